// Copyright (c) 2024, Jay Shah, Ganesh Bikshandi, Ying Zhang, Vijay Thakkar, Pradeep Ramani, Tri Dao.
// Splitting the different template instantiations to different files to speed up compilation.
// This file is auto-generated. See "generate_kernels.py"

#include "flash_fwd_launch_template.h"

#ifndef FLASHATTENTION_DISABLE_HDIM64
template void run_mha_fwd_<90, cutlass::float_e4m3_t, 64, 64, false, true, true, true>(Flash_fwd_params &params, cudaStream_t stream);
#endif


// ===== COMPILED SASS (sm_90a) =====

	.target	sm_90a

	.elftype	@"ET_EXEC"


//--------------------- .note.nv.tkinfo           --------------------------
	.section	.note.nv.tkinfo,"",@"SHT_NOTE"
	.sectionflags	@"SHF_NOTE_NV_TKINFO"
	.tkinfo
        /*0018*/ 	.word	0x00000002
        /*0030*/ 	.string	""
        /*0030*/ 	.string	"ptxas"
        /*0030*/ 	.string	"Cuda compilation tools, release 13.0, V13.0.88"
        /*0030*/ 	.string	"Build cuda_13.0.r13.0/compiler.36424714_0"
        /*0030*/ 	.string	"-arch sm_90a -m 64 "



//--------------------- .note.nv.cuinfo           --------------------------
	.section	.note.nv.cuinfo,"",@"SHT_NOTE"
	.sectionflags	@"SHF_NOTE_NV_CUINFO"
        /*0018*/ 	.short	0x0002
        /*001a*/ 	.short	0x005a
        /*001c*/ 	.short	0x0082
	.zero		2


//--------------------- .nv.info                  --------------------------
	.section	.nv.info,"",@"SHT_CUDA_INFO"
	.align	4


	//----- nvinfo : EIATTR_REGCOUNT
	.align		4
        /*0000*/ 	.byte	0x04, 0x2f
        /*0002*/ 	.short	(.L_21 - .L_20)
	.align		4
.L_20:
        /*0004*/ 	.word	index@(_ZN7cutlass13device_kernelIN5flash11enable_sm90INS1_16FlashAttnFwdSm90INS1_25CollectiveMainloopFwdSm90ILi2EN4cute5tupleIJNS5_1CILi1EEES8_S8_EEENS6_IJNS7_ILi192EEENS7_ILi160EEENS7_ILi64EEEEEELi64ENS_12float_e4m3_tEfNS_4arch4Sm90ELb1ELb0ELb1ELb1ELb1ELb1ELb0ELb1ELb1ELb1ELb0ELb0EEENS1_21CollectiveEpilogueFwdINS6_IJSA_SC_SB_EEES9_NS_10bfloat16_tESG_Li384ELb1ELb1ELb0ELb1EEENS1_36VarlenDynamicPersistentTileSchedulerILi192ELi160ELi384ELi128ELb0ELb1ELb1ELb1ELb1ELb1EEEEEEEEEvNT_6ParamsE)
        /*0008*/ 	.word	0x00000080


	//----- nvinfo : EIATTR_FRAME_SIZE
	.align		4
.L_21:
        /*000c*/ 	.byte	0x04, 0x11
        /*000e*/ 	.short	(.L_23 - .L_22)
	.align		4
.L_22:
        /*0010*/ 	.word	index@(_ZN7cutlass13device_kernelIN5flash11enable_sm90INS1_16FlashAttnFwdSm90INS1_25CollectiveMainloopFwdSm90ILi2EN4cute5tupleIJNS5_1CILi1EEES8_S8_EEENS6_IJNS7_ILi192EEENS7_ILi160EEENS7_ILi64EEEEEELi64ENS_12float_e4m3_tEfNS_4arch4Sm90ELb1ELb0ELb1ELb1ELb1ELb1ELb0ELb1ELb1ELb1ELb0ELb0EEENS1_21CollectiveEpilogueFwdINS6_IJSA_SC_SB_EEES9_NS_10bfloat16_tESG_Li384ELb1ELb1ELb0ELb1EEENS1_36VarlenDynamicPersistentTileSchedulerILi192ELi160ELi384ELi128ELb0ELb1ELb1ELb1ELb1ELb1EEEEEEEEEvNT_6ParamsE)
        /*0014*/ 	.word	0x00000088


	//----- nvinfo : EIATTR_REGCOUNT
	.align		4
.L_23:
        /*0018*/ 	.byte	0x04, 0x2f
        /*001a*/ 	.short	(.L_25 - .L_24)
	.align		4
.L_24:
        /*001c*/ 	.word	index@(_ZN7cutlass13device_kernelIN5flash11enable_sm90INS1_16FlashAttnFwdSm90INS1_25CollectiveMainloopFwdSm90ILi2EN4cute5tupleIJNS5_1CILi1EEES8_S8_EEENS6_IJNS7_ILi192EEENS7_ILi160EEENS7_ILi64EEEEEELi64ENS_12float_e4m3_tEfNS_4arch4Sm90ELb1ELb0ELb1ELb1ELb1ELb0ELb0ELb1ELb1ELb1ELb0ELb0EEENS1_21CollectiveEpilogueFwdINS6_IJSA_SC_SB_EEES9_NS_10bfloat16_tESG_Li384ELb1ELb1ELb0ELb1EEENS1_36VarlenDynamicPersistentTileSchedulerILi192ELi160ELi384ELi128ELb0ELb1ELb1ELb1ELb1ELb1EEEEEEEEEvNT_6ParamsE)
        /*0020*/ 	.word	0x00000080


	//----- nvinfo : EIATTR_FRAME_SIZE
	.align		4
.L_25:
        /*0024*/ 	.byte	0x04, 0x11
        /*0026*/ 	.short	(.L_27 - .L_26)
	.align		4
.L_26:
        /*0028*/ 	.word	index@(_ZN7cutlass13device_kernelIN5flash11enable_sm90INS1_16FlashAttnFwdSm90INS1_25CollectiveMainloopFwdSm90ILi2EN4cute5tupleIJNS5_1CILi1EEES8_S8_EEENS6_IJNS7_ILi192EEENS7_ILi160EEENS7_ILi64EEEEEELi64ENS_12float_e4m3_tEfNS_4arch4Sm90ELb1ELb0ELb1ELb1ELb1ELb0ELb0ELb1ELb1ELb1ELb0ELb0EEENS1_21CollectiveEpilogueFwdINS6_IJSA_SC_SB_EEES9_NS_10bfloat16_tESG_Li384ELb1ELb1ELb0ELb1EEENS1_36VarlenDynamicPersistentTileSchedulerILi192ELi160ELi384ELi128ELb0ELb1ELb1ELb1ELb1ELb1EEEEEEEEEvNT_6ParamsE)
        /*002c*/ 	.word	0x00000038


	//----- nvinfo : EIATTR_REGCOUNT
	.align		4
.L_27:
        /*0030*/ 	.byte	0x04, 0x2f
        /*0032*/ 	.short	(.L_29 - .L_28)
	.align		4
.L_28:
        /*0034*/ 	.word	index@(_ZN7cutlass13device_kernelIN5flash11enable_sm90INS1_16FlashAttnFwdSm90INS1_25CollectiveMainloopFwdSm90ILi2EN4cute5tupleIJNS5_1CILi1EEES8_S8_EEENS6_IJNS7_ILi192EEENS7_ILi160EEENS7_ILi64EEEEEELi64ENS_12float_e4m3_tEfNS_4arch4Sm90ELb1ELb0ELb1ELb0ELb1ELb0ELb0ELb1ELb1ELb1ELb0ELb0EEENS1_21CollectiveEpilogueFwdINS6_IJSA_SC_SB_EEES9_NS_10bfloat16_tESG_Li384ELb0ELb1ELb0ELb1EEENS1_30DynamicPersistentTileSchedulerILi384ELi128ELb0ELb1ELb1EEEEEEEEEvNT_6ParamsE)
        /*0038*/ 	.word	0x00000080


	//----- nvinfo : EIATTR_FRAME_SIZE
	.align		4
.L_29:
        /*003c*/ 	.byte	0x04, 0x11
        /*003e*/ 	.short	(.L_31 - .L_30)
	.align		4
.L_30:
        /*0040*/ 	.word	index@(_ZN7cutlass13device_kernelIN5flash11enable_sm90INS1_16FlashAttnFwdSm90INS1_25CollectiveMainloopFwdSm90ILi2EN4cute5tupleIJNS5_1CILi1EEES8_S8_EEENS6_IJNS7_ILi192EEENS7_ILi160EEENS7_ILi64EEEEEELi64ENS_12float_e4m3_tEfNS_4arch4Sm90ELb1ELb0ELb1ELb0ELb1ELb0ELb0ELb1ELb1ELb1ELb0ELb0EEENS1_21CollectiveEpilogueFwdINS6_IJSA_SC_SB_EEES9_NS_10bfloat16_tESG_Li384ELb0ELb1ELb0ELb1EEENS1_30DynamicPersistentTileSchedulerILi384ELi128ELb0ELb1ELb1EEEEEEEEEvNT_6ParamsE)
        /*0044*/ 	.word	0x00000030


	//----- nvinfo : EIATTR_REGCOUNT
	.align		4
.L_31:
        /*0048*/ 	.byte	0x04, 0x2f
        /*004a*/ 	.short	(.L_33 - .L_32)
	.align		4
.L_32:
        /*004c*/ 	.word	index@(_ZN7cutlass13device_kernelIN5flash11enable_sm90INS1_16FlashAttnFwdSm90INS1_25CollectiveMainloopFwdSm90ILi2EN4cute5tupleIJNS5_1CILi1EEES8_S8_EEENS6_IJNS7_ILi192EEENS7_ILi160EEENS7_ILi64EEEEEELi64ENS_12float_e4m3_tEfNS_4arch4Sm90ELb0ELb1ELb1ELb1ELb1ELb1ELb0ELb1ELb1ELb1ELb0ELb0EEENS1_21CollectiveEpilogueFwdINS6_IJSA_SC_SB_EEES9_NS_10bfloat16_tESG_Li384ELb1ELb1ELb0ELb1EEENS1_36VarlenDynamicPersistentTileSchedulerILi192ELi160ELi384ELi128ELb0ELb1ELb1ELb1ELb0ELb1EEEEEEEEEvNT_6ParamsE)
        /*0050*/ 	.word	0x00000080


	//----- nvinfo : EIATTR_FRAME_SIZE
	.align		4
.L_33:
        /*0054*/ 	.byte	0x04, 0x11
        /*0056*/ 	.short	(.L_35 - .L_34)
	.align		4
.L_34:
        /*0058*/ 	.word	index@(_ZN7cutlass13device_kernelIN5flash11enable_sm90INS1_16FlashAttnFwdSm90INS1_25CollectiveMainloopFwdSm90ILi2EN4cute5tupleIJNS5_1CILi1EEES8_S8_EEENS6_IJNS7_ILi192EEENS7_ILi160EEENS7_ILi64EEEEEELi64ENS_12float_e4m3_tEfNS_4arch4Sm90ELb0ELb1ELb1ELb1ELb1ELb1ELb0ELb1ELb1ELb1ELb0ELb0EEENS1_21CollectiveEpilogueFwdINS6_IJSA_SC_SB_EEES9_NS_10bfloat16_tESG_Li384ELb1ELb1ELb0ELb1EEENS1_36VarlenDynamicPersistentTileSchedulerILi192ELi160ELi384ELi128ELb0ELb1ELb1ELb1ELb0ELb1EEEEEEEEEvNT_6ParamsE)
        /*005c*/ 	.word	0x00000068


	//----- nvinfo : EIATTR_REGCOUNT
	.align		4
.L_35:
        /*0060*/ 	.byte	0x04, 0x2f
        /*0062*/ 	.short	(.L_37 - .L_36)
	.align		4
.L_36:
        /*0064*/ 	.word	index@(_ZN7cutlass13device_kernelIN5flash11enable_sm90INS1_16FlashAttnFwdSm90INS1_25CollectiveMainloopFwdSm90ILi2EN4cute5tupleIJNS5_1CILi1EEES8_S8_EEENS6_IJNS7_ILi192EEENS7_ILi160EEENS7_ILi64EEEEEELi64ENS_12float_e4m3_tEfNS_4arch4Sm90ELb0ELb1ELb1ELb1ELb1ELb0ELb0ELb1ELb1ELb1ELb0ELb0EEENS1_21CollectiveEpilogueFwdINS6_IJSA_SC_SB_EEES9_NS_10bfloat16_tESG_Li384ELb1ELb1ELb0ELb1EEENS1_36VarlenDynamicPersistentTileSchedulerILi192ELi160ELi384ELi128ELb0ELb1ELb1ELb1ELb0ELb1EEEEEEEEEvNT_6ParamsE)
        /*0068*/ 	.word	0x00000080


	//----- nvinfo : EIATTR_FRAME_SIZE
	.align		4
.L_37:
        /*006c*/ 	.byte	0x04, 0x11
        /*006e*/ 	.short	(.L_39 - .L_38)
	.align		4
.L_38:
        /*0070*/ 	.word	index@(_ZN7cutlass13device_kernelIN5flash11enable_sm90INS1_16FlashAttnFwdSm90INS1_25CollectiveMainloopFwdSm90ILi2EN4cute5tupleIJNS5_1CILi1EEES8_S8_EEENS6_IJNS7_ILi192EEENS7_ILi160EEENS7_ILi64EEEEEELi64ENS_12float_e4m3_tEfNS_4arch4Sm90ELb0ELb1ELb1ELb1ELb1ELb0ELb0ELb1ELb1ELb1ELb0ELb0EEENS1_21CollectiveEpilogueFwdINS6_IJSA_SC_SB_EEES9_NS_10bfloat16_tESG_Li384ELb1ELb1ELb0ELb1EEENS1_36VarlenDynamicPersistentTileSchedulerILi192ELi160ELi384ELi128ELb0ELb1ELb1ELb1ELb0ELb1EEEEEEEEEvNT_6ParamsE)
        /*0074*/ 	.word	0x00000038


	//----- nvinfo : EIATTR_REGCOUNT
	.align		4
.L_39:
        /*0078*/ 	.byte	0x04, 0x2f
        /*007a*/ 	.short	(.L_41 - .L_40)
	.align		4
.L_40:
        /*007c*/ 	.word	index@(_ZN7cutlass13device_kernelIN5flash11enable_sm90INS1_16FlashAttnFwdSm90INS1_25CollectiveMainloopFwdSm90ILi2EN4cute5tupleIJNS5_1CILi1EEES8_S8_EEENS6_IJNS7_ILi192EEENS7_ILi160EEENS7_ILi64EEEEEELi64ENS_12float_e4m3_tEfNS_4arch4Sm90ELb0ELb1ELb1ELb0ELb1ELb0ELb0ELb1ELb1ELb1ELb0ELb0EEENS1_21CollectiveEpilogueFwdINS6_IJSA_SC_SB_EEES9_NS_10bfloat16_tESG_Li384ELb0ELb1ELb0ELb1EEENS1_30DynamicPersistentTileSchedulerILi384ELi128ELb0ELb1ELb1EEEEEEEEEvNT_6ParamsE)
        /*0080*/ 	.word	0x00000080


	//----- nvinfo : EIATTR_FRAME_SIZE
	.align		4
.L_41:
        /*0084*/ 	.byte	0x04, 0x11
        /*0086*/ 	.short	(.L_43 - .L_42)
	.align		4
.L_42:
        /*0088*/ 	.word	index@(_ZN7cutlass13device_kernelIN5flash11enable_sm90INS1_16FlashAttnFwdSm90INS1_25CollectiveMainloopFwdSm90ILi2EN4cute5tupleIJNS5_1CILi1EEES8_S8_EEENS6_IJNS7_ILi192EEENS7_ILi160EEENS7_ILi64EEEEEELi64ENS_12float_e4m3_tEfNS_4arch4Sm90ELb0ELb1ELb1ELb0ELb1ELb0ELb0ELb1ELb1ELb1ELb0ELb0EEENS1_21CollectiveEpilogueFwdINS6_IJSA_SC_SB_EEES9_NS_10bfloat16_tESG_Li384ELb0ELb1ELb0ELb1EEENS1_30DynamicPersistentTileSchedulerILi384ELi128ELb0ELb1ELb1EEEEEEEEEvNT_6ParamsE)
        /*008c*/ 	.word	0x00000038


	//----- nvinfo : EIATTR_REGCOUNT
	.align		4
.L_43:
        /*0090*/ 	.byte	0x04, 0x2f
        /*0092*/ 	.short	(.L_45 - .L_44)
	.align		4
.L_44:
        /*0094*/ 	.word	index@(_ZN7cutlass13device_kernelIN5flash11enable_sm90INS1_16FlashAttnFwdSm90INS1_25CollectiveMainloopFwdSm90ILi2EN4cute5tupleIJNS5_1CILi1EEES8_S8_EEENS6_IJNS7_ILi192EEENS7_ILi160EEENS7_ILi64EEEEEELi64ENS_12float_e4m3_tEfNS_4arch4Sm90ELb0ELb0ELb1ELb1ELb1ELb1ELb0ELb1ELb1ELb1ELb0ELb0EEENS1_21CollectiveEpilogueFwdINS6_IJSA_SC_SB_EEES9_NS_10bfloat16_tESG_Li384ELb1ELb1ELb0ELb1EEENS1_36VarlenDynamicPersistentTileSchedulerILi192ELi160ELi384ELi128ELb0ELb1ELb1ELb0ELb1ELb1EEEEEEEEEvNT_6ParamsE)
        /*0098*/ 	.word	0x00000080


	//----- nvinfo : EIATTR_FRAME_SIZE
	.align		4
.L_45:
        /*009c*/ 	.byte	0x04, 0x11
        /*009e*/ 	.short	(.L_47 - .L_46)
	.align		4
.L_46:
        /*00a0*/ 	.word	index@(_ZN7cutlass13device_kernelIN5flash11enable_sm90INS1_16FlashAttnFwdSm90INS1_25CollectiveMainloopFwdSm90ILi2EN4cute5tupleIJNS5_1CILi1EEES8_S8_EEENS6_IJNS7_ILi192EEENS7_ILi160EEENS7_ILi64EEEEEELi64ENS_12float_e4m3_tEfNS_4arch4Sm90ELb0ELb0ELb1ELb1ELb1ELb1ELb0ELb1ELb1ELb1ELb0ELb0EEENS1_21CollectiveEpilogueFwdINS6_IJSA_SC_SB_EEES9_NS_10bfloat16_tESG_Li384ELb1ELb1ELb0ELb1EEENS1_36VarlenDynamicPersistentTileSchedulerILi192ELi160ELi384ELi128ELb0ELb1ELb1ELb0ELb1ELb1EEEEEEEEEvNT_6ParamsE)
        /*00a4*/ 	.word	0x00000090


	//----- nvinfo : EIATTR_REGCOUNT
	.align		4
.L_47:
        /*00a8*/ 	.byte	0x04, 0x2f
        /*00aa*/ 	.short	(.L_49 - .L_48)
	.align		4
.L_48:
        /*00ac*/ 	.word	index@(_ZN7cutlass13device_kernelIN5flash11enable_sm90INS1_16FlashAttnFwdSm90INS1_25CollectiveMainloopFwdSm90ILi2EN4cute5tupleIJNS5_1CILi1EEES8_S8_EEENS6_IJNS7_ILi192EEENS7_ILi160EEENS7_ILi64EEEEEELi64ENS_12float_e4m3_tEfNS_4arch4Sm90ELb0ELb0ELb1ELb1ELb1ELb0ELb0ELb1ELb1ELb1ELb0ELb0EEENS1_21CollectiveEpilogueFwdINS6_IJSA_SC_SB_EEES9_NS_10bfloat16_tESG_Li384ELb1ELb1ELb0ELb1EEENS1_36VarlenDynamicPersistentTileSchedulerILi192ELi160ELi384ELi128ELb0ELb1ELb1ELb0ELb1ELb1EEEEEEEEEvNT_6ParamsE)
        /*00b0*/ 	.word	0x00000080


	//----- nvinfo : EIATTR_FRAME_SIZE
	.align		4
.L_49:
        /*00b4*/ 	.byte	0x04, 0x11
        /*00b6*/ 	.short	(.L_51 - .L_50)
	.align		4
.L_50:
        /*00b8*/ 	.word	index@(_ZN7cutlass13device_kernelIN5flash11enable_sm90INS1_16FlashAttnFwdSm90INS1_25CollectiveMainloopFwdSm90ILi2EN4cute5tupleIJNS5_1CILi1EEES8_S8_EEENS6_IJNS7_ILi192EEENS7_ILi160EEENS7_ILi64EEEEEELi64ENS_12float_e4m3_tEfNS_4arch4Sm90ELb0ELb0ELb1ELb1ELb1ELb0ELb0ELb1ELb1ELb1ELb0ELb0EEENS1_21CollectiveEpilogueFwdINS6_IJSA_SC_SB_EEES9_NS_10bfloat16_tESG_Li384ELb1ELb1ELb0ELb1EEENS1_36VarlenDynamicPersistentTileSchedulerILi192ELi160ELi384ELi128ELb0ELb1ELb1ELb0ELb1ELb1EEEEEEEEEvNT_6ParamsE)
        /*00bc*/ 	.word	0x00000038


	//----- nvinfo : EIATTR_REGCOUNT
	.align		4
.L_51:
        /*00c0*/ 	.byte	0x04, 0x2f
        /*00c2*/ 	.short	(.L_53 - .L_52)
	.align		4
.L_52:
        /*00c4*/ 	.word	index@(_ZN7cutlass13device_kernelIN5flash11enable_sm90INS1_16FlashAttnFwdSm90INS1_25CollectiveMainloopFwdSm90ILi2EN4cute5tupleIJNS5_1CILi1EEES8_S8_EEENS6_IJNS7_ILi192EEENS7_ILi160EEENS7_ILi64EEEEEELi64ENS_12float_e4m3_tEfNS_4arch4Sm90ELb0ELb0ELb1ELb0ELb1ELb0ELb0ELb1ELb1ELb1ELb0ELb0EEENS1_21CollectiveEpilogueFwdINS6_IJSA_SC_SB_EEES9_NS_10bfloat16_tESG_Li384ELb0ELb1ELb0ELb1EEENS1_29StaticPersistentTileSchedulerILb0EEEEEEEEEvNT_6ParamsE)
        /*00c8*/ 	.word	0x00000080


	//----- nvinfo : EIATTR_FRAME_SIZE
	.align		4
.L_53:
        /*00cc*/ 	.byte	0x04, 0x11
        /*00ce*/ 	.short	(.L_55 - .L_54)
	.align		4
.L_54:
        /*00d0*/ 	.word	index@(_ZN7cutlass13device_kernelIN5flash11enable_sm90INS1_16FlashAttnFwdSm90INS1_25CollectiveMainloopFwdSm90ILi2EN4cute5tupleIJNS5_1CILi1EEES8_S8_EEENS6_IJNS7_ILi192EEENS7_ILi160EEENS7_ILi64EEEEEELi64ENS_12float_e4m3_tEfNS_4arch4Sm90ELb0ELb0ELb1ELb0ELb1ELb0ELb0ELb1ELb1ELb1ELb0ELb0EEENS1_21CollectiveEpilogueFwdINS6_IJSA_SC_SB_EEES9_NS_10bfloat16_tESG_Li384ELb0ELb1ELb0ELb1EEENS1_29StaticPersistentTileSchedulerILb0EEEEEEEEEvNT_6ParamsE)
        /*00d4*/ 	.word	0x00000028


	//----- nvinfo : EIATTR_MIN_STACK_SIZE
	.align		4
.L_55:
        /*00d8*/ 	.byte	0x04, 0x12
        /*00da*/ 	.short	(.L_57 - .L_56)
	.align		4
.L_56:
        /*00dc*/ 	.word	index@(_ZN7cutlass13device_kernelIN5flash11enable_sm90INS1_16FlashAttnFwdSm90INS1_25CollectiveMainloopFwdSm90ILi2EN4cute5tupleIJNS5_1CILi1EEES8_S8_EEENS6_IJNS7_ILi192EEENS7_ILi160EEENS7_ILi64EEEEEELi64ENS_12float_e4m3_tEfNS_4arch4Sm90ELb0ELb0ELb1ELb0ELb1ELb0ELb0ELb1ELb1ELb1ELb0ELb0EEENS1_21CollectiveEpilogueFwdINS6_IJSA_SC_SB_EEES9_NS_10bfloat16_tESG_Li384ELb0ELb1ELb0ELb1EEENS1_29StaticPersistentTileSchedulerILb0EEEEEEEEEvNT_6ParamsE)
        /*00e0*/ 	.word	0x00000028


	//----- nvinfo : EIATTR_MIN_STACK_SIZE
	.align		4
.L_57:
        /*00e4*/ 	.byte	0x04, 0x12
        /*00e6*/ 	.short	(.L_59 - .L_58)
	.align		4
.L_58:
        /*00e8*/ 	.word	index@(_ZN7cutlass13device_kernelIN5flash11enable_sm90INS1_16FlashAttnFwdSm90INS1_25CollectiveMainloopFwdSm90ILi2EN4cute5tupleIJNS5_1CILi1EEES8_S8_EEENS6_IJNS7_ILi192EEENS7_ILi160EEENS7_ILi64EEEEEELi64ENS_12float_e4m3_tEfNS_4arch4Sm90ELb0ELb0ELb1ELb1ELb1ELb0ELb0ELb1ELb1ELb1ELb0ELb0EEENS1_21CollectiveEpilogueFwdINS6_IJSA_SC_SB_EEES9_NS_10bfloat16_tESG_Li384ELb1ELb1ELb0ELb1EEENS1_36VarlenDynamicPersistentTileSchedulerILi192ELi160ELi384ELi128ELb0ELb1ELb1ELb0ELb1ELb1EEEEEEEEEvNT_6ParamsE)
        /*00ec*/ 	.word	0x00000038


	//----- nvinfo : EIATTR_MIN_STACK_SIZE
	.align		4
.L_59:
        /*00f0*/ 	.byte	0x04, 0x12
        /*00f2*/ 	.short	(.L_61 - .L_60)
	.align		4
.L_60:
        /*00f4*/ 	.word	index@(_ZN7cutlass13device_kernelIN5flash11enable_sm90INS1_16FlashAttnFwdSm90INS1_25CollectiveMainloopFwdSm90ILi2EN4cute5tupleIJNS5_1CILi1EEES8_S8_EEENS6_IJNS7_ILi192EEENS7_ILi160EEENS7_ILi64EEEEEELi64ENS_12float_e4m3_tEfNS_4arch4Sm90ELb0ELb0ELb1ELb1ELb1ELb1ELb0ELb1ELb1ELb1ELb0ELb0EEENS1_21CollectiveEpilogueFwdINS6_IJSA_SC_SB_EEES9_NS_10bfloat16_tESG_Li384ELb1ELb1ELb0ELb1EEENS1_36VarlenDynamicPersistentTileSchedulerILi192ELi160ELi384ELi128ELb0ELb1ELb1ELb0ELb1ELb1EEEEEEEEEvNT_6ParamsE)
        /*00f8*/ 	.word	0x00000090


	//----- nvinfo : EIATTR_MIN_STACK_SIZE
	.align		4
.L_61:
        /*00fc*/ 	.byte	0x04, 0x12
        /*00fe*/ 	.short	(.L_63 - .L_62)
	.align		4
.L_62:
        /*0100*/ 	.word	index@(_ZN7cutlass13device_kernelIN5flash11enable_sm90INS1_16FlashAttnFwdSm90INS1_25CollectiveMainloopFwdSm90ILi2EN4cute5tupleIJNS5_1CILi1EEES8_S8_EEENS6_IJNS7_ILi192EEENS7_ILi160EEENS7_ILi64EEEEEELi64ENS_12float_e4m3_tEfNS_4arch4Sm90ELb0ELb1ELb1ELb0ELb1ELb0ELb0ELb1ELb1ELb1ELb0ELb0EEENS1_21CollectiveEpilogueFwdINS6_IJSA_SC_SB_EEES9_NS_10bfloat16_tESG_Li384ELb0ELb1ELb0ELb1EEENS1_30DynamicPersistentTileSchedulerILi384ELi128ELb0ELb1ELb1EEEEEEEEEvNT_6ParamsE)
        /*0104*/ 	.word	0x00000038


	//----- nvinfo : EIATTR_MIN_STACK_SIZE
	.align		4
.L_63:
        /*0108*/ 	.byte	0x04, 0x12
        /*010a*/ 	.short	(.L_65 - .L_64)
	.align		4
.L_64:
        /*010c*/ 	.word	index@(_ZN7cutlass13device_kernelIN5flash11enable_sm90INS1_16FlashAttnFwdSm90INS1_25CollectiveMainloopFwdSm90ILi2EN4cute5tupleIJNS5_1CILi1EEES8_S8_EEENS6_IJNS7_ILi192EEENS7_ILi160EEENS7_ILi64EEEEEELi64ENS_12float_e4m3_tEfNS_4arch4Sm90ELb0ELb1ELb1ELb1ELb1ELb0ELb0ELb1ELb1ELb1ELb0ELb0EEENS1_21CollectiveEpilogueFwdINS6_IJSA_SC_SB_EEES9_NS_10bfloat16_tESG_Li384ELb1ELb1ELb0ELb1EEENS1_36VarlenDynamicPersistentTileSchedulerILi192ELi160ELi384ELi128ELb0ELb1ELb1ELb1ELb0ELb1EEEEEEEEEvNT_6ParamsE)
        /*0110*/ 	.word	0x00000038


	//----- nvinfo : EIATTR_MIN_STACK_SIZE
	.align		4
.L_65:
        /*0114*/ 	.byte	0x04, 0x12
        /*0116*/ 	.short	(.L_67 - .L_66)
	.align		4
.L_66:
        /*0118*/ 	.word	index@(_ZN7cutlass13device_kernelIN5flash11enable_sm90INS1_16FlashAttnFwdSm90INS1_25CollectiveMainloopFwdSm90ILi2EN4cute5tupleIJNS5_1CILi1EEES8_S8_EEENS6_IJNS7_ILi192EEENS7_ILi160EEENS7_ILi64EEEEEELi64ENS_12float_e4m3_tEfNS_4arch4Sm90ELb0ELb1ELb1ELb1ELb1ELb1ELb0ELb1ELb1ELb1ELb0ELb0EEENS1_21CollectiveEpilogueFwdINS6_IJSA_SC_SB_EEES9_NS_10bfloat16_tESG_Li384ELb1ELb1ELb0ELb1EEENS1_36VarlenDynamicPersistentTileSchedulerILi192ELi160ELi384ELi128ELb0ELb1ELb1ELb1ELb0ELb1EEEEEEEEEvNT_6ParamsE)
        /*011c*/ 	.word	0x00000068


	//----- nvinfo : EIATTR_MIN_STACK_SIZE
	.align		4
.L_67:
        /*0120*/ 	.byte	0x04, 0x12
        /*0122*/ 	.short	(.L_69 - .L_68)
	.align		4
.L_68:
        /*0124*/ 	.word	index@(_ZN7cutlass13device_kernelIN5flash11enable_sm90INS1_16FlashAttnFwdSm90INS1_25CollectiveMainloopFwdSm90ILi2EN4cute5tupleIJNS5_1CILi1EEES8_S8_EEENS6_IJNS7_ILi192EEENS7_ILi160EEENS7_ILi64EEEEEELi64ENS_12float_e4m3_tEfNS_4arch4Sm90ELb1ELb0ELb1ELb0ELb1ELb0ELb0ELb1ELb1ELb1ELb0ELb0EEENS1_21CollectiveEpilogueFwdINS6_IJSA_SC_SB_EEES9_NS_10bfloat16_tESG_Li384ELb0ELb1ELb0ELb1EEENS1_30DynamicPersistentTileSchedulerILi384ELi128ELb0ELb1ELb1EEEEEEEEEvNT_6ParamsE)
        /*0128*/ 	.word	0x00000030


	//----- nvinfo : EIATTR_MIN_STACK_SIZE
	.align		4
.L_69:
        /*012c*/ 	.byte	0x04, 0x12
        /*012e*/ 	.short	(.L_71 - .L_70)
	.align		4
.L_70:
        /*0130*/ 	.word	index@(_ZN7cutlass13device_kernelIN5flash11enable_sm90INS1_16FlashAttnFwdSm90INS1_25CollectiveMainloopFwdSm90ILi2EN4cute5tupleIJNS5_1CILi1EEES8_S8_EEENS6_IJNS7_ILi192EEENS7_ILi160EEENS7_ILi64EEEEEELi64ENS_12float_e4m3_tEfNS_4arch4Sm90ELb1ELb0ELb1ELb1ELb1ELb0ELb0ELb1ELb1ELb1ELb0ELb0EEENS1_21CollectiveEpilogueFwdINS6_IJSA_SC_SB_EEES9_NS_10bfloat16_tESG_Li384ELb1ELb1ELb0ELb1EEENS1_36VarlenDynamicPersistentTileSchedulerILi192ELi160ELi384ELi128ELb0ELb1ELb1ELb1ELb1ELb1EEEEEEEEEvNT_6ParamsE)
        /*0134*/ 	.word	0x00000038


	//----- nvinfo : EIATTR_MIN_STACK_SIZE
	.align		4
.L_71:
        /*0138*/ 	.byte	0x04, 0x12
        /*013a*/ 	.short	(.L_73 - .L_72)
	.align		4
.L_72:
        /*013c*/ 	.word	index@(_ZN7cutlass13device_kernelIN5flash11enable_sm90INS1_16FlashAttnFwdSm90INS1_25CollectiveMainloopFwdSm90ILi2EN4cute5tupleIJNS5_1CILi1EEES8_S8_EEENS6_IJNS7_ILi192EEENS7_ILi160EEENS7_ILi64EEEEEELi64ENS_12float_e4m3_tEfNS_4arch4Sm90ELb1ELb0ELb1ELb1ELb1ELb1ELb0ELb1ELb1ELb1ELb0ELb0EEENS1_21CollectiveEpilogueFwdINS6_IJSA_SC_SB_EEES9_NS_10bfloat16_tESG_Li384ELb1ELb1ELb0ELb1EEENS1_36VarlenDynamicPersistentTileSchedulerILi192ELi160ELi384ELi128ELb0ELb1ELb1ELb1ELb1ELb1EEEEEEEEEvNT_6ParamsE)
        /*0140*/ 	.word	0x00000088
.L_73:


//--------------------- .nv.compat                --------------------------
	.section	.nv.compat,"",@"SHT_CUDA_COMPAT_INFO"
	.align	4
        /*0000*/ 	.byte	0x02, 0x09, 0x01, 0x00, 0x02, 0x02, 0x04, 0x00, 0x02, 0x05, 0x05, 0x00, 0x03, 0x07, 0x01, 0x01
        /*0010*/ 	.byte	0x02, 0x03, 0x01, 0x00, 0x02, 0x06, 0x01, 0x00, 0x04, 0x0b, 0x08, 0x00, 0x00, 0x00, 0x00, 0x00
        /*0020*/ 	.byte	0x00, 0x00, 0x00, 0x00


//--------------------- .nv.info._ZN7cutlass13device_kernelIN5flash11enable_sm90INS1_16FlashAttnFwdSm90INS1_25CollectiveMainloopFwdSm90ILi2EN4cute5tupleIJNS5_1CILi1EEES8_S8_EEENS6_IJNS7_ILi192EEENS7_ILi160EEENS7_ILi64EEEEEELi64ENS_12float_e4m3_tEfNS_4arch4Sm90ELb0ELb0ELb1ELb0ELb1ELb0ELb0ELb1ELb1ELb1ELb0ELb0EEENS1_21CollectiveEpilogueFwdINS6_IJSA_SC_SB_EEES9_NS_10bfloat16_tESG_Li384ELb0ELb1ELb0ELb1EEENS1_29StaticPersistentTileSchedulerILb0EEEEEEEEEvNT_6ParamsE --------------------------
	.section	.nv.info._ZN7cutlass13device_kernelIN5flash11enable_sm90INS1_16FlashAttnFwdSm90INS1_25CollectiveMainloopFwdSm90ILi2EN4cute5tupleIJNS5_1CILi1EEES8_S8_EEENS6_IJNS7_ILi192EEENS7_ILi160EEENS7_ILi64EEEEEELi64ENS_12float_e4m3_tEfNS_4arch4Sm90ELb0ELb0ELb1ELb0ELb1ELb0ELb0ELb1ELb1ELb1ELb0ELb0EEENS1_21CollectiveEpilogueFwdINS6_IJSA_SC_SB_EEES9_NS_10bfloat16_tESG_Li384ELb0ELb1ELb0ELb1EEENS1_29StaticPersistentTileSchedulerILb0EEEEEEEEEvNT_6ParamsE,"",@"SHT_CUDA_INFO"
	.sectionflags	@""
	.align	4


	//----- nvinfo : EIATTR_CUDA_API_VERSION
	.align		4
        /*0000*/ 	.byte	0x04, 0x37
        /*0002*/ 	.short	(.L_75 - .L_74)
.L_74:
        /*0004*/ 	.word	0x00000082


	//----- nvinfo : EIATTR_KPARAM_INFO
	.align		4
.L_75:
        /*0008*/ 	.byte	0x04, 0x17
        /*000a*/ 	.short	(.L_77 - .L_76)
.L_76:
        /*000c*/ 	.word	0x00000000
        /*0010*/ 	.short	0x0000
        /*0012*/ 	.short	0x0070
        /*0014*/ 	.byte	0x00, 0xf0, 0x01, 0x28


	//----- nvinfo : EIATTR_SPARSE_MMA_MASK
	.align		4
.L_77:
        /*0018*/ 	.byte	0x03, 0x50
        /*001a*/ 	.short	0x0000


	//----- nvinfo : EIATTR_MAXREG_COUNT
	.align		4
        /*001c*/ 	.byte	0x03, 0x1b
        /*001e*/ 	.short	0x0080


	//----- nvinfo : EIATTR_NUM_BARRIERS
	.align		4
        /*0020*/ 	.byte	0x02, 0x4c
        /*0022*/ 	.byte	0x09
	.zero		1


	//----- nvinfo : EIATTR_EXTERNS
	.align		4
        /*0024*/ 	.byte	0x04, 0x0f
        /*0026*/ 	.short	(.L_79 - .L_78)


	//   ....[0]....
	.align		4
.L_78:
        /*0028*/ 	.word	index@(__assertfail)


	//----- nvinfo : EIATTR_ANNOTATIONS
	.align		4
.L_79:
        /*002c*/ 	.byte	0x04, 0x55
        /*002e*/ 	.short	(.L_81 - .L_80)


	//   ....[0]....
.L_80:
        /*0030*/ 	.word	0x00000001
        /*0034*/ 	.byte	0x80, 0x8f, 0x00, 0x00, 0x01, 0x00, 0x00, 0x00, 0xc0, 0x8f, 0x00, 0x00, 0x01, 0x00, 0x00, 0x00
        /* <DEDUP_REMOVED lines=12> */
        /*0104*/ 	.byte	0xf0, 0xc9, 0x00, 0x00


	//----- nvinfo : EIATTR_MERCURY_ISA_VERSION
	.align		4
.L_81:
        /*0108*/ 	.byte	0x03, 0x5f
        /*010a*/ 	.short	0x0101


	//----- nvinfo : EIATTR_INT_WARP_WIDE_INSTR_OFFSETS
	.align		4
        /*010c*/ 	.byte	0x04, 0x31
        /*010e*/ 	.short	(.L_83 - .L_82)


	//   ....[0]....
.L_82:
        /*0110*/ 	.word	0x000000c0


	//   ....[1]....
        /*0114*/ 	.word	0x000000d0


	//   ....[2]....
        /*0118*/ 	.word	0x00000170


	//----- nvinfo : EIATTR_COOP_GROUP_MASK_REGIDS
	.align		4
.L_83:
        /*011c*/ 	.byte	0x04, 0x29
        /*011e*/ 	.short	(.L_85 - .L_84)


	//   ....[0]....
.L_84:
        /*0120*/ 	.word	0xffffffff


	//   ....[1]....
        /*0124*/ 	.word	0xffffffff


	//   ....[2]....
        /*0128*/ 	.word	0xffffffff


	//   ....[3]....
        /*012c*/ 	.word	0xffffffff


	//   ....[4]....
        /*0130*/ 	.word	0xffffffff


	//   ....[5]....
        /*0134*/ 	.word	0xffffffff


	//   ....[6]....
        /*0138*/ 	.word	0xffffffff


	//   ....[7]....
        /*013c*/ 	.word	0xffffffff


	//   ....[8]....
        /*0140*/ 	.word	0xffffffff


	//   ....[9]....
        /*0144*/ 	.word	0xffffffff


	//   ....[10]....
        /*0148*/ 	.word	0xffffffff


	//   ....[11]....
        /*014c*/ 	.word	0xffffffff


	//   ....[12]....
        /*0150*/ 	.word	0xffffffff


	//   ....[13]....
        /*0154*/ 	.word	0xffffffff


	//   ....[14]....
        /*0158*/ 	.word	0xffffffff


	//   ....[15]....
        /*015c*/ 	.word	0xffffffff


	//   ....[16]....
        /*0160*/ 	.word	0xffffffff


	//   ....[17]....
        /*0164*/ 	.word	0xffffffff


	//   ....[18]....
        /*0168*/ 	.word	0xffffffff


	//   ....[19]....
        /*016c*/ 	.word	0xffffffff


	//   ....[20]....
        /*0170*/ 	.word	0xffffffff


	//   ....[21]....
        /*0174*/ 	.word	0xffffffff


	//   ....[22]....
        /*0178*/ 	.word	0xffffffff


	//   ....[23]....
        /*017c*/ 	.word	0xffffffff


	//   ....[24]....
        /*0180*/ 	.word	0xffffffff


	//   ....[25]....
        /*0184*/ 	.word	0xffffffff


	//   ....[26]....
        /*0188*/ 	.word	0xffffffff


	//   ....[27]....
        /*018c*/ 	.word	0xffffffff


	//   ....[28]....
        /*0190*/ 	.word	0xffffffff


	//   ....[29]....
        /*0194*/ 	.word	0xffffffff


	//   ....[30]....
        /*0198*/ 	.word	0xffffffff


	//   ....[31]....
        /*019c*/ 	.word	0xffffffff


	//   ....[32]....
        /*01a0*/ 	.word	0xffffffff


	//   ....[33]....
        /*01a4*/ 	.word	0xffffffff


	//   ....[34]....
        /*01a8*/ 	.word	0xffffffff


	//   ....[35]....
        /*01ac*/ 	.word	0xffffffff


	//   ....[36]....
        /*01b0*/ 	.word	0xffffffff


	//   ....[37]....
        /*01b4*/ 	.word	0xffffffff


	//   ....[38]....
        /*01b8*/ 	.word	0xffffffff


	//   ....[39]....
        /*01bc*/ 	.word	0xffffffff


	//   ....[40]....
        /*01c0*/ 	.word	0xffffffff


	//   ....[41]....
        /*01c4*/ 	.word	0xffffffff


	//   ....[42]....
        /*01c8*/ 	.word	0xffffffff


	//   ....[43]....
        /*01cc*/ 	.word	0xffffffff


	//   ....[44]....
        /*01d0*/ 	.word	0xffffffff


	//   ....[45]....
        /*01d4*/ 	.word	0xffffffff


	//   ....[46]....
        /*01d8*/ 	.word	0xffffffff


	//   ....[47]....
        /*01dc*/ 	.word	0xffffffff


	//   ....[48]....
        /*01e0*/ 	.word	0xffffffff


	//   ....[49]....
        /*01e4*/ 	.word	0xffffffff


	//   ....[50]....
        /*01e8*/ 	.word	0xffffffff


	//   ....[51]....
        /*01ec*/ 	.word	0xffffffff


	//   ....[52]....
        /*01f0*/ 	.word	0xffffffff


	//   ....[53]....
        /*01f4*/ 	.word	0xffffffff


	//   ....[54]....
        /*01f8*/ 	.word	0xffffffff


	//   ....[55]....
        /*01fc*/ 	.word	0xffffffff


	//   ....[56]....
        /*0200*/ 	.word	0xffffffff


	//   ....[57]....
        /*0204*/ 	.word	0xffffffff


	//   ....[58]....
        /*0208*/ 	.word	0xffffffff


	//   ....[59]....
        /*020c*/ 	.word	0xffffffff


	//   ....[60]....
        /*0210*/ 	.word	0xffffffff


	//   ....[61]....
        /*0214*/ 	.word	0xffffffff


	//   ....[62]....
        /*0218*/ 	.word	0xffffffff


	//   ....[63]....
        /*021c*/ 	.word	0xffffffff


	//   ....[64]....
        /*0220*/ 	.word	0xffffffff


	//   ....[65]....
        /*0224*/ 	.word	0xffffffff


	//   ....[66]....
        /*0228*/ 	.word	0xffffffff


	//   ....[67]....
        /*022c*/ 	.word	0xffffffff


	//   ....[68]....
        /*0230*/ 	.word	0xffffffff


	//   ....[69]....
        /*0234*/ 	.word	0xffffffff


	//   ....[70]....
        /*0238*/ 	.word	0xffffffff


	//   ....[71]....
        /*023c*/ 	.word	0xffffffff


	//   ....[72]....
        /*0240*/ 	.word	0xffffffff


	//   ....[73]....
        /*0244*/ 	.word	0xffffffff


	//   ....[74]....
        /*0248*/ 	.word	0xffffffff


	//   ....[75]....
        /*024c*/ 	.word	0xffffffff


	//   ....[76]....
        /*0250*/ 	.word	0xffffffff


	//   ....[77]....
        /*0254*/ 	.word	0xffffffff


	//   ....[78]....
        /*0258*/ 	.word	0xffffffff


	//   ....[79]....
        /*025c*/ 	.word	0xffffffff


	//   ....[80]....
        /*0260*/ 	.word	0xffffffff


	//   ....[81]....
        /*0264*/ 	.word	0xffffffff


	//   ....[82]....
        /*0268*/ 	.word	0xffffffff


	//   ....[83]....
        /*026c*/ 	.word	0xffffffff


	//   ....[84]....
        /*0270*/ 	.word	0xffffffff


	//   ....[85]....
        /*0274*/ 	.word	0xffffffff


	//   ....[86]....
        /*0278*/ 	.word	0xffffffff


	//   ....[87]....
        /*027c*/ 	.word	0xffffffff


	//   ....[88]....
        /*0280*/ 	.word	0xffffffff


	//   ....[89]....
        /*0284*/ 	.word	0xffffffff


	//   ....[90]....
        /*0288*/ 	.word	0xffffffff


	//   ....[91]....
        /*028c*/ 	.word	0xffffffff


	//   ....[92]....
        /*0290*/ 	.word	0xffffffff


	//   ....[93]....
        /*0294*/ 	.word	0xffffffff


	//   ....[94]....
        /*0298*/ 	.word	0xffffffff


	//   ....[95]....
        /*029c*/ 	.word	0xffffffff


	//   ....[96]....
        /*02a0*/ 	.word	0xffffffff


	//   ....[97]....
        /*02a4*/ 	.word	0xffffffff


	//   ....[98]....
        /*02a8*/ 	.word	0xffffffff


	//   ....[99]....
        /*02ac*/ 	.word	0xffffffff


	//   ....[100]....
        /*02b0*/ 	.word	0x0500000f


	//   ....[101]....
        /*02b4*/ 	.word	0x0500000f


	//   ....[102]....
        /*02b8*/ 	.word	0x0500000f


	//   ....[103]....
        /*02bc*/ 	.word	0x0500000f


	//   ....[104]....
        /*02c0*/ 	.word	0x0500000f


	//   ....[105]....
        /*02c4*/ 	.word	0x0500000f


	//   ....[106]....
        /*02c8*/ 	.word	0x0500000f


	//   ....[107]....
        /*02cc*/ 	.word	0x0500000f


	//   ....[108]....
        /*02d0*/ 	.word	0x0500000f


	//   ....[109]....
        /*02d4*/ 	.word	0x0500000f


	//   ....[110]....
        /*02d8*/ 	.word	0x0500000f


	//   ....[111]....
        /*02dc*/ 	.word	0x0500000f


	//   ....[112]....
        /*02e0*/ 	.word	0x0500000f


	//   ....[113]....
        /*02e4*/ 	.word	0x0500000f


	//   ....[114]....
        /*02e8*/ 	.word	0x0500000f


	//   ....[115]....
        /*02ec*/ 	.word	0x0500000f


	//   ....[116]....
        /*02f0*/ 	.word	0x0500000f


	//   ....[117]....
        /*02f4*/ 	.word	0x0500000f


	//   ....[118]....
        /*02f8*/ 	.word	0x0500000f


	//   ....[119]....
        /*02fc*/ 	.word	0x0500000f


	//   ....[120]....
        /*0300*/ 	.word	0x0500000f


	//   ....[121]....
        /*0304*/ 	.word	0x0500000f


	//   ....[122]....
        /*0308*/ 	.word	0x0500000f


	//   ....[123]....
        /*030c*/ 	.word	0x0500000f


	//   ....[124]....
        /*0310*/ 	.word	0x0500000f


	//   ....[125]....
        /*0314*/ 	.word	0x0500000f


	//   ....[126]....
        /*0318*/ 	.word	0x0500000f


	//   ....[127]....
        /*031c*/ 	.word	0x0500000f


	//   ....[128]....
        /*0320*/ 	.word	0x0500000f


	//   ....[129]....
        /*0324*/ 	.word	0x0500000f


	//   ....[130]....
        /*0328*/ 	.word	0x0500000f


	//   ....[131]....
        /*032c*/ 	.word	0x0500000f


	//   ....[132]....
        /*0330*/ 	.word	0x0500000f


	//   ....[133]....
        /*0334*/ 	.word	0x0500000f


	//   ....[134]....
        /*0338*/ 	.word	0x0500000f


	//   ....[135]....
        /*033c*/ 	.word	0x0500000f


	//   ....[136]....
        /*0340*/ 	.word	0x0500000f


	//   ....[137]....
        /*0344*/ 	.word	0x0500000f


	//   ....[138]....
        /*0348*/ 	.word	0x0500000f


	//   ....[139]....
        /*034c*/ 	.word	0x0500000f


	//   ....[140]....
        /*0350*/ 	.word	0x0500000f


	//   ....[141]....
        /*0354*/ 	.word	0x0500000f


	//   ....[142]....
        /*0358*/ 	.word	0x0500000f


	//   ....[143]....
        /*035c*/ 	.word	0x0500000f


	//   ....[144]....
        /*0360*/ 	.word	0x0500000f


	//   ....[145]....
        /*0364*/ 	.word	0x0500000f


	//   ....[146]....
        /*0368*/ 	.word	0x0500000f


	//   ....[147]....
        /*036c*/ 	.word	0x0500000f


	//   ....[148]....
        /*0370*/ 	.word	0x0500000f


	//   ....[149]....
        /*0374*/ 	.word	0x0500000f


	//   ....[150]....
        /*0378*/ 	.word	0x0500000f


	//   ....[151]....
        /*037c*/ 	.word	0x0500000f


	//   ....[152]....
        /*0380*/ 	.word	0x0500000f


	//----- nvinfo : EIATTR_COOP_GROUP_INSTR_OFFSETS
	.align		4
.L_85:
        /*0384*/ 	.byte	0x04, 0x28
        /*0386*/ 	.short	(.L_87 - .L_86)


	//   ....[0]....
.L_86:
        /*0388*/ 	.word	0x00000070


	//   ....[1]....
        /*038c*/ 	.word	0x000000b0


	//   ....[2]....
        /*0390*/ 	.word	0x000002d0


	//   ....[3]....
        /*0394*/ 	.word	0x00000430


	//   ....[4]....
        /*0398*/ 	.word	0x00000550


	//   ....[5]....
        /*039c*/ 	.word	0x000006b0


	//   ....[6]....
        /*03a0*/ 	.word	0x00000cc0


	//   ....[7]....
        /*03a4*/ 	.word	0x00002d00


	//   ....[8]....
        /*03a8*/ 	.word	0x00002d90


	//   ....[9]....
        /*03ac*/ 	.word	0x000033b0


	//   ....[10]....
        /*03b0*/ 	.word	0x00003480


	//   ....[11]....
        /*03b4*/ 	.word	0x00005cd0


	//   ....[12]....
        /*03b8*/ 	.word	0x00005d00


	//   ....[13]....
        /*03bc*/ 	.word	0x00005d20


	//   ....[14]....
        /*03c0*/ 	.word	0x00005d40


	//   ....[15]....
        /*03c4*/ 	.word	0x00007620


	//   ....[16]....
        /*03c8*/ 	.word	0x00007630


	//   ....[17]....
        /*03cc*/ 	.word	0x000076b0


	//   ....[18]....
        /*03d0*/ 	.word	0x000076c0


	//   ....[19]....
        /*03d4*/ 	.word	0x000083a0


	//   ....[20]....
        /*03d8*/ 	.word	0x000083b0


	//   ....[21]....
        /*03dc*/ 	.word	0x000083c0


	//   ....[22]....
        /*03e0*/ 	.word	0x000083d0


	//   ....[23]....
        /*03e4*/ 	.word	0x000083e0


	//   ....[24]....
        /*03e8*/ 	.word	0x000083f0


	//   ....[25]....
        /*03ec*/ 	.word	0x00008400


	//   ....[26]....
        /*03f0*/ 	.word	0x00008410


	//   ....[27]....
        /*03f4*/ 	.word	0x00008420


	//   ....[28]....
        /*03f8*/ 	.word	0x00008430


	//   ....[29]....
        /*03fc*/ 	.word	0x00008440


	//   ....[30]....
        /*0400*/ 	.word	0x00008470


	//   ....[31]....
        /*0404*/ 	.word	0x00008480


	//   ....[32]....
        /*0408*/ 	.word	0x000084b0


	//   ....[33]....
        /*040c*/ 	.word	0x000084c0


	//   ....[34]....
        /*0410*/ 	.word	0x000084f0


	//   ....[35]....
        /*0414*/ 	.word	0x00008510


	//   ....[36]....
        /*0418*/ 	.word	0x00008530


	//   ....[37]....
        /*041c*/ 	.word	0x000085b0


	//   ....[38]....
        /*0420*/ 	.word	0x000085e0


	//   ....[39]....
        /*0424*/ 	.word	0x00008a30


	//   ....[40]....
        /*0428*/ 	.word	0x00008a60


	//   ....[41]....
        /*042c*/ 	.word	0x00008aa0


	//   ....[42]....
        /*0430*/ 	.word	0x00008ad0


	//   ....[43]....
        /*0434*/ 	.word	0x00008af0


	//   ....[44]....
        /*0438*/ 	.word	0x00008b00


	//   ....[45]....
        /*043c*/ 	.word	0x00008b10


	//   ....[46]....
        /*0440*/ 	.word	0x00008b20


	//   ....[47]....
        /*0444*/ 	.word	0x0000a120


	//   ....[48]....
        /*0448*/ 	.word	0x0000a150


	//   ....[49]....
        /*044c*/ 	.word	0x0000a180


	//   ....[50]....
        /*0450*/ 	.word	0x0000a1d0


	//   ....[51]....
        /*0454*/ 	.word	0x0000a1e0


	//   ....[52]....
        /*0458*/ 	.word	0x0000a220


	//   ....[53]....
        /*045c*/ 	.word	0x0000a230


	//   ....[54]....
        /*0460*/ 	.word	0x0000a240


	//   ....[55]....
        /*0464*/ 	.word	0x0000a280


	//   ....[56]....
        /*0468*/ 	.word	0x0000a2c0


	//   ....[57]....
        /*046c*/ 	.word	0x0000a6b0


	//   ....[58]....
        /*0470*/ 	.word	0x0000a6d0


	//   ....[59]....
        /*0474*/ 	.word	0x0000a6f0


	//   ....[60]....
        /*0478*/ 	.word	0x0000a720


	//   ....[61]....
        /*047c*/ 	.word	0x0000a780


	//   ....[62]....
        /*0480*/ 	.word	0x0000a790


	//   ....[63]....
        /*0484*/ 	.word	0x0000a7a0


	//   ....[64]....
        /*0488*/ 	.word	0x0000a7f0


	//   ....[65]....
        /*048c*/ 	.word	0x0000a810


	//   ....[66]....
        /*0490*/ 	.word	0x0000a820


	//   ....[67]....
        /*0494*/ 	.word	0x0000b0b0


	//   ....[68]....
        /*0498*/ 	.word	0x0000b0d0


	//   ....[69]....
        /*049c*/ 	.word	0x0000b130


	//   ....[70]....
        /*04a0*/ 	.word	0x0000b170


	//   ....[71]....
        /*04a4*/ 	.word	0x0000b1b0


	//   ....[72]....
        /*04a8*/ 	.word	0x0000b1f0


	//   ....[73]....
        /*04ac*/ 	.word	0x0000b200


	//   ....[74]....
        /*04b0*/ 	.word	0x0000b240


	//   ....[75]....
        /*04b4*/ 	.word	0x0000b290


	//   ....[76]....
        /*04b8*/ 	.word	0x0000b2d0


	//   ....[77]....
        /*04bc*/ 	.word	0x0000b2f0


	//   ....[78]....
        /*04c0*/ 	.word	0x0000b320


	//   ....[79]....
        /*04c4*/ 	.word	0x0000bbc0


	//   ....[80]....
        /*04c8*/ 	.word	0x0000bbd0


	//   ....[81]....
        /*04cc*/ 	.word	0x0000bbf0


	//   ....[82]....
        /*04d0*/ 	.word	0x0000bc40


	//   ....[83]....
        /*04d4*/ 	.word	0x0000bc50


	//   ....[84]....
        /*04d8*/ 	.word	0x0000bc90


	//   ....[85]....
        /*04dc*/ 	.word	0x0000bca0


	//   ....[86]....
        /*04e0*/ 	.word	0x0000bcb0


	//   ....[87]....
        /*04e4*/ 	.word	0x0000bcf0


	//   ....[88]....
        /*04e8*/ 	.word	0x0000bd30


	//   ....[89]....
        /*04ec*/ 	.word	0x0000c150


	//   ....[90]....
        /*04f0*/ 	.word	0x0000c160


	//   ....[91]....
        /*04f4*/ 	.word	0x0000c170


	//   ....[92]....
        /*04f8*/ 	.word	0x0000c180


	//   ....[93]....
        /*04fc*/ 	.word	0x0000c1c0


	//   ....[94]....
        /*0500*/ 	.word	0x0000c1d0


	//   ....[95]....
        /*0504*/ 	.word	0x0000c210


	//   ....[96]....
        /*0508*/ 	.word	0x0000c220


	//   ....[97]....
        /*050c*/ 	.word	0x0000c230


	//   ....[98]....
        /*0510*/ 	.word	0x0000c270


	//   ....[99]....
        /*0514*/ 	.word	0x0000ce90


	//   ....[100]....
        /*0518*/ 	.word	0x0000d3b0


	//   ....[101]....
        /*051c*/ 	.word	0x0000d490


	//   ....[102]....
        /*0520*/ 	.word	0x0000d550


	//   ....[103]....
        /*0524*/ 	.word	0x0000d5c0


	//   ....[104]....
        /*0528*/ 	.word	0x0000d680


	//   ....[105]....
        /*052c*/ 	.word	0x0000d6e0


	//   ....[106]....
        /*0530*/ 	.word	0x0000d790


	//   ....[107]....
        /*0534*/ 	.word	0x0000d7f0


	//   ....[108]....
        /*0538*/ 	.word	0x0000d8a0


	//   ....[109]....
        /*053c*/ 	.word	0x0000d900


	//   ....[110]....
        /*0540*/ 	.word	0x0000d9b0


	//   ....[111]....
        /*0544*/ 	.word	0x0000daa0


	//   ....[112]....
        /*0548*/ 	.word	0x0000db60


	//   ....[113]....
        /*054c*/ 	.word	0x0000dbe0


	//   ....[114]....
        /*0550*/ 	.word	0x0000dca0


	//   ....[115]....
        /*0554*/ 	.word	0x0000dd00


	//   ....[116]....
        /*0558*/ 	.word	0x0000ddc0


	//   ....[117]....
        /*055c*/ 	.word	0x0000de20


	//   ....[118]....
        /*0560*/ 	.word	0x0000df00


	//   ....[119]....
        /*0564*/ 	.word	0x0000df60


	//   ....[120]....
        /*0568*/ 	.word	0x0000e030


	//   ....[121]....
        /*056c*/ 	.word	0x0000e0c0


	//   ....[122]....
        /*0570*/ 	.word	0x0000e130


	//   ....[123]....
        /*0574*/ 	.word	0x0000e1b0


	//   ....[124]....
        /*0578*/ 	.word	0x0000e260


	//   ....[125]....
        /*057c*/ 	.word	0x0000e2e0


	//   ....[126]....
        /*0580*/ 	.word	0x0000e380


	//   ....[127]....
        /*0584*/ 	.word	0x0000e400


	//   ....[128]....
        /*0588*/ 	.word	0x0000e4c0


	//   ....[129]....
        /*058c*/ 	.word	0x0000e520


	//   ....[130]....
        /*0590*/ 	.word	0x0000e5d0


	//   ....[131]....
        /*0594*/ 	.word	0x0000e650


	//   ....[132]....
        /*0598*/ 	.word	0x0000e6e0


	//   ....[133]....
        /*059c*/ 	.word	0x0000e820


	//   ....[134]....
        /*05a0*/ 	.word	0x0000e8d0


	//   ....[135]....
        /*05a4*/ 	.word	0x0000e980


	//   ....[136]....
        /*05a8*/ 	.word	0x0000ea20


	//   ....[137]....
        /*05ac*/ 	.word	0x0000ead0


	//   ....[138]....
        /*05b0*/ 	.word	0x0000eb70


	//   ....[139]....
        /*05b4*/ 	.word	0x0000ec20


	//   ....[140]....
        /*05b8*/ 	.word	0x0000ecc0


	//   ....[141]....
        /*05bc*/ 	.word	0x0000ed30


	//   ....[142]....
        /*05c0*/ 	.word	0x0000edf0


	//   ....[143]....
        /*05c4*/ 	.word	0x0000eee0


	//   ....[144]....
        /*05c8*/ 	.word	0x0000ef70


	//   ....[145]....
        /*05cc*/ 	.word	0x0000efd0


	//   ....[146]....
        /*05d0*/ 	.word	0x0000f080


	//   ....[147]....
        /*05d4*/ 	.word	0x0000f0e0


	//   ....[148]....
        /*05d8*/ 	.word	0x0000f190


	//   ....[149]....
        /*05dc*/ 	.word	0x0000f1f0


	//   ....[150]....
        /*05e0*/ 	.word	0x0000f2a0


	//   ....[151]....
        /*05e4*/ 	.word	0x0000f300


	//   ....[152]....
        /*05e8*/ 	.word	0x0000f3b0


	//----- nvinfo : EIATTR_REG_RECONFIG
	.align		4
.L_87:
        /*05ec*/ 	.byte	0x01, 0x54
	.zero		2


	//----- nvinfo : EIATTR_SYSCALL_OFFSETS
	.align		4
        /*05f0*/ 	.byte	0x04, 0x46
        /*05f2*/ 	.short	(.L_89 - .L_88)


	//   ....[0]....
.L_88:
        /*05f4*/ 	.word	0x00000fc0


	//   ....[1]....
        /*05f8*/ 	.word	0x000095d0


	//   ....[2]....
        /*05fc*/ 	.word	0x00009730


	//   ....[3]....
        /*0600*/ 	.word	0x00009870


	//   ....[4]....
        /*0604*/ 	.word	0x00009990


	//   ....[5]....
        /*0608*/ 	.word	0x0000abe0


	//----- nvinfo : EIATTR_MBARRIER_INSTR_OFFSETS
	.align		4
.L_89:
        /*060c*/ 	.byte	0x04, 0x39
        /*060e*/ 	.short	(.L_91 - .L_90)


	//   ....[0]....
.L_90:
        /*0610*/ 	.word	0x00000180
        /*0614*/ 	.word	0x000000ff
        /*0618*/ 	.word	0x00013200
        /*061c*/ 	.short	0x0100
        /*061e*/ 	.byte	0x08
	.zero		1


	//   ....[1]....
        /*0620*/ 	.word	0x00000190
        /*0624*/ 	.word	0x000000ff
        /*0628*/ 	.word	0x00013220
        /*062c*/ 	.short	0x0100
        /*062e*/ 	.byte	0x08
	.zero		1


	//   ....[2]....
        /*0630*/ 	.word	0x00000280
        /*0634*/ 	.word	0x000000ff
        /*0638*/ 	.word	0x00013230
        /*063c*/ 	.short	0x0100
        /*063e*/ 	.byte	0x08
	.zero		1


	//   ....[3]....
        /*0640*/ 	.word	0x00000290
        /*0644*/ 	.word	0x000000ff
        /*0648*/ 	.word	0x00013240
        /*064c*/ 	.short	0x0100
        /*064e*/ 	.byte	0x08
	.zero		1


	//   ....[4]....
        /*0650*/ 	.word	0x000002a0
        /*0654*/ 	.word	0x000000ff
        /*0658*/ 	.word	0x00013238
        /*065c*/ 	.short	0x0100
        /*065e*/ 	.byte	0x08
	.zero		1


	//   ....[5]....
        /*0660*/ 	.word	0x000002b0
        /*0664*/ 	.word	0x000000ff
        /*0668*/ 	.word	0x00013248
        /*066c*/ 	.short	0x0100
        /*066e*/ 	.byte	0x08
	.zero		1


	//   ....[6]....
        /*0670*/ 	.word	0x000003e0
        /*0674*/ 	.word	0x000000ff
        /*0678*/ 	.word	0x00013250
        /*067c*/ 	.short	0x0100
        /*067e*/ 	.byte	0x08
	.zero		1


	//   ....[7]....
        /*0680*/ 	.word	0x000003f0
        /*0684*/ 	.word	0x000000ff
        /*0688*/ 	.word	0x00013260
        /*068c*/ 	.short	0x0100
        /*068e*/ 	.byte	0x08
	.zero		1


	//   ....[8]....
        /*0690*/ 	.word	0x00000400
        /*0694*/ 	.word	0x000000ff
        /*0698*/ 	.word	0x00013258
        /*069c*/ 	.short	0x0100
        /*069e*/ 	.byte	0x08
	.zero		1


	//   ....[9]....
        /*06a0*/ 	.word	0x00000410
        /*06a4*/ 	.word	0x000000ff
        /*06a8*/ 	.word	0x00013268
        /*06ac*/ 	.short	0x0100
        /*06ae*/ 	.byte	0x08
	.zero		1


	//   ....[10]....
        /*06b0*/ 	.word	0x00000500
        /*06b4*/ 	.word	0x000000ff
        /*06b8*/ 	.word	0x00013270
        /*06bc*/ 	.short	0x0100
        /*06be*/ 	.byte	0x06
	.zero		1


	//   ....[11]....
        /*06c0*/ 	.word	0x00000510
        /*06c4*/ 	.word	0x000000ff
        /*06c8*/ 	.word	0x00013280
        /*06cc*/ 	.short	0x0100
        /*06ce*/ 	.byte	0x06
	.zero		1


	//   ....[12]....
        /*06d0*/ 	.word	0x00000520
        /*06d4*/ 	.word	0x000000ff
        /*06d8*/ 	.word	0x00013278
        /*06dc*/ 	.short	0x0100
        /*06de*/ 	.byte	0x06
	.zero		1


	//   ....[13]....
        /*06e0*/ 	.word	0x00000530
        /*06e4*/ 	.word	0x000000ff
        /*06e8*/ 	.word	0x00013288
        /*06ec*/ 	.short	0x0100
        /*06ee*/ 	.byte	0x06
	.zero		1


	//   ....[14]....
        /*06f0*/ 	.word	0x00000660
        /*06f4*/ 	.word	0x000000ff
        /*06f8*/ 	.word	0x00013290
        /*06fc*/ 	.short	0x0100
        /*06fe*/ 	.byte	0x08
	.zero		1


	//   ....[15]....
        /*0700*/ 	.word	0x00000670
        /*0704*/ 	.word	0x000000ff
        /*0708*/ 	.word	0x000132a0
        /*070c*/ 	.short	0x0100
        /*070e*/ 	.byte	0x08
	.zero		1


	//   ....[16]....
        /*0710*/ 	.word	0x00000680
        /*0714*/ 	.word	0x000000ff
        /*0718*/ 	.word	0x00013298
        /*071c*/ 	.short	0x0100
        /*071e*/ 	.byte	0x08
	.zero		1


	//   ....[17]....
        /*0720*/ 	.word	0x00000690
        /*0724*/ 	.word	0x000000ff
        /*0728*/ 	.word	0x000132a8
        /*072c*/ 	.short	0x0100
        /*072e*/ 	.byte	0x08
	.zero		1


	//   ....[18]....
        /*0730*/ 	.word	0x000007e0
        /*0734*/ 	.word	0x000000ff
        /*0738*/ 	.word	0x000132b0
        /*073c*/ 	.short	0x0100
        /*073e*/ 	.byte	0x08
	.zero		1


	//   ....[19]....
        /*0740*/ 	.word	0x000007f0
        /*0744*/ 	.word	0x000000ff
        /*0748*/ 	.word	0x000132c0
        /*074c*/ 	.short	0x0100
        /*074e*/ 	.byte	0x08
	.zero		1


	//   ....[20]....
        /*0750*/ 	.word	0x00000800
        /*0754*/ 	.word	0x000000ff
        /*0758*/ 	.word	0x000132b8
        /*075c*/ 	.short	0x0100
        /*075e*/ 	.byte	0x08
	.zero		1


	//   ....[21]....
        /*0760*/ 	.word	0x00000810
        /*0764*/ 	.word	0x000000ff
        /*0768*/ 	.word	0x000132c8
        /*076c*/ 	.short	0x0100
        /*076e*/ 	.byte	0x08
	.zero		1


	//   ....[22]....
        /*0770*/ 	.word	0x00001350
        /*0774*/ 	.word	0x00000019
        /*0778*/ 	.word	0x00013200
        /*077c*/ 	.short	0x010a
        /*077e*/ 	.byte	0x3f
	.zero		1


	//   ....[23]....
        /*0780*/ 	.word	0x000013f0
        /*0784*/ 	.word	0x00000003
        /*0788*/ 	.word	0x00013230
        /*078c*/ 	.short	0x010a
        /*078e*/ 	.byte	0x3f
	.zero		1


	//   ....[24]....
        /*0790*/ 	.word	0x00001470
        /*0794*/ 	.word	0x00000003
        /*0798*/ 	.word	0x00013230
        /*079c*/ 	.short	0x010a
        /*079e*/ 	.byte	0x3f
	.zero		1


	//   ....[25]....
        /*07a0*/ 	.word	0x00002210
        /*07a4*/ 	.word	0x00000028
        /*07a8*/ 	.word	0x00000000
        /*07ac*/ 	.short	0x0101
        /*07ae*/ 	.byte	0x3f
	.zero		1


	//   ....[26]....
        /*07b0*/ 	.word	0x000046a0
        /*07b4*/ 	.word	0x000000ff
        /*07b8*/ 	.word	0x00013230
        /*07bc*/ 	.short	0x010a
        /*07be*/ 	.byte	0x07
	.zero		1


	//   ....[27]....
        /*07c0*/ 	.word	0x000046e0
        /*07c4*/ 	.word	0x000000ff
        /*07c8*/ 	.word	0x00013230
        /*07cc*/ 	.short	0x010a
        /*07ce*/ 	.byte	0x07
	.zero		1


	//   ....[28]....
        /*07d0*/ 	.word	0x00004b30
        /*07d4*/ 	.word	0x000000ff
        /*07d8*/ 	.word	0x00013250
        /*07dc*/ 	.short	0x010a
        /*07de*/ 	.byte	0x0e
	.zero		1


	//   ....[29]....
        /*07e0*/ 	.word	0x00004b70
        /*07e4*/ 	.word	0x000000ff
        /*07e8*/ 	.word	0x00013250
        /*07ec*/ 	.short	0x010a
        /*07ee*/ 	.byte	0x0e
	.zero		1


	//   ....[30]....
        /*07f0*/ 	.word	0x00005490
        /*07f4*/ 	.word	0x000000ff
        /*07f8*/ 	.word	0x00000000
        /*07fc*/ 	.short	0x0101
        /*07fe*/ 	.byte	0x07
	.zero		1


	//   ....[31]....
        /*0800*/ 	.word	0x00006e00
        /*0804*/ 	.word	0x000000ff
        /*0808*/ 	.word	0x00000000
        /*080c*/ 	.short	0x0101
        /*080e*/ 	.byte	0x07
	.zero		1


	//   ....[32]....
        /*0810*/ 	.word	0x000072e0
        /*0814*/ 	.word	0x000000ff
        /*0818*/ 	.word	0x00013250
        /*081c*/ 	.short	0x010a
        /*081e*/ 	.byte	0x07
	.zero		1


	//   ....[33]....
        /*0820*/ 	.word	0x00007320
        /*0824*/ 	.word	0x000000ff
        /*0828*/ 	.word	0x00013250
        /*082c*/ 	.short	0x010a
        /*082e*/ 	.byte	0x07
	.zero		1


	//   ....[34]....
        /*0830*/ 	.word	0x00007fd0
        /*0834*/ 	.word	0x000000ff
        /*0838*/ 	.word	0x00000000
        /*083c*/ 	.short	0x0101
        /*083e*/ 	.byte	0x07
	.zero		1


	//   ....[35]....
        /*0840*/ 	.word	0x000089a0
        /*0844*/ 	.word	0x000000ff
        /*0848*/ 	.word	0x00000000
        /*084c*/ 	.short	0x0101
        /*084e*/ 	.byte	0x04
	.zero		1


	//   ....[36]....
        /*0850*/ 	.word	0x00009e80
        /*0854*/ 	.word	0x00000000
        /*0858*/ 	.word	0x00013280
        /*085c*/ 	.short	0x010a
        /*085e*/ 	.byte	0x3f
	.zero		1


	//   ....[37]....
        /*0860*/ 	.word	0x0000a350
        /*0864*/ 	.word	0x00000000
        /*0868*/ 	.word	0x00013270
        /*086c*/ 	.short	0x0107
        /*086e*/ 	.byte	0x3f
	.zero		1


	//   ....[38]....
        /*0870*/ 	.word	0x0000a410
        /*0874*/ 	.word	0x00000000
        /*0878*/ 	.word	0x00013270
        /*087c*/ 	.short	0x0101
        /*087e*/ 	.byte	0x3f
	.zero		1


	//   ....[39]....
        /*0880*/ 	.word	0x0000a440
        /*0884*/ 	.word	0x00000000
        /*0888*/ 	.word	0x00013240
        /*088c*/ 	.short	0x010a
        /*088e*/ 	.byte	0x3f
	.zero		1


	//   ....[40]....
        /*0890*/ 	.word	0x0000a9b0
        /*0894*/ 	.word	0x00000000
        /*0898*/ 	.word	0x00013230
        /*089c*/ 	.short	0x0107
        /*089e*/ 	.byte	0x3f
	.zero		1


	//   ....[41]....
        /*08a0*/ 	.word	0x0000aa80
        /*08a4*/ 	.word	0x00000000
        /*08a8*/ 	.word	0x00013230
        /*08ac*/ 	.short	0x0101
        /*08ae*/ 	.byte	0x3f
	.zero		1


	//   ....[42]....
        /*08b0*/ 	.word	0x0000b3c0
        /*08b4*/ 	.word	0x000000ff
        /*08b8*/ 	.word	0x00013200
        /*08bc*/ 	.short	0x0107
        /*08be*/ 	.byte	0x2b
	.zero		1


	//   ....[43]....
        /*08c0*/ 	.word	0x0000b410
        /*08c4*/ 	.word	0x000000ff
        /*08c8*/ 	.word	0x00013200
        /*08cc*/ 	.short	0x0101
        /*08ce*/ 	.byte	0x2b
	.zero		1


	//   ....[44]....
        /*08d0*/ 	.word	0x0000b440
        /*08d4*/ 	.word	0x000000ff
        /*08d8*/ 	.word	0x00013220
        /*08dc*/ 	.short	0x010a
        /*08de*/ 	.byte	0x2b
	.zero		1


	//   ....[45]....
        /*08e0*/ 	.word	0x0000b930
        /*08e4*/ 	.word	0x00000000
        /*08e8*/ 	.word	0x00013280
        /*08ec*/ 	.short	0x010a
        /*08ee*/ 	.byte	0x3f
	.zero		1


	//   ....[46]....
        /*08f0*/ 	.word	0x0000bde0
        /*08f4*/ 	.word	0x00000000
        /*08f8*/ 	.word	0x00013270
        /*08fc*/ 	.short	0x0107
        /*08fe*/ 	.byte	0x3f
	.zero		1


	//   ....[47]....
        /*0900*/ 	.word	0x0000bea0
        /*0904*/ 	.word	0x00000000
        /*0908*/ 	.word	0x00013270
        /*090c*/ 	.short	0x0101
        /*090e*/ 	.byte	0x3f
	.zero		1


	//   ....[48]....
        /*0910*/ 	.word	0x0000bed0
        /*0914*/ 	.word	0x00000000
        /*0918*/ 	.word	0x00013240
        /*091c*/ 	.short	0x010a
        /*091e*/ 	.byte	0x3f
	.zero		1


	//   ....[49]....
        /*0920*/ 	.word	0x0000c320
        /*0924*/ 	.word	0x00000000
        /*0928*/ 	.word	0x00013230
        /*092c*/ 	.short	0x0107
        /*092e*/ 	.byte	0x3f
	.zero		1


	//   ....[50]....
        /*0930*/ 	.word	0x0000c3e0
        /*0934*/ 	.word	0x00000000
        /*0938*/ 	.word	0x00013230
        /*093c*/ 	.short	0x0101
        /*093e*/ 	.byte	0x3f
	.zero		1


	//   ....[51]....
        /*0940*/ 	.word	0x0000c470
        /*0944*/ 	.word	0x00000000
        /*0948*/ 	.word	0x00013270
        /*094c*/ 	.short	0x010a
        /*094e*/ 	.byte	0x3f
	.zero		1


	//   ....[52]....
        /*0950*/ 	.word	0x0000c500
        /*0954*/ 	.word	0x00000000
        /*0958*/ 	.word	0x00013260
        /*095c*/ 	.short	0x010a
        /*095e*/ 	.byte	0x3f
	.zero		1


	//   ....[53]....
        /*0960*/ 	.word	0x0000c800
        /*0964*/ 	.word	0x00000000
        /*0968*/ 	.word	0x00013250
        /*096c*/ 	.short	0x0101
        /*096e*/ 	.byte	0x3f
	.zero		1


	//   ....[54]....
        /*0970*/ 	.word	0x0000c890
        /*0974*/ 	.word	0x00000000
        /*0978*/ 	.word	0x00000000
        /*097c*/ 	.short	0x0101
        /*097e*/ 	.byte	0x3f
	.zero		1


	//   ....[55]....
        /*0980*/ 	.word	0x0000c930
        /*0984*/ 	.word	0x00000002
        /*0988*/ 	.word	0x00013270
        /*098c*/ 	.short	0x010a
        /*098e*/ 	.byte	0x3f
	.zero		1


	//   ....[56]....
        /*0990*/ 	.word	0x0000c9c0
        /*0994*/ 	.word	0x00000002
        /*0998*/ 	.word	0x00013260
        /*099c*/ 	.short	0x010a
        /*099e*/ 	.byte	0x3f
	.zero		1


	//   ....[57]....
        /*09a0*/ 	.word	0x0000ccc0
        /*09a4*/ 	.word	0x00000002
        /*09a8*/ 	.word	0x00013250
        /*09ac*/ 	.short	0x0101
        /*09ae*/ 	.byte	0x3f
	.zero		1


	//   ....[58]....
        /*09b0*/ 	.word	0x0000cdb0
        /*09b4*/ 	.word	0x00000002
        /*09b8*/ 	.word	0x00000000
        /*09bc*/ 	.short	0x0101
        /*09be*/ 	.byte	0x3f
	.zero		1


	//   ....[59]....
        /*09c0*/ 	.word	0x0000ce40
        /*09c4*/ 	.word	0x00000005
        /*09c8*/ 	.word	0x00013220
        /*09cc*/ 	.short	0x010a
        /*09ce*/ 	.byte	0x3f
	.zero		1


	//   ....[60]....
        /*09d0*/ 	.word	0x0000cf70
        /*09d4*/ 	.word	0x00000003
        /*09d8*/ 	.word	0x00013240
        /*09dc*/ 	.short	0x010a
        /*09de*/ 	.byte	0x3f
	.zero		1


	//   ....[61]....
        /*09e0*/ 	.word	0x0000d010
        /*09e4*/ 	.word	0x00000005
        /*09e8*/ 	.word	0x00013240
        /*09ec*/ 	.short	0x010a
        /*09ee*/ 	.byte	0x3f
	.zero		1


	//   ....[62]....
        /*09f0*/ 	.word	0x0000d050
        /*09f4*/ 	.word	0x00000003
        /*09f8*/ 	.word	0x00013260
        /*09fc*/ 	.short	0x010a
        /*09fe*/ 	.byte	0x3f
	.zero		1


	//   ....[63]....
        /*0a00*/ 	.word	0x0000d090
        /*0a04*/ 	.word	0x00000005
        /*0a08*/ 	.word	0x00013260
        /*0a0c*/ 	.short	0x010a
        /*0a0e*/ 	.byte	0x3f
	.zero		1


	//   ....[64]....
        /*0a10*/ 	.word	0x0000d0d0
        /*0a14*/ 	.word	0x00000003
        /*0a18*/ 	.word	0x00013280
        /*0a1c*/ 	.short	0x010a
        /*0a1e*/ 	.byte	0x3f
	.zero		1


	//   ....[65]....
        /*0a20*/ 	.word	0x0000d110
        /*0a24*/ 	.word	0x00000005
        /*0a28*/ 	.word	0x00013280
        /*0a2c*/ 	.short	0x010a
        /*0a2e*/ 	.byte	0x3f
	.zero		1


	//   ....[66]....
        /*0a30*/ 	.word	0x0000d170
        /*0a34*/ 	.word	0x00000019
        /*0a38*/ 	.word	0x00013200
        /*0a3c*/ 	.short	0x010a
        /*0a3e*/ 	.byte	0x3f
	.zero		1


	//   ....[67]....
        /*0a40*/ 	.word	0x0000d1c0
        /*0a44*/ 	.word	0x00000003
        /*0a48*/ 	.word	0x00013230
        /*0a4c*/ 	.short	0x010a
        /*0a4e*/ 	.byte	0x3f
	.zero		1


	//   ....[68]....
        /*0a50*/ 	.word	0x0000d220
        /*0a54*/ 	.word	0x00000008
        /*0a58*/ 	.word	0x00013230
        /*0a5c*/ 	.short	0x010a
        /*0a5e*/ 	.byte	0x3f
	.zero		1


	//   ....[69]....
        /*0a60*/ 	.word	0x0000d280
        /*0a64*/ 	.word	0x00000008
        /*0a68*/ 	.word	0x00013250
        /*0a6c*/ 	.short	0x010a
        /*0a6e*/ 	.byte	0x3f
	.zero		1


	//   ....[70]....
        /*0a70*/ 	.word	0x0000d2e0
        /*0a74*/ 	.word	0x00000003
        /*0a78*/ 	.word	0x00013250
        /*0a7c*/ 	.short	0x010a
        /*0a7e*/ 	.byte	0x3f
	.zero		1


	//   ....[71]....
        /*0a80*/ 	.word	0x0000d3e0
        /*0a84*/ 	.word	0x00000000
        /*0a88*/ 	.word	0x00013280
        /*0a8c*/ 	.short	0x010a
        /*0a8e*/ 	.byte	0x3f
	.zero		1


	//   ....[72]....
        /*0a90*/ 	.word	0x0000d9f0
        /*0a94*/ 	.word	0x00000000
        /*0a98*/ 	.word	0x00013240
        /*0a9c*/ 	.short	0x010a
        /*0a9e*/ 	.byte	0x3f
	.zero		1


	//   ....[73]....
        /*0aa0*/ 	.word	0x0000e720
        /*0aa4*/ 	.word	0x00000003
        /*0aa8*/ 	.word	0x00013220
        /*0aac*/ 	.short	0x010a
        /*0aae*/ 	.byte	0x3f
	.zero		1


	//   ....[74]....
        /*0ab0*/ 	.word	0x0000e770
        /*0ab4*/ 	.word	0x00000000
        /*0ab8*/ 	.word	0x00013280
        /*0abc*/ 	.short	0x010a
        /*0abe*/ 	.byte	0x3f
	.zero		1


	//   ....[75]....
        /*0ac0*/ 	.word	0x0000ee30
        /*0ac4*/ 	.word	0x00000000
        /*0ac8*/ 	.word	0x00013240
        /*0acc*/ 	.short	0x010a
        /*0ace*/ 	.byte	0x3f
	.zero		1


	//   ....[76]....
        /*0ad0*/ 	.word	0x0000f3e0
        /*0ad4*/ 	.word	0x00000000
        /*0ad8*/ 	.word	0x00013270
        /*0adc*/ 	.short	0x010a
        /*0ade*/ 	.byte	0x3f
	.zero		1


	//   ....[77]....
        /*0ae0*/ 	.word	0x0000f430
        /*0ae4*/ 	.word	0x00000000
        /*0ae8*/ 	.word	0x00013260
        /*0aec*/ 	.short	0x010a
        /*0aee*/ 	.byte	0x3f
	.zero		1


	//   ....[78]....
        /*0af0*/ 	.word	0x0000f480
        /*0af4*/ 	.word	0x00000002
        /*0af8*/ 	.word	0x00013270
        /*0afc*/ 	.short	0x010a
        /*0afe*/ 	.byte	0x3f
	.zero		1


	//   ....[79]....
        /*0b00*/ 	.word	0x0000f4d0
        /*0b04*/ 	.word	0x00000002
        /*0b08*/ 	.word	0x00013260
        /*0b0c*/ 	.short	0x010a
        /*0b0e*/ 	.byte	0x3f
	.zero		1


	//   ....[80]....
        /*0b10*/ 	.word	0x0000f520
        /*0b14*/ 	.word	0x00000005
        /*0b18*/ 	.word	0x00013220
        /*0b1c*/ 	.short	0x010a
        /*0b1e*/ 	.byte	0x3f
	.zero		1


	//   ....[81]....
        /*0b20*/ 	.word	0x0000f570
        /*0b24*/ 	.word	0x00000003
        /*0b28*/ 	.word	0x00013240
        /*0b2c*/ 	.short	0x010a
        /*0b2e*/ 	.byte	0x3f
	.zero		1


	//   ....[82]....
        /*0b30*/ 	.word	0x0000f5c0
        /*0b34*/ 	.word	0x00000005
        /*0b38*/ 	.word	0x00013240
        /*0b3c*/ 	.short	0x010a
        /*0b3e*/ 	.byte	0x3f
	.zero		1


	//   ....[83]....
        /*0b40*/ 	.word	0x0000f610
        /*0b44*/ 	.word	0x00000003
        /*0b48*/ 	.word	0x00013260
        /*0b4c*/ 	.short	0x010a
        /*0b4e*/ 	.byte	0x3f
	.zero		1


	//   ....[84]....
        /*0b50*/ 	.word	0x0000f660
        /*0b54*/ 	.word	0x00000005
        /*0b58*/ 	.word	0x00013260
        /*0b5c*/ 	.short	0x010a
        /*0b5e*/ 	.byte	0x3f
	.zero		1


	//   ....[85]....
        /*0b60*/ 	.word	0x0000f6b0
        /*0b64*/ 	.word	0x00000003
        /*0b68*/ 	.word	0x00013280
        /*0b6c*/ 	.short	0x010a
        /*0b6e*/ 	.byte	0x3f
	.zero		1


	//----- nvinfo : EIATTR_NUM_MBARRIERS
	.align		4
.L_91:
        /*0b70*/ 	.byte	0x03, 0x38
        /*0b72*/ 	.short	0x0016


	//----- nvinfo : EIATTR_EXIT_INSTR_OFFSETS
	.align		4
        /*0b74*/ 	.byte	0x04, 0x1c
        /*0b76*/ 	.short	(.L_93 - .L_92)


	//   ....[0]....
.L_92:
        /*0b78*/ 	.word	0x00000930


	//   ....[1]....
        /*0b7c*/ 	.word	0x00008bd0


	//   ....[2]....
        /*0b80*/ 	.word	0x0000ceb0


	//   ....[3]....
        /*0b84*/ 	.word	0x0000d160


	//----- nvinfo : EIATTR_MAX_THREADS
	.align		4
.L_93:
        /*0b88*/ 	.byte	0x04, 0x05
        /*0b8a*/ 	.short	(.L_95 - .L_94)
.L_94:
        /*0b8c*/ 	.word	0x00000200
        /*0b90*/ 	.word	0x00000001
        /*0b94*/ 	.word	0x00000001


	//----- nvinfo : EIATTR_CRS_STACK_SIZE
	.align		4
.L_95:
        /*0b98*/ 	.byte	0x04, 0x1e
        /*0b9a*/ 	.short	(.L_97 - .L_96)
.L_96:
        /*0b9c*/ 	.word	0x00000000


	//----- nvinfo : EIATTR_CBANK_PARAM_SIZE
	.align		4
.L_97:
        /*0ba0*/ 	.byte	0x03, 0x19
        /*0ba2*/ 	.short	0x0a70


	//----- nvinfo : EIATTR_PARAM_CBANK
	.align		4
        /*0ba4*/ 	.byte	0x04, 0x0a
        /*0ba6*/ 	.short	(.L_99 - .L_98)
	.align		4
.L_98:
        /*0ba8*/ 	.word	index@(.nv.constant0._ZN7cutlass13device_kernelIN5flash11enable_sm90INS1_16FlashAttnFwdSm90INS1_25CollectiveMainloopFwdSm90ILi2EN4cute5tupleIJNS5_1CILi1EEES8_S8_EEENS6_IJNS7_ILi192EEENS7_ILi160EEENS7_ILi64EEEEEELi64ENS_12float_e4m3_tEfNS_4arch4Sm90ELb0ELb0ELb1ELb0ELb1ELb0ELb0ELb1ELb1ELb1ELb0ELb0EEENS1_21CollectiveEpilogueFwdINS6_IJSA_SC_SB_EEES9_NS_10bfloat16_tESG_Li384ELb0ELb1ELb0ELb1EEENS1_29StaticPersistentTileSchedulerILb0EEEEEEEEEvNT_6ParamsE)
        /*0bac*/ 	.short	0x0210
        /*0bae*/ 	.short	0x0a70


	//----- nvinfo : EIATTR_SW_WAR
	.align		4
.L_99:
        /*0bb0*/ 	.byte	0x04, 0x36
        /*0bb2*/ 	.short	(.L_101 - .L_100)
.L_100:
        /*0bb4*/ 	.word	0x00000008
.L_101:


//--------------------- .nv.info._ZN7cutlass13device_kernelIN5flash11enable_sm90INS1_16FlashAttnFwdSm90INS1_25CollectiveMainloopFwdSm90ILi2EN4cute5tupleIJNS5_1CILi1EEES8_S8_EEENS6_IJNS7_ILi192EEENS7_ILi160EEENS7_ILi64EEEEEELi64ENS_12float_e4m3_tEfNS_4arch4Sm90ELb0ELb0ELb1ELb1ELb1ELb0ELb0ELb1ELb1ELb1ELb0ELb0EEENS1_21CollectiveEpilogueFwdINS6_IJSA_SC_SB_EEES9_NS_10bfloat16_tESG_Li384ELb1ELb1ELb0ELb1EEENS1_36VarlenDynamicPersistentTileSchedulerILi192ELi160ELi384ELi128ELb0ELb1ELb1ELb0ELb1ELb1EEEEEEEEEvNT_6ParamsE --------------------------
	.section	.nv.info._ZN7cutlass13device_kernelIN5flash11enable_sm90INS1_16FlashAttnFwdSm90INS1_25CollectiveMainloopFwdSm90ILi2EN4cute5tupleIJNS5_1CILi1EEES8_S8_EEENS6_IJNS7_ILi192EEENS7_ILi160EEENS7_ILi64EEEEEELi64ENS_12float_e4m3_tEfNS_4arch4Sm90ELb0ELb0ELb1ELb1ELb1ELb0ELb0ELb1ELb1ELb1ELb0ELb0EEENS1_21CollectiveEpilogueFwdINS6_IJSA_SC_SB_EEES9_NS_10bfloat16_tESG_Li384ELb1ELb1ELb0ELb1EEENS1_36VarlenDynamicPersistentTileSchedulerILi192ELi160ELi384ELi128ELb0ELb1ELb1ELb0ELb1ELb1EEEEEEEEEvNT_6ParamsE,"",@"SHT_CUDA_INFO"
	.sectionflags	@""
	.align	4


	//----- nvinfo : EIATTR_CUDA_API_VERSION
	.align		4
        /*0000*/ 	.byte	0x04, 0x37
        /*0002*/ 	.short	(.L_103 - .L_102)
.L_102:
        /*0004*/ 	.word	0x00000082


	//----- nvinfo : EIATTR_KPARAM_INFO
	.align		4
.L_103:
        /*0008*/ 	.byte	0x04, 0x17
        /*000a*/ 	.short	(.L_105 - .L_104)
.L_104:
        /*000c*/ 	.word	0x00000000
        /*0010*/ 	.short	0x0000
        /*0012*/ 	.short	0x0070
        /*0014*/ 	.byte	0x00, 0xf0, 0x01, 0x2a


	//----- nvinfo : EIATTR_SPARSE_MMA_MASK
	.align		4
.L_105:
        /*0018*/ 	.byte	0x03, 0x50
        /*001a*/ 	.short	0x0000


	//----- nvinfo : EIATTR_MAXREG_COUNT
	.align		4
        /*001c*/ 	.byte	0x03, 0x1b
        /*001e*/ 	.short	0x0080


	//----- nvinfo : EIATTR_NUM_BARRIERS
	.align		4
        /*0020*/ 	.byte	0x02, 0x4c
        /*0022*/ 	.byte	0x09
	.zero		1


	//----- nvinfo : EIATTR_EXTERNS
	.align		4
        /*0024*/ 	.byte	0x04, 0x0f
        /*0026*/ 	.short	(.L_107 - .L_106)


	//   ....[0]....
	.align		4
.L_106:
        /*0028*/ 	.word	index@(__assertfail)


	//----- nvinfo : EIATTR_ANNOTATIONS
	.align		4
.L_107:
        /*002c*/ 	.byte	0x04, 0x55
        /*002e*/ 	.short	(.L_109 - .L_108)


	//   ....[0]....
.L_108:
        /* <DEDUP_REMOVED lines=34> */
        /*0244*/ 	.byte	0x30, 0x07, 0x01, 0x00, 0x01, 0x00, 0x00, 0x00, 0x50, 0x07, 0x01, 0x00


	//----- nvinfo : EIATTR_MERCURY_ISA_VERSION
	.align		4
.L_109:
        /*0250*/ 	.byte	0x03, 0x5f
        /*0252*/ 	.short	0x0101


	//----- nvinfo : EIATTR_UNUSED_LOAD_BYTE_OFFSET
	.align		4
        /*0254*/ 	.byte	0x04, 0x44
        /*0256*/ 	.short	(.L_111 - .L_110)


	//   ....[0]....
.L_110:
        /*0258*/ 	.word	0x00000940
        /*025c*/ 	.word	0x0000fff0


	//   ....[1]....
        /*0260*/ 	.word	0x00007f20
        /*0264*/ 	.word	0x0000fff0


	//----- nvinfo : EIATTR_INT_WARP_WIDE_INSTR_OFFSETS
	.align		4
.L_111:
        /*0268*/ 	.byte	0x04, 0x31
        /*026a*/ 	.short	(.L_113 - .L_112)


	//   ....[0]....
.L_112:
        /*026c*/ 	.word	0x000000c0


	//   ....[1]....
        /*0270*/ 	.word	0x000000d0


	//   ....[2]....
        /*0274*/ 	.word	0x00000170


	//   ....[3]....
        /*0278*/ 	.word	0x0000aea0


	//   ....[4]....
        /*027c*/ 	.word	0x0000af30


	//   ....[5]....
        /*0280*/ 	.word	0x0000ea00


	//   ....[6]....
        /*0284*/ 	.word	0x0000ea90


	//----- nvinfo : EIATTR_COOP_GROUP_MASK_REGIDS
	.align		4
.L_113:
        /*0288*/ 	.byte	0x04, 0x29
        /*028a*/ 	.short	(.L_115 - .L_114)


	//   ....[0]....
.L_114:
        /*028c*/ 	.word	0xffffffff


	//   ....[1]....
        /*0290*/ 	.word	0xffffffff


	//   ....[2]....
        /*0294*/ 	.word	0xffffffff


	//   ....[3]....
        /*0298*/ 	.word	0xffffffff


	//   ....[4]....
        /*029c*/ 	.word	0xffffffff


	//   ....[5]....
        /*02a0*/ 	.word	0xffffffff


	//   ....[6]....
        /*02a4*/ 	.word	0xffffffff


	//   ....[7]....
        /*02a8*/ 	.word	0xffffffff


	//   ....[8]....
        /*02ac*/ 	.word	0xffffffff


	//   ....[9]....
        /*02b0*/ 	.word	0xffffffff


	//   ....[10]....
        /*02b4*/ 	.word	0xffffffff


	//   ....[11]....
        /*02b8*/ 	.word	0xffffffff


	//   ....[12]....
        /*02bc*/ 	.word	0xffffffff


	//   ....[13]....
        /*02c0*/ 	.word	0xffffffff


	//   ....[14]....
        /*02c4*/ 	.word	0xffffffff


	//   ....[15]....
        /*02c8*/ 	.word	0xffffffff


	//   ....[16]....
        /*02cc*/ 	.word	0xffffffff


	//   ....[17]....
        /*02d0*/ 	.word	0xffffffff


	//   ....[18]....
        /*02d4*/ 	.word	0xffffffff


	//   ....[19]....
        /*02d8*/ 	.word	0xffffffff


	//   ....[20]....
        /*02dc*/ 	.word	0xffffffff


	//   ....[21]....
        /*02e0*/ 	.word	0xffffffff


	//   ....[22]....
        /*02e4*/ 	.word	0xffffffff


	//   ....[23]....
        /*02e8*/ 	.word	0xffffffff


	//   ....[24]....
        /*02ec*/ 	.word	0xffffffff


	//   ....[25]....
        /*02f0*/ 	.word	0xffffffff


	//   ....[26]....
        /*02f4*/ 	.word	0xffffffff


	//   ....[27]....
        /*02f8*/ 	.word	0xffffffff


	//   ....[28]....
        /*02fc*/ 	.word	0xffffffff


	//   ....[29]....
        /*0300*/ 	.word	0xffffffff


	//   ....[30]....
        /*0304*/ 	.word	0xffffffff


	//   ....[31]....
        /*0308*/ 	.word	0xffffffff


	//   ....[32]....
        /*030c*/ 	.word	0xffffffff


	//   ....[33]....
        /*0310*/ 	.word	0xffffffff


	//   ....[34]....
        /*0314*/ 	.word	0xffffffff


	//   ....[35]....
        /*0318*/ 	.word	0xffffffff


	//   ....[36]....
        /*031c*/ 	.word	0xffffffff


	//   ....[37]....
        /*0320*/ 	.word	0xffffffff


	//   ....[38]....
        /*0324*/ 	.word	0xffffffff


	//   ....[39]....
        /*0328*/ 	.word	0xffffffff


	//   ....[40]....
        /*032c*/ 	.word	0xffffffff


	//   ....[41]....
        /*0330*/ 	.word	0xffffffff


	//   ....[42]....
        /*0334*/ 	.word	0xffffffff


	//   ....[43]....
        /*0338*/ 	.word	0xffffffff


	//   ....[44]....
        /*033c*/ 	.word	0xffffffff


	//   ....[45]....
        /*0340*/ 	.word	0xffffffff


	//   ....[46]....
        /*0344*/ 	.word	0xffffffff


	//   ....[47]....
        /*0348*/ 	.word	0xffffffff


	//   ....[48]....
        /*034c*/ 	.word	0xffffffff


	//   ....[49]....
        /*0350*/ 	.word	0xffffffff


	//   ....[50]....
        /*0354*/ 	.word	0xffffffff


	//   ....[51]....
        /*0358*/ 	.word	0xffffffff


	//   ....[52]....
        /*035c*/ 	.word	0xffffffff


	//   ....[53]....
        /*0360*/ 	.word	0xffffffff


	//   ....[54]....
        /*0364*/ 	.word	0xffffffff


	//   ....[55]....
        /*0368*/ 	.word	0xffffffff


	//   ....[56]....
        /*036c*/ 	.word	0xffffffff


	//   ....[57]....
        /*0370*/ 	.word	0xffffffff


	//   ....[58]....
        /*0374*/ 	.word	0xffffffff


	//   ....[59]....
        /*0378*/ 	.word	0xffffffff


	//   ....[60]....
        /*037c*/ 	.word	0xffffffff


	//   ....[61]....
        /*0380*/ 	.word	0xffffffff


	//   ....[62]....
        /*0384*/ 	.word	0xffffffff


	//   ....[63]....
        /*0388*/ 	.word	0xffffffff


	//   ....[64]....
        /*038c*/ 	.word	0xffffffff


	//   ....[65]....
        /*0390*/ 	.word	0xffffffff


	//   ....[66]....
        /*0394*/ 	.word	0xffffffff


	//   ....[67]....
        /*0398*/ 	.word	0xffffffff


	//   ....[68]....
        /*039c*/ 	.word	0xffffffff


	//   ....[69]....
        /*03a0*/ 	.word	0xffffffff


	//   ....[70]....
        /*03a4*/ 	.word	0xffffffff


	//   ....[71]....
        /*03a8*/ 	.word	0xffffffff


	//   ....[72]....
        /*03ac*/ 	.word	0xffffffff


	//   ....[73]....
        /*03b0*/ 	.word	0xffffffff


	//   ....[74]....
        /*03b4*/ 	.word	0xffffffff


	//   ....[75]....
        /*03b8*/ 	.word	0xffffffff


	//   ....[76]....
        /*03bc*/ 	.word	0xffffffff


	//   ....[77]....
        /*03c0*/ 	.word	0xffffffff


	//   ....[78]....
        /*03c4*/ 	.word	0xffffffff


	//   ....[79]....
        /*03c8*/ 	.word	0xffffffff


	//   ....[80]....
        /*03cc*/ 	.word	0xffffffff


	//   ....[81]....
        /*03d0*/ 	.word	0xffffffff


	//   ....[82]....
        /*03d4*/ 	.word	0xffffffff


	//   ....[83]....
        /*03d8*/ 	.word	0xffffffff


	//   ....[84]....
        /*03dc*/ 	.word	0xffffffff


	//   ....[85]....
        /*03e0*/ 	.word	0xffffffff


	//   ....[86]....
        /*03e4*/ 	.word	0xffffffff


	//   ....[87]....
        /*03e8*/ 	.word	0xffffffff


	//   ....[88]....
        /*03ec*/ 	.word	0xffffffff


	//   ....[89]....
        /*03f0*/ 	.word	0xffffffff


	//   ....[90]....
        /*03f4*/ 	.word	0xffffffff


	//   ....[91]....
        /*03f8*/ 	.word	0xffffffff


	//   ....[92]....
        /*03fc*/ 	.word	0xffffffff


	//   ....[93]....
        /*0400*/ 	.word	0xffffffff


	//   ....[94]....
        /*0404*/ 	.word	0xffffffff


	//   ....[95]....
        /*0408*/ 	.word	0xffffffff


	//   ....[96]....
        /*040c*/ 	.word	0xffffffff


	//   ....[97]....
        /*0410*/ 	.word	0xffffffff


	//   ....[98]....
        /*0414*/ 	.word	0xffffffff


	//   ....[99]....
        /*0418*/ 	.word	0xffffffff


	//   ....[100]....
        /*041c*/ 	.word	0xffffffff


	//   ....[101]....
        /*0420*/ 	.word	0xffffffff


	//   ....[102]....
        /*0424*/ 	.word	0xffffffff


	//   ....[103]....
        /*0428*/ 	.word	0xffffffff


	//   ....[104]....
        /*042c*/ 	.word	0xffffffff


	//   ....[105]....
        /*0430*/ 	.word	0xffffffff


	//   ....[106]....
        /*0434*/ 	.word	0xffffffff


	//   ....[107]....
        /*0438*/ 	.word	0xffffffff


	//   ....[108]....
        /*043c*/ 	.word	0xffffffff


	//   ....[109]....
        /*0440*/ 	.word	0xffffffff


	//   ....[110]....
        /*0444*/ 	.word	0xffffffff


	//   ....[111]....
        /*0448*/ 	.word	0xffffffff


	//   ....[112]....
        /*044c*/ 	.word	0xffffffff


	//   ....[113]....
        /*0450*/ 	.word	0xffffffff


	//   ....[114]....
        /*0454*/ 	.word	0xffffffff


	//   ....[115]....
        /*0458*/ 	.word	0xffffffff


	//   ....[116]....
        /*045c*/ 	.word	0xffffffff


	//   ....[117]....
        /*0460*/ 	.word	0xffffffff


	//   ....[118]....
        /*0464*/ 	.word	0xffffffff


	//   ....[119]....
        /*0468*/ 	.word	0xffffffff


	//   ....[120]....
        /*046c*/ 	.word	0xffffffff


	//   ....[121]....
        /*0470*/ 	.word	0xffffffff


	//   ....[122]....
        /*0474*/ 	.word	0xffffffff


	//   ....[123]....
        /*0478*/ 	.word	0xffffffff


	//   ....[124]....
        /*047c*/ 	.word	0xffffffff


	//   ....[125]....
        /*0480*/ 	.word	0xffffffff


	//   ....[126]....
        /*0484*/ 	.word	0xffffffff


	//   ....[127]....
        /*0488*/ 	.word	0xffffffff


	//   ....[128]....
        /*048c*/ 	.word	0xffffffff


	//   ....[129]....
        /*0490*/ 	.word	0xffffffff


	//   ....[130]....
        /*0494*/ 	.word	0xffffffff


	//   ....[131]....
        /*0498*/ 	.word	0xffffffff


	//   ....[132]....
        /*049c*/ 	.word	0xffffffff


	//   ....[133]....
        /*04a0*/ 	.word	0xffffffff


	//   ....[134]....
        /*04a4*/ 	.word	0xffffffff


	//   ....[135]....
        /*04a8*/ 	.word	0xffffffff


	//   ....[136]....
        /*04ac*/ 	.word	0xffffffff


	//   ....[137]....
        /*04b0*/ 	.word	0xffffffff


	//   ....[138]....
        /*04b4*/ 	.word	0xffffffff


	//   ....[139]....
        /*04b8*/ 	.word	0xffffffff


	//   ....[140]....
        /*04bc*/ 	.word	0xffffffff


	//   ....[141]....
        /*04c0*/ 	.word	0x0500000f


	//   ....[142]....
        /*04c4*/ 	.word	0x0500000f


	//   ....[143]....
        /*04c8*/ 	.word	0x0500000f


	//   ....[144]....
        /*04cc*/ 	.word	0x0500000f


	//   ....[145]....
        /*04d0*/ 	.word	0x0500000f


	//   ....[146]....
        /*04d4*/ 	.word	0x0500000f


	//   ....[147]....
        /*04d8*/ 	.word	0x0500000f


	//   ....[148]....
        /*04dc*/ 	.word	0x0500000f


	//   ....[149]....
        /*04e0*/ 	.word	0x0500000f


	//   ....[150]....
        /*04e4*/ 	.word	0x0500000f


	//   ....[151]....
        /*04e8*/ 	.word	0x0500000f


	//   ....[152]....
        /*04ec*/ 	.word	0x0500000f


	//   ....[153]....
        /*04f0*/ 	.word	0x0500000f


	//   ....[154]....
        /*04f4*/ 	.word	0x0500000f


	//   ....[155]....
        /*04f8*/ 	.word	0x0500000f


	//   ....[156]....
        /*04fc*/ 	.word	0x0500000f


	//   ....[157]....
        /*0500*/ 	.word	0x0500000f


	//   ....[158]....
        /*0504*/ 	.word	0x0500000f


	//   ....[159]....
        /*0508*/ 	.word	0x0500000f


	//   ....[160]....
        /*050c*/ 	.word	0x0500000f


	//   ....[161]....
        /*0510*/ 	.word	0x0500000f


	//   ....[162]....
        /*0514*/ 	.word	0x0500000f


	//   ....[163]....
        /*0518*/ 	.word	0x0500000f


	//   ....[164]....
        /*051c*/ 	.word	0x0500000f


	//   ....[165]....
        /*0520*/ 	.word	0x0500000f


	//   ....[166]....
        /*0524*/ 	.word	0x0500000f


	//   ....[167]....
        /*0528*/ 	.word	0x0500000f


	//   ....[168]....
        /*052c*/ 	.word	0x0500000f


	//   ....[169]....
        /*0530*/ 	.word	0x0500000f


	//   ....[170]....
        /*0534*/ 	.word	0x0500000f


	//   ....[171]....
        /*0538*/ 	.word	0x0500000f


	//   ....[172]....
        /*053c*/ 	.word	0x0500000f


	//   ....[173]....
        /*0540*/ 	.word	0x0500000f


	//   ....[174]....
        /*0544*/ 	.word	0x0500000f


	//   ....[175]....
        /*0548*/ 	.word	0x0500000f


	//   ....[176]....
        /*054c*/ 	.word	0x0500000f


	//   ....[177]....
        /*0550*/ 	.word	0x0500000f


	//   ....[178]....
        /*0554*/ 	.word	0x0500000f


	//   ....[179]....
        /*0558*/ 	.word	0x0500000f


	//   ....[180]....
        /*055c*/ 	.word	0x0500000f


	//   ....[181]....
        /*0560*/ 	.word	0x0500000f


	//   ....[182]....
        /*0564*/ 	.word	0x0500000f


	//   ....[183]....
        /*0568*/ 	.word	0x0500000f


	//   ....[184]....
        /*056c*/ 	.word	0x0500000f


	//   ....[185]....
        /*0570*/ 	.word	0x0500000f


	//   ....[186]....
        /*0574*/ 	.word	0x0500000f


	//   ....[187]....
        /*0578*/ 	.word	0x0500000f


	//   ....[188]....
        /*057c*/ 	.word	0x0500000f


	//   ....[189]....
        /*0580*/ 	.word	0x0500000f


	//   ....[190]....
        /*0584*/ 	.word	0x0500000f


	//   ....[191]....
        /*0588*/ 	.word	0x0500000f


	//   ....[192]....
        /*058c*/ 	.word	0x0500000f


	//   ....[193]....
        /*0590*/ 	.word	0x0500000f


	//   ....[194]....
        /*0594*/ 	.word	0x0500000f


	//----- nvinfo : EIATTR_COOP_GROUP_INSTR_OFFSETS
	.align		4
.L_115:
        /*0598*/ 	.byte	0x04, 0x28
        /*059a*/ 	.short	(.L_117 - .L_116)


	//   ....[0]....
.L_116:
        /*059c*/ 	.word	0x00000070


	//   ....[1]....
        /*05a0*/ 	.word	0x000000b0


	//   ....[2]....
        /*05a4*/ 	.word	0x000002d0


	//   ....[3]....
        /*05a8*/ 	.word	0x00000430


	//   ....[4]....
        /*05ac*/ 	.word	0x00000550


	//   ....[5]....
        /*05b0*/ 	.word	0x000006b0


	//   ....[6]....
        /*05b4*/ 	.word	0x00001210


	//   ....[7]....
        /*05b8*/ 	.word	0x00003090


	//   ....[8]....
        /*05bc*/ 	.word	0x00003110


	//   ....[9]....
        /*05c0*/ 	.word	0x00003760


	//   ....[10]....
        /*05c4*/ 	.word	0x00003830


	//   ....[11]....
        /*05c8*/ 	.word	0x00006040


	//   ....[12]....
        /*05cc*/ 	.word	0x00006070


	//   ....[13]....
        /*05d0*/ 	.word	0x00006090


	//   ....[14]....
        /*05d4*/ 	.word	0x000060b0


	//   ....[15]....
        /*05d8*/ 	.word	0x00007980


	//   ....[16]....
        /*05dc*/ 	.word	0x00007990


	//   ....[17]....
        /*05e0*/ 	.word	0x00007a10


	//   ....[18]....
        /*05e4*/ 	.word	0x00007a20


	//   ....[19]....
        /*05e8*/ 	.word	0x00008480


	//   ....[20]....
        /*05ec*/ 	.word	0x00008490


	//   ....[21]....
        /*05f0*/ 	.word	0x000084a0


	//   ....[22]....
        /*05f4*/ 	.word	0x000084b0


	//   ....[23]....
        /*05f8*/ 	.word	0x000084c0


	//   ....[24]....
        /*05fc*/ 	.word	0x000084d0


	//   ....[25]....
        /*0600*/ 	.word	0x000084e0


	//   ....[26]....
        /*0604*/ 	.word	0x000084f0


	//   ....[27]....
        /*0608*/ 	.word	0x00008500


	//   ....[28]....
        /*060c*/ 	.word	0x00008520


	//   ....[29]....
        /*0610*/ 	.word	0x00008540


	//   ....[30]....
        /*0614*/ 	.word	0x00008550


	//   ....[31]....
        /*0618*/ 	.word	0x00008560


	//   ....[32]....
        /*061c*/ 	.word	0x00008570


	//   ....[33]....
        /*0620*/ 	.word	0x00008590


	//   ....[34]....
        /*0624*/ 	.word	0x000085c0


	//   ....[35]....
        /*0628*/ 	.word	0x00008a70


	//   ....[36]....
        /*062c*/ 	.word	0x00008ab0


	//   ....[37]....
        /*0630*/ 	.word	0x00008af0


	//   ....[38]....
        /*0634*/ 	.word	0x00008b30


	//   ....[39]....
        /*0638*/ 	.word	0x00008ff0


	//   ....[40]....
        /*063c*/ 	.word	0x00009030


	//   ....[41]....
        /*0640*/ 	.word	0x00009060


	//   ....[42]....
        /*0644*/ 	.word	0x00009090


	//   ....[43]....
        /*0648*/ 	.word	0x000090c0


	//   ....[44]....
        /*064c*/ 	.word	0x000090e0


	//   ....[45]....
        /*0650*/ 	.word	0x000090f0


	//   ....[46]....
        /*0654*/ 	.word	0x00009120


	//   ....[47]....
        /*0658*/ 	.word	0x00009a10


	//   ....[48]....
        /*065c*/ 	.word	0x00009a40


	//   ....[49]....
        /*0660*/ 	.word	0x00009a80


	//   ....[50]....
        /*0664*/ 	.word	0x00009ab0


	//   ....[51]....
        /*0668*/ 	.word	0x00009ae0


	//   ....[52]....
        /*066c*/ 	.word	0x00009af0


	//   ....[53]....
        /*0670*/ 	.word	0x00009b00


	//   ....[54]....
        /*0674*/ 	.word	0x00009b20


	//   ....[55]....
        /*0678*/ 	.word	0x00009c70


	//   ....[56]....
        /*067c*/ 	.word	0x00009e40


	//   ....[57]....
        /*0680*/ 	.word	0x00009e70


	//   ....[58]....
        /*0684*/ 	.word	0x00009ea0


	//   ....[59]....
        /*0688*/ 	.word	0x00009ed0


	//   ....[60]....
        /*068c*/ 	.word	0x00009f00


	//   ....[61]....
        /*0690*/ 	.word	0x00009f40


	//   ....[62]....
        /*0694*/ 	.word	0x0000a090


	//   ....[63]....
        /*0698*/ 	.word	0x0000a0c0


	//   ....[64]....
        /*069c*/ 	.word	0x0000a0f0


	//   ....[65]....
        /*06a0*/ 	.word	0x0000a120


	//   ....[66]....
        /*06a4*/ 	.word	0x0000a150


	//   ....[67]....
        /*06a8*/ 	.word	0x0000a190


	//   ....[68]....
        /*06ac*/ 	.word	0x0000a210


	//   ....[69]....
        /*06b0*/ 	.word	0x0000a250


	//   ....[70]....
        /*06b4*/ 	.word	0x0000a2e0


	//   ....[71]....
        /*06b8*/ 	.word	0x0000bea0


	//   ....[72]....
        /*06bc*/ 	.word	0x0000beb0


	//   ....[73]....
        /*06c0*/ 	.word	0x0000bf10


	//   ....[74]....
        /*06c4*/ 	.word	0x0000bf40


	//   ....[75]....
        /*06c8*/ 	.word	0x0000bf80


	//   ....[76]....
        /*06cc*/ 	.word	0x0000bfa0


	//   ....[77]....
        /*06d0*/ 	.word	0x0000bfb0


	//   ....[78]....
        /*06d4*/ 	.word	0x0000bfc0


	//   ....[79]....
        /*06d8*/ 	.word	0x0000c050


	//   ....[80]....
        /*06dc*/ 	.word	0x0000c070


	//   ....[81]....
        /*06e0*/ 	.word	0x0000c4e0


	//   ....[82]....
        /*06e4*/ 	.word	0x0000c4f0


	//   ....[83]....
        /*06e8*/ 	.word	0x0000c510


	//   ....[84]....
        /*06ec*/ 	.word	0x0000c5a0


	//   ....[85]....
        /*06f0*/ 	.word	0x0000c5b0


	//   ....[86]....
        /*06f4*/ 	.word	0x0000c620


	//   ....[87]....
        /*06f8*/ 	.word	0x0000c630


	//   ....[88]....
        /*06fc*/ 	.word	0x0000c640


	//   ....[89]....
        /*0700*/ 	.word	0x0000c650


	//   ....[90]....
        /*0704*/ 	.word	0x0000c6f0


	//   ....[91]....
        /*0708*/ 	.word	0x0000cfc0


	//   ....[92]....
        /*070c*/ 	.word	0x0000cff0


	//   ....[93]....
        /*0710*/ 	.word	0x0000d010


	//   ....[94]....
        /*0714*/ 	.word	0x0000d090


	//   ....[95]....
        /*0718*/ 	.word	0x0000d0b0


	//   ....[96]....
        /*071c*/ 	.word	0x0000d130


	//   ....[97]....
        /*0720*/ 	.word	0x0000d150


	//   ....[98]....
        /*0724*/ 	.word	0x0000d160


	//   ....[99]....
        /*0728*/ 	.word	0x0000d170


	//   ....[100]....
        /*072c*/ 	.word	0x0000d270


	//   ....[101]....
        /*0730*/ 	.word	0x0000d280


	//   ....[102]....
        /*0734*/ 	.word	0x0000d290


	//   ....[103]....
        /*0738*/ 	.word	0x0000dc70


	//   ....[104]....
        /*073c*/ 	.word	0x0000dc80


	//   ....[105]....
        /*0740*/ 	.word	0x0000dca0


	//   ....[106]....
        /*0744*/ 	.word	0x0000dcf0


	//   ....[107]....
        /*0748*/ 	.word	0x0000dd00


	//   ....[108]....
        /*074c*/ 	.word	0x0000dd40


	//   ....[109]....
        /*0750*/ 	.word	0x0000dd50


	//   ....[110]....
        /*0754*/ 	.word	0x0000dd60


	//   ....[111]....
        /*0758*/ 	.word	0x0000dda0


	//   ....[112]....
        /*075c*/ 	.word	0x0000dde0


	//   ....[113]....
        /*0760*/ 	.word	0x0000e210


	//   ....[114]....
        /*0764*/ 	.word	0x0000e220


	//   ....[115]....
        /*0768*/ 	.word	0x0000e230


	//   ....[116]....
        /*076c*/ 	.word	0x0000e270


	//   ....[117]....
        /*0770*/ 	.word	0x0000e280


	//   ....[118]....
        /*0774*/ 	.word	0x0000e2c0


	//   ....[119]....
        /*0778*/ 	.word	0x0000e2d0


	//   ....[120]....
        /*077c*/ 	.word	0x0000e2e0


	//   ....[121]....
        /*0780*/ 	.word	0x0000e320


	//   ....[122]....
        /*0784*/ 	.word	0x0000e360


	//   ....[123]....
        /*0788*/ 	.word	0x0000f1b0


	//   ....[124]....
        /*078c*/ 	.word	0x0000f1e0


	//   ....[125]....
        /*0790*/ 	.word	0x0000f210


	//   ....[126]....
        /*0794*/ 	.word	0x0000f220


	//   ....[127]....
        /*0798*/ 	.word	0x0000f250


	//   ....[128]....
        /*079c*/ 	.word	0x0000f260


	//   ....[129]....
        /*07a0*/ 	.word	0x0000f290


	//   ....[130]....
        /*07a4*/ 	.word	0x0000f2d0


	//   ....[131]....
        /*07a8*/ 	.word	0x0000f410


	//   ....[132]....
        /*07ac*/ 	.word	0x0000f440


	//   ....[133]....
        /*07b0*/ 	.word	0x0000f470


	//   ....[134]....
        /*07b4*/ 	.word	0x0000f4a0


	//   ....[135]....
        /*07b8*/ 	.word	0x0000f4d0


	//   ....[136]....
        /*07bc*/ 	.word	0x0000f510


	//   ....[137]....
        /*07c0*/ 	.word	0x0000f5a0


	//   ....[138]....
        /*07c4*/ 	.word	0x0000f5e0


	//   ....[139]....
        /*07c8*/ 	.word	0x0000f670


	//   ....[140]....
        /*07cc*/ 	.word	0x0000fa90


	//   ....[141]....
        /*07d0*/ 	.word	0x0000fff0


	//   ....[142]....
        /*07d4*/ 	.word	0x000100e0


	//   ....[143]....
        /*07d8*/ 	.word	0x00010170


	//   ....[144]....
        /*07dc*/ 	.word	0x00010230


	//   ....[145]....
        /*07e0*/ 	.word	0x000102f0


	//   ....[146]....
        /*07e4*/ 	.word	0x000103a0


	//   ....[147]....
        /*07e8*/ 	.word	0x00010440


	//   ....[148]....
        /*07ec*/ 	.word	0x000104e0


	//   ....[149]....
        /*07f0*/ 	.word	0x00010590


	//   ....[150]....
        /*07f4*/ 	.word	0x00010610


	//   ....[151]....
        /*07f8*/ 	.word	0x000106e0


	//   ....[152]....
        /*07fc*/ 	.word	0x00010810


	//   ....[153]....
        /*0800*/ 	.word	0x000108c0


	//   ....[154]....
        /*0804*/ 	.word	0x00010940


	//   ....[155]....
        /*0808*/ 	.word	0x00010a30


	//   ....[156]....
        /*080c*/ 	.word	0x00010a90


	//   ....[157]....
        /*0810*/ 	.word	0x00010b70


	//   ....[158]....
        /*0814*/ 	.word	0x00010bd0


	//   ....[159]....
        /*0818*/ 	.word	0x00010c70


	//   ....[160]....
        /*081c*/ 	.word	0x00010d10


	//   ....[161]....
        /*0820*/ 	.word	0x00010dc0


	//   ....[162]....
        /*0824*/ 	.word	0x00010e70


	//   ....[163]....
        /*0828*/ 	.word	0x00010ee0


	//   ....[164]....
        /*082c*/ 	.word	0x00010f40


	//   ....[165]....
        /*0830*/ 	.word	0x00011030


	//   ....[166]....
        /*0834*/ 	.word	0x00011090


	//   ....[167]....
        /*0838*/ 	.word	0x00011190


	//   ....[168]....
        /*083c*/ 	.word	0x000111f0


	//   ....[169]....
        /*0840*/ 	.word	0x000112d0


	//   ....[170]....
        /*0844*/ 	.word	0x00011350


	//   ....[171]....
        /*0848*/ 	.word	0x00011420


	//   ....[172]....
        /*084c*/ 	.word	0x000114a0


	//   ....[173]....
        /*0850*/ 	.word	0x00011560


	//   ....[174]....
        /*0854*/ 	.word	0x00011690


	//   ....[175]....
        /*0858*/ 	.word	0x00011740


	//   ....[176]....
        /*085c*/ 	.word	0x000117f0


	//   ....[177]....
        /*0860*/ 	.word	0x00011890


	//   ....[178]....
        /*0864*/ 	.word	0x00011940


	//   ....[179]....
        /*0868*/ 	.word	0x000119e0


	//   ....[180]....
        /*086c*/ 	.word	0x00011a90


	//   ....[181]....
        /*0870*/ 	.word	0x00011b30


	//   ....[182]....
        /*0874*/ 	.word	0x00011ba0


	//   ....[183]....
        /*0878*/ 	.word	0x00011c60


	//   ....[184]....
        /*087c*/ 	.word	0x00011d50


	//   ....[185]....
        /*0880*/ 	.word	0x00011de0


	//   ....[186]....
        /*0884*/ 	.word	0x00011e40


	//   ....[187]....
        /*0888*/ 	.word	0x00011ef0


	//   ....[188]....
        /*088c*/ 	.word	0x00011f50


	//   ....[189]....
        /*0890*/ 	.word	0x00012000


	//   ....[190]....
        /*0894*/ 	.word	0x00012060


	//   ....[191]....
        /*0898*/ 	.word	0x00012110


	//   ....[192]....
        /*089c*/ 	.word	0x00012170


	//   ....[193]....
        /*08a0*/ 	.word	0x00012220


	//   ....[194]....
        /*08a4*/ 	.word	0x00012480


	//----- nvinfo : EIATTR_REG_RECONFIG
	.align		4
.L_117:
        /*08a8*/ 	.byte	0x01, 0x54
	.zero		2


	//----- nvinfo : EIATTR_SYSCALL_OFFSETS
	.align		4
        /*08ac*/ 	.byte	0x04, 0x46
        /*08ae*/ 	.short	(.L_119 - .L_118)


	//   ....[0]....
.L_118:
        /*08b0*/ 	.word	0x000013b0


	//   ....[1]....
        /*08b4*/ 	.word	0x0000b090


	//   ....[2]....
        /*08b8*/ 	.word	0x0000b220


	//   ....[3]....
        /*08bc*/ 	.word	0x0000b370


	//   ....[4]....
        /*08c0*/ 	.word	0x0000b4c0


	//   ....[5]....
        /*08c4*/ 	.word	0x0000caf0


	//----- nvinfo : EIATTR_MBARRIER_INSTR_OFFSETS
	.align		4
.L_119:
        /*08c8*/ 	.byte	0x04, 0x39
        /*08ca*/ 	.short	(.L_121 - .L_120)


	//   ....[0]....
.L_120:
        /*08cc*/ 	.word	0x00000180
        /*08d0*/ 	.word	0x000000ff
        /*08d4*/ 	.word	0x00013200
        /*08d8*/ 	.short	0x0100
        /*08da*/ 	.byte	0x08
	.zero		1


	//   ....[1]....
        /*08dc*/ 	.word	0x00000190
        /*08e0*/ 	.word	0x000000ff
        /*08e4*/ 	.word	0x00013220
        /*08e8*/ 	.short	0x0100
        /*08ea*/ 	.byte	0x08
	.zero		1


	//   ....[2]....
        /*08ec*/ 	.word	0x00000280
        /*08f0*/ 	.word	0x000000ff
        /*08f4*/ 	.word	0x00013230
        /*08f8*/ 	.short	0x0100
        /*08fa*/ 	.byte	0x08
	.zero		1


	//   ....[3]....
        /*08fc*/ 	.word	0x00000290
        /*0900*/ 	.word	0x000000ff
        /*0904*/ 	.word	0x00013240
        /*0908*/ 	.short	0x0100
        /*090a*/ 	.byte	0x08
	.zero		1


	//   ....[4]....
        /*090c*/ 	.word	0x000002a0
        /*0910*/ 	.word	0x000000ff
        /*0914*/ 	.word	0x00013238
        /*0918*/ 	.short	0x0100
        /*091a*/ 	.byte	0x08
	.zero		1


	//   ....[5]....
        /*091c*/ 	.word	0x000002b0
        /*0920*/ 	.word	0x000000ff
        /*0924*/ 	.word	0x00013248
        /*0928*/ 	.short	0x0100
        /*092a*/ 	.byte	0x08
	.zero		1


	//   ....[6]....
        /*092c*/ 	.word	0x000003e0
        /*0930*/ 	.word	0x000000ff
        /*0934*/ 	.word	0x00013250
        /*0938*/ 	.short	0x0100
        /*093a*/ 	.byte	0x08
	.zero		1


	//   ....[7]....
        /*093c*/ 	.word	0x000003f0
        /*0940*/ 	.word	0x000000ff
        /*0944*/ 	.word	0x00013260
        /*0948*/ 	.short	0x0100
        /*094a*/ 	.byte	0x08
	.zero		1


	//   ....[8]....
        /*094c*/ 	.word	0x00000400
        /*0950*/ 	.word	0x000000ff
        /*0954*/ 	.word	0x00013258
        /*0958*/ 	.short	0x0100
        /*095a*/ 	.byte	0x08
	.zero		1


	//   ....[9]....
        /*095c*/ 	.word	0x00000410
        /*0960*/ 	.word	0x000000ff
        /*0964*/ 	.word	0x00013268
        /*0968*/ 	.short	0x0100
        /*096a*/ 	.byte	0x08
	.zero		1


	//   ....[10]....
        /*096c*/ 	.word	0x00000500
        /*0970*/ 	.word	0x000000ff
        /*0974*/ 	.word	0x00013270
        /*0978*/ 	.short	0x0100
        /*097a*/ 	.byte	0x06
	.zero		1


	//   ....[11]....
        /*097c*/ 	.word	0x00000510
        /*0980*/ 	.word	0x000000ff
        /*0984*/ 	.word	0x00013280
        /*0988*/ 	.short	0x0100
        /*098a*/ 	.byte	0x06
	.zero		1


	//   ....[12]....
        /*098c*/ 	.word	0x00000520
        /*0990*/ 	.word	0x000000ff
        /*0994*/ 	.word	0x00013278
        /*0998*/ 	.short	0x0100
        /*099a*/ 	.byte	0x06
	.zero		1


	//   ....[13]....
        /*099c*/ 	.word	0x00000530
        /*09a0*/ 	.word	0x000000ff
        /*09a4*/ 	.word	0x00013288
        /*09a8*/ 	.short	0x0100
        /*09aa*/ 	.byte	0x06
	.zero		1


	//   ....[14]....
        /*09ac*/ 	.word	0x00000660
        /*09b0*/ 	.word	0x000000ff
        /*09b4*/ 	.word	0x00013290
        /*09b8*/ 	.short	0x0100
        /*09ba*/ 	.byte	0x08
	.zero		1


	//   ....[15]....
        /*09bc*/ 	.word	0x00000670
        /*09c0*/ 	.word	0x000000ff
        /*09c4*/ 	.word	0x000132a0
        /*09c8*/ 	.short	0x0100
        /*09ca*/ 	.byte	0x08
	.zero		1


	//   ....[16]....
        /*09cc*/ 	.word	0x00000680
        /*09d0*/ 	.word	0x000000ff
        /*09d4*/ 	.word	0x00013298
        /*09d8*/ 	.short	0x0100
        /*09da*/ 	.byte	0x08
	.zero		1


	//   ....[17]....
        /*09dc*/ 	.word	0x00000690
        /*09e0*/ 	.word	0x000000ff
        /*09e4*/ 	.word	0x000132a8
        /*09e8*/ 	.short	0x0100
        /*09ea*/ 	.byte	0x08
	.zero		1


	//   ....[18]....
        /*09ec*/ 	.word	0x000007e0
        /*09f0*/ 	.word	0x000000ff
        /*09f4*/ 	.word	0x000132b0
        /*09f8*/ 	.short	0x0100
        /*09fa*/ 	.byte	0x08
	.zero		1


	//   ....[19]....
        /*09fc*/ 	.word	0x000007f0
        /*0a00*/ 	.word	0x000000ff
        /*0a04*/ 	.word	0x000132c0
        /*0a08*/ 	.short	0x0100
        /*0a0a*/ 	.byte	0x08
	.zero		1


	//   ....[20]....
        /*0a0c*/ 	.word	0x00000800
        /*0a10*/ 	.word	0x000000ff
        /*0a14*/ 	.word	0x000132b8
        /*0a18*/ 	.short	0x0100
        /*0a1a*/ 	.byte	0x08
	.zero		1


	//   ....[21]....
        /*0a1c*/ 	.word	0x00000810
        /*0a20*/ 	.word	0x000000ff
        /*0a24*/ 	.word	0x000132c8
        /*0a28*/ 	.short	0x0100
        /*0a2a*/ 	.byte	0x08
	.zero		1


	//   ....[22]....
        /*0a2c*/ 	.word	0x000016e0
        /*0a30*/ 	.word	0x00000019
        /*0a34*/ 	.word	0x00013200
        /*0a38*/ 	.short	0x010a
        /*0a3a*/ 	.byte	0x3f
	.zero		1


	//   ....[23]....
        /*0a3c*/ 	.word	0x00001780
        /*0a40*/ 	.word	0x00000003
        /*0a44*/ 	.word	0x00013230
        /*0a48*/ 	.short	0x010a
        /*0a4a*/ 	.byte	0x3f
	.zero		1


	//   ....[24]....
        /*0a4c*/ 	.word	0x00001800
        /*0a50*/ 	.word	0x00000003
        /*0a54*/ 	.word	0x00013230
        /*0a58*/ 	.short	0x010a
        /*0a5a*/ 	.byte	0x3f
	.zero		1


	//   ....[25]....
        /*0a5c*/ 	.word	0x00002570
        /*0a60*/ 	.word	0x00000028
        /*0a64*/ 	.word	0x00000000
        /*0a68*/ 	.short	0x0101
        /*0a6a*/ 	.byte	0x3f
	.zero		1


	//   ....[26]....
        /*0a6c*/ 	.word	0x00004a30
        /*0a70*/ 	.word	0x000000ff
        /*0a74*/ 	.word	0x00013230
        /*0a78*/ 	.short	0x010a
        /*0a7a*/ 	.byte	0x16
	.zero		1


	//   ....[27]....
        /*0a7c*/ 	.word	0x00004a70
        /*0a80*/ 	.word	0x000000ff
        /*0a84*/ 	.word	0x00013230
        /*0a88*/ 	.short	0x010a
        /*0a8a*/ 	.byte	0x16
	.zero		1


	//   ....[28]....
        /*0a8c*/ 	.word	0x00004ec0
        /*0a90*/ 	.word	0x000000ff
        /*0a94*/ 	.word	0x00013250
        /*0a98*/ 	.short	0x010a
        /*0a9a*/ 	.byte	0x0b
	.zero		1


	//   ....[29]....
        /*0a9c*/ 	.word	0x00004f00
        /*0aa0*/ 	.word	0x000000ff
        /*0aa4*/ 	.word	0x00013250
        /*0aa8*/ 	.short	0x010a
        /*0aaa*/ 	.byte	0x0b
	.zero		1


	//   ....[30]....
        /*0aac*/ 	.word	0x000057e0
        /*0ab0*/ 	.word	0x000000ff
        /*0ab4*/ 	.word	0x00000000
        /*0ab8*/ 	.short	0x0101
        /*0aba*/ 	.byte	0x16
	.zero		1


	//   ....[31]....
        /*0abc*/ 	.word	0x00007170
        /*0ac0*/ 	.word	0x000000ff
        /*0ac4*/ 	.word	0x00000000
        /*0ac8*/ 	.short	0x0101
        /*0aca*/ 	.byte	0x06
	.zero		1


	//   ....[32]....
        /*0acc*/ 	.word	0x00007650
        /*0ad0*/ 	.word	0x000000ff
        /*0ad4*/ 	.word	0x00013250
        /*0ad8*/ 	.short	0x010a
        /*0ada*/ 	.byte	0x0e
	.zero		1


	//   ....[33]....
        /*0adc*/ 	.word	0x00007690
        /*0ae0*/ 	.word	0x000000ff
        /*0ae4*/ 	.word	0x00013250
        /*0ae8*/ 	.short	0x010a
        /*0aea*/ 	.byte	0x0e
	.zero		1


	//   ....[34]....
        /*0aec*/ 	.word	0x00007d00
        /*0af0*/ 	.word	0x000000ff
        /*0af4*/ 	.word	0x00000000
        /*0af8*/ 	.short	0x0101
        /*0afa*/ 	.byte	0x04
	.zero		1


	//   ....[35]....
        /*0afc*/ 	.word	0x000090d0
        /*0b00*/ 	.word	0x00000000
        /*0b04*/ 	.word	0x00000000
        /*0b08*/ 	.short	0x0101
        /*0b0a*/ 	.byte	0x3f
	.zero		1


	//   ....[36]....
        /*0b0c*/ 	.word	0x0000bb00
        /*0b10*/ 	.word	0x00000004
        /*0b14*/ 	.word	0x00013280
        /*0b18*/ 	.short	0x010a
        /*0b1a*/ 	.byte	0x3f
	.zero		1


	//   ....[37]....
        /*0b1c*/ 	.word	0x0000c190
        /*0b20*/ 	.word	0x00000004
        /*0b24*/ 	.word	0x00013270
        /*0b28*/ 	.short	0x0107
        /*0b2a*/ 	.byte	0x3f
	.zero		1


	//   ....[38]....
        /*0b2c*/ 	.word	0x0000c250
        /*0b30*/ 	.word	0x00000004
        /*0b34*/ 	.word	0x00013270
        /*0b38*/ 	.short	0x0101
        /*0b3a*/ 	.byte	0x3f
	.zero		1


	//   ....[39]....
        /*0b3c*/ 	.word	0x0000c2a0
        /*0b40*/ 	.word	0x00000004
        /*0b44*/ 	.word	0x00013240
        /*0b48*/ 	.short	0x010a
        /*0b4a*/ 	.byte	0x3f
	.zero		1


	//   ....[40]....
        /*0b4c*/ 	.word	0x0000c800
        /*0b50*/ 	.word	0x00000004
        /*0b54*/ 	.word	0x00013230
        /*0b58*/ 	.short	0x0107
        /*0b5a*/ 	.byte	0x3f
	.zero		1


	//   ....[41]....
        /*0b5c*/ 	.word	0x0000c8d0
        /*0b60*/ 	.word	0x00000004
        /*0b64*/ 	.word	0x00013230
        /*0b68*/ 	.short	0x0101
        /*0b6a*/ 	.byte	0x3f
	.zero		1


	//   ....[42]....
        /*0b6c*/ 	.word	0x0000d370
        /*0b70*/ 	.word	0x00000016
        /*0b74*/ 	.word	0x00013200
        /*0b78*/ 	.short	0x0107
        /*0b7a*/ 	.byte	0x3f
	.zero		1


	//   ....[43]....
        /*0b7c*/ 	.word	0x0000d460
        /*0b80*/ 	.word	0x00000016
        /*0b84*/ 	.word	0x00013200
        /*0b88*/ 	.short	0x0101
        /*0b8a*/ 	.byte	0x3f
	.zero		1


	//   ....[44]....
        /*0b8c*/ 	.word	0x0000d480
        /*0b90*/ 	.word	0x00000016
        /*0b94*/ 	.word	0x00013220
        /*0b98*/ 	.short	0x010a
        /*0b9a*/ 	.byte	0x3f
	.zero		1


	//   ....[45]....
        /*0b9c*/ 	.word	0x0000d9a0
        /*0ba0*/ 	.word	0x00000000
        /*0ba4*/ 	.word	0x00013280
        /*0ba8*/ 	.short	0x010a
        /*0baa*/ 	.byte	0x3f
	.zero		1


	//   ....[46]....
        /*0bac*/ 	.word	0x0000de90
        /*0bb0*/ 	.word	0x00000000
        /*0bb4*/ 	.word	0x00013270
        /*0bb8*/ 	.short	0x0107
        /*0bba*/ 	.byte	0x3f
	.zero		1


	//   ....[47]....
        /*0bbc*/ 	.word	0x0000df50
        /*0bc0*/ 	.word	0x00000000
        /*0bc4*/ 	.word	0x00013270
        /*0bc8*/ 	.short	0x0101
        /*0bca*/ 	.byte	0x3f
	.zero		1


	//   ....[48]....
        /*0bcc*/ 	.word	0x0000df80
        /*0bd0*/ 	.word	0x00000000
        /*0bd4*/ 	.word	0x00013240
        /*0bd8*/ 	.short	0x010a
        /*0bda*/ 	.byte	0x3f
	.zero		1


	//   ....[49]....
        /*0bdc*/ 	.word	0x0000e3e0
        /*0be0*/ 	.word	0x00000000
        /*0be4*/ 	.word	0x00013230
        /*0be8*/ 	.short	0x0107
        /*0bea*/ 	.byte	0x3f
	.zero		1


	//   ....[50]....
        /*0bec*/ 	.word	0x0000e4a0
        /*0bf0*/ 	.word	0x00000000
        /*0bf4*/ 	.word	0x00013230
        /*0bf8*/ 	.short	0x0101
        /*0bfa*/ 	.byte	0x3f
	.zero		1


	//   ....[51]....
        /*0bfc*/ 	.word	0x0000e530
        /*0c00*/ 	.word	0x00000002
        /*0c04*/ 	.word	0x00013270
        /*0c08*/ 	.short	0x010a
        /*0c0a*/ 	.byte	0x3f
	.zero		1


	//   ....[52]....
        /*0c0c*/ 	.word	0x0000e5c0
        /*0c10*/ 	.word	0x00000002
        /*0c14*/ 	.word	0x00013260
        /*0c18*/ 	.short	0x010a
        /*0c1a*/ 	.byte	0x3f
	.zero		1


	//   ....[53]....
        /*0c1c*/ 	.word	0x0000e8d0
        /*0c20*/ 	.word	0x00000002
        /*0c24*/ 	.word	0x00013250
        /*0c28*/ 	.short	0x0101
        /*0c2a*/ 	.byte	0x3f
	.zero		1


	//   ....[54]....
        /*0c2c*/ 	.word	0x0000e960
        /*0c30*/ 	.word	0x00000002
        /*0c34*/ 	.word	0x00000000
        /*0c38*/ 	.short	0x0101
        /*0c3a*/ 	.byte	0x3f
	.zero		1


	//   ....[55]....
        /*0c3c*/ 	.word	0x0000eb30
        /*0c40*/ 	.word	0x00000003
        /*0c44*/ 	.word	0x00013270
        /*0c48*/ 	.short	0x010a
        /*0c4a*/ 	.byte	0x3f
	.zero		1


	//   ....[56]....
        /*0c4c*/ 	.word	0x0000ebc0
        /*0c50*/ 	.word	0x00000003
        /*0c54*/ 	.word	0x00013260
        /*0c58*/ 	.short	0x010a
        /*0c5a*/ 	.byte	0x3f
	.zero		1


	//   ....[57]....
        /*0c5c*/ 	.word	0x0000eee0
        /*0c60*/ 	.word	0x00000003
        /*0c64*/ 	.word	0x00013250
        /*0c68*/ 	.short	0x0101
        /*0c6a*/ 	.byte	0x3f
	.zero		1


	//   ....[58]....
        /*0c6c*/ 	.word	0x0000efa0
        /*0c70*/ 	.word	0x00000003
        /*0c74*/ 	.word	0x00000000
        /*0c78*/ 	.short	0x0101
        /*0c7a*/ 	.byte	0x3f
	.zero		1


	//   ....[59]....
        /*0c7c*/ 	.word	0x0000fa10
        /*0c80*/ 	.word	0x00000005
        /*0c84*/ 	.word	0x00013220
        /*0c88*/ 	.short	0x010a
        /*0c8a*/ 	.byte	0x3f
	.zero		1


	//   ....[60]....
        /*0c8c*/ 	.word	0x0000fbc0
        /*0c90*/ 	.word	0x00000003
        /*0c94*/ 	.word	0x00013240
        /*0c98*/ 	.short	0x010a
        /*0c9a*/ 	.byte	0x3f
	.zero		1


	//   ....[61]....
        /*0c9c*/ 	.word	0x0000fc50
        /*0ca0*/ 	.word	0x00000005
        /*0ca4*/ 	.word	0x00013240
        /*0ca8*/ 	.short	0x010a
        /*0caa*/ 	.byte	0x3f
	.zero		1


	//   ....[62]....
        /*0cac*/ 	.word	0x0000fc90
        /*0cb0*/ 	.word	0x00000003
        /*0cb4*/ 	.word	0x00013260
        /*0cb8*/ 	.short	0x010a
        /*0cba*/ 	.byte	0x3f
	.zero		1


	//   ....[63]....
        /*0cbc*/ 	.word	0x0000fcd0
        /*0cc0*/ 	.word	0x00000005
        /*0cc4*/ 	.word	0x00013260
        /*0cc8*/ 	.short	0x010a
        /*0cca*/ 	.byte	0x3f
	.zero		1


	//   ....[64]....
        /*0ccc*/ 	.word	0x0000fd10
        /*0cd0*/ 	.word	0x00000003
        /*0cd4*/ 	.word	0x00013280
        /*0cd8*/ 	.short	0x010a
        /*0cda*/ 	.byte	0x3f
	.zero		1


	//   ....[65]....
        /*0cdc*/ 	.word	0x0000fd50
        /*0ce0*/ 	.word	0x00000005
        /*0ce4*/ 	.word	0x00013280
        /*0ce8*/ 	.short	0x010a
        /*0cea*/ 	.byte	0x3f
	.zero		1


	//   ....[66]....
        /*0cec*/ 	.word	0x0000fdb0
        /*0cf0*/ 	.word	0x00000019
        /*0cf4*/ 	.word	0x00013200
        /*0cf8*/ 	.short	0x010a
        /*0cfa*/ 	.byte	0x3f
	.zero		1


	//   ....[67]....
        /*0cfc*/ 	.word	0x0000fe00
        /*0d00*/ 	.word	0x00000003
        /*0d04*/ 	.word	0x00013230
        /*0d08*/ 	.short	0x010a
        /*0d0a*/ 	.byte	0x3f
	.zero		1


	//   ....[68]....
        /*0d0c*/ 	.word	0x0000fe60
        /*0d10*/ 	.word	0x00000008
        /*0d14*/ 	.word	0x00013230
        /*0d18*/ 	.short	0x010a
        /*0d1a*/ 	.byte	0x3f
	.zero		1


	//   ....[69]....
        /*0d1c*/ 	.word	0x0000fec0
        /*0d20*/ 	.word	0x00000008
        /*0d24*/ 	.word	0x00013250
        /*0d28*/ 	.short	0x010a
        /*0d2a*/ 	.byte	0x3f
	.zero		1


	//   ....[70]....
        /*0d2c*/ 	.word	0x0000ff20
        /*0d30*/ 	.word	0x00000003
        /*0d34*/ 	.word	0x00013250
        /*0d38*/ 	.short	0x010a
        /*0d3a*/ 	.byte	0x3f
	.zero		1


	//   ....[71]....
        /*0d3c*/ 	.word	0x00010030
        /*0d40*/ 	.word	0x00000004
        /*0d44*/ 	.word	0x00013280
        /*0d48*/ 	.short	0x010a
        /*0d4a*/ 	.byte	0x3f
	.zero		1


	//   ....[72]....
        /*0d4c*/ 	.word	0x00010760
        /*0d50*/ 	.word	0x00000004
        /*0d54*/ 	.word	0x00013240
        /*0d58*/ 	.short	0x010a
        /*0d5a*/ 	.byte	0x3f
	.zero		1


	//   ....[73]....
        /*0d5c*/ 	.word	0x00011590
        /*0d60*/ 	.word	0x00000016
        /*0d64*/ 	.word	0x00013220
        /*0d68*/ 	.short	0x010a
        /*0d6a*/ 	.byte	0x3f
	.zero		1


	//   ....[74]....
        /*0d6c*/ 	.word	0x000115e0
        /*0d70*/ 	.word	0x00000000
        /*0d74*/ 	.word	0x00013280
        /*0d78*/ 	.short	0x010a
        /*0d7a*/ 	.byte	0x3f
	.zero		1


	//   ....[75]....
        /*0d7c*/ 	.word	0x00011ca0
        /*0d80*/ 	.word	0x00000000
        /*0d84*/ 	.word	0x00013240
        /*0d88*/ 	.short	0x010a
        /*0d8a*/ 	.byte	0x3f
	.zero		1


	//   ....[76]....
        /*0d8c*/ 	.word	0x00012260
        /*0d90*/ 	.word	0x00000002
        /*0d94*/ 	.word	0x00013270
        /*0d98*/ 	.short	0x010a
        /*0d9a*/ 	.byte	0x3f
	.zero		1


	//   ....[77]....
        /*0d9c*/ 	.word	0x000122b0
        /*0da0*/ 	.word	0x00000002
        /*0da4*/ 	.word	0x00013260
        /*0da8*/ 	.short	0x010a
        /*0daa*/ 	.byte	0x3f
	.zero		1


	//   ....[78]....
        /*0dac*/ 	.word	0x00012300
        /*0db0*/ 	.word	0x00000003
        /*0db4*/ 	.word	0x00013270
        /*0db8*/ 	.short	0x010a
        /*0dba*/ 	.byte	0x3f
	.zero		1


	//   ....[79]....
        /*0dbc*/ 	.word	0x00012350
        /*0dc0*/ 	.word	0x00000003
        /*0dc4*/ 	.word	0x00013260
        /*0dc8*/ 	.short	0x010a
        /*0dca*/ 	.byte	0x3f
	.zero		1


	//   ....[80]....
        /*0dcc*/ 	.word	0x000123a0
        /*0dd0*/ 	.word	0x00000005
        /*0dd4*/ 	.word	0x00013220
        /*0dd8*/ 	.short	0x010a
        /*0dda*/ 	.byte	0x3f
	.zero		1


	//   ....[81]....
        /*0ddc*/ 	.word	0x00012540
        /*0de0*/ 	.word	0x00000003
        /*0de4*/ 	.word	0x00013240
        /*0de8*/ 	.short	0x010a
        /*0dea*/ 	.byte	0x3f
	.zero		1


	//   ....[82]....
        /*0dec*/ 	.word	0x00012590
        /*0df0*/ 	.word	0x00000005
        /*0df4*/ 	.word	0x00013240
        /*0df8*/ 	.short	0x010a
        /*0dfa*/ 	.byte	0x3f
	.zero		1


	//   ....[83]....
        /*0dfc*/ 	.word	0x000125e0
        /*0e00*/ 	.word	0x00000003
        /*0e04*/ 	.word	0x00013260
        /*0e08*/ 	.short	0x010a
        /*0e0a*/ 	.byte	0x3f
	.zero		1


	//   ....[84]....
        /*0e0c*/ 	.word	0x00012630
        /*0e10*/ 	.word	0x00000005
        /*0e14*/ 	.word	0x00013260
        /*0e18*/ 	.short	0x010a
        /*0e1a*/ 	.byte	0x3f
	.zero		1


	//   ....[85]....
        /*0e1c*/ 	.word	0x00012680
        /*0e20*/ 	.word	0x00000003
        /*0e24*/ 	.word	0x00013280
        /*0e28*/ 	.short	0x010a
        /*0e2a*/ 	.byte	0x3f
	.zero		1


	//----- nvinfo : EIATTR_NUM_MBARRIERS
	.align		4
.L_121:
        /*0e2c*/ 	.byte	0x03, 0x38
        /*0e2e*/ 	.short	0x0016


	//----- nvinfo : EIATTR_EXIT_INSTR_OFFSETS
	.align		4
        /*0e30*/ 	.byte	0x04, 0x1c
        /*0e32*/ 	.short	(.L_123 - .L_122)


	//   ....[0]....
.L_122:
        /*0e34*/ 	.word	0x00000980


	//   ....[1]....
        /*0e38*/ 	.word	0x00009c20


	//   ....[2]....
        /*0e3c*/ 	.word	0x0000fda0


	//----- nvinfo : EIATTR_MAX_THREADS
	.align		4
.L_123:
        /*0e40*/ 	.byte	0x04, 0x05
        /*0e42*/ 	.short	(.L_125 - .L_124)
.L_124:
        /*0e44*/ 	.word	0x00000200
        /*0e48*/ 	.word	0x00000001
        /*0e4c*/ 	.word	0x00000001


	//----- nvinfo : EIATTR_CRS_STACK_SIZE
	.align		4
.L_125:
        /*0e50*/ 	.byte	0x04, 0x1e
        /*0e52*/ 	.short	(.L_127 - .L_126)
.L_126:
        /*0e54*/ 	.word	0x00000000


	//----- nvinfo : EIATTR_CBANK_PARAM_SIZE
	.align		4
.L_127:
        /*0e58*/ 	.byte	0x03, 0x19
        /*0e5a*/ 	.short	0x0af0


	//----- nvinfo : EIATTR_PARAM_CBANK
	.align		4
        /*0e5c*/ 	.byte	0x04, 0x0a
        /*0e5e*/ 	.short	(.L_129 - .L_128)
	.align		4
.L_128:
        /*0e60*/ 	.word	index@(.nv.constant0._ZN7cutlass13device_kernelIN5flash11enable_sm90INS1_16FlashAttnFwdSm90INS1_25CollectiveMainloopFwdSm90ILi2EN4cute5tupleIJNS5_1CILi1EEES8_S8_EEENS6_IJNS7_ILi192EEENS7_ILi160EEENS7_ILi64EEEEEELi64ENS_12float_e4m3_tEfNS_4arch4Sm90ELb0ELb0ELb1ELb1ELb1ELb0ELb0ELb1ELb1ELb1ELb0ELb0EEENS1_21CollectiveEpilogueFwdINS6_IJSA_SC_SB_EEES9_NS_10bfloat16_tESG_Li384ELb1ELb1ELb0ELb1EEENS1_36VarlenDynamicPersistentTileSchedulerILi192ELi160ELi384ELi128ELb0ELb1ELb1ELb0ELb1ELb1EEEEEEEEEvNT_6ParamsE)
        /*0e64*/ 	.short	0x0210
        /*0e66*/ 	.short	0x0af0


	//----- nvinfo : EIATTR_SW_WAR
	.align		4
.L_129:
        /*0e68*/ 	.byte	0x04, 0x36
        /*0e6a*/ 	.short	(.L_131 - .L_130)
.L_130:
        /*0e6c*/ 	.word	0x00000008
.L_131:


//--------------------- .nv.info._ZN7cutlass13device_kernelIN5flash11enable_sm90INS1_16FlashAttnFwdSm90INS1_25CollectiveMainloopFwdSm90ILi2EN4cute5tupleIJNS5_1CILi1EEES8_S8_EEENS6_IJNS7_ILi192EEENS7_ILi160EEENS7_ILi64EEEEEELi64ENS_12float_e4m3_tEfNS_4arch4Sm90ELb0ELb0ELb1ELb1ELb1ELb1ELb0ELb1ELb1ELb1ELb0ELb0EEENS1_21CollectiveEpilogueFwdINS6_IJSA_SC_SB_EEES9_NS_10bfloat16_tESG_Li384ELb1ELb1ELb0ELb1EEENS1_36VarlenDynamicPersistentTileSchedulerILi192ELi160ELi384ELi128ELb0ELb1ELb1ELb0ELb1ELb1EEEEEEEEEvNT_6ParamsE --------------------------
	.section	.nv.info._ZN7cutlass13device_kernelIN5flash11enable_sm90INS1_16FlashAttnFwdSm90INS1_25CollectiveMainloopFwdSm90ILi2EN4cute5tupleIJNS5_1CILi1EEES8_S8_EEENS6_IJNS7_ILi192EEENS7_ILi160EEENS7_ILi64EEEEEELi64ENS_12float_e4m3_tEfNS_4arch4Sm90ELb0ELb0ELb1ELb1ELb1ELb1ELb0ELb1ELb1ELb1ELb0ELb0EEENS1_21CollectiveEpilogueFwdINS6_IJSA_SC_SB_EEES9_NS_10bfloat16_tESG_Li384ELb1ELb1ELb0ELb1EEENS1_36VarlenDynamicPersistentTileSchedulerILi192ELi160ELi384ELi128ELb0ELb1ELb1ELb0ELb1ELb1EEEEEEEEEvNT_6ParamsE,"",@"SHT_CUDA_INFO"
	.sectionflags	@""
	.align	4


	//----- nvinfo : EIATTR_CUDA_API_VERSION
	.align		4
        /*0000*/ 	.byte	0x04, 0x37
        /*0002*/ 	.short	(.L_133 - .L_132)
.L_132:
        /*0004*/ 	.word	0x00000082


	//----- nvinfo : EIATTR_KPARAM_INFO
	.align		4
.L_133:
        /*0008*/ 	.byte	0x04, 0x17
        /*000a*/ 	.short	(.L_135 - .L_134)
.L_134:
        /*000c*/ 	.word	0x00000000
        /*0010*/ 	.short	0x0000
        /*0012*/ 	.short	0x0070
        /*0014*/ 	.byte	0x00, 0xf0, 0x01, 0x2a


	//----- nvinfo : EIATTR_SPARSE_MMA_MASK
	.align		4
.L_135:
        /*0018*/ 	.byte	0x03, 0x50
        /*001a*/ 	.short	0x0000


	//----- nvinfo : EIATTR_MAXREG_COUNT
	.align		4
        /*001c*/ 	.byte	0x03, 0x1b
        /*001e*/ 	.short	0x0080


	//----- nvinfo : EIATTR_NUM_BARRIERS
	.align		4
        /*0020*/ 	.byte	0x02, 0x4c
        /*0022*/ 	.byte	0x10
	.zero		1


	//----- nvinfo : EIATTR_EXTERNS
	.align		4
        /*0024*/ 	.byte	0x04, 0x0f
        /*0026*/ 	.short	(.L_137 - .L_136)


	//   ....[0]....
	.align		4
.L_136:
        /*0028*/ 	.word	index@(__assertfail)


	//----- nvinfo : EIATTR_ANNOTATIONS
	.align		4
.L_137:
        /*002c*/ 	.byte	0x04, 0x55
        /*002e*/ 	.short	(.L_139 - .L_138)


	//   ....[0]....
.L_138:
        /* <DEDUP_REMOVED lines=123> */


	//----- nvinfo : EIATTR_MERCURY_ISA_VERSION
	.align		4
.L_139:
        /*07c8*/ 	.byte	0x03, 0x5f
        /*07ca*/ 	.short	0x0101


	//----- nvinfo : EIATTR_UNUSED_LOAD_BYTE_OFFSET
	.align		4
        /*07cc*/ 	.byte	0x04, 0x44
        /*07ce*/ 	.short	(.L_141 - .L_140)


	//   ....[0]....
.L_140:
        /*07d0*/ 	.word	0x00000a40
        /*07d4*/ 	.word	0x0000fff0


	//   ....[1]....
        /*07d8*/ 	.word	0x0000eca0
        /*07dc*/ 	.word	0x0000fff0


	//----- nvinfo : EIATTR_INT_WARP_WIDE_INSTR_OFFSETS
	.align		4
.L_141:
        /*07e0*/ 	.byte	0x04, 0x31
        /*07e2*/ 	.short	(.L_143 - .L_142)


	//   ....[0]....
.L_142:
        /*07e4*/ 	.word	0x00000120


	//   ....[1]....
        /*07e8*/ 	.word	0x000001c0


	//   ....[2]....
        /*07ec*/ 	.word	0x00000230


	//   ....[3]....
        /*07f0*/ 	.word	0x00012b10


	//   ....[4]....
        /*07f4*/ 	.word	0x00012ba0


	//   ....[5]....
        /*07f8*/ 	.word	0x00016680


	//   ....[6]....
        /*07fc*/ 	.word	0x00016710


	//----- nvinfo : EIATTR_COOP_GROUP_MASK_REGIDS
	.align		4
.L_143:
        /*0800*/ 	.byte	0x04, 0x29
        /*0802*/ 	.short	(.L_145 - .L_144)


	//   ....[0]....
.L_144:
        /*0804*/ 	.word	0xffffffff


	//   ....[1]....
        /*0808*/ 	.word	0xffffffff


	//   ....[2]....
        /*080c*/ 	.word	0xffffffff


	//   ....[3]....
        /*0810*/ 	.word	0xffffffff


	//   ....[4]....
        /*0814*/ 	.word	0xffffffff


	//   ....[5]....
        /*0818*/ 	.word	0xffffffff


	//   ....[6]....
        /*081c*/ 	.word	0xffffffff


	//   ....[7]....
        /*0820*/ 	.word	0xffffffff


	//   ....[8]....
        /*0824*/ 	.word	0xffffffff


	//   ....[9]....
        /*0828*/ 	.word	0xffffffff


	//   ....[10]....
        /*082c*/ 	.word	0xffffffff


	//   ....[11]....
        /*0830*/ 	.word	0xffffffff


	//   ....[12]....
        /*0834*/ 	.word	0xffffffff


	//   ....[13]....
        /*0838*/ 	.word	0xffffffff


	//   ....[14]....
        /*083c*/ 	.word	0xffffffff


	//   ....[15]....
        /*0840*/ 	.word	0xffffffff


	//   ....[16]....
        /*0844*/ 	.word	0xffffffff


	//   ....[17]....
        /*0848*/ 	.word	0xffffffff


	//   ....[18]....
        /*084c*/ 	.word	0xffffffff


	//   ....[19]....
        /*0850*/ 	.word	0xffffffff


	//   ....[20]....
        /*0854*/ 	.word	0xffffffff


	//   ....[21]....
        /*0858*/ 	.word	0xffffffff


	//   ....[22]....
        /*085c*/ 	.word	0xffffffff


	//   ....[23]....
        /*0860*/ 	.word	0xffffffff


	//   ....[24]....
        /*0864*/ 	.word	0xffffffff


	//   ....[25]....
        /*0868*/ 	.word	0xffffffff


	//   ....[26]....
        /*086c*/ 	.word	0xffffffff


	//   ....[27]....
        /*0870*/ 	.word	0xffffffff


	//   ....[28]....
        /*0874*/ 	.word	0xffffffff


	//   ....[29]....
        /*0878*/ 	.word	0xffffffff


	//   ....[30]....
        /*087c*/ 	.word	0xffffffff


	//   ....[31]....
        /*0880*/ 	.word	0xffffffff


	//   ....[32]....
        /*0884*/ 	.word	0xffffffff


	//   ....[33]....
        /*0888*/ 	.word	0xffffffff


	//   ....[34]....
        /*088c*/ 	.word	0xffffffff


	//   ....[35]....
        /*0890*/ 	.word	0xffffffff


	//   ....[36]....
        /*0894*/ 	.word	0xffffffff


	//   ....[37]....
        /*0898*/ 	.word	0xffffffff


	//   ....[38]....
        /*089c*/ 	.word	0xffffffff


	//   ....[39]....
        /*08a0*/ 	.word	0xffffffff


	//   ....[40]....
        /*08a4*/ 	.word	0xffffffff


	//   ....[41]....
        /*08a8*/ 	.word	0xffffffff


	//   ....[42]....
        /*08ac*/ 	.word	0xffffffff


	//   ....[43]....
        /*08b0*/ 	.word	0xffffffff


	//   ....[44]....
        /*08b4*/ 	.word	0xffffffff


	//   ....[45]....
        /*08b8*/ 	.word	0xffffffff


	//   ....[46]....
        /*08bc*/ 	.word	0xffffffff


	//   ....[47]....
        /*08c0*/ 	.word	0xffffffff


	//   ....[48]....
        /*08c4*/ 	.word	0xffffffff


	//   ....[49]....
        /*08c8*/ 	.word	0xffffffff


	//   ....[50]....
        /*08cc*/ 	.word	0xffffffff


	//   ....[51]....
        /*08d0*/ 	.word	0xffffffff


	//   ....[52]....
        /*08d4*/ 	.word	0xffffffff


	//   ....[53]....
        /*08d8*/ 	.word	0xffffffff


	//   ....[54]....
        /*08dc*/ 	.word	0xffffffff


	//   ....[55]....
        /*08e0*/ 	.word	0xffffffff


	//   ....[56]....
        /*08e4*/ 	.word	0xffffffff


	//   ....[57]....
        /*08e8*/ 	.word	0xffffffff


	//   ....[58]....
        /*08ec*/ 	.word	0xffffffff


	//   ....[59]....
        /*08f0*/ 	.word	0xffffffff


	//   ....[60]....
        /*08f4*/ 	.word	0xffffffff


	//   ....[61]....
        /*08f8*/ 	.word	0xffffffff


	//   ....[62]....
        /*08fc*/ 	.word	0xffffffff


	//   ....[63]....
        /*0900*/ 	.word	0xffffffff


	//   ....[64]....
        /*0904*/ 	.word	0xffffffff


	//   ....[65]....
        /*0908*/ 	.word	0xffffffff


	//   ....[66]....
        /*090c*/ 	.word	0xffffffff


	//   ....[67]....
        /*0910*/ 	.word	0xffffffff


	//   ....[68]....
        /*0914*/ 	.word	0xffffffff


	//   ....[69]....
        /*0918*/ 	.word	0xffffffff


	//   ....[70]....
        /*091c*/ 	.word	0xffffffff


	//   ....[71]....
        /*0920*/ 	.word	0xffffffff


	//   ....[72]....
        /*0924*/ 	.word	0xffffffff


	//   ....[73]....
        /*0928*/ 	.word	0xffffffff


	//   ....[74]....
        /*092c*/ 	.word	0xffffffff


	//   ....[75]....
        /*0930*/ 	.word	0xffffffff


	//   ....[76]....
        /*0934*/ 	.word	0xffffffff


	//   ....[77]....
        /*0938*/ 	.word	0xffffffff


	//   ....[78]....
        /*093c*/ 	.word	0xffffffff


	//   ....[79]....
        /*0940*/ 	.word	0xffffffff


	//   ....[80]....
        /*0944*/ 	.word	0xffffffff


	//   ....[81]....
        /*0948*/ 	.word	0xffffffff


	//   ....[82]....
        /*094c*/ 	.word	0xffffffff


	//   ....[83]....
        /*0950*/ 	.word	0xffffffff


	//   ....[84]....
        /*0954*/ 	.word	0xffffffff


	//   ....[85]....
        /*0958*/ 	.word	0xffffffff


	//   ....[86]....
        /*095c*/ 	.word	0xffffffff


	//   ....[87]....
        /*0960*/ 	.word	0xffffffff


	//   ....[88]....
        /*0964*/ 	.word	0xffffffff


	//   ....[89]....
        /*0968*/ 	.word	0xffffffff


	//   ....[90]....
        /*096c*/ 	.word	0xffffffff


	//   ....[91]....
        /*0970*/ 	.word	0xffffffff


	//   ....[92]....
        /*0974*/ 	.word	0xffffffff


	//   ....[93]....
        /*0978*/ 	.word	0xffffffff


	//   ....[94]....
        /*097c*/ 	.word	0xffffffff


	//   ....[95]....
        /*0980*/ 	.word	0xffffffff


	//   ....[96]....
        /*0984*/ 	.word	0xffffffff


	//   ....[97]....
        /*0988*/ 	.word	0xffffffff


	//   ....[98]....
        /*098c*/ 	.word	0xffffffff


	//   ....[99]....
        /*0990*/ 	.word	0xffffffff


	//   ....[100]....
        /*0994*/ 	.word	0xffffffff


	//   ....[101]....
        /*0998*/ 	.word	0xffffffff


	//   ....[102]....
        /*099c*/ 	.word	0xffffffff


	//   ....[103]....
        /*09a0*/ 	.word	0xffffffff


	//   ....[104]....
        /*09a4*/ 	.word	0xffffffff


	//   ....[105]....
        /*09a8*/ 	.word	0xffffffff


	//   ....[106]....
        /*09ac*/ 	.word	0xffffffff


	//   ....[107]....
        /*09b0*/ 	.word	0xffffffff


	//   ....[108]....
        /*09b4*/ 	.word	0xffffffff


	//   ....[109]....
        /*09b8*/ 	.word	0xffffffff


	//   ....[110]....
        /*09bc*/ 	.word	0xffffffff


	//   ....[111]....
        /*09c0*/ 	.word	0xffffffff


	//   ....[112]....
        /*09c4*/ 	.word	0xffffffff


	//   ....[113]....
        /*09c8*/ 	.word	0xffffffff


	//   ....[114]....
        /*09cc*/ 	.word	0xffffffff


	//   ....[115]....
        /*09d0*/ 	.word	0xffffffff


	//   ....[116]....
        /*09d4*/ 	.word	0xffffffff


	//   ....[117]....
        /*09d8*/ 	.word	0xffffffff


	//   ....[118]....
        /*09dc*/ 	.word	0xffffffff


	//   ....[119]....
        /*09e0*/ 	.word	0xffffffff


	//   ....[120]....
        /*09e4*/ 	.word	0xffffffff


	//   ....[121]....
        /*09e8*/ 	.word	0xffffffff


	//   ....[122]....
        /*09ec*/ 	.word	0xffffffff


	//   ....[123]....
        /*09f0*/ 	.word	0xffffffff


	//   ....[124]....
        /*09f4*/ 	.word	0xffffffff


	//   ....[125]....
        /*09f8*/ 	.word	0xffffffff


	//   ....[126]....
        /*09fc*/ 	.word	0xffffffff


	//   ....[127]....
        /*0a00*/ 	.word	0xffffffff


	//   ....[128]....
        /*0a04*/ 	.word	0xffffffff


	//   ....[129]....
        /*0a08*/ 	.word	0xffffffff


	//   ....[130]....
        /*0a0c*/ 	.word	0xffffffff


	//   ....[131]....
        /*0a10*/ 	.word	0xffffffff


	//   ....[132]....
        /*0a14*/ 	.word	0xffffffff


	//   ....[133]....
        /*0a18*/ 	.word	0xffffffff


	//   ....[134]....
        /*0a1c*/ 	.word	0xffffffff


	//   ....[135]....
        /*0a20*/ 	.word	0xffffffff


	//   ....[136]....
        /*0a24*/ 	.word	0xffffffff


	//   ....[137]....
        /*0a28*/ 	.word	0xffffffff


	//   ....[138]....
        /*0a2c*/ 	.word	0xffffffff


	//   ....[139]....
        /*0a30*/ 	.word	0xffffffff


	//   ....[140]....
        /*0a34*/ 	.word	0xffffffff


	//   ....[141]....
        /*0a38*/ 	.word	0xffffffff


	//   ....[142]....
        /*0a3c*/ 	.word	0xffffffff


	//   ....[143]....
        /*0a40*/ 	.word	0xffffffff


	//   ....[144]....
        /*0a44*/ 	.word	0xffffffff


	//   ....[145]....
        /*0a48*/ 	.word	0xffffffff


	//   ....[146]....
        /*0a4c*/ 	.word	0xffffffff


	//   ....[147]....
        /*0a50*/ 	.word	0xffffffff


	//   ....[148]....
        /*0a54*/ 	.word	0xffffffff


	//   ....[149]....
        /*0a58*/ 	.word	0xffffffff


	//   ....[150]....
        /*0a5c*/ 	.word	0xffffffff


	//   ....[151]....
        /*0a60*/ 	.word	0xffffffff


	//   ....[152]....
        /*0a64*/ 	.word	0xffffffff


	//   ....[153]....
        /*0a68*/ 	.word	0xffffffff


	//   ....[154]....
        /*0a6c*/ 	.word	0xffffffff


	//   ....[155]....
        /*0a70*/ 	.word	0xffffffff


	//   ....[156]....
        /*0a74*/ 	.word	0xffffffff


	//   ....[157]....
        /*0a78*/ 	.word	0xffffffff


	//   ....[158]....
        /*0a7c*/ 	.word	0xffffffff


	//   ....[159]....
        /*0a80*/ 	.word	0x0500000f


	//   ....[160]....
        /*0a84*/ 	.word	0x0500000f


	//   ....[161]....
        /*0a88*/ 	.word	0x0500000f


	//   ....[162]....
        /*0a8c*/ 	.word	0x0500000f


	//   ....[163]....
        /*0a90*/ 	.word	0x0500000f


	//   ....[164]....
        /*0a94*/ 	.word	0x0500000f


	//   ....[165]....
        /*0a98*/ 	.word	0x0500000f


	//   ....[166]....
        /*0a9c*/ 	.word	0x0500000f


	//   ....[167]....
        /*0aa0*/ 	.word	0x0500000f


	//   ....[168]....
        /*0aa4*/ 	.word	0x0500000f


	//   ....[169]....
        /*0aa8*/ 	.word	0x0500000f


	//   ....[170]....
        /*0aac*/ 	.word	0x0500000f


	//   ....[171]....
        /*0ab0*/ 	.word	0x0500000f


	//   ....[172]....
        /*0ab4*/ 	.word	0x0500000f


	//   ....[173]....
        /*0ab8*/ 	.word	0x0500000f


	//   ....[174]....
        /*0abc*/ 	.word	0x0500000f


	//   ....[175]....
        /*0ac0*/ 	.word	0x0500000f


	//   ....[176]....
        /*0ac4*/ 	.word	0x0500000f


	//   ....[177]....
        /*0ac8*/ 	.word	0x0500000f


	//   ....[178]....
        /*0acc*/ 	.word	0x0500000f


	//   ....[179]....
        /*0ad0*/ 	.word	0x0500000f


	//   ....[180]....
        /*0ad4*/ 	.word	0x0500000f


	//   ....[181]....
        /*0ad8*/ 	.word	0x0500000f


	//   ....[182]....
        /*0adc*/ 	.word	0x0500000f


	//   ....[183]....
        /*0ae0*/ 	.word	0x0500000f


	//   ....[184]....
        /*0ae4*/ 	.word	0x0500000f


	//   ....[185]....
        /*0ae8*/ 	.word	0x0500000f


	//   ....[186]....
        /*0aec*/ 	.word	0x0500000f


	//   ....[187]....
        /*0af0*/ 	.word	0x0500000f


	//   ....[188]....
        /*0af4*/ 	.word	0x0500000f


	//   ....[189]....
        /*0af8*/ 	.word	0x0500000f


	//   ....[190]....
        /*0afc*/ 	.word	0x0500000f


	//   ....[191]....
        /*0b00*/ 	.word	0x0500000f


	//   ....[192]....
        /*0b04*/ 	.word	0x0500000f


	//   ....[193]....
        /*0b08*/ 	.word	0x0500000f


	//   ....[194]....
        /*0b0c*/ 	.word	0x0500000f


	//   ....[195]....
        /*0b10*/ 	.word	0x0500000f


	//   ....[196]....
        /*0b14*/ 	.word	0x0500000f


	//   ....[197]....
        /*0b18*/ 	.word	0x0500000f


	//   ....[198]....
        /*0b1c*/ 	.word	0x0500000f


	//   ....[199]....
        /*0b20*/ 	.word	0x0500000f


	//   ....[200]....
        /*0b24*/ 	.word	0x0500000f


	//   ....[201]....
        /*0b28*/ 	.word	0x0500000f


	//   ....[202]....
        /*0b2c*/ 	.word	0x0500000f


	//   ....[203]....
        /*0b30*/ 	.word	0x0500000f


	//   ....[204]....
        /*0b34*/ 	.word	0x0500000f


	//   ....[205]....
        /*0b38*/ 	.word	0x0500000f


	//   ....[206]....
        /*0b3c*/ 	.word	0x0500000f


	//   ....[207]....
        /*0b40*/ 	.word	0x0500000f


	//   ....[208]....
        /*0b44*/ 	.word	0x0500000f


	//   ....[209]....
        /*0b48*/ 	.word	0x0500000f


	//   ....[210]....
        /*0b4c*/ 	.word	0x0500000f


	//   ....[211]....
        /*0b50*/ 	.word	0x0500000f


	//   ....[212]....
        /*0b54*/ 	.word	0x0500000f


	//   ....[213]....
        /*0b58*/ 	.word	0x0500000f


	//   ....[214]....
        /*0b5c*/ 	.word	0x0500000f


	//   ....[215]....
        /*0b60*/ 	.word	0x0500000f


	//   ....[216]....
        /*0b64*/ 	.word	0x0500000f


	//   ....[217]....
        /*0b68*/ 	.word	0x0500000f


	//   ....[218]....
        /*0b6c*/ 	.word	0x0500000f


	//   ....[219]....
        /*0b70*/ 	.word	0x0500000f


	//   ....[220]....
        /*0b74*/ 	.word	0x0500000f


	//   ....[221]....
        /*0b78*/ 	.word	0x0500000f


	//   ....[222]....
        /*0b7c*/ 	.word	0x0500000f


	//   ....[223]....
        /*0b80*/ 	.word	0x0500000f


	//   ....[224]....
        /*0b84*/ 	.word	0x0500000f


	//   ....[225]....
        /*0b88*/ 	.word	0x0500000f


	//   ....[226]....
        /*0b8c*/ 	.word	0x0500000f


	//   ....[227]....
        /*0b90*/ 	.word	0x0500000f


	//   ....[228]....
        /*0b94*/ 	.word	0x0500000f


	//   ....[229]....
        /*0b98*/ 	.word	0x0500000f


	//   ....[230]....
        /*0b9c*/ 	.word	0x0500000f


	//   ....[231]....
        /*0ba0*/ 	.word	0x0500000f


	//   ....[232]....
        /*0ba4*/ 	.word	0x0500000f


	//   ....[233]....
        /*0ba8*/ 	.word	0x0500000f


	//   ....[234]....
        /*0bac*/ 	.word	0x0500000f


	//   ....[235]....
        /*0bb0*/ 	.word	0x0500000f


	//   ....[236]....
        /*0bb4*/ 	.word	0x0500000f


	//   ....[237]....
        /*0bb8*/ 	.word	0x0500000f


	//   ....[238]....
        /*0bbc*/ 	.word	0x0500000f


	//   ....[239]....
        /*0bc0*/ 	.word	0x0500000f


	//   ....[240]....
        /*0bc4*/ 	.word	0x0500000f


	//   ....[241]....
        /*0bc8*/ 	.word	0x0500000f


	//   ....[242]....
        /*0bcc*/ 	.word	0x0500000f


	//   ....[243]....
        /*0bd0*/ 	.word	0x0500000f


	//   ....[244]....
        /*0bd4*/ 	.word	0x0500000f


	//----- nvinfo : EIATTR_COOP_GROUP_INSTR_OFFSETS
	.align		4
.L_145:
        /*0bd8*/ 	.byte	0x04, 0x28
        /*0bda*/ 	.short	(.L_147 - .L_146)


	//   ....[0]....
.L_146:
        /*0bdc*/ 	.word	0x00000060


	//   ....[1]....
        /*0be0*/ 	.word	0x00000130


	//   ....[2]....
        /*0be4*/ 	.word	0x000001e0


	//   ....[3]....
        /*0be8*/ 	.word	0x000003a0


	//   ....[4]....
        /*0bec*/ 	.word	0x00000500


	//   ....[5]....
        /*0bf0*/ 	.word	0x00000620


	//   ....[6]....
        /*0bf4*/ 	.word	0x00000780


	//   ....[7]....
        /*0bf8*/ 	.word	0x00002670


	//   ....[8]....
        /*0bfc*/ 	.word	0x00002680


	//   ....[9]....
        /*0c00*/ 	.word	0x000037d0


	//   ....[10]....
        /*0c04*/ 	.word	0x000037e0


	//   ....[11]....
        /*0c08*/ 	.word	0x00004960


	//   ....[12]....
        /*0c0c*/ 	.word	0x00004970


	//   ....[13]....
        /*0c10*/ 	.word	0x00004d20


	//   ....[14]....
        /*0c14*/ 	.word	0x00004d40


	//   ....[15]....
        /*0c18*/ 	.word	0x00005170


	//   ....[16]....
        /*0c1c*/ 	.word	0x000059a0


	//   ....[17]....
        /*0c20*/ 	.word	0x000059b0


	//   ....[18]....
        /*0c24*/ 	.word	0x000059c0


	//   ....[19]....
        /*0c28*/ 	.word	0x000059d0


	//   ....[20]....
        /*0c2c*/ 	.word	0x00006cb0


	//   ....[21]....
        /*0c30*/ 	.word	0x00006cc0


	//   ....[22]....
        /*0c34*/ 	.word	0x00006cd0


	//   ....[23]....
        /*0c38*/ 	.word	0x00006ce0


	//   ....[24]....
        /*0c3c*/ 	.word	0x00009a30


	//   ....[25]....
        /*0c40*/ 	.word	0x00009a90


	//   ....[26]....
        /*0c44*/ 	.word	0x00009f20


	//   ....[27]....
        /*0c48*/ 	.word	0x00009f40


	//   ....[28]....
        /*0c4c*/ 	.word	0x0000c930


	//   ....[29]....
        /*0c50*/ 	.word	0x0000c990


	//   ....[30]....
        /*0c54*/ 	.word	0x0000cd60


	//   ....[31]....
        /*0c58*/ 	.word	0x0000cd80


	//   ....[32]....
        /*0c5c*/ 	.word	0x0000e680


	//   ....[33]....
        /*0c60*/ 	.word	0x0000e690


	//   ....[34]....
        /*0c64*/ 	.word	0x0000e720


	//   ....[35]....
        /*0c68*/ 	.word	0x0000e740


	//   ....[36]....
        /*0c6c*/ 	.word	0x0000f230


	//   ....[37]....
        /*0c70*/ 	.word	0x0000f240


	//   ....[38]....
        /*0c74*/ 	.word	0x0000f250


	//   ....[39]....
        /*0c78*/ 	.word	0x0000f260


	//   ....[40]....
        /*0c7c*/ 	.word	0x0000f270


	//   ....[41]....
        /*0c80*/ 	.word	0x0000f280


	//   ....[42]....
        /*0c84*/ 	.word	0x0000f290


	//   ....[43]....
        /*0c88*/ 	.word	0x0000f2a0


	//   ....[44]....
        /*0c8c*/ 	.word	0x0000f2b0


	//   ....[45]....
        /*0c90*/ 	.word	0x0000f2c0


	//   ....[46]....
        /*0c94*/ 	.word	0x0000f2d0


	//   ....[47]....
        /*0c98*/ 	.word	0x0000f2e0


	//   ....[48]....
        /*0c9c*/ 	.word	0x0000f2f0


	//   ....[49]....
        /*0ca0*/ 	.word	0x0000f300


	//   ....[50]....
        /*0ca4*/ 	.word	0x0000f310


	//   ....[51]....
        /*0ca8*/ 	.word	0x0000f320


	//   ....[52]....
        /*0cac*/ 	.word	0x0000f870


	//   ....[53]....
        /*0cb0*/ 	.word	0x0000f8b0


	//   ....[54]....
        /*0cb4*/ 	.word	0x0000f8d0


	//   ....[55]....
        /*0cb8*/ 	.word	0x0000f8f0


	//   ....[56]....
        /*0cbc*/ 	.word	0x0000fdf0


	//   ....[57]....
        /*0cc0*/ 	.word	0x0000fe20


	//   ....[58]....
        /*0cc4*/ 	.word	0x0000fe30


	//   ....[59]....
        /*0cc8*/ 	.word	0x0000fe50


	//   ....[60]....
        /*0ccc*/ 	.word	0x0000fe70


	//   ....[61]....
        /*0cd0*/ 	.word	0x0000fe90


	//   ....[62]....
        /*0cd4*/ 	.word	0x0000ff50


	//   ....[63]....
        /*0cd8*/ 	.word	0x0000ff60


	//   ....[64]....
        /*0cdc*/ 	.word	0x00010820


	//   ....[65]....
        /*0ce0*/ 	.word	0x00010860


	//   ....[66]....
        /*0ce4*/ 	.word	0x00010870


	//   ....[67]....
        /*0ce8*/ 	.word	0x00010880


	//   ....[68]....
        /*0cec*/ 	.word	0x00010890


	//   ....[69]....
        /*0cf0*/ 	.word	0x000108a0


	//   ....[70]....
        /*0cf4*/ 	.word	0x000108b0


	//   ....[71]....
        /*0cf8*/ 	.word	0x000108c0


	//   ....[72]....
        /*0cfc*/ 	.word	0x00010a80


	//   ....[73]....
        /*0d00*/ 	.word	0x00010c50


	//   ....[74]....
        /*0d04*/ 	.word	0x00010c80


	//   ....[75]....
        /*0d08*/ 	.word	0x00010cb0


	//   ....[76]....
        /*0d0c*/ 	.word	0x00010ce0


	//   ....[77]....
        /*0d10*/ 	.word	0x00010d10


	//   ....[78]....
        /*0d14*/ 	.word	0x00010d40


	//   ....[79]....
        /*0d18*/ 	.word	0x00010eb0


	//   ....[80]....
        /*0d1c*/ 	.word	0x00010ee0


	//   ....[81]....
        /*0d20*/ 	.word	0x00010f10


	//   ....[82]....
        /*0d24*/ 	.word	0x00010f40


	//   ....[83]....
        /*0d28*/ 	.word	0x00010f70


	//   ....[84]....
        /*0d2c*/ 	.word	0x00010fa0


	//   ....[85]....
        /*0d30*/ 	.word	0x00011030


	//   ....[86]....
        /*0d34*/ 	.word	0x00011060


	//   ....[87]....
        /*0d38*/ 	.word	0x000110e0


	//   ....[88]....
        /*0d3c*/ 	.word	0x00011db0


	//   ....[89]....
        /*0d40*/ 	.word	0x00013ae0


	//   ....[90]....
        /*0d44*/ 	.word	0x00013af0


	//   ....[91]....
        /*0d48*/ 	.word	0x00013b40


	//   ....[92]....
        /*0d4c*/ 	.word	0x00013b60


	//   ....[93]....
        /*0d50*/ 	.word	0x00013bc0


	//   ....[94]....
        /*0d54*/ 	.word	0x00013be0


	//   ....[95]....
        /*0d58*/ 	.word	0x00013bf0


	//   ....[96]....
        /*0d5c*/ 	.word	0x00013c00


	//   ....[97]....
        /*0d60*/ 	.word	0x00013c90


	//   ....[98]....
        /*0d64*/ 	.word	0x00013cb0


	//   ....[99]....
        /*0d68*/ 	.word	0x00014160


	//   ....[100]....
        /*0d6c*/ 	.word	0x00014180


	//   ....[101]....
        /*0d70*/ 	.word	0x00014220


	//   ....[102]....
        /*0d74*/ 	.word	0x00014230


	//   ....[103]....
        /*0d78*/ 	.word	0x000142a0


	//   ....[104]....
        /*0d7c*/ 	.word	0x000142b0


	//   ....[105]....
        /*0d80*/ 	.word	0x000142c0


	//   ....[106]....
        /*0d84*/ 	.word	0x000142d0


	//   ....[107]....
        /*0d88*/ 	.word	0x00014380


	//   ....[108]....
        /*0d8c*/ 	.word	0x000143a0


	//   ....[109]....
        /*0d90*/ 	.word	0x00014c50


	//   ....[110]....
        /*0d94*/ 	.word	0x00014c80


	//   ....[111]....
        /*0d98*/ 	.word	0x00014cf0


	//   ....[112]....
        /*0d9c*/ 	.word	0x00014d10


	//   ....[113]....
        /*0da0*/ 	.word	0x00014d90


	//   ....[114]....
        /*0da4*/ 	.word	0x00014db0


	//   ....[115]....
        /*0da8*/ 	.word	0x00014dc0


	//   ....[116]....
        /*0dac*/ 	.word	0x00014e30


	//   ....[117]....
        /*0db0*/ 	.word	0x00014e80


	//   ....[118]....
        /*0db4*/ 	.word	0x00014e90


	//   ....[119]....
        /*0db8*/ 	.word	0x00014ec0


	//   ....[120]....
        /*0dbc*/ 	.word	0x00014ee0


	//   ....[121]....
        /*0dc0*/ 	.word	0x000158f0


	//   ....[122]....
        /*0dc4*/ 	.word	0x00015900


	//   ....[123]....
        /*0dc8*/ 	.word	0x00015920


	//   ....[124]....
        /*0dcc*/ 	.word	0x00015970


	//   ....[125]....
        /*0dd0*/ 	.word	0x00015980


	//   ....[126]....
        /*0dd4*/ 	.word	0x000159c0


	//   ....[127]....
        /*0dd8*/ 	.word	0x000159d0


	//   ....[128]....
        /*0ddc*/ 	.word	0x000159e0


	//   ....[129]....
        /*0de0*/ 	.word	0x00015a20


	//   ....[130]....
        /*0de4*/ 	.word	0x00015a60


	//   ....[131]....
        /*0de8*/ 	.word	0x00015e90


	//   ....[132]....
        /*0dec*/ 	.word	0x00015ea0


	//   ....[133]....
        /*0df0*/ 	.word	0x00015eb0


	//   ....[134]....
        /*0df4*/ 	.word	0x00015ef0


	//   ....[135]....
        /*0df8*/ 	.word	0x00015f00


	//   ....[136]....
        /*0dfc*/ 	.word	0x00015f40


	//   ....[137]....
        /*0e00*/ 	.word	0x00015f50


	//   ....[138]....
        /*0e04*/ 	.word	0x00015f60


	//   ....[139]....
        /*0e08*/ 	.word	0x00015fa0


	//   ....[140]....
        /*0e0c*/ 	.word	0x00015fe0


	//   ....[141]....
        /*0e10*/ 	.word	0x00016df0


	//   ....[142]....
        /*0e14*/ 	.word	0x00016e20


	//   ....[143]....
        /*0e18*/ 	.word	0x00016e60


	//   ....[144]....
        /*0e1c*/ 	.word	0x00016e90


	//   ....[145]....
        /*0e20*/ 	.word	0x00016ec0


	//   ....[146]....
        /*0e24*/ 	.word	0x00016ef0


	//   ....[147]....
        /*0e28*/ 	.word	0x00016f20


	//   ....[148]....
        /*0e2c*/ 	.word	0x00016f50


	//   ....[149]....
        /*0e30*/ 	.word	0x000170d0


	//   ....[150]....
        /*0e34*/ 	.word	0x00017100


	//   ....[151]....
        /*0e38*/ 	.word	0x00017130


	//   ....[152]....
        /*0e3c*/ 	.word	0x00017160


	//   ....[153]....
        /*0e40*/ 	.word	0x00017190


	//   ....[154]....
        /*0e44*/ 	.word	0x000171c0


	//   ....[155]....
        /*0e48*/ 	.word	0x00017280


	//   ....[156]....
        /*0e4c*/ 	.word	0x000172a0


	//   ....[157]....
        /*0e50*/ 	.word	0x00017310


	//   ....[158]....
        /*0e54*/ 	.word	0x000177a0


	//   ....[159]....
        /*0e58*/ 	.word	0x00017b50


	//   ....[160]....
        /*0e5c*/ 	.word	0x00017be0


	//   ....[161]....
        /*0e60*/ 	.word	0x00017cb0


	//   ....[162]....
        /*0e64*/ 	.word	0x00017d40


	//   ....[163]....
        /*0e68*/ 	.word	0x00017e20


	//   ....[164]....
        /*0e6c*/ 	.word	0x00017eb0


	//   ....[165]....
        /*0e70*/ 	.word	0x00017f90


	//   ....[166]....
        /*0e74*/ 	.word	0x00018020


	//   ....[167]....
        /*0e78*/ 	.word	0x00018070


	//   ....[168]....
        /*0e7c*/ 	.word	0x000180c0


	//   ....[169]....
        /*0e80*/ 	.word	0x000181a0


	//   ....[170]....
        /*0e84*/ 	.word	0x00018230


	//   ....[171]....
        /*0e88*/ 	.word	0x00018280


	//   ....[172]....
        /*0e8c*/ 	.word	0x000182d0


	//   ....[173]....
        /*0e90*/ 	.word	0x00018520


	//   ....[174]....
        /*0e94*/ 	.word	0x00018800


	//   ....[175]....
        /*0e98*/ 	.word	0x00018900


	//   ....[176]....
        /*0e9c*/ 	.word	0x00018990


	//   ....[177]....
        /*0ea0*/ 	.word	0x000189f0


	//   ....[178]....
        /*0ea4*/ 	.word	0x00018ac0


	//   ....[179]....
        /*0ea8*/ 	.word	0x00018b20


	//   ....[180]....
        /*0eac*/ 	.word	0x00018be0


	//   ....[181]....
        /*0eb0*/ 	.word	0x00018cf0


	//   ....[182]....
        /*0eb4*/ 	.word	0x00018d40


	//   ....[183]....
        /*0eb8*/ 	.word	0x00018da0


	//   ....[184]....
        /*0ebc*/ 	.word	0x00018e70


	//   ....[185]....
        /*0ec0*/ 	.word	0x00018fa0


	//   ....[186]....
        /*0ec4*/ 	.word	0x00019050


	//   ....[187]....
        /*0ec8*/ 	.word	0x000190d0


	//   ....[188]....
        /*0ecc*/ 	.word	0x000191c0


	//   ....[189]....
        /*0ed0*/ 	.word	0x00019220


	//   ....[190]....
        /*0ed4*/ 	.word	0x00019300


	//   ....[191]....
        /*0ed8*/ 	.word	0x00019360


	//   ....[192]....
        /*0edc*/ 	.word	0x00019440


	//   ....[193]....
        /*0ee0*/ 	.word	0x000194a0


	//   ....[194]....
        /*0ee4*/ 	.word	0x00019570


	//   ....[195]....
        /*0ee8*/ 	.word	0x00019620


	//   ....[196]....
        /*0eec*/ 	.word	0x00019690


	//   ....[197]....
        /*0ef0*/ 	.word	0x000196f0


	//   ....[198]....
        /*0ef4*/ 	.word	0x000197b0


	//   ....[199]....
        /*0ef8*/ 	.word	0x00019810


	//   ....[200]....
        /*0efc*/ 	.word	0x00019910


	//   ....[201]....
        /*0f00*/ 	.word	0x00019970


	//   ....[202]....
        /*0f04*/ 	.word	0x00019a70


	//   ....[203]....
        /*0f08*/ 	.word	0x00019ad0


	//   ....[204]....
        /*0f0c*/ 	.word	0x00019b90


	//   ....[205]....
        /*0f10*/ 	.word	0x00019c00


	//   ....[206]....
        /*0f14*/ 	.word	0x00019cd0


	//   ....[207]....
        /*0f18*/ 	.word	0x00019e10


	//   ....[208]....
        /*0f1c*/ 	.word	0x00019ec0


	//   ....[209]....
        /*0f20*/ 	.word	0x00019f70


	//   ....[210]....
        /*0f24*/ 	.word	0x0001a010


	//   ....[211]....
        /*0f28*/ 	.word	0x0001a0c0


	//   ....[212]....
        /*0f2c*/ 	.word	0x0001a160


	//   ....[213]....
        /*0f30*/ 	.word	0x0001a210


	//   ....[214]....
        /*0f34*/ 	.word	0x0001a2b0


	//   ....[215]....
        /*0f38*/ 	.word	0x0001a320


	//   ....[216]....
        /*0f3c*/ 	.word	0x0001a3e0


	//   ....[217]....
        /*0f40*/ 	.word	0x0001a4d0


	//   ....[218]....
        /*0f44*/ 	.word	0x0001a560


	//   ....[219]....
        /*0f48*/ 	.word	0x0001a5c0


	//   ....[220]....
        /*0f4c*/ 	.word	0x0001a670


	//   ....[221]....
        /*0f50*/ 	.word	0x0001a6d0


	//   ....[222]....
        /*0f54*/ 	.word	0x0001a780


	//   ....[223]....
        /*0f58*/ 	.word	0x0001a7e0


	//   ....[224]....
        /*0f5c*/ 	.word	0x0001a890


	//   ....[225]....
        /*0f60*/ 	.word	0x0001a8f0


	//   ....[226]....
        /*0f64*/ 	.word	0x0001a9a0


	//   ....[227]....
        /*0f68*/ 	.word	0x0001ab80


	//   ....[228]....
        /*0f6c*/ 	.word	0x0001ac20


	//   ....[229]....
        /*0f70*/ 	.word	0x0001ad40


	//   ....[230]....
        /*0f74*/ 	.word	0x0001adb0


	//   ....[231]....
        /*0f78*/ 	.word	0x0001ae20


	//   ....[232]....
        /*0f7c*/ 	.word	0x0001ae90


	//   ....[233]....
        /*0f80*/ 	.word	0x0001af00


	//   ....[234]....
        /*0f84*/ 	.word	0x0001af80


	//   ....[235]....
        /*0f88*/ 	.word	0x0001b010


	//   ....[236]....
        /*0f8c*/ 	.word	0x0001b0b0


	//   ....[237]....
        /*0f90*/ 	.word	0x0001b120


	//   ....[238]....
        /*0f94*/ 	.word	0x0001b190


	//   ....[239]....
        /*0f98*/ 	.word	0x0001b200


	//   ....[240]....
        /*0f9c*/ 	.word	0x0001b280


	//   ....[241]....
        /*0fa0*/ 	.word	0x0001b2f0


	//   ....[242]....
        /*0fa4*/ 	.word	0x0001b390


	//   ....[243]....
        /*0fa8*/ 	.word	0x0001b420


	//   ....[244]....
        /*0fac*/ 	.word	0x0001b550


	//----- nvinfo : EIATTR_REG_RECONFIG
	.align		4
.L_147:
        /*0fb0*/ 	.byte	0x01, 0x54
	.zero		2


	//----- nvinfo : EIATTR_SYSCALL_OFFSETS
	.align		4
        /*0fb4*/ 	.byte	0x04, 0x46
        /*0fb6*/ 	.short	(.L_149 - .L_148)


	//   ....[0]....
.L_148:
        /*0fb8*/ 	.word	0x000018f0


	//   ....[1]....
        /*0fbc*/ 	.word	0x00001a40


	//   ....[2]....
        /*0fc0*/ 	.word	0x000052e0


	//   ....[3]....
        /*0fc4*/ 	.word	0x000058c0


	//   ....[4]....
        /*0fc8*/ 	.word	0x00012d00


	//   ....[5]....
        /*0fcc*/ 	.word	0x00012e90


	//   ....[6]....
        /*0fd0*/ 	.word	0x00012fe0


	//   ....[7]....
        /*0fd4*/ 	.word	0x00013130


	//   ....[8]....
        /*0fd8*/ 	.word	0x000147b0


	//----- nvinfo : EIATTR_MBARRIER_INSTR_OFFSETS
	.align		4
.L_149:
        /*0fdc*/ 	.byte	0x04, 0x39
        /*0fde*/ 	.short	(.L_151 - .L_150)


	//   ....[0]....
.L_150:
        /*0fe0*/ 	.word	0x00000250
        /*0fe4*/ 	.word	0x000000ff
        /*0fe8*/ 	.word	0x00013200
        /*0fec*/ 	.short	0x0100
        /*0fee*/ 	.byte	0x08
	.zero		1


	//   ....[1]....
        /*0ff0*/ 	.word	0x00000260
        /*0ff4*/ 	.word	0x000000ff
        /*0ff8*/ 	.word	0x00013220
        /*0ffc*/ 	.short	0x0100
        /*0ffe*/ 	.byte	0x08
	.zero		1


	//   ....[2]....
        /*1000*/ 	.word	0x00000350
        /*1004*/ 	.word	0x000000ff
        /*1008*/ 	.word	0x00013230
        /*100c*/ 	.short	0x0100
        /*100e*/ 	.byte	0x08
	.zero		1


	//   ....[3]....
        /*1010*/ 	.word	0x00000360
        /*1014*/ 	.word	0x000000ff
        /*1018*/ 	.word	0x00013240
        /*101c*/ 	.short	0x0100
        /*101e*/ 	.byte	0x08
	.zero		1


	//   ....[4]....
        /*1020*/ 	.word	0x00000370
        /*1024*/ 	.word	0x000000ff
        /*1028*/ 	.word	0x00013238
        /*102c*/ 	.short	0x0100
        /*102e*/ 	.byte	0x08
	.zero		1


	//   ....[5]....
        /*1030*/ 	.word	0x00000380
        /*1034*/ 	.word	0x000000ff
        /*1038*/ 	.word	0x00013248
        /*103c*/ 	.short	0x0100
        /*103e*/ 	.byte	0x08
	.zero		1


	//   ....[6]....
        /*1040*/ 	.word	0x000004b0
        /*1044*/ 	.word	0x000000ff
        /*1048*/ 	.word	0x00013250
        /*104c*/ 	.short	0x0100
        /*104e*/ 	.byte	0x08
	.zero		1


	//   ....[7]....
        /*1050*/ 	.word	0x000004c0
        /*1054*/ 	.word	0x000000ff
        /*1058*/ 	.word	0x00013260
        /*105c*/ 	.short	0x0100
        /*105e*/ 	.byte	0x08
	.zero		1


	//   ....[8]....
        /*1060*/ 	.word	0x000004d0
        /*1064*/ 	.word	0x000000ff
        /*1068*/ 	.word	0x00013258
        /*106c*/ 	.short	0x0100
        /*106e*/ 	.byte	0x08
	.zero		1


	//   ....[9]....
        /*1070*/ 	.word	0x000004e0
        /*1074*/ 	.word	0x000000ff
        /*1078*/ 	.word	0x00013268
        /*107c*/ 	.short	0x0100
        /*107e*/ 	.byte	0x08
	.zero		1


	//   ....[10]....
        /*1080*/ 	.word	0x000005d0
        /*1084*/ 	.word	0x000000ff
        /*1088*/ 	.word	0x00013270
        /*108c*/ 	.short	0x0100
        /*108e*/ 	.byte	0x06
	.zero		1


	//   ....[11]....
        /*1090*/ 	.word	0x000005e0
        /*1094*/ 	.word	0x000000ff
        /*1098*/ 	.word	0x00013280
        /*109c*/ 	.short	0x0100
        /*109e*/ 	.byte	0x06
	.zero		1


	//   ....[12]....
        /*10a0*/ 	.word	0x000005f0
        /*10a4*/ 	.word	0x000000ff
        /*10a8*/ 	.word	0x00013278
        /*10ac*/ 	.short	0x0100
        /*10ae*/ 	.byte	0x06
	.zero		1


	//   ....[13]....
        /*10b0*/ 	.word	0x00000600
        /*10b4*/ 	.word	0x000000ff
        /*10b8*/ 	.word	0x00013288
        /*10bc*/ 	.short	0x0100
        /*10be*/ 	.byte	0x06
	.zero		1


	//   ....[14]....
        /*10c0*/ 	.word	0x00000730
        /*10c4*/ 	.word	0x000000ff
        /*10c8*/ 	.word	0x00013290
        /*10cc*/ 	.short	0x0100
        /*10ce*/ 	.byte	0x08
	.zero		1


	//   ....[15]....
        /*10d0*/ 	.word	0x00000740
        /*10d4*/ 	.word	0x000000ff
        /*10d8*/ 	.word	0x000132a0
        /*10dc*/ 	.short	0x0100
        /*10de*/ 	.byte	0x08
	.zero		1


	//   ....[16]....
        /*10e0*/ 	.word	0x00000750
        /*10e4*/ 	.word	0x000000ff
        /*10e8*/ 	.word	0x00013298
        /*10ec*/ 	.short	0x0100
        /*10ee*/ 	.byte	0x08
	.zero		1


	//   ....[17]....
        /*10f0*/ 	.word	0x00000760
        /*10f4*/ 	.word	0x000000ff
        /*10f8*/ 	.word	0x000132a8
        /*10fc*/ 	.short	0x0100
        /*10fe*/ 	.byte	0x08
	.zero		1


	//   ....[18]....
        /*1100*/ 	.word	0x000008a0
        /*1104*/ 	.word	0x000000ff
        /*1108*/ 	.word	0x000132b0
        /*110c*/ 	.short	0x0100
        /*110e*/ 	.byte	0x08
	.zero		1


	//   ....[19]....
        /*1110*/ 	.word	0x000008b0
        /*1114*/ 	.word	0x000000ff
        /*1118*/ 	.word	0x000132c0
        /*111c*/ 	.short	0x0100
        /*111e*/ 	.byte	0x08
	.zero		1


	//   ....[20]....
        /*1120*/ 	.word	0x000008c0
        /*1124*/ 	.word	0x000000ff
        /*1128*/ 	.word	0x000132b8
        /*112c*/ 	.short	0x0100
        /*112e*/ 	.byte	0x08
	.zero		1


	//   ....[21]....
        /*1130*/ 	.word	0x000008d0
        /*1134*/ 	.word	0x000000ff
        /*1138*/ 	.word	0x000132c8
        /*113c*/ 	.short	0x0100
        /*113e*/ 	.byte	0x08
	.zero		1


	//   ....[22]....
        /*1140*/ 	.word	0x00002620
        /*1144*/ 	.word	0x00000042
        /*1148*/ 	.word	0x00013290
        /*114c*/ 	.short	0x010a
        /*114e*/ 	.byte	0x3f
	.zero		1


	//   ....[23]....
        /*1150*/ 	.word	0x00003780
        /*1154*/ 	.word	0x00000042
        /*1158*/ 	.word	0x00013290
        /*115c*/ 	.short	0x010a
        /*115e*/ 	.byte	0x3f
	.zero		1


	//   ....[24]....
        /*1160*/ 	.word	0x00004770
        /*1164*/ 	.word	0x00000042
        /*1168*/ 	.word	0x00013290
        /*116c*/ 	.short	0x010a
        /*116e*/ 	.byte	0x3f
	.zero		1


	//   ....[25]....
        /*1170*/ 	.word	0x00004b30
        /*1174*/ 	.word	0x00000004
        /*1178*/ 	.word	0x00000000
        /*117c*/ 	.short	0x0101
        /*117e*/ 	.byte	0x3f
	.zero		1


	//   ....[26]....
        /*1180*/ 	.word	0x00004b70
        /*1184*/ 	.word	0x00000042
        /*1188*/ 	.word	0x000132b0
        /*118c*/ 	.short	0x010a
        /*118e*/ 	.byte	0x3f
	.zero		1


	//   ....[27]....
        /*1190*/ 	.word	0x00004f10
        /*1194*/ 	.word	0x00000042
        /*1198*/ 	.word	0x00000000
        /*119c*/ 	.short	0x0101
        /*119e*/ 	.byte	0x3f
	.zero		1


	//   ....[28]....
        /*11a0*/ 	.word	0x00005620
        /*11a4*/ 	.word	0x00000012
        /*11a8*/ 	.word	0x00013200
        /*11ac*/ 	.short	0x010a
        /*11ae*/ 	.byte	0x3f
	.zero		1


	//   ....[29]....
        /*11b0*/ 	.word	0x00005670
        /*11b4*/ 	.word	0x00000012
        /*11b8*/ 	.word	0x00013200
        /*11bc*/ 	.short	0x010a
        /*11be*/ 	.byte	0x3f
	.zero		1


	//   ....[30]....
        /*11c0*/ 	.word	0x00005c10
        /*11c4*/ 	.word	0x00000012
        /*11c8*/ 	.word	0x00013200
        /*11cc*/ 	.short	0x010a
        /*11ce*/ 	.byte	0x3f
	.zero		1


	//   ....[31]....
        /*11d0*/ 	.word	0x00006ea0
        /*11d4*/ 	.word	0x00000012
        /*11d8*/ 	.word	0x00013200
        /*11dc*/ 	.short	0x010a
        /*11de*/ 	.byte	0x3f
	.zero		1


	//   ....[32]....
        /*11e0*/ 	.word	0x00008040
        /*11e4*/ 	.word	0x00000000
        /*11e8*/ 	.word	0x00013230
        /*11ec*/ 	.short	0x010a
        /*11ee*/ 	.byte	0x3f
	.zero		1


	//   ....[33]....
        /*11f0*/ 	.word	0x000080d0
        /*11f4*/ 	.word	0x00000000
        /*11f8*/ 	.word	0x00013230
        /*11fc*/ 	.short	0x010a
        /*11fe*/ 	.byte	0x3f
	.zero		1


	//   ....[34]....
        /*1200*/ 	.word	0x0000a6f0
        /*1204*/ 	.word	0x00000028
        /*1208*/ 	.word	0x00000000
        /*120c*/ 	.short	0x0101
        /*120e*/ 	.byte	0x3f
	.zero		1


	//   ....[35]....
        /*1210*/ 	.word	0x0000b480
        /*1214*/ 	.word	0x0000000d
        /*1218*/ 	.word	0x00013230
        /*121c*/ 	.short	0x010a
        /*121e*/ 	.byte	0x3f
	.zero		1


	//   ....[36]....
        /*1220*/ 	.word	0x0000b500
        /*1224*/ 	.word	0x0000000d
        /*1228*/ 	.word	0x00013230
        /*122c*/ 	.short	0x010a
        /*122e*/ 	.byte	0x3f
	.zero		1


	//   ....[37]....
        /*1230*/ 	.word	0x0000bac0
        /*1234*/ 	.word	0x0000000e
        /*1238*/ 	.word	0x00013250
        /*123c*/ 	.short	0x010a
        /*123e*/ 	.byte	0x3f
	.zero		1


	//   ....[38]....
        /*1240*/ 	.word	0x0000bb10
        /*1244*/ 	.word	0x0000000e
        /*1248*/ 	.word	0x00013250
        /*124c*/ 	.short	0x010a
        /*124e*/ 	.byte	0x3f
	.zero		1


	//   ....[39]....
        /*1250*/ 	.word	0x0000c560
        /*1254*/ 	.word	0x00000084
        /*1258*/ 	.word	0x00000000
        /*125c*/ 	.short	0x0101
        /*125e*/ 	.byte	0x3f
	.zero		1


	//   ....[40]....
        /*1260*/ 	.word	0x0000de00
        /*1264*/ 	.word	0x0000000e
        /*1268*/ 	.word	0x00000000
        /*126c*/ 	.short	0x0101
        /*126e*/ 	.byte	0x3f
	.zero		1


	//   ....[41]....
        /*1270*/ 	.word	0x0000e2e0
        /*1274*/ 	.word	0x00000008
        /*1278*/ 	.word	0x00013250
        /*127c*/ 	.short	0x010a
        /*127e*/ 	.byte	0x3f
	.zero		1


	//   ....[42]....
        /*1280*/ 	.word	0x0000e330
        /*1284*/ 	.word	0x00000008
        /*1288*/ 	.word	0x00013250
        /*128c*/ 	.short	0x010a
        /*128e*/ 	.byte	0x3f
	.zero		1


	//   ....[43]....
        /*1290*/ 	.word	0x0000eb50
        /*1294*/ 	.word	0x00000004
        /*1298*/ 	.word	0x00000000
        /*129c*/ 	.short	0x0101
        /*129e*/ 	.byte	0x3f
	.zero		1


	//   ....[44]....
        /*12a0*/ 	.word	0x0000ff20
        /*12a4*/ 	.word	0x00000000
        /*12a8*/ 	.word	0x00000000
        /*12ac*/ 	.short	0x0101
        /*12ae*/ 	.byte	0x3f
	.zero		1


	//   ....[45]....
        /*12b0*/ 	.word	0x00011e90
        /*12b4*/ 	.word	0x00000016
        /*12b8*/ 	.word	0x00013220
        /*12bc*/ 	.short	0x010a
        /*12be*/ 	.byte	0x3f
	.zero		1


	//   ....[46]....
        /*12c0*/ 	.word	0x00011f60
        /*12c4*/ 	.word	0x00000005
        /*12c8*/ 	.word	0x000132a0
        /*12cc*/ 	.short	0x010a
        /*12ce*/ 	.byte	0x3f
	.zero		1


	//   ....[47]....
        /*12d0*/ 	.word	0x000121a0
        /*12d4*/ 	.word	0x00000005
        /*12d8*/ 	.word	0x000132c0
        /*12dc*/ 	.short	0x010a
        /*12de*/ 	.byte	0x3f
	.zero		1


	//   ....[48]....
        /*12e0*/ 	.word	0x00012550
        /*12e4*/ 	.word	0x00000005
        /*12e8*/ 	.word	0x000132a0
        /*12ec*/ 	.short	0x010a
        /*12ee*/ 	.byte	0x3f
	.zero		1


	//   ....[49]....
        /*12f0*/ 	.word	0x00012780
        /*12f4*/ 	.word	0x00000005
        /*12f8*/ 	.word	0x000132c0
        /*12fc*/ 	.short	0x010a
        /*12fe*/ 	.byte	0x3f
	.zero		1


	//   ....[50]....
        /*1300*/ 	.word	0x000136f0
        /*1304*/ 	.word	0x00000006
        /*1308*/ 	.word	0x00013280
        /*130c*/ 	.short	0x010a
        /*130e*/ 	.byte	0x3f
	.zero		1


	//   ....[51]....
        /*1310*/ 	.word	0x00013dd0
        /*1314*/ 	.word	0x00000006
        /*1318*/ 	.word	0x00013270
        /*131c*/ 	.short	0x0107
        /*131e*/ 	.byte	0x3f
	.zero		1


	//   ....[52]....
        /*1320*/ 	.word	0x00013e90
        /*1324*/ 	.word	0x00000006
        /*1328*/ 	.word	0x00013270
        /*132c*/ 	.short	0x0101
        /*132e*/ 	.byte	0x3f
	.zero		1


	//   ....[53]....
        /*1330*/ 	.word	0x00013ee0
        /*1334*/ 	.word	0x00000006
        /*1338*/ 	.word	0x00013240
        /*133c*/ 	.short	0x010a
        /*133e*/ 	.byte	0x3f
	.zero		1


	//   ....[54]....
        /*1340*/ 	.word	0x000144b0
        /*1344*/ 	.word	0x00000006
        /*1348*/ 	.word	0x00013230
        /*134c*/ 	.short	0x0107
        /*134e*/ 	.byte	0x3f
	.zero		1


	//   ....[55]....
        /*1350*/ 	.word	0x00014590
        /*1354*/ 	.word	0x00000006
        /*1358*/ 	.word	0x00013230
        /*135c*/ 	.short	0x0101
        /*135e*/ 	.byte	0x3f
	.zero		1


	//   ....[56]....
        /*1360*/ 	.word	0x00014fd0
        /*1364*/ 	.word	0x00000016
        /*1368*/ 	.word	0x00013200
        /*136c*/ 	.short	0x0107
        /*136e*/ 	.byte	0x3f
	.zero		1


	//   ....[57]....
        /*1370*/ 	.word	0x000150c0
        /*1374*/ 	.word	0x00000016
        /*1378*/ 	.word	0x00013200
        /*137c*/ 	.short	0x0101
        /*137e*/ 	.byte	0x3f
	.zero		1


	//   ....[58]....
        /*1380*/ 	.word	0x000150e0
        /*1384*/ 	.word	0x00000016
        /*1388*/ 	.word	0x00013220
        /*138c*/ 	.short	0x010a
        /*138e*/ 	.byte	0x3f
	.zero		1


	//   ....[59]....
        /*1390*/ 	.word	0x00015620
        /*1394*/ 	.word	0x00000006
        /*1398*/ 	.word	0x00013280
        /*139c*/ 	.short	0x010a
        /*139e*/ 	.byte	0x3f
	.zero		1


	//   ....[60]....
        /*13a0*/ 	.word	0x00015b10
        /*13a4*/ 	.word	0x00000006
        /*13a8*/ 	.word	0x00013270
        /*13ac*/ 	.short	0x0107
        /*13ae*/ 	.byte	0x3f
	.zero		1


	//   ....[61]....
        /*13b0*/ 	.word	0x00015bd0
        /*13b4*/ 	.word	0x00000006
        /*13b8*/ 	.word	0x00013270
        /*13bc*/ 	.short	0x0101
        /*13be*/ 	.byte	0x3f
	.zero		1


	//   ....[62]....
        /*13c0*/ 	.word	0x00015c00
        /*13c4*/ 	.word	0x00000006
        /*13c8*/ 	.word	0x00013240
        /*13cc*/ 	.short	0x010a
        /*13ce*/ 	.byte	0x3f
	.zero		1


	//   ....[63]....
        /*13d0*/ 	.word	0x00016060
        /*13d4*/ 	.word	0x00000006
        /*13d8*/ 	.word	0x00013230
        /*13dc*/ 	.short	0x0107
        /*13de*/ 	.byte	0x3f
	.zero		1


	//   ....[64]....
        /*13e0*/ 	.word	0x00016130
        /*13e4*/ 	.word	0x00000006
        /*13e8*/ 	.word	0x00013230
        /*13ec*/ 	.short	0x0101
        /*13ee*/ 	.byte	0x3f
	.zero		1


	//   ....[65]....
        /*13f0*/ 	.word	0x000161b0
        /*13f4*/ 	.word	0x00000002
        /*13f8*/ 	.word	0x00013270
        /*13fc*/ 	.short	0x010a
        /*13fe*/ 	.byte	0x3f
	.zero		1


	//   ....[66]....
        /*1400*/ 	.word	0x00016240
        /*1404*/ 	.word	0x00000002
        /*1408*/ 	.word	0x00013260
        /*140c*/ 	.short	0x010a
        /*140e*/ 	.byte	0x3f
	.zero		1


	//   ....[67]....
        /*1410*/ 	.word	0x00016550
        /*1414*/ 	.word	0x00000002
        /*1418*/ 	.word	0x00013250
        /*141c*/ 	.short	0x0101
        /*141e*/ 	.byte	0x3f
	.zero		1


	//   ....[68]....
        /*1420*/ 	.word	0x000165e0
        /*1424*/ 	.word	0x00000002
        /*1428*/ 	.word	0x00000000
        /*142c*/ 	.short	0x0101
        /*142e*/ 	.byte	0x3f
	.zero		1


	//   ....[69]....
        /*1430*/ 	.word	0x000167b0
        /*1434*/ 	.word	0x00000003
        /*1438*/ 	.word	0x00013270
        /*143c*/ 	.short	0x010a
        /*143e*/ 	.byte	0x3f
	.zero		1


	//   ....[70]....
        /*1440*/ 	.word	0x00016840
        /*1444*/ 	.word	0x00000003
        /*1448*/ 	.word	0x00013260
        /*144c*/ 	.short	0x010a
        /*144e*/ 	.byte	0x3f
	.zero		1


	//   ....[71]....
        /*1450*/ 	.word	0x00016b60
        /*1454*/ 	.word	0x00000003
        /*1458*/ 	.word	0x00013250
        /*145c*/ 	.short	0x0101
        /*145e*/ 	.byte	0x3f
	.zero		1


	//   ....[72]....
        /*1460*/ 	.word	0x00016c20
        /*1464*/ 	.word	0x00000003
        /*1468*/ 	.word	0x00000000
        /*146c*/ 	.short	0x0101
        /*146e*/ 	.byte	0x3f
	.zero		1


	//   ....[73]....
        /*1470*/ 	.word	0x00017720
        /*1474*/ 	.word	0x00000005
        /*1478*/ 	.word	0x00013220
        /*147c*/ 	.short	0x010a
        /*147e*/ 	.byte	0x3f
	.zero		1


	//   ....[74]....
        /*1480*/ 	.word	0x000178c0
        /*1484*/ 	.word	0x00000003
        /*1488*/ 	.word	0x00013240
        /*148c*/ 	.short	0x010a
        /*148e*/ 	.byte	0x3f
	.zero		1


	//   ....[75]....
        /*1490*/ 	.word	0x00017950
        /*1494*/ 	.word	0x0000001d
        /*1498*/ 	.word	0x00013240
        /*149c*/ 	.short	0x010a
        /*149e*/ 	.byte	0x3f
	.zero		1


	//   ....[76]....
        /*14a0*/ 	.word	0x00017990
        /*14a4*/ 	.word	0x00000003
        /*14a8*/ 	.word	0x00013260
        /*14ac*/ 	.short	0x010a
        /*14ae*/ 	.byte	0x3f
	.zero		1


	//   ....[77]....
        /*14b0*/ 	.word	0x000179d0
        /*14b4*/ 	.word	0x0000001d
        /*14b8*/ 	.word	0x00013260
        /*14bc*/ 	.short	0x010a
        /*14be*/ 	.byte	0x3f
	.zero		1


	//   ....[78]....
        /*14c0*/ 	.word	0x00017a10
        /*14c4*/ 	.word	0x00000003
        /*14c8*/ 	.word	0x00013280
        /*14cc*/ 	.short	0x010a
        /*14ce*/ 	.byte	0x3f
	.zero		1


	//   ....[79]....
        /*14d0*/ 	.word	0x00017a50
        /*14d4*/ 	.word	0x0000001d
        /*14d8*/ 	.word	0x00013280
        /*14dc*/ 	.short	0x010a
        /*14de*/ 	.byte	0x3f
	.zero		1


	//   ....[80]....
        /*14e0*/ 	.word	0x00017ab0
        /*14e4*/ 	.word	0x00000042
        /*14e8*/ 	.word	0x00013290
        /*14ec*/ 	.short	0x010a
        /*14ee*/ 	.byte	0x3f
	.zero		1


	//   ....[81]....
        /*14f0*/ 	.word	0x00017c10
        /*14f4*/ 	.word	0x00000042
        /*14f8*/ 	.word	0x00013290
        /*14fc*/ 	.short	0x010a
        /*14fe*/ 	.byte	0x3f
	.zero		1


	//   ....[82]....
        /*1500*/ 	.word	0x00017d80
        /*1504*/ 	.word	0x00000042
        /*1508*/ 	.word	0x00013290
        /*150c*/ 	.short	0x010a
        /*150e*/ 	.byte	0x3f
	.zero		1


	//   ....[83]....
        /*1510*/ 	.word	0x00017ee0
        /*1514*/ 	.word	0x00000042
        /*1518*/ 	.word	0x000132b0
        /*151c*/ 	.short	0x010a
        /*151e*/ 	.byte	0x3f
	.zero		1


	//   ....[84]....
        /*1520*/ 	.word	0x000180f0
        /*1524*/ 	.word	0x00000012
        /*1528*/ 	.word	0x00013200
        /*152c*/ 	.short	0x010a
        /*152e*/ 	.byte	0x3f
	.zero		1


	//   ....[85]....
        /*1530*/ 	.word	0x00018300
        /*1534*/ 	.word	0x00000012
        /*1538*/ 	.word	0x00013200
        /*153c*/ 	.short	0x010a
        /*153e*/ 	.byte	0x3f
	.zero		1


	//   ....[86]....
        /*1540*/ 	.word	0x00018350
        /*1544*/ 	.word	0x00000000
        /*1548*/ 	.word	0x00013230
        /*154c*/ 	.short	0x010a
        /*154e*/ 	.byte	0x3f
	.zero		1


	//   ....[87]....
        /*1550*/ 	.word	0x000183a0
        /*1554*/ 	.word	0x0000000d
        /*1558*/ 	.word	0x00013230
        /*155c*/ 	.short	0x010a
        /*155e*/ 	.byte	0x3f
	.zero		1


	//   ....[88]....
        /*1560*/ 	.word	0x000183f0
        /*1564*/ 	.word	0x0000000e
        /*1568*/ 	.word	0x00013250
        /*156c*/ 	.short	0x010a
        /*156e*/ 	.byte	0x3f
	.zero		1


	//   ....[89]....
        /*1570*/ 	.word	0x00018440
        /*1574*/ 	.word	0x00000008
        /*1578*/ 	.word	0x00013250
        /*157c*/ 	.short	0x010a
        /*157e*/ 	.byte	0x3f
	.zero		1


	//   ....[90]....
        /*1580*/ 	.word	0x000185e0
        /*1584*/ 	.word	0x00000016
        /*1588*/ 	.word	0x00013220
        /*158c*/ 	.short	0x010a
        /*158e*/ 	.byte	0x3f
	.zero		1


	//   ....[91]....
        /*1590*/ 	.word	0x00018630
        /*1594*/ 	.word	0x00000005
        /*1598*/ 	.word	0x000132a0
        /*159c*/ 	.short	0x010a
        /*159e*/ 	.byte	0x3f
	.zero		1


	//   ....[92]....
        /*15a0*/ 	.word	0x00018680
        /*15a4*/ 	.word	0x00000005
        /*15a8*/ 	.word	0x000132c0
        /*15ac*/ 	.short	0x010a
        /*15ae*/ 	.byte	0x3f
	.zero		1


	//   ....[93]....
        /*15b0*/ 	.word	0x000186d0
        /*15b4*/ 	.word	0x00000005
        /*15b8*/ 	.word	0x000132a0
        /*15bc*/ 	.short	0x010a
        /*15be*/ 	.byte	0x3f
	.zero		1


	//   ....[94]....
        /*15c0*/ 	.word	0x00018720
        /*15c4*/ 	.word	0x00000005
        /*15c8*/ 	.word	0x000132c0
        /*15cc*/ 	.short	0x010a
        /*15ce*/ 	.byte	0x3f
	.zero		1


	//   ....[95]....
        /*15d0*/ 	.word	0x00018850
        /*15d4*/ 	.word	0x00000006
        /*15d8*/ 	.word	0x00013280
        /*15dc*/ 	.short	0x010a
        /*15de*/ 	.byte	0x3f
	.zero		1


	//   ....[96]....
        /*15e0*/ 	.word	0x00018ef0
        /*15e4*/ 	.word	0x00000006
        /*15e8*/ 	.word	0x00013240
        /*15ec*/ 	.short	0x010a
        /*15ee*/ 	.byte	0x3f
	.zero		1


	//   ....[97]....
        /*15f0*/ 	.word	0x00019d10
        /*15f4*/ 	.word	0x00000016
        /*15f8*/ 	.word	0x00013220
        /*15fc*/ 	.short	0x010a
        /*15fe*/ 	.byte	0x3f
	.zero		1


	//   ....[98]....
        /*1600*/ 	.word	0x00019d60
        /*1604*/ 	.word	0x00000006
        /*1608*/ 	.word	0x00013280
        /*160c*/ 	.short	0x010a
        /*160e*/ 	.byte	0x3f
	.zero		1


	//   ....[99]....
        /*1610*/ 	.word	0x0001a420
        /*1614*/ 	.word	0x00000006
        /*1618*/ 	.word	0x00013240
        /*161c*/ 	.short	0x010a
        /*161e*/ 	.byte	0x3f
	.zero		1


	//   ....[100]....
        /*1620*/ 	.word	0x0001a9e0
        /*1624*/ 	.word	0x00000002
        /*1628*/ 	.word	0x00013270
        /*162c*/ 	.short	0x010a
        /*162e*/ 	.byte	0x3f
	.zero		1


	//   ....[101]....
        /*1630*/ 	.word	0x0001aa30
        /*1634*/ 	.word	0x00000002
        /*1638*/ 	.word	0x00013260
        /*163c*/ 	.short	0x010a
        /*163e*/ 	.byte	0x3f
	.zero		1


	//   ....[102]....
        /*1640*/ 	.word	0x0001aa80
        /*1644*/ 	.word	0x00000003
        /*1648*/ 	.word	0x00013270
        /*164c*/ 	.short	0x010a
        /*164e*/ 	.byte	0x3f
	.zero		1


	//   ....[103]....
        /*1650*/ 	.word	0x0001aad0
        /*1654*/ 	.word	0x00000003
        /*1658*/ 	.word	0x00013260
        /*165c*/ 	.short	0x010a
        /*165e*/ 	.byte	0x3f
	.zero		1


	//   ....[104]....
        /*1660*/ 	.word	0x0001b470
        /*1664*/ 	.word	0x00000005
        /*1668*/ 	.word	0x00013220
        /*166c*/ 	.short	0x010a
        /*166e*/ 	.byte	0x3f
	.zero		1


	//   ....[105]....
        /*1670*/ 	.word	0x0001b610
        /*1674*/ 	.word	0x00000003
        /*1678*/ 	.word	0x00013240
        /*167c*/ 	.short	0x010a
        /*167e*/ 	.byte	0x3f
	.zero		1


	//   ....[106]....
        /*1680*/ 	.word	0x0001b660
        /*1684*/ 	.word	0x0000001d
        /*1688*/ 	.word	0x00013240
        /*168c*/ 	.short	0x010a
        /*168e*/ 	.byte	0x3f
	.zero		1


	//   ....[107]....
        /*1690*/ 	.word	0x0001b6b0
        /*1694*/ 	.word	0x00000003
        /*1698*/ 	.word	0x00013260
        /*169c*/ 	.short	0x010a
        /*169e*/ 	.byte	0x3f
	.zero		1


	//   ....[108]....
        /*16a0*/ 	.word	0x0001b700
        /*16a4*/ 	.word	0x0000001d
        /*16a8*/ 	.word	0x00013260
        /*16ac*/ 	.short	0x010a
        /*16ae*/ 	.byte	0x3f
	.zero		1


	//   ....[109]....
        /*16b0*/ 	.word	0x0001b750
        /*16b4*/ 	.word	0x00000003
        /*16b8*/ 	.word	0x00013280
        /*16bc*/ 	.short	0x010a
        /*16be*/ 	.byte	0x3f
	.zero		1


	//----- nvinfo : EIATTR_NUM_MBARRIERS
	.align		4
.L_151:
        /*16c0*/ 	.byte	0x03, 0x38
        /*16c2*/ 	.short	0x0016


	//----- nvinfo : EIATTR_EXIT_INSTR_OFFSETS
	.align		4
        /*16c4*/ 	.byte	0x04, 0x1c
        /*16c6*/ 	.short	(.L_153 - .L_152)


	//   ....[0]....
.L_152:
        /*16c8*/ 	.word	0x00017aa0


	//----- nvinfo : EIATTR_MAX_THREADS
	.align		4
.L_153:
        /*16cc*/ 	.byte	0x04, 0x05
        /*16ce*/ 	.short	(.L_155 - .L_154)
.L_154:
        /*16d0*/ 	.word	0x00000200
        /*16d4*/ 	.word	0x00000001
        /*16d8*/ 	.word	0x00000001


	//----- nvinfo : EIATTR_CRS_STACK_SIZE
	.align		4
.L_155:
        /*16dc*/ 	.byte	0x04, 0x1e
        /*16de*/ 	.short	(.L_157 - .L_156)
.L_156:
        /*16e0*/ 	.word	0x00000000


	//----- nvinfo : EIATTR_CBANK_PARAM_SIZE
	.align		4
.L_157:
        /*16e4*/ 	.byte	0x03, 0x19
        /*16e6*/ 	.short	0x0af0


	//----- nvinfo : EIATTR_PARAM_CBANK
	.align		4
        /*16e8*/ 	.byte	0x04, 0x0a
        /*16ea*/ 	.short	(.L_159 - .L_158)
	.align		4
.L_158:
        /*16ec*/ 	.word	index@(.nv.constant0._ZN7cutlass13device_kernelIN5flash11enable_sm90INS1_16FlashAttnFwdSm90INS1_25CollectiveMainloopFwdSm90ILi2EN4cute5tupleIJNS5_1CILi1EEES8_S8_EEENS6_IJNS7_ILi192EEENS7_ILi160EEENS7_ILi64EEEEEELi64ENS_12float_e4m3_tEfNS_4arch4Sm90ELb0ELb0ELb1ELb1ELb1ELb1ELb0ELb1ELb1ELb1ELb0ELb0EEENS1_21CollectiveEpilogueFwdINS6_IJSA_SC_SB_EEES9_NS_10bfloat16_tESG_Li384ELb1ELb1ELb0ELb1EEENS1_36VarlenDynamicPersistentTileSchedulerILi192ELi160ELi384ELi128ELb0ELb1ELb1ELb0ELb1ELb1EEEEEEEEEvNT_6ParamsE)
        /*16f0*/ 	.short	0x0210
        /*16f2*/ 	.short	0x0af0


	//----- nvinfo : EIATTR_SW_WAR
	.align		4
.L_159:
        /*16f4*/ 	.byte	0x04, 0x36
        /*16f6*/ 	.short	(.L_161 - .L_160)
.L_160:
        /*16f8*/ 	.word	0x00000008
.L_161:


//--------------------- .nv.info._ZN7cutlass13device_kernelIN5flash11enable_sm90INS1_16FlashAttnFwdSm90INS1_25CollectiveMainloopFwdSm90ILi2EN4cute5tupleIJNS5_1CILi1EEES8_S8_EEENS6_IJNS7_ILi192EEENS7_ILi160EEENS7_ILi64EEEEEELi64ENS_12float_e4m3_tEfNS_4arch4Sm90ELb0ELb1ELb1ELb0ELb1ELb0ELb0ELb1ELb1ELb1ELb0ELb0EEENS1_21CollectiveEpilogueFwdINS6_IJSA_SC_SB_EEES9_NS_10bfloat16_tESG_Li384ELb0ELb1ELb0ELb1EEENS1_30DynamicPersistentTileSchedulerILi384ELi128ELb0ELb1ELb1EEEEEEEEEvNT_6ParamsE --------------------------
	.section	.nv.info._ZN7cutlass13device_kernelIN5flash11enable_sm90INS1_16FlashAttnFwdSm90INS1_25CollectiveMainloopFwdSm90ILi2EN4cute5tupleIJNS5_1CILi1EEES8_S8_EEENS6_IJNS7_ILi192EEENS7_ILi160EEENS7_ILi64EEEEEELi64ENS_12float_e4m3_tEfNS_4arch4Sm90ELb0ELb1ELb1ELb0ELb1ELb0ELb0ELb1ELb1ELb1ELb0ELb0EEENS1_21CollectiveEpilogueFwdINS6_IJSA_SC_SB_EEES9_NS_10bfloat16_tESG_Li384ELb0ELb1ELb0ELb1EEENS1_30DynamicPersistentTileSchedulerILi384ELi128ELb0ELb1ELb1EEEEEEEEEvNT_6ParamsE,"",@"SHT_CUDA_INFO"
	.sectionflags	@""
	.align	4


	//----- nvinfo : EIATTR_CUDA_API_VERSION
	.align		4
        /*0000*/ 	.byte	0x04, 0x37
        /*0002*/ 	.short	(.L_163 - .L_162)
.L_162:
        /*0004*/ 	.word	0x00000082


	//----- nvinfo : EIATTR_KPARAM_INFO
	.align		4
.L_163:
        /*0008*/ 	.byte	0x04, 0x17
        /*000a*/ 	.short	(.L_165 - .L_164)
.L_164:
        /*000c*/ 	.word	0x00000000
        /*0010*/ 	.short	0x0000
        /*0012*/ 	.short	0x0070
        /*0014*/ 	.byte	0x00, 0xf0, 0x01, 0x2a


	//----- nvinfo : EIATTR_SPARSE_MMA_MASK
	.align		4
.L_165:
        /*0018*/ 	.byte	0x03, 0x50
        /*001a*/ 	.short	0x0000


	//----- nvinfo : EIATTR_MAXREG_COUNT
	.align		4
        /*001c*/ 	.byte	0x03, 0x1b
        /*001e*/ 	.short	0x0080


	//----- nvinfo : EIATTR_NUM_BARRIERS
	.align		4
        /*0020*/ 	.byte	0x02, 0x4c
        /*0022*/ 	.byte	0x09
	.zero		1


	//----- nvinfo : EIATTR_EXTERNS
	.align		4
        /*0024*/ 	.byte	0x04, 0x0f
        /*0026*/ 	.short	(.L_167 - .L_166)


	//   ....[0]....
	.align		4
.L_166:
        /*0028*/ 	.word	index@(__assertfail)


	//----- nvinfo : EIATTR_ANNOTATIONS
	.align		4
.L_167:
        /*002c*/ 	.byte	0x04, 0x55
        /*002e*/ 	.short	(.L_169 - .L_168)


	//   ....[0]....
.L_168:
        /* <DEDUP_REMOVED lines=31> */


	//----- nvinfo : EIATTR_MERCURY_ISA_VERSION
	.align		4
.L_169:
        /*0208*/ 	.byte	0x03, 0x5f
        /*020a*/ 	.short	0x0101


	//----- nvinfo : EIATTR_INT_WARP_WIDE_INSTR_OFFSETS
	.align		4
        /*020c*/ 	.byte	0x04, 0x31
        /*020e*/ 	.short	(.L_171 - .L_170)


	//   ....[0]....
.L_170:
        /*0210*/ 	.word	0x000000c0


	//   ....[1]....
        /*0214*/ 	.word	0x000000d0


	//   ....[2]....
        /*0218*/ 	.word	0x00000170


	//   ....[3]....
        /*021c*/ 	.word	0x000154a0


	//   ....[4]....
        /*0220*/ 	.word	0x00015530


	//   ....[5]....
        /*0224*/ 	.word	0x00018dc0


	//   ....[6]....
        /*0228*/ 	.word	0x00018e50


	//----- nvinfo : EIATTR_COOP_GROUP_MASK_REGIDS
	.align		4
.L_171:
        /*022c*/ 	.byte	0x04, 0x29
        /*022e*/ 	.short	(.L_173 - .L_172)


	//   ....[0]....
.L_172:
        /*0230*/ 	.word	0xffffffff


	//   ....[1]....
        /*0234*/ 	.word	0xffffffff


	//   ....[2]....
        /*0238*/ 	.word	0xffffffff


	//   ....[3]....
        /*023c*/ 	.word	0xffffffff


	//   ....[4]....
        /*0240*/ 	.word	0xffffffff


	//   ....[5]....
        /*0244*/ 	.word	0xffffffff


	//   ....[6]....
        /*0248*/ 	.word	0xffffffff


	//   ....[7]....
        /*024c*/ 	.word	0xffffffff


	//   ....[8]....
        /*0250*/ 	.word	0xffffffff


	//   ....[9]....
        /*0254*/ 	.word	0xffffffff


	//   ....[10]....
        /*0258*/ 	.word	0xffffffff


	//   ....[11]....
        /*025c*/ 	.word	0xffffffff


	//   ....[12]....
        /*0260*/ 	.word	0xffffffff


	//   ....[13]....
        /*0264*/ 	.word	0xffffffff


	//   ....[14]....
        /*0268*/ 	.word	0xffffffff


	//   ....[15]....
        /*026c*/ 	.word	0xffffffff


	//   ....[16]....
        /*0270*/ 	.word	0xffffffff


	//   ....[17]....
        /*0274*/ 	.word	0xffffffff


	//   ....[18]....
        /*0278*/ 	.word	0xffffffff


	//   ....[19]....
        /*027c*/ 	.word	0xffffffff


	//   ....[20]....
        /*0280*/ 	.word	0xffffffff


	//   ....[21]....
        /*0284*/ 	.word	0xffffffff


	//   ....[22]....
        /*0288*/ 	.word	0xffffffff


	//   ....[23]....
        /*028c*/ 	.word	0xffffffff


	//   ....[24]....
        /*0290*/ 	.word	0xffffffff


	//   ....[25]....
        /*0294*/ 	.word	0xffffffff


	//   ....[26]....
        /*0298*/ 	.word	0xffffffff


	//   ....[27]....
        /*029c*/ 	.word	0xffffffff


	//   ....[28]....
        /*02a0*/ 	.word	0xffffffff


	//   ....[29]....
        /*02a4*/ 	.word	0xffffffff


	//   ....[30]....
        /*02a8*/ 	.word	0xffffffff


	//   ....[31]....
        /*02ac*/ 	.word	0xffffffff


	//   ....[32]....
        /*02b0*/ 	.word	0xffffffff


	//   ....[33]....
        /*02b4*/ 	.word	0xffffffff


	//   ....[34]....
        /*02b8*/ 	.word	0xffffffff


	//   ....[35]....
        /*02bc*/ 	.word	0xffffffff


	//   ....[36]....
        /*02c0*/ 	.word	0xffffffff


	//   ....[37]....
        /*02c4*/ 	.word	0xffffffff


	//   ....[38]....
        /*02c8*/ 	.word	0xffffffff


	//   ....[39]....
        /*02cc*/ 	.word	0xffffffff


	//   ....[40]....
        /*02d0*/ 	.word	0xffffffff


	//   ....[41]....
        /*02d4*/ 	.word	0xffffffff


	//   ....[42]....
        /*02d8*/ 	.word	0xffffffff


	//   ....[43]....
        /*02dc*/ 	.word	0xffffffff


	//   ....[44]....
        /*02e0*/ 	.word	0xffffffff


	//   ....[45]....
        /*02e4*/ 	.word	0xffffffff


	//   ....[46]....
        /*02e8*/ 	.word	0xffffffff


	//   ....[47]....
        /*02ec*/ 	.word	0xffffffff


	//   ....[48]....
        /*02f0*/ 	.word	0xffffffff


	//   ....[49]....
        /*02f4*/ 	.word	0xffffffff


	//   ....[50]....
        /*02f8*/ 	.word	0xffffffff


	//   ....[51]....
        /*02fc*/ 	.word	0xffffffff


	//   ....[52]....
        /*0300*/ 	.word	0xffffffff


	//   ....[53]....
        /*0304*/ 	.word	0xffffffff


	//   ....[54]....
        /*0308*/ 	.word	0xffffffff


	//   ....[55]....
        /*030c*/ 	.word	0xffffffff


	//   ....[56]....
        /*0310*/ 	.word	0xffffffff


	//   ....[57]....
        /*0314*/ 	.word	0xffffffff


	//   ....[58]....
        /*0318*/ 	.word	0xffffffff


	//   ....[59]....
        /*031c*/ 	.word	0xffffffff


	//   ....[60]....
        /*0320*/ 	.word	0xffffffff


	//   ....[61]....
        /*0324*/ 	.word	0xffffffff


	//   ....[62]....
        /*0328*/ 	.word	0xffffffff


	//   ....[63]....
        /*032c*/ 	.word	0xffffffff


	//   ....[64]....
        /*0330*/ 	.word	0xffffffff


	//   ....[65]....
        /*0334*/ 	.word	0xffffffff


	//   ....[66]....
        /*0338*/ 	.word	0xffffffff


	//   ....[67]....
        /*033c*/ 	.word	0xffffffff


	//   ....[68]....
        /*0340*/ 	.word	0xffffffff


	//   ....[69]....
        /*0344*/ 	.word	0xffffffff


	//   ....[70]....
        /*0348*/ 	.word	0xffffffff


	//   ....[71]....
        /*034c*/ 	.word	0xffffffff


	//   ....[72]....
        /*0350*/ 	.word	0xffffffff


	//   ....[73]....
        /*0354*/ 	.word	0xffffffff


	//   ....[74]....
        /*0358*/ 	.word	0xffffffff


	//   ....[75]....
        /*035c*/ 	.word	0xffffffff


	//   ....[76]....
        /*0360*/ 	.word	0xffffffff


	//   ....[77]....
        /*0364*/ 	.word	0xffffffff


	//   ....[78]....
        /*0368*/ 	.word	0xffffffff


	//   ....[79]....
        /*036c*/ 	.word	0xffffffff


	//   ....[80]....
        /*0370*/ 	.word	0xffffffff


	//   ....[81]....
        /*0374*/ 	.word	0xffffffff


	//   ....[82]....
        /*0378*/ 	.word	0xffffffff


	//   ....[83]....
        /*037c*/ 	.word	0xffffffff


	//   ....[84]....
        /*0380*/ 	.word	0xffffffff


	//   ....[85]....
        /*0384*/ 	.word	0xffffffff


	//   ....[86]....
        /*0388*/ 	.word	0xffffffff


	//   ....[87]....
        /*038c*/ 	.word	0xffffffff


	//   ....[88]....
        /*0390*/ 	.word	0xffffffff


	//   ....[89]....
        /*0394*/ 	.word	0xffffffff


	//   ....[90]....
        /*0398*/ 	.word	0xffffffff


	//   ....[91]....
        /*039c*/ 	.word	0xffffffff


	//   ....[92]....
        /*03a0*/ 	.word	0xffffffff


	//   ....[93]....
        /*03a4*/ 	.word	0xffffffff


	//   ....[94]....
        /*03a8*/ 	.word	0xffffffff


	//   ....[95]....
        /*03ac*/ 	.word	0xffffffff


	//   ....[96]....
        /*03b0*/ 	.word	0xffffffff


	//   ....[97]....
        /*03b4*/ 	.word	0xffffffff


	//   ....[98]....
        /*03b8*/ 	.word	0xffffffff


	//   ....[99]....
        /*03bc*/ 	.word	0xffffffff


	//   ....[100]....
        /*03c0*/ 	.word	0xffffffff


	//   ....[101]....
        /*03c4*/ 	.word	0xffffffff


	//   ....[102]....
        /*03c8*/ 	.word	0xffffffff


	//   ....[103]....
        /*03cc*/ 	.word	0xffffffff


	//   ....[104]....
        /*03d0*/ 	.word	0xffffffff


	//   ....[105]....
        /*03d4*/ 	.word	0xffffffff


	//   ....[106]....
        /*03d8*/ 	.word	0xffffffff


	//   ....[107]....
        /*03dc*/ 	.word	0xffffffff


	//   ....[108]....
        /*03e0*/ 	.word	0xffffffff


	//   ....[109]....
        /*03e4*/ 	.word	0xffffffff


	//   ....[110]....
        /*03e8*/ 	.word	0xffffffff


	//   ....[111]....
        /*03ec*/ 	.word	0xffffffff


	//   ....[112]....
        /*03f0*/ 	.word	0xffffffff


	//   ....[113]....
        /*03f4*/ 	.word	0xffffffff


	//   ....[114]....
        /*03f8*/ 	.word	0xffffffff


	//   ....[115]....
        /*03fc*/ 	.word	0xffffffff


	//   ....[116]....
        /*0400*/ 	.word	0xffffffff


	//   ....[117]....
        /*0404*/ 	.word	0xffffffff


	//   ....[118]....
        /*0408*/ 	.word	0xffffffff


	//   ....[119]....
        /*040c*/ 	.word	0xffffffff


	//   ....[120]....
        /*0410*/ 	.word	0xffffffff


	//   ....[121]....
        /*0414*/ 	.word	0xffffffff


	//   ....[122]....
        /*0418*/ 	.word	0xffffffff


	//   ....[123]....
        /*041c*/ 	.word	0xffffffff


	//   ....[124]....
        /*0420*/ 	.word	0x0500000f


	//   ....[125]....
        /*0424*/ 	.word	0x0500000f


	//   ....[126]....
        /*0428*/ 	.word	0x0500000f


	//   ....[127]....
        /*042c*/ 	.word	0x0500000f


	//   ....[128]....
        /*0430*/ 	.word	0x0500000f


	//   ....[129]....
        /*0434*/ 	.word	0x0500000f


	//   ....[130]....
        /*0438*/ 	.word	0x0500000f


	//   ....[131]....
        /*043c*/ 	.word	0x0500000f


	//   ....[132]....
        /*0440*/ 	.word	0x0500000f


	//   ....[133]....
        /*0444*/ 	.word	0x0500000f


	//   ....[134]....
        /*0448*/ 	.word	0x0500000f


	//   ....[135]....
        /*044c*/ 	.word	0x0500000f


	//   ....[136]....
        /*0450*/ 	.word	0x0500000f


	//   ....[137]....
        /*0454*/ 	.word	0x0500000f


	//   ....[138]....
        /*0458*/ 	.word	0x0500000f


	//   ....[139]....
        /*045c*/ 	.word	0x0500000f


	//   ....[140]....
        /*0460*/ 	.word	0x0500000f


	//   ....[141]....
        /*0464*/ 	.word	0x0500000f


	//   ....[142]....
        /*0468*/ 	.word	0x0500000f


	//   ....[143]....
        /*046c*/ 	.word	0x0500000f


	//   ....[144]....
        /*0470*/ 	.word	0x0500000f


	//   ....[145]....
        /*0474*/ 	.word	0x0500000f


	//   ....[146]....
        /*0478*/ 	.word	0x0500000f


	//   ....[147]....
        /*047c*/ 	.word	0x0500000f


	//   ....[148]....
        /*0480*/ 	.word	0x0500000f


	//   ....[149]....
        /*0484*/ 	.word	0x0500000f


	//   ....[150]....
        /*0488*/ 	.word	0x0500000f


	//   ....[151]....
        /*048c*/ 	.word	0x0500000f


	//   ....[152]....
        /*0490*/ 	.word	0x0500000f


	//   ....[153]....
        /*0494*/ 	.word	0x0500000f


	//   ....[154]....
        /*0498*/ 	.word	0x0500000f


	//   ....[155]....
        /*049c*/ 	.word	0x0500000f


	//   ....[156]....
        /*04a0*/ 	.word	0x0500000f


	//   ....[157]....
        /*04a4*/ 	.word	0x0500000f


	//   ....[158]....
        /*04a8*/ 	.word	0x0500000f


	//   ....[159]....
        /*04ac*/ 	.word	0x0500000f


	//   ....[160]....
        /*04b0*/ 	.word	0x0500000f


	//   ....[161]....
        /*04b4*/ 	.word	0x0500000f


	//   ....[162]....
        /*04b8*/ 	.word	0x0500000f


	//   ....[163]....
        /*04bc*/ 	.word	0x0500000f


	//   ....[164]....
        /*04c0*/ 	.word	0x0500000f


	//   ....[165]....
        /*04c4*/ 	.word	0x0500000f


	//   ....[166]....
        /*04c8*/ 	.word	0x0500000f


	//   ....[167]....
        /*04cc*/ 	.word	0x0500000f


	//   ....[168]....
        /*04d0*/ 	.word	0x0500000f


	//   ....[169]....
        /*04d4*/ 	.word	0x0500000f


	//   ....[170]....
        /*04d8*/ 	.word	0x0500000f


	//   ....[171]....
        /*04dc*/ 	.word	0x0500000f


	//   ....[172]....
        /*04e0*/ 	.word	0x0500000f


	//   ....[173]....
        /*04e4*/ 	.word	0x0500000f


	//   ....[174]....
        /*04e8*/ 	.word	0x0500000f


	//   ....[175]....
        /*04ec*/ 	.word	0x0500000f


	//   ....[176]....
        /*04f0*/ 	.word	0x0500000f


	//   ....[177]....
        /*04f4*/ 	.word	0x0500000f


	//----- nvinfo : EIATTR_COOP_GROUP_INSTR_OFFSETS
	.align		4
.L_173:
        /*04f8*/ 	.byte	0x04, 0x28
        /*04fa*/ 	.short	(.L_175 - .L_174)


	//   ....[0]....
.L_174:
        /*04fc*/ 	.word	0x00000070


	//   ....[1]....
        /*0500*/ 	.word	0x000000b0


	//   ....[2]....
        /*0504*/ 	.word	0x000002d0


	//   ....[3]....
        /*0508*/ 	.word	0x00000430


	//   ....[4]....
        /*050c*/ 	.word	0x00000550


	//   ....[5]....
        /*0510*/ 	.word	0x000006b0


	//   ....[6]....
        /*0514*/ 	.word	0x000016c0


	//   ....[7]....
        /*0518*/ 	.word	0x000025f0


	//   ....[8]....
        /*051c*/ 	.word	0x00002f60


	//   ....[9]....
        /*0520*/ 	.word	0x00004920


	//   ....[10]....
        /*0524*/ 	.word	0x000049e0


	//   ....[11]....
        /*0528*/ 	.word	0x000051b0


	//   ....[12]....
        /*052c*/ 	.word	0x00005240


	//   ....[13]....
        /*0530*/ 	.word	0x00007040


	//   ....[14]....
        /*0534*/ 	.word	0x00008670


	//   ....[15]....
        /*0538*/ 	.word	0x00008ea0


	//   ....[16]....
        /*053c*/ 	.word	0x00008fb0


	//   ....[17]....
        /*0540*/ 	.word	0x00009b00


	//   ....[18]....
        /*0544*/ 	.word	0x00009b90


	//   ....[19]....
        /*0548*/ 	.word	0x0000c680


	//   ....[20]....
        /*054c*/ 	.word	0x0000c6a0


	//   ....[21]....
        /*0550*/ 	.word	0x0000c6c0


	//   ....[22]....
        /*0554*/ 	.word	0x0000c6e0


	//   ....[23]....
        /*0558*/ 	.word	0x0000e8d0


	//   ....[24]....
        /*055c*/ 	.word	0x0000f100


	//   ....[25]....
        /*0560*/ 	.word	0x00010740


	//   ....[26]....
        /*0564*/ 	.word	0x00010850


	//   ....[27]....
        /*0568*/ 	.word	0x000113b0


	//   ....[28]....
        /*056c*/ 	.word	0x00011440


	//   ....[29]....
        /*0570*/ 	.word	0x000128f0


	//   ....[30]....
        /*0574*/ 	.word	0x00012900


	//   ....[31]....
        /*0578*/ 	.word	0x00012980


	//   ....[32]....
        /*057c*/ 	.word	0x00012990


	//   ....[33]....
        /*0580*/ 	.word	0x00013550


	//   ....[34]....
        /*0584*/ 	.word	0x00013590


	//   ....[35]....
        /*0588*/ 	.word	0x000135c0


	//   ....[36]....
        /*058c*/ 	.word	0x000135d0


	//   ....[37]....
        /*0590*/ 	.word	0x000135e0


	//   ....[38]....
        /*0594*/ 	.word	0x000135f0


	//   ....[39]....
        /*0598*/ 	.word	0x00013600


	//   ....[40]....
        /*059c*/ 	.word	0x00013610


	//   ....[41]....
        /*05a0*/ 	.word	0x00013620


	//   ....[42]....
        /*05a4*/ 	.word	0x00013630


	//   ....[43]....
        /*05a8*/ 	.word	0x00013640


	//   ....[44]....
        /*05ac*/ 	.word	0x00013660


	//   ....[45]....
        /*05b0*/ 	.word	0x00013670


	//   ....[46]....
        /*05b4*/ 	.word	0x00013680


	//   ....[47]....
        /*05b8*/ 	.word	0x00013690


	//   ....[48]....
        /*05bc*/ 	.word	0x000136a0


	//   ....[49]....
        /*05c0*/ 	.word	0x000137f0


	//   ....[50]....
        /*05c4*/ 	.word	0x00013820


	//   ....[51]....
        /*05c8*/ 	.word	0x000138f0


	//   ....[52]....
        /*05cc*/ 	.word	0x00013910


	//   ....[53]....
        /*05d0*/ 	.word	0x00013cd0


	//   ....[54]....
        /*05d4*/ 	.word	0x00013cf0


	//   ....[55]....
        /*05d8*/ 	.word	0x00013d00


	//   ....[56]....
        /*05dc*/ 	.word	0x00013d20


	//   ....[57]....
        /*05e0*/ 	.word	0x00013d40


	//   ....[58]....
        /*05e4*/ 	.word	0x00013d60


	//   ....[59]....
        /*05e8*/ 	.word	0x00013e60


	//   ....[60]....
        /*05ec*/ 	.word	0x00013e70


	//   ....[61]....
        /*05f0*/ 	.word	0x000144c0


	//   ....[62]....
        /*05f4*/ 	.word	0x00014500


	//   ....[63]....
        /*05f8*/ 	.word	0x00014530


	//   ....[64]....
        /*05fc*/ 	.word	0x00014560


	//   ....[65]....
        /*0600*/ 	.word	0x00014580


	//   ....[66]....
        /*0604*/ 	.word	0x00014590


	//   ....[67]....
        /*0608*/ 	.word	0x000145a0


	//   ....[68]....
        /*060c*/ 	.word	0x000145c0


	//   ....[69]....
        /*0610*/ 	.word	0x00014750


	//   ....[70]....
        /*0614*/ 	.word	0x000163f0


	//   ....[71]....
        /*0618*/ 	.word	0x00016420


	//   ....[72]....
        /*061c*/ 	.word	0x00016490


	//   ....[73]....
        /*0620*/ 	.word	0x000164b0


	//   ....[74]....
        /*0624*/ 	.word	0x000164f0


	//   ....[75]....
        /*0628*/ 	.word	0x00016500


	//   ....[76]....
        /*062c*/ 	.word	0x00016520


	//   ....[77]....
        /*0630*/ 	.word	0x00016530


	//   ....[78]....
        /*0634*/ 	.word	0x00016570


	//   ....[79]....
        /*0638*/ 	.word	0x000165c0


	//   ....[80]....
        /*063c*/ 	.word	0x00016a00


	//   ....[81]....
        /*0640*/ 	.word	0x00016a10


	//   ....[82]....
        /*0644*/ 	.word	0x00016a20


	//   ....[83]....
        /*0648*/ 	.word	0x00016a40


	//   ....[84]....
        /*064c*/ 	.word	0x00016ac0


	//   ....[85]....
        /*0650*/ 	.word	0x00016ad0


	//   ....[86]....
        /*0654*/ 	.word	0x00016b40


	//   ....[87]....
        /*0658*/ 	.word	0x00016b50


	//   ....[88]....
        /*065c*/ 	.word	0x00016b60


	//   ....[89]....
        /*0660*/ 	.word	0x00016b70


	//   ....[90]....
        /*0664*/ 	.word	0x00017410


	//   ....[91]....
        /*0668*/ 	.word	0x00017430


	//   ....[92]....
        /*066c*/ 	.word	0x00017450


	//   ....[93]....
        /*0670*/ 	.word	0x000174d0


	//   ....[94]....
        /*0674*/ 	.word	0x000174f0


	//   ....[95]....
        /*0678*/ 	.word	0x00017570


	//   ....[96]....
        /*067c*/ 	.word	0x00017590


	//   ....[97]....
        /*0680*/ 	.word	0x000175a0


	//   ....[98]....
        /*0684*/ 	.word	0x000175b0


	//   ....[99]....
        /*0688*/ 	.word	0x00017650


	//   ....[100]....
        /*068c*/ 	.word	0x00017670


	//   ....[101]....
        /*0690*/ 	.word	0x00017690


	//   ....[102]....
        /*0694*/ 	.word	0x00018050


	//   ....[103]....
        /*0698*/ 	.word	0x00018060


	//   ....[104]....
        /*069c*/ 	.word	0x00018080


	//   ....[105]....
        /*06a0*/ 	.word	0x000180d0


	//   ....[106]....
        /*06a4*/ 	.word	0x000180e0


	//   ....[107]....
        /*06a8*/ 	.word	0x00018120


	//   ....[108]....
        /*06ac*/ 	.word	0x00018130


	//   ....[109]....
        /*06b0*/ 	.word	0x00018140


	//   ....[110]....
        /*06b4*/ 	.word	0x00018180


	//   ....[111]....
        /*06b8*/ 	.word	0x000181c0


	//   ....[112]....
        /*06bc*/ 	.word	0x000185e0


	//   ....[113]....
        /*06c0*/ 	.word	0x000185f0


	//   ....[114]....
        /*06c4*/ 	.word	0x00018600


	//   ....[115]....
        /*06c8*/ 	.word	0x00018640


	//   ....[116]....
        /*06cc*/ 	.word	0x00018650


	//   ....[117]....
        /*06d0*/ 	.word	0x00018690


	//   ....[118]....
        /*06d4*/ 	.word	0x000186a0


	//   ....[119]....
        /*06d8*/ 	.word	0x000186b0


	//   ....[120]....
        /*06dc*/ 	.word	0x000186f0


	//   ....[121]....
        /*06e0*/ 	.word	0x00018730


	//   ....[122]....
        /*06e4*/ 	.word	0x00019500


	//   ....[123]....
        /*06e8*/ 	.word	0x000196a0


	//   ....[124]....
        /*06ec*/ 	.word	0x00019d90


	//   ....[125]....
        /*06f0*/ 	.word	0x00019e70


	//   ....[126]....
        /*06f4*/ 	.word	0x00019f50


	//   ....[127]....
        /*06f8*/ 	.word	0x0001a000


	//   ....[128]....
        /*06fc*/ 	.word	0x0001a0b0


	//   ....[129]....
        /*0700*/ 	.word	0x0001a160


	//   ....[130]....
        /*0704*/ 	.word	0x0001a200


	//   ....[131]....
        /*0708*/ 	.word	0x0001a2a0


	//   ....[132]....
        /*070c*/ 	.word	0x0001a350


	//   ....[133]....
        /*0710*/ 	.word	0x0001a3d0


	//   ....[134]....
        /*0714*/ 	.word	0x0001a4a0


	//   ....[135]....
        /*0718*/ 	.word	0x0001a5a0


	//   ....[136]....
        /*071c*/ 	.word	0x0001a650


	//   ....[137]....
        /*0720*/ 	.word	0x0001a6d0


	//   ....[138]....
        /*0724*/ 	.word	0x0001a7b0


	//   ....[139]....
        /*0728*/ 	.word	0x0001a810


	//   ....[140]....
        /*072c*/ 	.word	0x0001a8f0


	//   ....[141]....
        /*0730*/ 	.word	0x0001a950


	//   ....[142]....
        /*0734*/ 	.word	0x0001a9f0


	//   ....[143]....
        /*0738*/ 	.word	0x0001aa90


	//   ....[144]....
        /*073c*/ 	.word	0x0001ab40


	//   ....[145]....
        /*0740*/ 	.word	0x0001abd0


	//   ....[146]....
        /*0744*/ 	.word	0x0001ac40


	//   ....[147]....
        /*0748*/ 	.word	0x0001aca0


	//   ....[148]....
        /*074c*/ 	.word	0x0001ad90


	//   ....[149]....
        /*0750*/ 	.word	0x0001adf0


	//   ....[150]....
        /*0754*/ 	.word	0x0001aef0


	//   ....[151]....
        /*0758*/ 	.word	0x0001af50


	//   ....[152]....
        /*075c*/ 	.word	0x0001aff0


	//   ....[153]....
        /*0760*/ 	.word	0x0001b0b0


	//   ....[154]....
        /*0764*/ 	.word	0x0001b180


	//   ....[155]....
        /*0768*/ 	.word	0x0001b1e0


	//   ....[156]....
        /*076c*/ 	.word	0x0001b290


	//   ....[157]....
        /*0770*/ 	.word	0x0001b3c0


	//   ....[158]....
        /*0774*/ 	.word	0x0001b470


	//   ....[159]....
        /*0778*/ 	.word	0x0001b520


	//   ....[160]....
        /*077c*/ 	.word	0x0001b5c0


	//   ....[161]....
        /*0780*/ 	.word	0x0001b670


	//   ....[162]....
        /*0784*/ 	.word	0x0001b710


	//   ....[163]....
        /*0788*/ 	.word	0x0001b7c0


	//   ....[164]....
        /*078c*/ 	.word	0x0001b860


	//   ....[165]....
        /*0790*/ 	.word	0x0001b8d0


	//   ....[166]....
        /*0794*/ 	.word	0x0001b990


	//   ....[167]....
        /*0798*/ 	.word	0x0001ba80


	//   ....[168]....
        /*079c*/ 	.word	0x0001bb10


	//   ....[169]....
        /*07a0*/ 	.word	0x0001bb70


	//   ....[170]....
        /*07a4*/ 	.word	0x0001bc20


	//   ....[171]....
        /*07a8*/ 	.word	0x0001bc80


	//   ....[172]....
        /*07ac*/ 	.word	0x0001bd30


	//   ....[173]....
        /*07b0*/ 	.word	0x0001bd90


	//   ....[174]....
        /*07b4*/ 	.word	0x0001be40


	//   ....[175]....
        /*07b8*/ 	.word	0x0001bea0


	//   ....[176]....
        /*07bc*/ 	.word	0x0001bf50


	//   ....[177]....
        /*07c0*/ 	.word	0x0001c1b0


	//----- nvinfo : EIATTR_REG_RECONFIG
	.align		4
.L_175:
        /*07c4*/ 	.byte	0x01, 0x54
	.zero		2


	//----- nvinfo : EIATTR_SYSCALL_OFFSETS
	.align		4
        /*07c8*/ 	.byte	0x04, 0x46
        /*07ca*/ 	.short	(.L_177 - .L_176)


	//   ....[0]....
.L_176:
        /*07cc*/ 	.word	0x00001870


	//   ....[1]....
        /*07d0*/ 	.word	0x000156a0


	//   ....[2]....
        /*07d4*/ 	.word	0x00015810


	//   ....[3]....
        /*07d8*/ 	.word	0x00015960


	//   ....[4]....
        /*07dc*/ 	.word	0x00015aa0


	//   ....[5]....
        /*07e0*/ 	.word	0x00016f20


	//----- nvinfo : EIATTR_MBARRIER_INSTR_OFFSETS
	.align		4
.L_177:
        /*07e4*/ 	.byte	0x04, 0x39
        /*07e6*/ 	.short	(.L_179 - .L_178)


	//   ....[0]....
.L_178:
        /*07e8*/ 	.word	0x00000180
        /*07ec*/ 	.word	0x000000ff
        /*07f0*/ 	.word	0x00013200
        /*07f4*/ 	.short	0x0100
        /*07f6*/ 	.byte	0x08
	.zero		1


	//   ....[1]....
        /*07f8*/ 	.word	0x00000190
        /*07fc*/ 	.word	0x000000ff
        /*0800*/ 	.word	0x00013220
        /*0804*/ 	.short	0x0100
        /*0806*/ 	.byte	0x08
	.zero		1


	//   ....[2]....
        /*0808*/ 	.word	0x00000280
        /*080c*/ 	.word	0x000000ff
        /*0810*/ 	.word	0x00013230
        /*0814*/ 	.short	0x0100
        /*0816*/ 	.byte	0x08
	.zero		1


	//   ....[3]....
        /*0818*/ 	.word	0x00000290
        /*081c*/ 	.word	0x000000ff
        /*0820*/ 	.word	0x00013240
        /*0824*/ 	.short	0x0100
        /*0826*/ 	.byte	0x08
	.zero		1


	//   ....[4]....
        /*0828*/ 	.word	0x000002a0
        /*082c*/ 	.word	0x000000ff
        /*0830*/ 	.word	0x00013238
        /*0834*/ 	.short	0x0100
        /*0836*/ 	.byte	0x08
	.zero		1


	//   ....[5]....
        /*0838*/ 	.word	0x000002b0
        /*083c*/ 	.word	0x000000ff
        /*0840*/ 	.word	0x00013248
        /*0844*/ 	.short	0x0100
        /*0846*/ 	.byte	0x08
	.zero		1


	//   ....[6]....
        /*0848*/ 	.word	0x000003e0
        /*084c*/ 	.word	0x000000ff
        /*0850*/ 	.word	0x00013250
        /*0854*/ 	.short	0x0100
        /*0856*/ 	.byte	0x08
	.zero		1


	//   ....[7]....
        /*0858*/ 	.word	0x000003f0
        /*085c*/ 	.word	0x000000ff
        /*0860*/ 	.word	0x00013260
        /*0864*/ 	.short	0x0100
        /*0866*/ 	.byte	0x08
	.zero		1


	//   ....[8]....
        /*0868*/ 	.word	0x00000400
        /*086c*/ 	.word	0x000000ff
        /*0870*/ 	.word	0x00013258
        /*0874*/ 	.short	0x0100
        /*0876*/ 	.byte	0x08
	.zero		1


	//   ....[9]....
        /*0878*/ 	.word	0x00000410
        /*087c*/ 	.word	0x000000ff
        /*0880*/ 	.word	0x00013268
        /*0884*/ 	.short	0x0100
        /*0886*/ 	.byte	0x08
	.zero		1


	//   ....[10]....
        /*0888*/ 	.word	0x00000500
        /*088c*/ 	.word	0x000000ff
        /*0890*/ 	.word	0x00013270
        /*0894*/ 	.short	0x0100
        /*0896*/ 	.byte	0x06
	.zero		1


	//   ....[11]....
        /*0898*/ 	.word	0x00000510
        /*089c*/ 	.word	0x000000ff
        /*08a0*/ 	.word	0x00013280
        /*08a4*/ 	.short	0x0100
        /*08a6*/ 	.byte	0x06
	.zero		1


	//   ....[12]....
        /*08a8*/ 	.word	0x00000520
        /*08ac*/ 	.word	0x000000ff
        /*08b0*/ 	.word	0x00013278
        /*08b4*/ 	.short	0x0100
        /*08b6*/ 	.byte	0x06
	.zero		1


	//   ....[13]....
        /*08b8*/ 	.word	0x00000530
        /*08bc*/ 	.word	0x000000ff
        /*08c0*/ 	.word	0x00013288
        /*08c4*/ 	.short	0x0100
        /*08c6*/ 	.byte	0x06
	.zero		1


	//   ....[14]....
        /*08c8*/ 	.word	0x00000660
        /*08cc*/ 	.word	0x000000ff
        /*08d0*/ 	.word	0x00013290
        /*08d4*/ 	.short	0x0100
        /*08d6*/ 	.byte	0x08
	.zero		1


	//   ....[15]....
        /*08d8*/ 	.word	0x00000670
        /*08dc*/ 	.word	0x000000ff
        /*08e0*/ 	.word	0x000132a0
        /*08e4*/ 	.short	0x0100
        /*08e6*/ 	.byte	0x08
	.zero		1


	//   ....[16]....
        /*08e8*/ 	.word	0x00000680
        /*08ec*/ 	.word	0x000000ff
        /*08f0*/ 	.word	0x00013298
        /*08f4*/ 	.short	0x0100
        /*08f6*/ 	.byte	0x08
	.zero		1


	//   ....[17]....
        /*08f8*/ 	.word	0x00000690
        /*08fc*/ 	.word	0x000000ff
        /*0900*/ 	.word	0x000132a8
        /*0904*/ 	.short	0x0100
        /*0906*/ 	.byte	0x08
	.zero		1


	//   ....[18]....
        /*0908*/ 	.word	0x000007e0
        /*090c*/ 	.word	0x000000ff
        /*0910*/ 	.word	0x000132b0
        /*0914*/ 	.short	0x0100
        /*0916*/ 	.byte	0x08
	.zero		1


	//   ....[19]....
        /*0918*/ 	.word	0x000007f0
        /*091c*/ 	.word	0x000000ff
        /*0920*/ 	.word	0x000132c0
        /*0924*/ 	.short	0x0100
        /*0926*/ 	.byte	0x08
	.zero		1


	//   ....[20]....
        /*0928*/ 	.word	0x00000800
        /*092c*/ 	.word	0x000000ff
        /*0930*/ 	.word	0x000132b8
        /*0934*/ 	.short	0x0100
        /*0936*/ 	.byte	0x08
	.zero		1


	//   ....[21]....
        /*0938*/ 	.word	0x00000810
        /*093c*/ 	.word	0x000000ff
        /*0940*/ 	.word	0x000132c8
        /*0944*/ 	.short	0x0100
        /*0946*/ 	.byte	0x08
	.zero		1


	//   ....[22]....
        /*0948*/ 	.word	0x00001bc0
        /*094c*/ 	.word	0x000000ff
        /*0950*/ 	.word	0x00013200
        /*0954*/ 	.short	0x010a
        /*0956*/ 	.byte	0x2d
	.zero		1


	//   ....[23]....
        /*0958*/ 	.word	0x00001c60
        /*095c*/ 	.word	0x0000000b
        /*0960*/ 	.word	0x00013230
        /*0964*/ 	.short	0x010a
        /*0966*/ 	.byte	0x3f
	.zero		1


	//   ....[24]....
        /*0968*/ 	.word	0x00001ca0
        /*096c*/ 	.word	0x0000000b
        /*0970*/ 	.word	0x00013230
        /*0974*/ 	.short	0x010a
        /*0976*/ 	.byte	0x3f
	.zero		1


	//   ....[25]....
        /*0978*/ 	.word	0x00002780
        /*097c*/ 	.word	0x000000ff
        /*0980*/ 	.word	0x00000000
        /*0984*/ 	.short	0x0101
        /*0986*/ 	.byte	0x06
	.zero		1


	//   ....[26]....
        /*0988*/ 	.word	0x00006490
        /*098c*/ 	.word	0x000000ff
        /*0990*/ 	.word	0x00013230
        /*0994*/ 	.short	0x010a
        /*0996*/ 	.byte	0x18
	.zero		1


	//   ....[27]....
        /*0998*/ 	.word	0x000064d0
        /*099c*/ 	.word	0x000000ff
        /*09a0*/ 	.word	0x00013230
        /*09a4*/ 	.short	0x010a
        /*09a6*/ 	.byte	0x18
	.zero		1


	//   ....[28]....
        /*09a8*/ 	.word	0x00006920
        /*09ac*/ 	.word	0x000000ff
        /*09b0*/ 	.word	0x00013250
        /*09b4*/ 	.short	0x010a
        /*09b6*/ 	.byte	0x0b
	.zero		1


	//   ....[29]....
        /*09b8*/ 	.word	0x00006960
        /*09bc*/ 	.word	0x000000ff
        /*09c0*/ 	.word	0x00013250
        /*09c4*/ 	.short	0x010a
        /*09c6*/ 	.byte	0x0b
	.zero		1


	//   ....[30]....
        /*09c8*/ 	.word	0x000071d0
        /*09cc*/ 	.word	0x000000ff
        /*09d0*/ 	.word	0x00000000
        /*09d4*/ 	.short	0x0101
        /*09d6*/ 	.byte	0x18
	.zero		1


	//   ....[31]....
        /*09d8*/ 	.word	0x0000a880
        /*09dc*/ 	.word	0x000000ff
        /*09e0*/ 	.word	0x00000000
        /*09e4*/ 	.short	0x0101
        /*09e6*/ 	.byte	0x06
	.zero		1


	//   ....[32]....
        /*09e8*/ 	.word	0x0000b060
        /*09ec*/ 	.word	0x000000ff
        /*09f0*/ 	.word	0x00013230
        /*09f4*/ 	.short	0x010a
        /*09f6*/ 	.byte	0x15
	.zero		1


	//   ....[33]....
        /*09f8*/ 	.word	0x0000b0a0
        /*09fc*/ 	.word	0x000000ff
        /*0a00*/ 	.word	0x00013230
        /*0a04*/ 	.short	0x010a
        /*0a06*/ 	.byte	0x15
	.zero		1


	//   ....[34]....
        /*0a08*/ 	.word	0x0000b4f0
        /*0a0c*/ 	.word	0x000000ff
        /*0a10*/ 	.word	0x00013250
        /*0a14*/ 	.short	0x010a
        /*0a16*/ 	.byte	0x0b
	.zero		1


	//   ....[35]....
        /*0a18*/ 	.word	0x0000b530
        /*0a1c*/ 	.word	0x000000ff
        /*0a20*/ 	.word	0x00013250
        /*0a24*/ 	.short	0x010a
        /*0a26*/ 	.byte	0x0b
	.zero		1


	//   ....[36]....
        /*0a28*/ 	.word	0x0000be40
        /*0a2c*/ 	.word	0x000000ff
        /*0a30*/ 	.word	0x00000000
        /*0a34*/ 	.short	0x0101
        /*0a36*/ 	.byte	0x15
	.zero		1


	//   ....[37]....
        /*0a38*/ 	.word	0x0000d7a0
        /*0a3c*/ 	.word	0x000000ff
        /*0a40*/ 	.word	0x00000000
        /*0a44*/ 	.short	0x0101
        /*0a46*/ 	.byte	0x06
	.zero		1


	//   ....[38]....
        /*0a48*/ 	.word	0x0000dd40
        /*0a4c*/ 	.word	0x000000ff
        /*0a50*/ 	.word	0x00013230
        /*0a54*/ 	.short	0x010a
        /*0a56*/ 	.byte	0x19
	.zero		1


	//   ....[39]....
        /*0a58*/ 	.word	0x0000dd80
        /*0a5c*/ 	.word	0x000000ff
        /*0a60*/ 	.word	0x00013230
        /*0a64*/ 	.short	0x010a
        /*0a66*/ 	.byte	0x19
	.zero		1


	//   ....[40]....
        /*0a68*/ 	.word	0x0000e1d0
        /*0a6c*/ 	.word	0x000000ff
        /*0a70*/ 	.word	0x00013250
        /*0a74*/ 	.short	0x010a
        /*0a76*/ 	.byte	0x0b
	.zero		1


	//   ....[41]....
        /*0a78*/ 	.word	0x0000e210
        /*0a7c*/ 	.word	0x000000ff
        /*0a80*/ 	.word	0x00013250
        /*0a84*/ 	.short	0x010a
        /*0a86*/ 	.byte	0x0b
	.zero		1


	//   ....[42]....
        /*0a88*/ 	.word	0x0000ea70
        /*0a8c*/ 	.word	0x000000ff
        /*0a90*/ 	.word	0x00000000
        /*0a94*/ 	.short	0x0101
        /*0a96*/ 	.byte	0x19
	.zero		1


	//   ....[43]....
        /*0a98*/ 	.word	0x00012120
        /*0a9c*/ 	.word	0x000000ff
        /*0aa0*/ 	.word	0x00000000
        /*0aa4*/ 	.short	0x0101
        /*0aa6*/ 	.byte	0x06
	.zero		1


	//   ....[44]....
        /*0aa8*/ 	.word	0x000125c0
        /*0aac*/ 	.word	0x000000ff
        /*0ab0*/ 	.word	0x00013250
        /*0ab4*/ 	.short	0x010a
        /*0ab6*/ 	.byte	0x0e
	.zero		1


	//   ....[45]....
        /*0ab8*/ 	.word	0x00012600
        /*0abc*/ 	.word	0x000000ff
        /*0ac0*/ 	.word	0x00013250
        /*0ac4*/ 	.short	0x010a
        /*0ac6*/ 	.byte	0x0e
	.zero		1


	//   ....[46]....
        /*0ac8*/ 	.word	0x00012c70
        /*0acc*/ 	.word	0x000000ff
        /*0ad0*/ 	.word	0x00000000
        /*0ad4*/ 	.short	0x0101
        /*0ad6*/ 	.byte	0x04
	.zero		1


	//   ....[47]....
        /*0ad8*/ 	.word	0x00013e20
        /*0adc*/ 	.word	0x00000000
        /*0ae0*/ 	.word	0x00000000
        /*0ae4*/ 	.short	0x0101
        /*0ae6*/ 	.byte	0x3f
	.zero		1


	//   ....[48]....
        /*0ae8*/ 	.word	0x000160d0
        /*0aec*/ 	.word	0x00000004
        /*0af0*/ 	.word	0x00013280
        /*0af4*/ 	.short	0x010a
        /*0af6*/ 	.byte	0x3f
	.zero		1


	//   ....[49]....
        /*0af8*/ 	.word	0x000166b0
        /*0afc*/ 	.word	0x00000004
        /*0b00*/ 	.word	0x00013270
        /*0b04*/ 	.short	0x0107
        /*0b06*/ 	.byte	0x3f
	.zero		1


	//   ....[50]....
        /*0b08*/ 	.word	0x00016770
        /*0b0c*/ 	.word	0x00000004
        /*0b10*/ 	.word	0x00013270
        /*0b14*/ 	.short	0x0101
        /*0b16*/ 	.byte	0x3f
	.zero		1


	//   ....[51]....
        /*0b18*/ 	.word	0x000167a0
        /*0b1c*/ 	.word	0x00000004
        /*0b20*/ 	.word	0x00013240
        /*0b24*/ 	.short	0x010a
        /*0b26*/ 	.byte	0x3f
	.zero		1


	//   ....[52]....
        /*0b28*/ 	.word	0x00016cf0
        /*0b2c*/ 	.word	0x00000004
        /*0b30*/ 	.word	0x00013230
        /*0b34*/ 	.short	0x0107
        /*0b36*/ 	.byte	0x3f
	.zero		1


	//   ....[53]....
        /*0b38*/ 	.word	0x00016dd0
        /*0b3c*/ 	.word	0x00000004
        /*0b40*/ 	.word	0x00013230
        /*0b44*/ 	.short	0x0101
        /*0b46*/ 	.byte	0x3f
	.zero		1


	//   ....[54]....
        /*0b48*/ 	.word	0x00017780
        /*0b4c*/ 	.word	0x00000011
        /*0b50*/ 	.word	0x00013200
        /*0b54*/ 	.short	0x0107
        /*0b56*/ 	.byte	0x3f
	.zero		1


	//   ....[55]....
        /*0b58*/ 	.word	0x00017870
        /*0b5c*/ 	.word	0x00000011
        /*0b60*/ 	.word	0x00013200
        /*0b64*/ 	.short	0x0101
        /*0b66*/ 	.byte	0x3f
	.zero		1


	//   ....[56]....
        /*0b68*/ 	.word	0x00017890
        /*0b6c*/ 	.word	0x00000011
        /*0b70*/ 	.word	0x00013220
        /*0b74*/ 	.short	0x010a
        /*0b76*/ 	.byte	0x3f
	.zero		1


	//   ....[57]....
        /*0b78*/ 	.word	0x00017dc0
        /*0b7c*/ 	.word	0x00000000
        /*0b80*/ 	.word	0x00013280
        /*0b84*/ 	.short	0x010a
        /*0b86*/ 	.byte	0x3f
	.zero		1


	//   ....[58]....
        /*0b88*/ 	.word	0x00018270
        /*0b8c*/ 	.word	0x00000000
        /*0b90*/ 	.word	0x00013270
        /*0b94*/ 	.short	0x0107
        /*0b96*/ 	.byte	0x3f
	.zero		1


	//   ....[59]....
        /*0b98*/ 	.word	0x00018330
        /*0b9c*/ 	.word	0x00000000
        /*0ba0*/ 	.word	0x00013270
        /*0ba4*/ 	.short	0x0101
        /*0ba6*/ 	.byte	0x3f
	.zero		1


	//   ....[60]....
        /*0ba8*/ 	.word	0x00018360
        /*0bac*/ 	.word	0x00000000
        /*0bb0*/ 	.word	0x00013240
        /*0bb4*/ 	.short	0x010a
        /*0bb6*/ 	.byte	0x3f
	.zero		1


	//   ....[61]....
        /*0bb8*/ 	.word	0x000187b0
        /*0bbc*/ 	.word	0x00000000
        /*0bc0*/ 	.word	0x00013230
        /*0bc4*/ 	.short	0x0107
        /*0bc6*/ 	.byte	0x3f
	.zero		1


	//   ....[62]....
        /*0bc8*/ 	.word	0x00018870
        /*0bcc*/ 	.word	0x00000000
        /*0bd0*/ 	.word	0x00013230
        /*0bd4*/ 	.short	0x0101
        /*0bd6*/ 	.byte	0x3f
	.zero		1


	//   ....[63]....
        /*0bd8*/ 	.word	0x00018900
        /*0bdc*/ 	.word	0x00000002
        /*0be0*/ 	.word	0x00013270
        /*0be4*/ 	.short	0x010a
        /*0be6*/ 	.byte	0x3f
	.zero		1


	//   ....[64]....
        /*0be8*/ 	.word	0x00018990
        /*0bec*/ 	.word	0x00000002
        /*0bf0*/ 	.word	0x00013260
        /*0bf4*/ 	.short	0x010a
        /*0bf6*/ 	.byte	0x3f
	.zero		1


	//   ....[65]....
        /*0bf8*/ 	.word	0x00018ca0
        /*0bfc*/ 	.word	0x00000002
        /*0c00*/ 	.word	0x00013250
        /*0c04*/ 	.short	0x0101
        /*0c06*/ 	.byte	0x3f
	.zero		1


	//   ....[66]....
        /*0c08*/ 	.word	0x00018d30
        /*0c0c*/ 	.word	0x00000002
        /*0c10*/ 	.word	0x00000000
        /*0c14*/ 	.short	0x0101
        /*0c16*/ 	.byte	0x3f
	.zero		1


	//   ....[67]....
        /*0c18*/ 	.word	0x00018f10
        /*0c1c*/ 	.word	0x00000003
        /*0c20*/ 	.word	0x00013270
        /*0c24*/ 	.short	0x010a
        /*0c26*/ 	.byte	0x3f
	.zero		1


	//   ....[68]....
        /*0c28*/ 	.word	0x00018fa0
        /*0c2c*/ 	.word	0x00000003
        /*0c30*/ 	.word	0x00013260
        /*0c34*/ 	.short	0x010a
        /*0c36*/ 	.byte	0x3f
	.zero		1


	//   ....[69]....
        /*0c38*/ 	.word	0x000192c0
        /*0c3c*/ 	.word	0x00000003
        /*0c40*/ 	.word	0x00013250
        /*0c44*/ 	.short	0x0101
        /*0c46*/ 	.byte	0x3f
	.zero		1


	//   ....[70]....
        /*0c48*/ 	.word	0x00019380
        /*0c4c*/ 	.word	0x00000003
        /*0c50*/ 	.word	0x00000000
        /*0c54*/ 	.short	0x0101
        /*0c56*/ 	.byte	0x3f
	.zero		1


	//   ....[71]....
        /*0c58*/ 	.word	0x00019620
        /*0c5c*/ 	.word	0x00000005
        /*0c60*/ 	.word	0x00013220
        /*0c64*/ 	.short	0x010a
        /*0c66*/ 	.byte	0x3f
	.zero		1


	//   ....[72]....
        /*0c68*/ 	.word	0x000197d0
        /*0c6c*/ 	.word	0x00000003
        /*0c70*/ 	.word	0x00013240
        /*0c74*/ 	.short	0x010a
        /*0c76*/ 	.byte	0x3f
	.zero		1


	//   ....[73]....
        /*0c78*/ 	.word	0x00019860
        /*0c7c*/ 	.word	0x00000005
        /*0c80*/ 	.word	0x00013240
        /*0c84*/ 	.short	0x010a
        /*0c86*/ 	.byte	0x3f
	.zero		1


	//   ....[74]....
        /*0c88*/ 	.word	0x000198a0
        /*0c8c*/ 	.word	0x00000003
        /*0c90*/ 	.word	0x00013260
        /*0c94*/ 	.short	0x010a
        /*0c96*/ 	.byte	0x3f
	.zero		1


	//   ....[75]....
        /*0c98*/ 	.word	0x000198e0
        /*0c9c*/ 	.word	0x00000005
        /*0ca0*/ 	.word	0x00013260
        /*0ca4*/ 	.short	0x010a
        /*0ca6*/ 	.byte	0x3f
	.zero		1


	//   ....[76]....
        /*0ca8*/ 	.word	0x00019920
        /*0cac*/ 	.word	0x00000003
        /*0cb0*/ 	.word	0x00013280
        /*0cb4*/ 	.short	0x010a
        /*0cb6*/ 	.byte	0x3f
	.zero		1


	//   ....[77]....
        /*0cb8*/ 	.word	0x00019960
        /*0cbc*/ 	.word	0x00000005
        /*0cc0*/ 	.word	0x00013280
        /*0cc4*/ 	.short	0x010a
        /*0cc6*/ 	.byte	0x3f
	.zero		1


	//   ....[78]....
        /*0cc8*/ 	.word	0x000199d0
        /*0ccc*/ 	.word	0x00000003
        /*0cd0*/ 	.word	0x00013200
        /*0cd4*/ 	.short	0x010a
        /*0cd6*/ 	.byte	0x3f
	.zero		1


	//   ....[79]....
        /*0cd8*/ 	.word	0x00019a20
        /*0cdc*/ 	.word	0x0000000b
        /*0ce0*/ 	.word	0x00013230
        /*0ce4*/ 	.short	0x010a
        /*0ce6*/ 	.byte	0x3f
	.zero		1


	//   ....[80]....
        /*0ce8*/ 	.word	0x00019a80
        /*0cec*/ 	.word	0x0000000a
        /*0cf0*/ 	.word	0x00013230
        /*0cf4*/ 	.short	0x010a
        /*0cf6*/ 	.byte	0x3f
	.zero		1


	//   ....[81]....
        /*0cf8*/ 	.word	0x00019ae0
        /*0cfc*/ 	.word	0x0000000a
        /*0d00*/ 	.word	0x00013250
        /*0d04*/ 	.short	0x010a
        /*0d06*/ 	.byte	0x3f
	.zero		1


	//   ....[82]....
        /*0d08*/ 	.word	0x00019b40
        /*0d0c*/ 	.word	0x0000000a
        /*0d10*/ 	.word	0x00013230
        /*0d14*/ 	.short	0x010a
        /*0d16*/ 	.byte	0x3f
	.zero		1


	//   ....[83]....
        /*0d18*/ 	.word	0x00019ba0
        /*0d1c*/ 	.word	0x0000000a
        /*0d20*/ 	.word	0x00013250
        /*0d24*/ 	.short	0x010a
        /*0d26*/ 	.byte	0x3f
	.zero		1


	//   ....[84]....
        /*0d28*/ 	.word	0x00019c00
        /*0d2c*/ 	.word	0x0000000a
        /*0d30*/ 	.word	0x00013230
        /*0d34*/ 	.short	0x010a
        /*0d36*/ 	.byte	0x3f
	.zero		1


	//   ....[85]....
        /*0d38*/ 	.word	0x00019c60
        /*0d3c*/ 	.word	0x0000000a
        /*0d40*/ 	.word	0x00013250
        /*0d44*/ 	.short	0x010a
        /*0d46*/ 	.byte	0x3f
	.zero		1


	//   ....[86]....
        /*0d48*/ 	.word	0x00019cc0
        /*0d4c*/ 	.word	0x00000005
        /*0d50*/ 	.word	0x00013250
        /*0d54*/ 	.short	0x010a
        /*0d56*/ 	.byte	0x3f
	.zero		1


	//   ....[87]....
        /*0d58*/ 	.word	0x00019dc0
        /*0d5c*/ 	.word	0x00000004
        /*0d60*/ 	.word	0x00013280
        /*0d64*/ 	.short	0x010a
        /*0d66*/ 	.byte	0x3f
	.zero		1


	//   ....[88]....
        /*0d68*/ 	.word	0x0001a4f0
        /*0d6c*/ 	.word	0x00000004
        /*0d70*/ 	.word	0x00013240
        /*0d74*/ 	.short	0x010a
        /*0d76*/ 	.byte	0x3f
	.zero		1


	//   ....[89]....
        /*0d78*/ 	.word	0x0001b2c0
        /*0d7c*/ 	.word	0x00000011
        /*0d80*/ 	.word	0x00013220
        /*0d84*/ 	.short	0x010a
        /*0d86*/ 	.byte	0x3f
	.zero		1


	//   ....[90]....
        /*0d88*/ 	.word	0x0001b310
        /*0d8c*/ 	.word	0x00000000
        /*0d90*/ 	.word	0x00013280
        /*0d94*/ 	.short	0x010a
        /*0d96*/ 	.byte	0x3f
	.zero		1


	//   ....[91]....
        /*0d98*/ 	.word	0x0001b9d0
        /*0d9c*/ 	.word	0x00000000
        /*0da0*/ 	.word	0x00013240
        /*0da4*/ 	.short	0x010a
        /*0da6*/ 	.byte	0x3f
	.zero		1


	//   ....[92]....
        /*0da8*/ 	.word	0x0001bf90
        /*0dac*/ 	.word	0x00000002
        /*0db0*/ 	.word	0x00013270
        /*0db4*/ 	.short	0x010a
        /*0db6*/ 	.byte	0x3f
	.zero		1


	//   ....[93]....
        /*0db8*/ 	.word	0x0001bfe0
        /*0dbc*/ 	.word	0x00000002
        /*0dc0*/ 	.word	0x00013260
        /*0dc4*/ 	.short	0x010a
        /*0dc6*/ 	.byte	0x3f
	.zero		1


	//   ....[94]....
        /*0dc8*/ 	.word	0x0001c030
        /*0dcc*/ 	.word	0x00000003
        /*0dd0*/ 	.word	0x00013270
        /*0dd4*/ 	.short	0x010a
        /*0dd6*/ 	.byte	0x3f
	.zero		1


	//   ....[95]....
        /*0dd8*/ 	.word	0x0001c080
        /*0ddc*/ 	.word	0x00000003
        /*0de0*/ 	.word	0x00013260
        /*0de4*/ 	.short	0x010a
        /*0de6*/ 	.byte	0x3f
	.zero		1


	//   ....[96]....
        /*0de8*/ 	.word	0x0001c0d0
        /*0dec*/ 	.word	0x00000005
        /*0df0*/ 	.word	0x00013220
        /*0df4*/ 	.short	0x010a
        /*0df6*/ 	.byte	0x3f
	.zero		1


	//   ....[97]....
        /*0df8*/ 	.word	0x0001c270
        /*0dfc*/ 	.word	0x00000003
        /*0e00*/ 	.word	0x00013240
        /*0e04*/ 	.short	0x010a
        /*0e06*/ 	.byte	0x3f
	.zero		1


	//   ....[98]....
        /*0e08*/ 	.word	0x0001c2c0
        /*0e0c*/ 	.word	0x00000005
        /*0e10*/ 	.word	0x00013240
        /*0e14*/ 	.short	0x010a
        /*0e16*/ 	.byte	0x3f
	.zero		1


	//   ....[99]....
        /*0e18*/ 	.word	0x0001c310
        /*0e1c*/ 	.word	0x00000003
        /*0e20*/ 	.word	0x00013260
        /*0e24*/ 	.short	0x010a
        /*0e26*/ 	.byte	0x3f
	.zero		1


	//   ....[100]....
        /*0e28*/ 	.word	0x0001c360
        /*0e2c*/ 	.word	0x00000005
        /*0e30*/ 	.word	0x00013260
        /*0e34*/ 	.short	0x010a
        /*0e36*/ 	.byte	0x3f
	.zero		1


	//   ....[101]....
        /*0e38*/ 	.word	0x0001c3b0
        /*0e3c*/ 	.word	0x00000003
        /*0e40*/ 	.word	0x00013280
        /*0e44*/ 	.short	0x010a
        /*0e46*/ 	.byte	0x3f
	.zero		1


	//----- nvinfo : EIATTR_NUM_MBARRIERS
	.align		4
.L_179:
        /*0e48*/ 	.byte	0x03, 0x38
        /*0e4a*/ 	.short	0x0016


	//----- nvinfo : EIATTR_EXIT_INSTR_OFFSETS
	.align		4
        /*0e4c*/ 	.byte	0x04, 0x1c
        /*0e4e*/ 	.short	(.L_181 - .L_180)


	//   ....[0]....
.L_180:
        /*0e50*/ 	.word	0x00000960


	//   ....[1]....
        /*0e54*/ 	.word	0x000146d0


	//   ....[2]....
        /*0e58*/ 	.word	0x000199b0


	//----- nvinfo : EIATTR_MAX_THREADS
	.align		4
.L_181:
        /*0e5c*/ 	.byte	0x04, 0x05
        /*0e5e*/ 	.short	(.L_183 - .L_182)
.L_182:
        /*0e60*/ 	.word	0x00000200
        /*0e64*/ 	.word	0x00000001
        /*0e68*/ 	.word	0x00000001


	//----- nvinfo : EIATTR_CRS_STACK_SIZE
	.align		4
.L_183:
        /*0e6c*/ 	.byte	0x04, 0x1e
        /*0e6e*/ 	.short	(.L_185 - .L_184)
.L_184:
        /*0e70*/ 	.word	0x00000000


	//----- nvinfo : EIATTR_CBANK_PARAM_SIZE
	.align		4
.L_185:
        /*0e74*/ 	.byte	0x03, 0x19
        /*0e76*/ 	.short	0x0af0


	//----- nvinfo : EIATTR_PARAM_CBANK
	.align		4
        /*0e78*/ 	.byte	0x04, 0x0a
        /*0e7a*/ 	.short	(.L_187 - .L_186)
	.align		4
.L_186:
        /*0e7c*/ 	.word	index@(.nv.constant0._ZN7cutlass13device_kernelIN5flash11enable_sm90INS1_16FlashAttnFwdSm90INS1_25CollectiveMainloopFwdSm90ILi2EN4cute5tupleIJNS5_1CILi1EEES8_S8_EEENS6_IJNS7_ILi192EEENS7_ILi160EEENS7_ILi64EEEEEELi64ENS_12float_e4m3_tEfNS_4arch4Sm90ELb0ELb1ELb1ELb0ELb1ELb0ELb0ELb1ELb1ELb1ELb0ELb0EEENS1_21CollectiveEpilogueFwdINS6_IJSA_SC_SB_EEES9_NS_10bfloat16_tESG_Li384ELb0ELb1ELb0ELb1EEENS1_30DynamicPersistentTileSchedulerILi384ELi128ELb0ELb1ELb1EEEEEEEEEvNT_6ParamsE)
        /*0e80*/ 	.short	0x0210
        /*0e82*/ 	.short	0x0af0


	//----- nvinfo : EIATTR_SW_WAR
	.align		4
.L_187:
        /*0e84*/ 	.byte	0x04, 0x36
        /*0e86*/ 	.short	(.L_189 - .L_188)
.L_188:
        /*0e88*/ 	.word	0x00000008
.L_189:


//--------------------- .nv.info._ZN7cutlass13device_kernelIN5flash11enable_sm90INS1_16FlashAttnFwdSm90INS1_25CollectiveMainloopFwdSm90ILi2EN4cute5tupleIJNS5_1CILi1EEES8_S8_EEENS6_IJNS7_ILi192EEENS7_ILi160EEENS7_ILi64EEEEEELi64ENS_12float_e4m3_tEfNS_4arch4Sm90ELb0ELb1ELb1ELb1ELb1ELb0ELb0ELb1ELb1ELb1ELb0ELb0EEENS1_21CollectiveEpilogueFwdINS6_IJSA_SC_SB_EEES9_NS_10bfloat16_tESG_Li384ELb1ELb1ELb0ELb1EEENS1_36VarlenDynamicPersistentTileSchedulerILi192ELi160ELi384ELi128ELb0ELb1ELb1ELb1ELb0ELb1EEEEEEEEEvNT_6ParamsE --------------------------
	.section	.nv.info._ZN7cutlass13device_kernelIN5flash11enable_sm90INS1_16FlashAttnFwdSm90INS1_25CollectiveMainloopFwdSm90ILi2EN4cute5tupleIJNS5_1CILi1EEES8_S8_EEENS6_IJNS7_ILi192EEENS7_ILi160EEENS7_ILi64EEEEEELi64ENS_12float_e4m3_tEfNS_4arch4Sm90ELb0ELb1ELb1ELb1ELb1ELb0ELb0ELb1ELb1ELb1ELb0ELb0EEENS1_21CollectiveEpilogueFwdINS6_IJSA_SC_SB_EEES9_NS_10bfloat16_tESG_Li384ELb1ELb1ELb0ELb1EEENS1_36VarlenDynamicPersistentTileSchedulerILi192ELi160ELi384ELi128ELb0ELb1ELb1ELb1ELb0ELb1EEEEEEEEEvNT_6ParamsE,"",@"SHT_CUDA_INFO"
	.sectionflags	@""
	.align	4


	//----- nvinfo : EIATTR_CUDA_API_VERSION
	.align		4
        /*0000*/ 	.byte	0x04, 0x37
        /*0002*/ 	.short	(.L_191 - .L_190)
.L_190:
        /*0004*/ 	.word	0x00000082


	//----- nvinfo : EIATTR_KPARAM_INFO
	.align		4
.L_191:
        /*0008*/ 	.byte	0x04, 0x17
        /*000a*/ 	.short	(.L_193 - .L_192)
.L_192:
        /*000c*/ 	.word	0x00000000
        /*0010*/ 	.short	0x0000
        /*0012*/ 	.short	0x0070
        /*0014*/ 	.byte	0x00, 0xf0, 0x01, 0x2a


	//----- nvinfo : EIATTR_SPARSE_MMA_MASK
	.align		4
.L_193:
        /*0018*/ 	.byte	0x03, 0x50
        /*001a*/ 	.short	0x0000


	//----- nvinfo : EIATTR_MAXREG_COUNT
	.align		4
        /*001c*/ 	.byte	0x03, 0x1b
        /*001e*/ 	.short	0x0080


	//----- nvinfo : EIATTR_NUM_BARRIERS
	.align		4
        /*0020*/ 	.byte	0x02, 0x4c
        /*0022*/ 	.byte	0x09
	.zero		1


	//----- nvinfo : EIATTR_EXTERNS
	.align		4
        /*0024*/ 	.byte	0x04, 0x0f
        /*0026*/ 	.short	(.L_195 - .L_194)


	//   ....[0]....
	.align		4
.L_194:
        /*0028*/ 	.word	index@(__assertfail)


	//----- nvinfo : EIATTR_ANNOTATIONS
	.align		4
.L_195:
        /*002c*/ 	.byte	0x04, 0x55
        /*002e*/ 	.short	(.L_197 - .L_196)


	//   ....[0]....
.L_196:
        /* <DEDUP_REMOVED lines=36> */


	//----- nvinfo : EIATTR_MERCURY_ISA_VERSION
	.align		4
.L_197:
        /*0258*/ 	.byte	0x03, 0x5f
        /*025a*/ 	.short	0x0101


	//----- nvinfo : EIATTR_UNUSED_LOAD_BYTE_OFFSET
	.align		4
        /*025c*/ 	.byte	0x04, 0x44
        /*025e*/ 	.short	(.L_199 - .L_198)


	//   ....[0]....
.L_198:
        /*0260*/ 	.word	0x00000940
        /*0264*/ 	.word	0x0000fff0


	//   ....[1]....
        /*0268*/ 	.word	0x00012f70
        /*026c*/ 	.word	0x0000fff0


	//----- nvinfo : EIATTR_INT_WARP_WIDE_INSTR_OFFSETS
	.align		4
.L_199:
        /*0270*/ 	.byte	0x04, 0x31
        /*0272*/ 	.short	(.L_201 - .L_200)


	//   ....[0]....
.L_200:
        /*0274*/ 	.word	0x000000c0


	//   ....[1]....
        /*0278*/ 	.word	0x000000d0


	//   ....[2]....
        /*027c*/ 	.word	0x00000170


	//   ....[3]....
        /*0280*/ 	.word	0x00016410


	//   ....[4]....
        /*0284*/ 	.word	0x000164a0


	//   ....[5]....
        /*0288*/ 	.word	0x00019f10


	//   ....[6]....
        /*028c*/ 	.word	0x00019fa0


	//----- nvinfo : EIATTR_COOP_GROUP_MASK_REGIDS
	.align		4
.L_201:
        /*0290*/ 	.byte	0x04, 0x29
        /*0292*/ 	.short	(.L_203 - .L_202)


	//   ....[0]....
.L_202:
        /*0294*/ 	.word	0xffffffff


	//   ....[1]....
        /*0298*/ 	.word	0xffffffff


	//   ....[2]....
        /*029c*/ 	.word	0xffffffff


	//   ....[3]....
        /*02a0*/ 	.word	0xffffffff


	//   ....[4]....
        /*02a4*/ 	.word	0xffffffff


	//   ....[5]....
        /*02a8*/ 	.word	0xffffffff


	//   ....[6]....
        /*02ac*/ 	.word	0xffffffff


	//   ....[7]....
        /*02b0*/ 	.word	0xffffffff


	//   ....[8]....
        /*02b4*/ 	.word	0xffffffff


	//   ....[9]....
        /*02b8*/ 	.word	0xffffffff


	//   ....[10]....
        /*02bc*/ 	.word	0xffffffff


	//   ....[11]....
        /*02c0*/ 	.word	0xffffffff


	//   ....[12]....
        /*02c4*/ 	.word	0xffffffff


	//   ....[13]....
        /*02c8*/ 	.word	0xffffffff


	//   ....[14]....
        /*02cc*/ 	.word	0xffffffff


	//   ....[15]....
        /*02d0*/ 	.word	0xffffffff


	//   ....[16]....
        /*02d4*/ 	.word	0xffffffff


	//   ....[17]....
        /*02d8*/ 	.word	0xffffffff


	//   ....[18]....
        /*02dc*/ 	.word	0xffffffff


	//   ....[19]....
        /*02e0*/ 	.word	0xffffffff


	//   ....[20]....
        /*02e4*/ 	.word	0xffffffff


	//   ....[21]....
        /*02e8*/ 	.word	0xffffffff


	//   ....[22]....
        /*02ec*/ 	.word	0xffffffff


	//   ....[23]....
        /*02f0*/ 	.word	0xffffffff


	//   ....[24]....
        /*02f4*/ 	.word	0xffffffff


	//   ....[25]....
        /*02f8*/ 	.word	0xffffffff


	//   ....[26]....
        /*02fc*/ 	.word	0xffffffff


	//   ....[27]....
        /*0300*/ 	.word	0xffffffff


	//   ....[28]....
        /*0304*/ 	.word	0xffffffff


	//   ....[29]....
        /*0308*/ 	.word	0xffffffff


	//   ....[30]....
        /*030c*/ 	.word	0xffffffff


	//   ....[31]....
        /*0310*/ 	.word	0xffffffff


	//   ....[32]....
        /*0314*/ 	.word	0xffffffff


	//   ....[33]....
        /*0318*/ 	.word	0xffffffff


	//   ....[34]....
        /*031c*/ 	.word	0xffffffff


	//   ....[35]....
        /*0320*/ 	.word	0xffffffff


	//   ....[36]....
        /*0324*/ 	.word	0xffffffff


	//   ....[37]....
        /*0328*/ 	.word	0xffffffff


	//   ....[38]....
        /*032c*/ 	.word	0xffffffff


	//   ....[39]....
        /*0330*/ 	.word	0xffffffff


	//   ....[40]....
        /*0334*/ 	.word	0xffffffff


	//   ....[41]....
        /*0338*/ 	.word	0xffffffff


	//   ....[42]....
        /*033c*/ 	.word	0xffffffff


	//   ....[43]....
        /*0340*/ 	.word	0xffffffff


	//   ....[44]....
        /*0344*/ 	.word	0xffffffff


	//   ....[45]....
        /*0348*/ 	.word	0xffffffff


	//   ....[46]....
        /*034c*/ 	.word	0xffffffff


	//   ....[47]....
        /*0350*/ 	.word	0xffffffff


	//   ....[48]....
        /*0354*/ 	.word	0xffffffff


	//   ....[49]....
        /*0358*/ 	.word	0xffffffff


	//   ....[50]....
        /*035c*/ 	.word	0xffffffff


	//   ....[51]....
        /*0360*/ 	.word	0xffffffff


	//   ....[52]....
        /*0364*/ 	.word	0xffffffff


	//   ....[53]....
        /*0368*/ 	.word	0xffffffff


	//   ....[54]....
        /*036c*/ 	.word	0xffffffff


	//   ....[55]....
        /*0370*/ 	.word	0xffffffff


	//   ....[56]....
        /*0374*/ 	.word	0xffffffff


	//   ....[57]....
        /*0378*/ 	.word	0xffffffff


	//   ....[58]....
        /*037c*/ 	.word	0xffffffff


	//   ....[59]....
        /*0380*/ 	.word	0xffffffff


	//   ....[60]....
        /*0384*/ 	.word	0xffffffff


	//   ....[61]....
        /*0388*/ 	.word	0xffffffff


	//   ....[62]....
        /*038c*/ 	.word	0xffffffff


	//   ....[63]....
        /*0390*/ 	.word	0xffffffff


	//   ....[64]....
        /*0394*/ 	.word	0xffffffff


	//   ....[65]....
        /*0398*/ 	.word	0xffffffff


	//   ....[66]....
        /*039c*/ 	.word	0xffffffff


	//   ....[67]....
        /*03a0*/ 	.word	0xffffffff


	//   ....[68]....
        /*03a4*/ 	.word	0xffffffff


	//   ....[69]....
        /*03a8*/ 	.word	0xffffffff


	//   ....[70]....
        /*03ac*/ 	.word	0xffffffff


	//   ....[71]....
        /*03b0*/ 	.word	0xffffffff


	//   ....[72]....
        /*03b4*/ 	.word	0xffffffff


	//   ....[73]....
        /*03b8*/ 	.word	0xffffffff


	//   ....[74]....
        /*03bc*/ 	.word	0xffffffff


	//   ....[75]....
        /*03c0*/ 	.word	0xffffffff


	//   ....[76]....
        /*03c4*/ 	.word	0xffffffff


	//   ....[77]....
        /*03c8*/ 	.word	0xffffffff


	//   ....[78]....
        /*03cc*/ 	.word	0xffffffff


	//   ....[79]....
        /*03d0*/ 	.word	0xffffffff


	//   ....[80]....
        /*03d4*/ 	.word	0xffffffff


	//   ....[81]....
        /*03d8*/ 	.word	0xffffffff


	//   ....[82]....
        /*03dc*/ 	.word	0xffffffff


	//   ....[83]....
        /*03e0*/ 	.word	0xffffffff


	//   ....[84]....
        /*03e4*/ 	.word	0xffffffff


	//   ....[85]....
        /*03e8*/ 	.word	0xffffffff


	//   ....[86]....
        /*03ec*/ 	.word	0xffffffff


	//   ....[87]....
        /*03f0*/ 	.word	0xffffffff


	//   ....[88]....
        /*03f4*/ 	.word	0xffffffff


	//   ....[89]....
        /*03f8*/ 	.word	0xffffffff


	//   ....[90]....
        /*03fc*/ 	.word	0xffffffff


	//   ....[91]....
        /*0400*/ 	.word	0xffffffff


	//   ....[92]....
        /*0404*/ 	.word	0xffffffff


	//   ....[93]....
        /*0408*/ 	.word	0xffffffff


	//   ....[94]....
        /*040c*/ 	.word	0xffffffff


	//   ....[95]....
        /*0410*/ 	.word	0xffffffff


	//   ....[96]....
        /*0414*/ 	.word	0xffffffff


	//   ....[97]....
        /*0418*/ 	.word	0xffffffff


	//   ....[98]....
        /*041c*/ 	.word	0xffffffff


	//   ....[99]....
        /*0420*/ 	.word	0xffffffff


	//   ....[100]....
        /*0424*/ 	.word	0xffffffff


	//   ....[101]....
        /*0428*/ 	.word	0xffffffff


	//   ....[102]....
        /*042c*/ 	.word	0xffffffff


	//   ....[103]....
        /*0430*/ 	.word	0xffffffff


	//   ....[104]....
        /*0434*/ 	.word	0xffffffff


	//   ....[105]....
        /*0438*/ 	.word	0xffffffff


	//   ....[106]....
        /*043c*/ 	.word	0xffffffff


	//   ....[107]....
        /*0440*/ 	.word	0xffffffff


	//   ....[108]....
        /*0444*/ 	.word	0xffffffff


	//   ....[109]....
        /*0448*/ 	.word	0xffffffff


	//   ....[110]....
        /*044c*/ 	.word	0xffffffff


	//   ....[111]....
        /*0450*/ 	.word	0xffffffff


	//   ....[112]....
        /*0454*/ 	.word	0xffffffff


	//   ....[113]....
        /*0458*/ 	.word	0xffffffff


	//   ....[114]....
        /*045c*/ 	.word	0xffffffff


	//   ....[115]....
        /*0460*/ 	.word	0xffffffff


	//   ....[116]....
        /*0464*/ 	.word	0xffffffff


	//   ....[117]....
        /*0468*/ 	.word	0xffffffff


	//   ....[118]....
        /*046c*/ 	.word	0xffffffff


	//   ....[119]....
        /*0470*/ 	.word	0xffffffff


	//   ....[120]....
        /*0474*/ 	.word	0xffffffff


	//   ....[121]....
        /*0478*/ 	.word	0xffffffff


	//   ....[122]....
        /*047c*/ 	.word	0xffffffff


	//   ....[123]....
        /*0480*/ 	.word	0xffffffff


	//   ....[124]....
        /*0484*/ 	.word	0xffffffff


	//   ....[125]....
        /*0488*/ 	.word	0xffffffff


	//   ....[126]....
        /*048c*/ 	.word	0xffffffff


	//   ....[127]....
        /*0490*/ 	.word	0xffffffff


	//   ....[128]....
        /*0494*/ 	.word	0xffffffff


	//   ....[129]....
        /*0498*/ 	.word	0xffffffff


	//   ....[130]....
        /*049c*/ 	.word	0xffffffff


	//   ....[131]....
        /*04a0*/ 	.word	0xffffffff


	//   ....[132]....
        /*04a4*/ 	.word	0xffffffff


	//   ....[133]....
        /*04a8*/ 	.word	0xffffffff


	//   ....[134]....
        /*04ac*/ 	.word	0xffffffff


	//   ....[135]....
        /*04b0*/ 	.word	0xffffffff


	//   ....[136]....
        /*04b4*/ 	.word	0xffffffff


	//   ....[137]....
        /*04b8*/ 	.word	0xffffffff


	//   ....[138]....
        /*04bc*/ 	.word	0xffffffff


	//   ....[139]....
        /*04c0*/ 	.word	0xffffffff


	//   ....[140]....
        /*04c4*/ 	.word	0xffffffff


	//   ....[141]....
        /*04c8*/ 	.word	0xffffffff


	//   ....[142]....
        /*04cc*/ 	.word	0xffffffff


	//   ....[143]....
        /*04d0*/ 	.word	0xffffffff


	//   ....[144]....
        /*04d4*/ 	.word	0xffffffff


	//   ....[145]....
        /*04d8*/ 	.word	0xffffffff


	//   ....[146]....
        /*04dc*/ 	.word	0xffffffff


	//   ....[147]....
        /*04e0*/ 	.word	0xffffffff


	//   ....[148]....
        /*04e4*/ 	.word	0xffffffff


	//   ....[149]....
        /*04e8*/ 	.word	0xffffffff


	//   ....[150]....
        /*04ec*/ 	.word	0xffffffff


	//   ....[151]....
        /*04f0*/ 	.word	0xffffffff


	//   ....[152]....
        /*04f4*/ 	.word	0xffffffff


	//   ....[153]....
        /*04f8*/ 	.word	0xffffffff


	//   ....[154]....
        /*04fc*/ 	.word	0xffffffff


	//   ....[155]....
        /*0500*/ 	.word	0x0500000f


	//   ....[156]....
        /*0504*/ 	.word	0x0500000f


	//   ....[157]....
        /*0508*/ 	.word	0x0500000f


	//   ....[158]....
        /*050c*/ 	.word	0x0500000f


	//   ....[159]....
        /*0510*/ 	.word	0x0500000f


	//   ....[160]....
        /*0514*/ 	.word	0x0500000f


	//   ....[161]....
        /*0518*/ 	.word	0x0500000f


	//   ....[162]....
        /*051c*/ 	.word	0x0500000f


	//   ....[163]....
        /*0520*/ 	.word	0x0500000f


	//   ....[164]....
        /*0524*/ 	.word	0x0500000f


	//   ....[165]....
        /*0528*/ 	.word	0x0500000f


	//   ....[166]....
        /*052c*/ 	.word	0x0500000f


	//   ....[167]....
        /*0530*/ 	.word	0x0500000f


	//   ....[168]....
        /*0534*/ 	.word	0x0500000f


	//   ....[169]....
        /*0538*/ 	.word	0x0500000f


	//   ....[170]....
        /*053c*/ 	.word	0x0500000f


	//   ....[171]....
        /*0540*/ 	.word	0x0500000f


	//   ....[172]....
        /*0544*/ 	.word	0x0500000f


	//   ....[173]....
        /*0548*/ 	.word	0x0500000f


	//   ....[174]....
        /*054c*/ 	.word	0x0500000f


	//   ....[175]....
        /*0550*/ 	.word	0x0500000f


	//   ....[176]....
        /*0554*/ 	.word	0x0500000f


	//   ....[177]....
        /*0558*/ 	.word	0x0500000f


	//   ....[178]....
        /*055c*/ 	.word	0x0500000f


	//   ....[179]....
        /*0560*/ 	.word	0x0500000f


	//   ....[180]....
        /*0564*/ 	.word	0x0500000f


	//   ....[181]....
        /*0568*/ 	.word	0x0500000f


	//   ....[182]....
        /*056c*/ 	.word	0x0500000f


	//   ....[183]....
        /*0570*/ 	.word	0x0500000f


	//   ....[184]....
        /*0574*/ 	.word	0x0500000f


	//   ....[185]....
        /*0578*/ 	.word	0x0500000f


	//   ....[186]....
        /*057c*/ 	.word	0x0500000f


	//   ....[187]....
        /*0580*/ 	.word	0x0500000f


	//   ....[188]....
        /*0584*/ 	.word	0x0500000f


	//   ....[189]....
        /*0588*/ 	.word	0x0500000f


	//   ....[190]....
        /*058c*/ 	.word	0x0500000f


	//   ....[191]....
        /*0590*/ 	.word	0x0500000f


	//   ....[192]....
        /*0594*/ 	.word	0x0500000f


	//   ....[193]....
        /*0598*/ 	.word	0x0500000f


	//   ....[194]....
        /*059c*/ 	.word	0x0500000f


	//   ....[195]....
        /*05a0*/ 	.word	0x0500000f


	//   ....[196]....
        /*05a4*/ 	.word	0x0500000f


	//   ....[197]....
        /*05a8*/ 	.word	0x0500000f


	//   ....[198]....
        /*05ac*/ 	.word	0x0500000f


	//   ....[199]....
        /*05b0*/ 	.word	0x0500000f


	//   ....[200]....
        /*05b4*/ 	.word	0x0500000f


	//   ....[201]....
        /*05b8*/ 	.word	0x0500000f


	//   ....[202]....
        /*05bc*/ 	.word	0x0500000f


	//   ....[203]....
        /*05c0*/ 	.word	0x0500000f


	//   ....[204]....
        /*05c4*/ 	.word	0x0500000f


	//   ....[205]....
        /*05c8*/ 	.word	0x0500000f


	//   ....[206]....
        /*05cc*/ 	.word	0x0500000f


	//   ....[207]....
        /*05d0*/ 	.word	0x0500000f


	//   ....[208]....
        /*05d4*/ 	.word	0x0500000f


	//----- nvinfo : EIATTR_COOP_GROUP_INSTR_OFFSETS
	.align		4
.L_203:
        /*05d8*/ 	.byte	0x04, 0x28
        /*05da*/ 	.short	(.L_205 - .L_204)


	//   ....[0]....
.L_204:
        /*05dc*/ 	.word	0x00000070


	//   ....[1]....
        /*05e0*/ 	.word	0x000000b0


	//   ....[2]....
        /*05e4*/ 	.word	0x000002d0


	//   ....[3]....
        /*05e8*/ 	.word	0x00000430


	//   ....[4]....
        /*05ec*/ 	.word	0x00000550


	//   ....[5]....
        /*05f0*/ 	.word	0x000006b0


	//   ....[6]....
        /*05f4*/ 	.word	0x000017b0


	//   ....[7]....
        /*05f8*/ 	.word	0x000026e0


	//   ....[8]....
        /*05fc*/ 	.word	0x00003040


	//   ....[9]....
        /*0600*/ 	.word	0x00004a20


	//   ....[10]....
        /*0604*/ 	.word	0x00004ad0


	//   ....[11]....
        /*0608*/ 	.word	0x000052d0


	//   ....[12]....
        /*060c*/ 	.word	0x00005350


	//   ....[13]....
        /*0610*/ 	.word	0x00007100


	//   ....[14]....
        /*0614*/ 	.word	0x00008740


	//   ....[15]....
        /*0618*/ 	.word	0x00008f70


	//   ....[16]....
        /*061c*/ 	.word	0x00009080


	//   ....[17]....
        /*0620*/ 	.word	0x00009be0


	//   ....[18]....
        /*0624*/ 	.word	0x00009c60


	//   ....[19]....
        /*0628*/ 	.word	0x0000c750


	//   ....[20]....
        /*062c*/ 	.word	0x0000c770


	//   ....[21]....
        /*0630*/ 	.word	0x0000c790


	//   ....[22]....
        /*0634*/ 	.word	0x0000c7b0


	//   ....[23]....
        /*0638*/ 	.word	0x0000e980


	//   ....[24]....
        /*063c*/ 	.word	0x0000ffd0


	//   ....[25]....
        /*0640*/ 	.word	0x00010800


	//   ....[26]....
        /*0644*/ 	.word	0x00010910


	//   ....[27]....
        /*0648*/ 	.word	0x00011490


	//   ....[28]....
        /*064c*/ 	.word	0x00011500


	//   ....[29]....
        /*0650*/ 	.word	0x000129c0


	//   ....[30]....
        /*0654*/ 	.word	0x000129d0


	//   ....[31]....
        /*0658*/ 	.word	0x00012a50


	//   ....[32]....
        /*065c*/ 	.word	0x00012a60


	//   ....[33]....
        /*0660*/ 	.word	0x00013510


	//   ....[34]....
        /*0664*/ 	.word	0x00013520


	//   ....[35]....
        /*0668*/ 	.word	0x00013530


	//   ....[36]....
        /*066c*/ 	.word	0x00013540


	//   ....[37]....
        /*0670*/ 	.word	0x00013550


	//   ....[38]....
        /*0674*/ 	.word	0x00013560


	//   ....[39]....
        /*0678*/ 	.word	0x00013570


	//   ....[40]....
        /*067c*/ 	.word	0x00013580


	//   ....[41]....
        /*0680*/ 	.word	0x000135b0


	//   ....[42]....
        /*0684*/ 	.word	0x000135c0


	//   ....[43]....
        /*0688*/ 	.word	0x000135e0


	//   ....[44]....
        /*068c*/ 	.word	0x000135f0


	//   ....[45]....
        /*0690*/ 	.word	0x00013620


	//   ....[46]....
        /*0694*/ 	.word	0x00013630


	//   ....[47]....
        /*0698*/ 	.word	0x00013660


	//   ....[48]....
        /*069c*/ 	.word	0x00013690


	//   ....[49]....
        /*06a0*/ 	.word	0x00013af0


	//   ....[50]....
        /*06a4*/ 	.word	0x00013b30


	//   ....[51]....
        /*06a8*/ 	.word	0x00013b50


	//   ....[52]....
        /*06ac*/ 	.word	0x00013b70


	//   ....[53]....
        /*06b0*/ 	.word	0x00014030


	//   ....[54]....
        /*06b4*/ 	.word	0x00014070


	//   ....[55]....
        /*06b8*/ 	.word	0x000140b0


	//   ....[56]....
        /*06bc*/ 	.word	0x000140e0


	//   ....[57]....
        /*06c0*/ 	.word	0x000140f0


	//   ....[58]....
        /*06c4*/ 	.word	0x00014100


	//   ....[59]....
        /*06c8*/ 	.word	0x00014120


	//   ....[60]....
        /*06cc*/ 	.word	0x00014140


	//   ....[61]....
        /*06d0*/ 	.word	0x00014a10


	//   ....[62]....
        /*06d4*/ 	.word	0x00014a40


	//   ....[63]....
        /*06d8*/ 	.word	0x00014a80


	//   ....[64]....
        /*06dc*/ 	.word	0x00014ab0


	//   ....[65]....
        /*06e0*/ 	.word	0x00014ad0


	//   ....[66]....
        /*06e4*/ 	.word	0x00014ae0


	//   ....[67]....
        /*06e8*/ 	.word	0x00014af0


	//   ....[68]....
        /*06ec*/ 	.word	0x00014b10


	//   ....[69]....
        /*06f0*/ 	.word	0x00014c70


	//   ....[70]....
        /*06f4*/ 	.word	0x00014e10


	//   ....[71]....
        /*06f8*/ 	.word	0x00014e40


	//   ....[72]....
        /*06fc*/ 	.word	0x00014e70


	//   ....[73]....
        /*0700*/ 	.word	0x00014eb0


	//   ....[74]....
        /*0704*/ 	.word	0x00014ee0


	//   ....[75]....
        /*0708*/ 	.word	0x00014f20


	//   ....[76]....
        /*070c*/ 	.word	0x00015060


	//   ....[77]....
        /*0710*/ 	.word	0x00015090


	//   ....[78]....
        /*0714*/ 	.word	0x000150c0


	//   ....[79]....
        /*0718*/ 	.word	0x000150f0


	//   ....[80]....
        /*071c*/ 	.word	0x00015120


	//   ....[81]....
        /*0720*/ 	.word	0x00015160


	//   ....[82]....
        /*0724*/ 	.word	0x000151f0


	//   ....[83]....
        /*0728*/ 	.word	0x00015250


	//   ....[84]....
        /*072c*/ 	.word	0x000152f0


	//   ....[85]....
        /*0730*/ 	.word	0x00017380


	//   ....[86]....
        /*0734*/ 	.word	0x000173b0


	//   ....[87]....
        /*0738*/ 	.word	0x000173e0


	//   ....[88]....
        /*073c*/ 	.word	0x00017460


	//   ....[89]....
        /*0740*/ 	.word	0x00017490


	//   ....[90]....
        /*0744*/ 	.word	0x000174a0


	//   ....[91]....
        /*0748*/ 	.word	0x000174c0


	//   ....[92]....
        /*074c*/ 	.word	0x000174d0


	//   ....[93]....
        /*0750*/ 	.word	0x00017570


	//   ....[94]....
        /*0754*/ 	.word	0x00017580


	//   ....[95]....
        /*0758*/ 	.word	0x000179b0


	//   ....[96]....
        /*075c*/ 	.word	0x000179c0


	//   ....[97]....
        /*0760*/ 	.word	0x000179e0


	//   ....[98]....
        /*0764*/ 	.word	0x00017a70


	//   ....[99]....
        /*0768*/ 	.word	0x00017a80


	//   ....[100]....
        /*076c*/ 	.word	0x00017af0


	//   ....[101]....
        /*0770*/ 	.word	0x00017b00


	//   ....[102]....
        /*0774*/ 	.word	0x00017b10


	//   ....[103]....
        /*0778*/ 	.word	0x00017b20


	//   ....[104]....
        /*077c*/ 	.word	0x00017bc0


	//   ....[105]....
        /*0780*/ 	.word	0x00018460


	//   ....[106]....
        /*0784*/ 	.word	0x00018490


	//   ....[107]....
        /*0788*/ 	.word	0x00018530


	//   ....[108]....
        /*078c*/ 	.word	0x00018550


	//   ....[109]....
        /*0790*/ 	.word	0x000185d0


	//   ....[110]....
        /*0794*/ 	.word	0x000185f0


	//   ....[111]....
        /*0798*/ 	.word	0x00018600


	//   ....[112]....
        /*079c*/ 	.word	0x00018610


	//   ....[113]....
        /*07a0*/ 	.word	0x00018710


	//   ....[114]....
        /*07a4*/ 	.word	0x00018720


	//   ....[115]....
        /*07a8*/ 	.word	0x00018730


	//   ....[116]....
        /*07ac*/ 	.word	0x00018780


	//   ....[117]....
        /*07b0*/ 	.word	0x00019180


	//   ....[118]....
        /*07b4*/ 	.word	0x00019190


	//   ....[119]....
        /*07b8*/ 	.word	0x000191b0


	//   ....[120]....
        /*07bc*/ 	.word	0x00019200


	//   ....[121]....
        /*07c0*/ 	.word	0x00019210


	//   ....[122]....
        /*07c4*/ 	.word	0x00019250


	//   ....[123]....
        /*07c8*/ 	.word	0x00019260


	//   ....[124]....
        /*07cc*/ 	.word	0x00019270


	//   ....[125]....
        /*07d0*/ 	.word	0x000192b0


	//   ....[126]....
        /*07d4*/ 	.word	0x000192f0


	//   ....[127]....
        /*07d8*/ 	.word	0x00019720


	//   ....[128]....
        /*07dc*/ 	.word	0x00019730


	//   ....[129]....
        /*07e0*/ 	.word	0x00019740


	//   ....[130]....
        /*07e4*/ 	.word	0x00019780


	//   ....[131]....
        /*07e8*/ 	.word	0x00019790


	//   ....[132]....
        /*07ec*/ 	.word	0x000197d0


	//   ....[133]....
        /*07f0*/ 	.word	0x000197e0


	//   ....[134]....
        /*07f4*/ 	.word	0x000197f0


	//   ....[135]....
        /*07f8*/ 	.word	0x00019830


	//   ....[136]....
        /*07fc*/ 	.word	0x00019870


	//   ....[137]....
        /*0800*/ 	.word	0x0001a6e0


	//   ....[138]....
        /*0804*/ 	.word	0x0001a6f0


	//   ....[139]....
        /*0808*/ 	.word	0x0001a720


	//   ....[140]....
        /*080c*/ 	.word	0x0001a750


	//   ....[141]....
        /*0810*/ 	.word	0x0001a780


	//   ....[142]....
        /*0814*/ 	.word	0x0001a790


	//   ....[143]....
        /*0818*/ 	.word	0x0001a7c0


	//   ....[144]....
        /*081c*/ 	.word	0x0001a800


	//   ....[145]....
        /*0820*/ 	.word	0x0001a930


	//   ....[146]....
        /*0824*/ 	.word	0x0001a960


	//   ....[147]....
        /*0828*/ 	.word	0x0001a990


	//   ....[148]....
        /*082c*/ 	.word	0x0001a9c0


	//   ....[149]....
        /*0830*/ 	.word	0x0001a9f0


	//   ....[150]....
        /*0834*/ 	.word	0x0001aa30


	//   ....[151]....
        /*0838*/ 	.word	0x0001aad0


	//   ....[152]....
        /*083c*/ 	.word	0x0001ab40


	//   ....[153]....
        /*0840*/ 	.word	0x0001ab80


	//   ....[154]....
        /*0844*/ 	.word	0x0001b250


	//   ....[155]....
        /*0848*/ 	.word	0x0001b950


	//   ....[156]....
        /*084c*/ 	.word	0x0001ba40


	//   ....[157]....
        /*0850*/ 	.word	0x0001bb10


	//   ....[158]....
        /*0854*/ 	.word	0x0001bb80


	//   ....[159]....
        /*0858*/ 	.word	0x0001bc60


	//   ....[160]....
        /*085c*/ 	.word	0x0001bd00


	//   ....[161]....
        /*0860*/ 	.word	0x0001bda0


	//   ....[162]....
        /*0864*/ 	.word	0x0001be20


	//   ....[163]....
        /*0868*/ 	.word	0x0001bec0


	//   ....[164]....
        /*086c*/ 	.word	0x0001bf20


	//   ....[165]....
        /*0870*/ 	.word	0x0001bff0


	//   ....[166]....
        /*0874*/ 	.word	0x0001c0f0


	//   ....[167]....
        /*0878*/ 	.word	0x0001c1a0


	//   ....[168]....
        /*087c*/ 	.word	0x0001c220


	//   ....[169]....
        /*0880*/ 	.word	0x0001c310


	//   ....[170]....
        /*0884*/ 	.word	0x0001c370


	//   ....[171]....
        /*0888*/ 	.word	0x0001c450


	//   ....[172]....
        /*088c*/ 	.word	0x0001c4b0


	//   ....[173]....
        /*0890*/ 	.word	0x0001c550


	//   ....[174]....
        /*0894*/ 	.word	0x0001c5f0


	//   ....[175]....
        /*0898*/ 	.word	0x0001c6a0


	//   ....[176]....
        /*089c*/ 	.word	0x0001c750


	//   ....[177]....
        /*08a0*/ 	.word	0x0001c7c0


	//   ....[178]....
        /*08a4*/ 	.word	0x0001c820


	//   ....[179]....
        /*08a8*/ 	.word	0x0001c910


	//   ....[180]....
        /*08ac*/ 	.word	0x0001c970


	//   ....[181]....
        /*08b0*/ 	.word	0x0001ca70


	//   ....[182]....
        /*08b4*/ 	.word	0x0001cad0


	//   ....[183]....
        /*08b8*/ 	.word	0x0001cb70


	//   ....[184]....
        /*08bc*/ 	.word	0x0001cc30


	//   ....[185]....
        /*08c0*/ 	.word	0x0001cd00


	//   ....[186]....
        /*08c4*/ 	.word	0x0001cd80


	//   ....[187]....
        /*08c8*/ 	.word	0x0001ce40


	//   ....[188]....
        /*08cc*/ 	.word	0x0001cf80


	//   ....[189]....
        /*08d0*/ 	.word	0x0001d030


	//   ....[190]....
        /*08d4*/ 	.word	0x0001d0e0


	//   ....[191]....
        /*08d8*/ 	.word	0x0001d180


	//   ....[192]....
        /*08dc*/ 	.word	0x0001d230


	//   ....[193]....
        /*08e0*/ 	.word	0x0001d2d0


	//   ....[194]....
        /*08e4*/ 	.word	0x0001d380


	//   ....[195]....
        /*08e8*/ 	.word	0x0001d420


	//   ....[196]....
        /*08ec*/ 	.word	0x0001d490


	//   ....[197]....
        /*08f0*/ 	.word	0x0001d550


	//   ....[198]....
        /*08f4*/ 	.word	0x0001d640


	//   ....[199]....
        /*08f8*/ 	.word	0x0001d6d0


	//   ....[200]....
        /*08fc*/ 	.word	0x0001d730


	//   ....[201]....
        /*0900*/ 	.word	0x0001d7e0


	//   ....[202]....
        /*0904*/ 	.word	0x0001d840


	//   ....[203]....
        /*0908*/ 	.word	0x0001d8f0


	//   ....[204]....
        /*090c*/ 	.word	0x0001d950


	//   ....[205]....
        /*0910*/ 	.word	0x0001da00


	//   ....[206]....
        /*0914*/ 	.word	0x0001da60


	//   ....[207]....
        /*0918*/ 	.word	0x0001db10


	//   ....[208]....
        /*091c*/ 	.word	0x0001dd70


	//----- nvinfo : EIATTR_REG_RECONFIG
	.align		4
.L_205:
        /*0920*/ 	.byte	0x01, 0x54
	.zero		2


	//----- nvinfo : EIATTR_SYSCALL_OFFSETS
	.align		4
        /*0924*/ 	.byte	0x04, 0x46
        /*0926*/ 	.short	(.L_207 - .L_206)


	//   ....[0]....
.L_206:
        /*0928*/ 	.word	0x00001960


	//   ....[1]....
        /*092c*/ 	.word	0x00016600


	//   ....[2]....
        /*0930*/ 	.word	0x00016770


	//   ....[3]....
        /*0934*/ 	.word	0x000168c0


	//   ....[4]....
        /*0938*/ 	.word	0x00016a00


	//   ....[5]....
        /*093c*/ 	.word	0x00017f50


	//----- nvinfo : EIATTR_MBARRIER_INSTR_OFFSETS
	.align		4
.L_207:
        /*0940*/ 	.byte	0x04, 0x39
        /*0942*/ 	.short	(.L_209 - .L_208)


	//   ....[0]....
.L_208:
        /*0944*/ 	.word	0x00000180
        /*0948*/ 	.word	0x000000ff
        /*094c*/ 	.word	0x00013200
        /*0950*/ 	.short	0x0100
        /*0952*/ 	.byte	0x08
	.zero		1


	//   ....[1]....
        /*0954*/ 	.word	0x00000190
        /*0958*/ 	.word	0x000000ff
        /*095c*/ 	.word	0x00013220
        /*0960*/ 	.short	0x0100
        /*0962*/ 	.byte	0x08
	.zero		1


	//   ....[2]....
        /*0964*/ 	.word	0x00000280
        /*0968*/ 	.word	0x000000ff
        /*096c*/ 	.word	0x00013230
        /*0970*/ 	.short	0x0100
        /*0972*/ 	.byte	0x08
	.zero		1


	//   ....[3]....
        /*0974*/ 	.word	0x00000290
        /*0978*/ 	.word	0x000000ff
        /*097c*/ 	.word	0x00013240
        /*0980*/ 	.short	0x0100
        /*0982*/ 	.byte	0x08
	.zero		1


	//   ....[4]....
        /*0984*/ 	.word	0x000002a0
        /*0988*/ 	.word	0x000000ff
        /*098c*/ 	.word	0x00013238
        /*0990*/ 	.short	0x0100
        /*0992*/ 	.byte	0x08
	.zero		1


	//   ....[5]....
        /*0994*/ 	.word	0x000002b0
        /*0998*/ 	.word	0x000000ff
        /*099c*/ 	.word	0x00013248
        /*09a0*/ 	.short	0x0100
        /*09a2*/ 	.byte	0x08
	.zero		1


	//   ....[6]....
        /*09a4*/ 	.word	0x000003e0
        /*09a8*/ 	.word	0x000000ff
        /*09ac*/ 	.word	0x00013250
        /*09b0*/ 	.short	0x0100
        /*09b2*/ 	.byte	0x08
	.zero		1


	//   ....[7]....
        /*09b4*/ 	.word	0x000003f0
        /*09b8*/ 	.word	0x000000ff
        /*09bc*/ 	.word	0x00013260
        /*09c0*/ 	.short	0x0100
        /*09c2*/ 	.byte	0x08
	.zero		1


	//   ....[8]....
        /*09c4*/ 	.word	0x00000400
        /*09c8*/ 	.word	0x000000ff
        /*09cc*/ 	.word	0x00013258
        /*09d0*/ 	.short	0x0100
        /*09d2*/ 	.byte	0x08
	.zero		1


	//   ....[9]....
        /*09d4*/ 	.word	0x00000410
        /*09d8*/ 	.word	0x000000ff
        /*09dc*/ 	.word	0x00013268
        /*09e0*/ 	.short	0x0100
        /*09e2*/ 	.byte	0x08
	.zero		1


	//   ....[10]....
        /*09e4*/ 	.word	0x00000500
        /*09e8*/ 	.word	0x000000ff
        /*09ec*/ 	.word	0x00013270
        /*09f0*/ 	.short	0x0100
        /*09f2*/ 	.byte	0x06
	.zero		1


	//   ....[11]....
        /*09f4*/ 	.word	0x00000510
        /*09f8*/ 	.word	0x000000ff
        /*09fc*/ 	.word	0x00013280
        /*0a00*/ 	.short	0x0100
        /*0a02*/ 	.byte	0x06
	.zero		1


	//   ....[12]....
        /*0a04*/ 	.word	0x00000520
        /*0a08*/ 	.word	0x000000ff
        /*0a0c*/ 	.word	0x00013278
        /*0a10*/ 	.short	0x0100
        /*0a12*/ 	.byte	0x06
	.zero		1


	//   ....[13]....
        /*0a14*/ 	.word	0x00000530
        /*0a18*/ 	.word	0x000000ff
        /*0a1c*/ 	.word	0x00013288
        /*0a20*/ 	.short	0x0100
        /*0a22*/ 	.byte	0x06
	.zero		1


	//   ....[14]....
        /*0a24*/ 	.word	0x00000660
        /*0a28*/ 	.word	0x000000ff
        /*0a2c*/ 	.word	0x00013290
        /*0a30*/ 	.short	0x0100
        /*0a32*/ 	.byte	0x08
	.zero		1


	//   ....[15]....
        /*0a34*/ 	.word	0x00000670
        /*0a38*/ 	.word	0x000000ff
        /*0a3c*/ 	.word	0x000132a0
        /*0a40*/ 	.short	0x0100
        /*0a42*/ 	.byte	0x08
	.zero		1


	//   ....[16]....
        /*0a44*/ 	.word	0x00000680
        /*0a48*/ 	.word	0x000000ff
        /*0a4c*/ 	.word	0x00013298
        /*0a50*/ 	.short	0x0100
        /*0a52*/ 	.byte	0x08
	.zero		1


	//   ....[17]....
        /*0a54*/ 	.word	0x00000690
        /*0a58*/ 	.word	0x000000ff
        /*0a5c*/ 	.word	0x000132a8
        /*0a60*/ 	.short	0x0100
        /*0a62*/ 	.byte	0x08
	.zero		1


	//   ....[18]....
        /*0a64*/ 	.word	0x000007e0
        /*0a68*/ 	.word	0x000000ff
        /*0a6c*/ 	.word	0x000132b0
        /*0a70*/ 	.short	0x0100
        /*0a72*/ 	.byte	0x08
	.zero		1


	//   ....[19]....
        /*0a74*/ 	.word	0x000007f0
        /*0a78*/ 	.word	0x000000ff
        /*0a7c*/ 	.word	0x000132c0
        /*0a80*/ 	.short	0x0100
        /*0a82*/ 	.byte	0x08
	.zero		1


	//   ....[20]....
        /*0a84*/ 	.word	0x00000800
        /*0a88*/ 	.word	0x000000ff
        /*0a8c*/ 	.word	0x000132b8
        /*0a90*/ 	.short	0x0100
        /*0a92*/ 	.byte	0x08
	.zero		1


	//   ....[21]....
        /*0a94*/ 	.word	0x00000810
        /*0a98*/ 	.word	0x000000ff
        /*0a9c*/ 	.word	0x000132c8
        /*0aa0*/ 	.short	0x0100
        /*0aa2*/ 	.byte	0x08
	.zero		1


	//   ....[22]....
        /*0aa4*/ 	.word	0x00001cb0
        /*0aa8*/ 	.word	0x000000ff
        /*0aac*/ 	.word	0x00013200
        /*0ab0*/ 	.short	0x010a
        /*0ab2*/ 	.byte	0x2d
	.zero		1


	//   ....[23]....
        /*0ab4*/ 	.word	0x00001d50
        /*0ab8*/ 	.word	0x0000006a
        /*0abc*/ 	.word	0x00013230
        /*0ac0*/ 	.short	0x010a
        /*0ac2*/ 	.byte	0x3f
	.zero		1


	//   ....[24]....
        /*0ac4*/ 	.word	0x00001d90
        /*0ac8*/ 	.word	0x0000006a
        /*0acc*/ 	.word	0x00013230
        /*0ad0*/ 	.short	0x010a
        /*0ad2*/ 	.byte	0x3f
	.zero		1


	//   ....[25]....
        /*0ad4*/ 	.word	0x00002860
        /*0ad8*/ 	.word	0x000000ff
        /*0adc*/ 	.word	0x00000000
        /*0ae0*/ 	.short	0x0101
        /*0ae2*/ 	.byte	0x06
	.zero		1


	//   ....[26]....
        /*0ae4*/ 	.word	0x00006570
        /*0ae8*/ 	.word	0x000000ff
        /*0aec*/ 	.word	0x00013230
        /*0af0*/ 	.short	0x010a
        /*0af2*/ 	.byte	0x18
	.zero		1


	//   ....[27]....
        /*0af4*/ 	.word	0x000065b0
        /*0af8*/ 	.word	0x000000ff
        /*0afc*/ 	.word	0x00013230
        /*0b00*/ 	.short	0x010a
        /*0b02*/ 	.byte	0x18
	.zero		1


	//   ....[28]....
        /*0b04*/ 	.word	0x00006a00
        /*0b08*/ 	.word	0x000000ff
        /*0b0c*/ 	.word	0x00013250
        /*0b10*/ 	.short	0x010a
        /*0b12*/ 	.byte	0x0b
	.zero		1


	//   ....[29]....
        /*0b14*/ 	.word	0x00006a40
        /*0b18*/ 	.word	0x000000ff
        /*0b1c*/ 	.word	0x00013250
        /*0b20*/ 	.short	0x010a
        /*0b22*/ 	.byte	0x0b
	.zero		1


	//   ....[30]....
        /*0b24*/ 	.word	0x000072a0
        /*0b28*/ 	.word	0x000000ff
        /*0b2c*/ 	.word	0x00000000
        /*0b30*/ 	.short	0x0101
        /*0b32*/ 	.byte	0x18
	.zero		1


	//   ....[31]....
        /*0b34*/ 	.word	0x0000a950
        /*0b38*/ 	.word	0x000000ff
        /*0b3c*/ 	.word	0x00000000
        /*0b40*/ 	.short	0x0101
        /*0b42*/ 	.byte	0x06
	.zero		1


	//   ....[32]....
        /*0b44*/ 	.word	0x0000b120
        /*0b48*/ 	.word	0x000000ff
        /*0b4c*/ 	.word	0x00013230
        /*0b50*/ 	.short	0x010a
        /*0b52*/ 	.byte	0x06
	.zero		1


	//   ....[33]....
        /*0b54*/ 	.word	0x0000b160
        /*0b58*/ 	.word	0x000000ff
        /*0b5c*/ 	.word	0x00013230
        /*0b60*/ 	.short	0x010a
        /*0b62*/ 	.byte	0x06
	.zero		1


	//   ....[34]....
        /*0b64*/ 	.word	0x0000b5b0
        /*0b68*/ 	.word	0x000000ff
        /*0b6c*/ 	.word	0x00013250
        /*0b70*/ 	.short	0x010a
        /*0b72*/ 	.byte	0x0b
	.zero		1


	//   ....[35]....
        /*0b74*/ 	.word	0x0000b5f0
        /*0b78*/ 	.word	0x000000ff
        /*0b7c*/ 	.word	0x00013250
        /*0b80*/ 	.short	0x010a
        /*0b82*/ 	.byte	0x0b
	.zero		1


	//   ....[36]....
        /*0b84*/ 	.word	0x0000bf10
        /*0b88*/ 	.word	0x000000ff
        /*0b8c*/ 	.word	0x00000000
        /*0b90*/ 	.short	0x0101
        /*0b92*/ 	.byte	0x06
	.zero		1


	//   ....[37]....
        /*0b94*/ 	.word	0x0000d870
        /*0b98*/ 	.word	0x000000ff
        /*0b9c*/ 	.word	0x00000000
        /*0ba0*/ 	.short	0x0101
        /*0ba2*/ 	.byte	0x06
	.zero		1


	//   ....[38]....
        /*0ba4*/ 	.word	0x0000ddf0
        /*0ba8*/ 	.word	0x000000ff
        /*0bac*/ 	.word	0x00013230
        /*0bb0*/ 	.short	0x010a
        /*0bb2*/ 	.byte	0x06
	.zero		1


	//   ....[39]....
        /*0bb4*/ 	.word	0x0000de30
        /*0bb8*/ 	.word	0x000000ff
        /*0bbc*/ 	.word	0x00013230
        /*0bc0*/ 	.short	0x010a
        /*0bc2*/ 	.byte	0x06
	.zero		1


	//   ....[40]....
        /*0bc4*/ 	.word	0x0000e280
        /*0bc8*/ 	.word	0x000000ff
        /*0bcc*/ 	.word	0x00013250
        /*0bd0*/ 	.short	0x010a
        /*0bd2*/ 	.byte	0x0b
	.zero		1


	//   ....[41]....
        /*0bd4*/ 	.word	0x0000e2c0
        /*0bd8*/ 	.word	0x000000ff
        /*0bdc*/ 	.word	0x00013250
        /*0be0*/ 	.short	0x010a
        /*0be2*/ 	.byte	0x0b
	.zero		1


	//   ....[42]....
        /*0be4*/ 	.word	0x0000eae0
        /*0be8*/ 	.word	0x000000ff
        /*0bec*/ 	.word	0x00000000
        /*0bf0*/ 	.short	0x0101
        /*0bf2*/ 	.byte	0x06
	.zero		1


	//   ....[43]....
        /*0bf4*/ 	.word	0x000121e0
        /*0bf8*/ 	.word	0x000000ff
        /*0bfc*/ 	.word	0x00000000
        /*0c00*/ 	.short	0x0101
        /*0c02*/ 	.byte	0x06
	.zero		1


	//   ....[44]....
        /*0c04*/ 	.word	0x00012680
        /*0c08*/ 	.word	0x000000ff
        /*0c0c*/ 	.word	0x00013250
        /*0c10*/ 	.short	0x010a
        /*0c12*/ 	.byte	0x0e
	.zero		1


	//   ....[45]....
        /*0c14*/ 	.word	0x000126c0
        /*0c18*/ 	.word	0x000000ff
        /*0c1c*/ 	.word	0x00013250
        /*0c20*/ 	.short	0x010a
        /*0c22*/ 	.byte	0x0e
	.zero		1


	//   ....[46]....
        /*0c24*/ 	.word	0x00012d40
        /*0c28*/ 	.word	0x000000ff
        /*0c2c*/ 	.word	0x00000000
        /*0c30*/ 	.short	0x0101
        /*0c32*/ 	.byte	0x04
	.zero		1


	//   ....[47]....
        /*0c34*/ 	.word	0x00014090
        /*0c38*/ 	.word	0x00000007
        /*0c3c*/ 	.word	0x00000000
        /*0c40*/ 	.short	0x0101
        /*0c42*/ 	.byte	0x3f
	.zero		1


	//   ....[48]....
        /*0c44*/ 	.word	0x00016fd0
        /*0c48*/ 	.word	0x00000000
        /*0c4c*/ 	.word	0x00013280
        /*0c50*/ 	.short	0x010a
        /*0c52*/ 	.byte	0x3f
	.zero		1


	//   ....[49]....
        /*0c54*/ 	.word	0x00017640
        /*0c58*/ 	.word	0x00000000
        /*0c5c*/ 	.word	0x00013270
        /*0c60*/ 	.short	0x0107
        /*0c62*/ 	.byte	0x3f
	.zero		1


	//   ....[50]....
        /*0c64*/ 	.word	0x00017700
        /*0c68*/ 	.word	0x00000000
        /*0c6c*/ 	.word	0x00013270
        /*0c70*/ 	.short	0x0101
        /*0c72*/ 	.byte	0x3f
	.zero		1


	//   ....[51]....
        /*0c74*/ 	.word	0x00017750
        /*0c78*/ 	.word	0x00000000
        /*0c7c*/ 	.word	0x00013240
        /*0c80*/ 	.short	0x010a
        /*0c82*/ 	.byte	0x3f
	.zero		1


	//   ....[52]....
        /*0c84*/ 	.word	0x00017cc0
        /*0c88*/ 	.word	0x00000000
        /*0c8c*/ 	.word	0x00013230
        /*0c90*/ 	.short	0x0107
        /*0c92*/ 	.byte	0x3f
	.zero		1


	//   ....[53]....
        /*0c94*/ 	.word	0x00017d90
        /*0c98*/ 	.word	0x00000000
        /*0c9c*/ 	.word	0x00013230
        /*0ca0*/ 	.short	0x0101
        /*0ca2*/ 	.byte	0x3f
	.zero		1


	//   ....[54]....
        /*0ca4*/ 	.word	0x00018820
        /*0ca8*/ 	.word	0x00000011
        /*0cac*/ 	.word	0x00013200
        /*0cb0*/ 	.short	0x0107
        /*0cb2*/ 	.byte	0x3f
	.zero		1


	//   ....[55]....
        /*0cb4*/ 	.word	0x00018910
        /*0cb8*/ 	.word	0x00000011
        /*0cbc*/ 	.word	0x00013200
        /*0cc0*/ 	.short	0x0101
        /*0cc2*/ 	.byte	0x3f
	.zero		1


	//   ....[56]....
        /*0cc4*/ 	.word	0x00018930
        /*0cc8*/ 	.word	0x00000011
        /*0ccc*/ 	.word	0x00013220
        /*0cd0*/ 	.short	0x010a
        /*0cd2*/ 	.byte	0x3f
	.zero		1


	//   ....[57]....
        /*0cd4*/ 	.word	0x00018ea0
        /*0cd8*/ 	.word	0x00000000
        /*0cdc*/ 	.word	0x00013280
        /*0ce0*/ 	.short	0x010a
        /*0ce2*/ 	.byte	0x3f
	.zero		1


	//   ....[58]....
        /*0ce4*/ 	.word	0x000193a0
        /*0ce8*/ 	.word	0x00000000
        /*0cec*/ 	.word	0x00013270
        /*0cf0*/ 	.short	0x0107
        /*0cf2*/ 	.byte	0x3f
	.zero		1


	//   ....[59]....
        /*0cf4*/ 	.word	0x00019460
        /*0cf8*/ 	.word	0x00000000
        /*0cfc*/ 	.word	0x00013270
        /*0d00*/ 	.short	0x0101
        /*0d02*/ 	.byte	0x3f
	.zero		1


	//   ....[60]....
        /*0d04*/ 	.word	0x00019490
        /*0d08*/ 	.word	0x00000000
        /*0d0c*/ 	.word	0x00013240
        /*0d10*/ 	.short	0x010a
        /*0d12*/ 	.byte	0x3f
	.zero		1


	//   ....[61]....
        /*0d14*/ 	.word	0x000198f0
        /*0d18*/ 	.word	0x00000000
        /*0d1c*/ 	.word	0x00013230
        /*0d20*/ 	.short	0x0107
        /*0d22*/ 	.byte	0x3f
	.zero		1


	//   ....[62]....
        /*0d24*/ 	.word	0x000199b0
        /*0d28*/ 	.word	0x00000000
        /*0d2c*/ 	.word	0x00013230
        /*0d30*/ 	.short	0x0101
        /*0d32*/ 	.byte	0x3f
	.zero		1


	//   ....[63]....
        /*0d34*/ 	.word	0x00019a40
        /*0d38*/ 	.word	0x00000002
        /*0d3c*/ 	.word	0x00013270
        /*0d40*/ 	.short	0x010a
        /*0d42*/ 	.byte	0x3f
	.zero		1


	//   ....[64]....
        /*0d44*/ 	.word	0x00019ad0
        /*0d48*/ 	.word	0x00000002
        /*0d4c*/ 	.word	0x00013260
        /*0d50*/ 	.short	0x010a
        /*0d52*/ 	.byte	0x3f
	.zero		1


	//   ....[65]....
        /*0d54*/ 	.word	0x00019de0
        /*0d58*/ 	.word	0x00000002
        /*0d5c*/ 	.word	0x00013250
        /*0d60*/ 	.short	0x0101
        /*0d62*/ 	.byte	0x3f
	.zero		1


	//   ....[66]....
        /*0d64*/ 	.word	0x00019e70
        /*0d68*/ 	.word	0x00000002
        /*0d6c*/ 	.word	0x00000000
        /*0d70*/ 	.short	0x0101
        /*0d72*/ 	.byte	0x3f
	.zero		1


	//   ....[67]....
        /*0d74*/ 	.word	0x0001a050
        /*0d78*/ 	.word	0x00000003
        /*0d7c*/ 	.word	0x00013270
        /*0d80*/ 	.short	0x010a
        /*0d82*/ 	.byte	0x3f
	.zero		1


	//   ....[68]....
        /*0d84*/ 	.word	0x0001a0e0
        /*0d88*/ 	.word	0x00000003
        /*0d8c*/ 	.word	0x00013260
        /*0d90*/ 	.short	0x010a
        /*0d92*/ 	.byte	0x3f
	.zero		1


	//   ....[69]....
        /*0d94*/ 	.word	0x0001a410
        /*0d98*/ 	.word	0x00000003
        /*0d9c*/ 	.word	0x00013250
        /*0da0*/ 	.short	0x0101
        /*0da2*/ 	.byte	0x3f
	.zero		1


	//   ....[70]....
        /*0da4*/ 	.word	0x0001a4a0
        /*0da8*/ 	.word	0x00000003
        /*0dac*/ 	.word	0x00000000
        /*0db0*/ 	.short	0x0101
        /*0db2*/ 	.byte	0x3f
	.zero		1


	//   ....[71]....
        /*0db4*/ 	.word	0x0001b1d0
        /*0db8*/ 	.word	0x00000005
        /*0dbc*/ 	.word	0x00013220
        /*0dc0*/ 	.short	0x010a
        /*0dc2*/ 	.byte	0x3f
	.zero		1


	//   ....[72]....
        /*0dc4*/ 	.word	0x0001b370
        /*0dc8*/ 	.word	0x00000004
        /*0dcc*/ 	.word	0x00013240
        /*0dd0*/ 	.short	0x010a
        /*0dd2*/ 	.byte	0x3f
	.zero		1


	//   ....[73]....
        /*0dd4*/ 	.word	0x0001b420
        /*0dd8*/ 	.word	0x00000005
        /*0ddc*/ 	.word	0x00013240
        /*0de0*/ 	.short	0x010a
        /*0de2*/ 	.byte	0x3f
	.zero		1


	//   ....[74]....
        /*0de4*/ 	.word	0x0001b460
        /*0de8*/ 	.word	0x00000004
        /*0dec*/ 	.word	0x00013260
        /*0df0*/ 	.short	0x010a
        /*0df2*/ 	.byte	0x3f
	.zero		1


	//   ....[75]....
        /*0df4*/ 	.word	0x0001b4a0
        /*0df8*/ 	.word	0x00000005
        /*0dfc*/ 	.word	0x00013260
        /*0e00*/ 	.short	0x010a
        /*0e02*/ 	.byte	0x3f
	.zero		1


	//   ....[76]....
        /*0e04*/ 	.word	0x0001b4e0
        /*0e08*/ 	.word	0x00000004
        /*0e0c*/ 	.word	0x00013280
        /*0e10*/ 	.short	0x010a
        /*0e12*/ 	.byte	0x3f
	.zero		1


	//   ....[77]....
        /*0e14*/ 	.word	0x0001b520
        /*0e18*/ 	.word	0x00000005
        /*0e1c*/ 	.word	0x00013280
        /*0e20*/ 	.short	0x010a
        /*0e22*/ 	.byte	0x3f
	.zero		1


	//   ....[78]....
        /*0e24*/ 	.word	0x0001b590
        /*0e28*/ 	.word	0x00000003
        /*0e2c*/ 	.word	0x00013200
        /*0e30*/ 	.short	0x010a
        /*0e32*/ 	.byte	0x3f
	.zero		1


	//   ....[79]....
        /*0e34*/ 	.word	0x0001b5e0
        /*0e38*/ 	.word	0x0000006a
        /*0e3c*/ 	.word	0x00013230
        /*0e40*/ 	.short	0x010a
        /*0e42*/ 	.byte	0x3f
	.zero		1


	//   ....[80]....
        /*0e44*/ 	.word	0x0001b640
        /*0e48*/ 	.word	0x0000000a
        /*0e4c*/ 	.word	0x00013230
        /*0e50*/ 	.short	0x010a
        /*0e52*/ 	.byte	0x3f
	.zero		1


	//   ....[81]....
        /*0e54*/ 	.word	0x0001b6a0
        /*0e58*/ 	.word	0x0000000a
        /*0e5c*/ 	.word	0x00013250
        /*0e60*/ 	.short	0x010a
        /*0e62*/ 	.byte	0x3f
	.zero		1


	//   ....[82]....
        /*0e64*/ 	.word	0x0001b700
        /*0e68*/ 	.word	0x0000000a
        /*0e6c*/ 	.word	0x00013230
        /*0e70*/ 	.short	0x010a
        /*0e72*/ 	.byte	0x3f
	.zero		1


	//   ....[83]....
        /*0e74*/ 	.word	0x0001b760
        /*0e78*/ 	.word	0x0000000a
        /*0e7c*/ 	.word	0x00013250
        /*0e80*/ 	.short	0x010a
        /*0e82*/ 	.byte	0x3f
	.zero		1


	//   ....[84]....
        /*0e84*/ 	.word	0x0001b7c0
        /*0e88*/ 	.word	0x0000000a
        /*0e8c*/ 	.word	0x00013230
        /*0e90*/ 	.short	0x010a
        /*0e92*/ 	.byte	0x3f
	.zero		1


	//   ....[85]....
        /*0e94*/ 	.word	0x0001b820
        /*0e98*/ 	.word	0x0000000a
        /*0e9c*/ 	.word	0x00013250
        /*0ea0*/ 	.short	0x010a
        /*0ea2*/ 	.byte	0x3f
	.zero		1


	//   ....[86]....
        /*0ea4*/ 	.word	0x0001b880
        /*0ea8*/ 	.word	0x00000005
        /*0eac*/ 	.word	0x00013250
        /*0eb0*/ 	.short	0x010a
        /*0eb2*/ 	.byte	0x3f
	.zero		1


	//   ....[87]....
        /*0eb4*/ 	.word	0x0001b990
        /*0eb8*/ 	.word	0x00000000
        /*0ebc*/ 	.word	0x00013280
        /*0ec0*/ 	.short	0x010a
        /*0ec2*/ 	.byte	0x3f
	.zero		1


	//   ....[88]....
        /*0ec4*/ 	.word	0x0001c040
        /*0ec8*/ 	.word	0x00000000
        /*0ecc*/ 	.word	0x00013240
        /*0ed0*/ 	.short	0x010a
        /*0ed2*/ 	.byte	0x3f
	.zero		1


	//   ....[89]....
        /*0ed4*/ 	.word	0x0001ce80
        /*0ed8*/ 	.word	0x00000011
        /*0edc*/ 	.word	0x00013220
        /*0ee0*/ 	.short	0x010a
        /*0ee2*/ 	.byte	0x3f
	.zero		1


	//   ....[90]....
        /*0ee4*/ 	.word	0x0001ced0
        /*0ee8*/ 	.word	0x00000000
        /*0eec*/ 	.word	0x00013280
        /*0ef0*/ 	.short	0x010a
        /*0ef2*/ 	.byte	0x3f
	.zero		1


	//   ....[91]....
        /*0ef4*/ 	.word	0x0001d590
        /*0ef8*/ 	.word	0x00000000
        /*0efc*/ 	.word	0x00013240
        /*0f00*/ 	.short	0x010a
        /*0f02*/ 	.byte	0x3f
	.zero		1


	//   ....[92]....
        /*0f04*/ 	.word	0x0001db50
        /*0f08*/ 	.word	0x00000002
        /*0f0c*/ 	.word	0x00013270
        /*0f10*/ 	.short	0x010a
        /*0f12*/ 	.byte	0x3f
	.zero		1


	//   ....[93]....
        /*0f14*/ 	.word	0x0001dba0
        /*0f18*/ 	.word	0x00000002
        /*0f1c*/ 	.word	0x00013260
        /*0f20*/ 	.short	0x010a
        /*0f22*/ 	.byte	0x3f
	.zero		1


	//   ....[94]....
        /*0f24*/ 	.word	0x0001dbf0
        /*0f28*/ 	.word	0x00000003
        /*0f2c*/ 	.word	0x00013270
        /*0f30*/ 	.short	0x010a
        /*0f32*/ 	.byte	0x3f
	.zero		1


	//   ....[95]....
        /*0f34*/ 	.word	0x0001dc40
        /*0f38*/ 	.word	0x00000003
        /*0f3c*/ 	.word	0x00013260
        /*0f40*/ 	.short	0x010a
        /*0f42*/ 	.byte	0x3f
	.zero		1


	//   ....[96]....
        /*0f44*/ 	.word	0x0001dc90
        /*0f48*/ 	.word	0x00000005
        /*0f4c*/ 	.word	0x00013220
        /*0f50*/ 	.short	0x010a
        /*0f52*/ 	.byte	0x3f
	.zero		1


	//   ....[97]....
        /*0f54*/ 	.word	0x0001de30
        /*0f58*/ 	.word	0x00000004
        /*0f5c*/ 	.word	0x00013240
        /*0f60*/ 	.short	0x010a
        /*0f62*/ 	.byte	0x3f
	.zero		1


	//   ....[98]....
        /*0f64*/ 	.word	0x0001de80
        /*0f68*/ 	.word	0x00000005
        /*0f6c*/ 	.word	0x00013240
        /*0f70*/ 	.short	0x010a
        /*0f72*/ 	.byte	0x3f
	.zero		1


	//   ....[99]....
        /*0f74*/ 	.word	0x0001ded0
        /*0f78*/ 	.word	0x00000004
        /*0f7c*/ 	.word	0x00013260
        /*0f80*/ 	.short	0x010a
        /*0f82*/ 	.byte	0x3f
	.zero		1


	//   ....[100]....
        /*0f84*/ 	.word	0x0001df20
        /*0f88*/ 	.word	0x00000005
        /*0f8c*/ 	.word	0x00013260
        /*0f90*/ 	.short	0x010a
        /*0f92*/ 	.byte	0x3f
	.zero		1


	//   ....[101]....
        /*0f94*/ 	.word	0x0001df70
        /*0f98*/ 	.word	0x00000004
        /*0f9c*/ 	.word	0x00013280
        /*0fa0*/ 	.short	0x010a
        /*0fa2*/ 	.byte	0x3f
	.zero		1


	//----- nvinfo : EIATTR_NUM_MBARRIERS
	.align		4
.L_209:
        /*0fa4*/ 	.byte	0x03, 0x38
        /*0fa6*/ 	.short	0x0016


	//----- nvinfo : EIATTR_EXIT_INSTR_OFFSETS
	.align		4
        /*0fa8*/ 	.byte	0x04, 0x1c
        /*0faa*/ 	.short	(.L_211 - .L_210)


	//   ....[0]....
.L_210:
        /*0fac*/ 	.word	0x00000980


	//   ....[1]....
        /*0fb0*/ 	.word	0x00014c20


	//   ....[2]....
        /*0fb4*/ 	.word	0x0001b570


	//----- nvinfo : EIATTR_MAX_THREADS
	.align		4
.L_211:
        /*0fb8*/ 	.byte	0x04, 0x05
        /*0fba*/ 	.short	(.L_213 - .L_212)
.L_212:
        /*0fbc*/ 	.word	0x00000200
        /*0fc0*/ 	.word	0x00000001
        /*0fc4*/ 	.word	0x00000001


	//----- nvinfo : EIATTR_CRS_STACK_SIZE
	.align		4
.L_213:
        /*0fc8*/ 	.byte	0x04, 0x1e
        /*0fca*/ 	.short	(.L_215 - .L_214)
.L_214:
        /*0fcc*/ 	.word	0x00000000


	//----- nvinfo : EIATTR_CBANK_PARAM_SIZE
	.align		4
.L_215:
        /*0fd0*/ 	.byte	0x03, 0x19
        /*0fd2*/ 	.short	0x0af0


	//----- nvinfo : EIATTR_PARAM_CBANK
	.align		4
        /*0fd4*/ 	.byte	0x04, 0x0a
        /*0fd6*/ 	.short	(.L_217 - .L_216)
	.align		4
.L_216:
        /*0fd8*/ 	.word	index@(.nv.constant0._ZN7cutlass13device_kernelIN5flash11enable_sm90INS1_16FlashAttnFwdSm90INS1_25CollectiveMainloopFwdSm90ILi2EN4cute5tupleIJNS5_1CILi1EEES8_S8_EEENS6_IJNS7_ILi192EEENS7_ILi160EEENS7_ILi64EEEEEELi64ENS_12float_e4m3_tEfNS_4arch4Sm90ELb0ELb1ELb1ELb1ELb1ELb0ELb0ELb1ELb1ELb1ELb0ELb0EEENS1_21CollectiveEpilogueFwdINS6_IJSA_SC_SB_EEES9_NS_10bfloat16_tESG_Li384ELb1ELb1ELb0ELb1EEENS1_36VarlenDynamicPersistentTileSchedulerILi192ELi160ELi384ELi128ELb0ELb1ELb1ELb1ELb0ELb1EEEEEEEEEvNT_6ParamsE)
        /*0fdc*/ 	.short	0x0210
        /*0fde*/ 	.short	0x0af0


	//----- nvinfo : EIATTR_SW_WAR
	.align		4
.L_217:
        /*0fe0*/ 	.byte	0x04, 0x36
        /*0fe2*/ 	.short	(.L_219 - .L_218)
.L_218:
        /*0fe4*/ 	.word	0x00000008
.L_219:


//--------------------- .nv.info._ZN7cutlass13device_kernelIN5flash11enable_sm90INS1_16FlashAttnFwdSm90INS1_25CollectiveMainloopFwdSm90ILi2EN4cute5tupleIJNS5_1CILi1EEES8_S8_EEENS6_IJNS7_ILi192EEENS7_ILi160EEENS7_ILi64EEEEEELi64ENS_12float_e4m3_tEfNS_4arch4Sm90ELb0ELb1ELb1ELb1ELb1ELb1ELb0ELb1ELb1ELb1ELb0ELb0EEENS1_21CollectiveEpilogueFwdINS6_IJSA_SC_SB_EEES9_NS_10bfloat16_tESG_Li384ELb1ELb1ELb0ELb1EEENS1_36VarlenDynamicPersistentTileSchedulerILi192ELi160ELi384ELi128ELb0ELb1ELb1ELb1ELb0ELb1EEEEEEEEEvNT_6ParamsE --------------------------
	.section	.nv.info._ZN7cutlass13device_kernelIN5flash11enable_sm90INS1_16FlashAttnFwdSm90INS1_25CollectiveMainloopFwdSm90ILi2EN4cute5tupleIJNS5_1CILi1EEES8_S8_EEENS6_IJNS7_ILi192EEENS7_ILi160EEENS7_ILi64EEEEEELi64ENS_12float_e4m3_tEfNS_4arch4Sm90ELb0ELb1ELb1ELb1ELb1ELb1ELb0ELb1ELb1ELb1ELb0ELb0EEENS1_21CollectiveEpilogueFwdINS6_IJSA_SC_SB_EEES9_NS_10bfloat16_tESG_Li384ELb1ELb1ELb0ELb1EEENS1_36VarlenDynamicPersistentTileSchedulerILi192ELi160ELi384ELi128ELb0ELb1ELb1ELb1ELb0ELb1EEEEEEEEEvNT_6ParamsE,"",@"SHT_CUDA_INFO"
	.sectionflags	@""
	.align	4


	//----- nvinfo : EIATTR_CUDA_API_VERSION
	.align		4
        /*0000*/ 	.byte	0x04, 0x37
        /*0002*/ 	.short	(.L_221 - .L_220)
.L_220:
        /*0004*/ 	.word	0x00000082


	//----- nvinfo : EIATTR_KPARAM_INFO
	.align		4
.L_221:
        /*0008*/ 	.byte	0x04, 0x17
        /*000a*/ 	.short	(.L_223 - .L_222)
.L_222:
        /*000c*/ 	.word	0x00000000
        /*0010*/ 	.short	0x0000
        /*0012*/ 	.short	0x0070
        /*0014*/ 	.byte	0x00, 0xf0, 0x01, 0x2a


	//----- nvinfo : EIATTR_SPARSE_MMA_MASK
	.align		4
.L_223:
        /*0018*/ 	.byte	0x03, 0x50
        /*001a*/ 	.short	0x0000


	//----- nvinfo : EIATTR_MAXREG_COUNT
	.align		4
        /*001c*/ 	.byte	0x03, 0x1b
        /*001e*/ 	.short	0x0080


	//----- nvinfo : EIATTR_NUM_BARRIERS
	.align		4
        /*0020*/ 	.byte	0x02, 0x4c
        /*0022*/ 	.byte	0x10
	.zero		1


	//----- nvinfo : EIATTR_EXTERNS
	.align		4
        /*0024*/ 	.byte	0x04, 0x0f
        /*0026*/ 	.short	(.L_225 - .L_224)


	//   ....[0]....
	.align		4
.L_224:
        /*0028*/ 	.word	index@(__assertfail)


	//----- nvinfo : EIATTR_ANNOTATIONS
	.align		4
.L_225:
        /*002c*/ 	.byte	0x04, 0x55
        /*002e*/ 	.short	(.L_227 - .L_226)


	//   ....[0]....
.L_226:
        /* <DEDUP_REMOVED lines=120> */


	//----- nvinfo : EIATTR_MERCURY_ISA_VERSION
	.align		4
.L_227:
        /*07a0*/ 	.byte	0x03, 0x5f
        /*07a2*/ 	.short	0x0101


	//----- nvinfo : EIATTR_UNUSED_LOAD_BYTE_OFFSET
	.align		4
        /*07a4*/ 	.byte	0x04, 0x44
        /*07a6*/ 	.short	(.L_229 - .L_228)


	//   ....[0]....
.L_228:
        /*07a8*/ 	.word	0x00000a40
        /*07ac*/ 	.word	0x0000fff0


	//   ....[1]....
        /*07b0*/ 	.word	0x0001aba0
        /*07b4*/ 	.word	0x0000fff0


	//----- nvinfo : EIATTR_INT_WARP_WIDE_INSTR_OFFSETS
	.align		4
.L_229:
        /*07b8*/ 	.byte	0x04, 0x31
        /*07ba*/ 	.short	(.L_231 - .L_230)


	//   ....[0]....
.L_230:
        /*07bc*/ 	.word	0x00000120


	//   ....[1]....
        /*07c0*/ 	.word	0x00000160


	//   ....[2]....
        /*07c4*/ 	.word	0x00000220


	//   ....[3]....
        /*07c8*/ 	.word	0x0001f3a0


	//   ....[4]....
        /*07cc*/ 	.word	0x0001f430


	//   ....[5]....
        /*07d0*/ 	.word	0x00022eb0


	//   ....[6]....
        /*07d4*/ 	.word	0x00022f40


	//----- nvinfo : EIATTR_COOP_GROUP_MASK_REGIDS
	.align		4
.L_231:
        /*07d8*/ 	.byte	0x04, 0x29
        /*07da*/ 	.short	(.L_233 - .L_232)


	//   ....[0]....
.L_232:
        /*07dc*/ 	.word	0xffffffff


	//   ....[1]....
        /*07e0*/ 	.word	0xffffffff


	//   ....[2]....
        /*07e4*/ 	.word	0xffffffff


	//   ....[3]....
        /*07e8*/ 	.word	0xffffffff


	//   ....[4]....
        /*07ec*/ 	.word	0xffffffff


	//   ....[5]....
        /*07f0*/ 	.word	0xffffffff


	//   ....[6]....
        /*07f4*/ 	.word	0xffffffff


	//   ....[7]....
        /*07f8*/ 	.word	0xffffffff


	//   ....[8]....
        /*07fc*/ 	.word	0xffffffff


	//   ....[9]....
        /*0800*/ 	.word	0xffffffff


	//   ....[10]....
        /*0804*/ 	.word	0xffffffff


	//   ....[11]....
        /*0808*/ 	.word	0xffffffff


	//   ....[12]....
        /*080c*/ 	.word	0xffffffff


	//   ....[13]....
        /*0810*/ 	.word	0xffffffff


	//   ....[14]....
        /*0814*/ 	.word	0xffffffff


	//   ....[15]....
        /*0818*/ 	.word	0xffffffff


	//   ....[16]....
        /*081c*/ 	.word	0xffffffff


	//   ....[17]....
        /*0820*/ 	.word	0xffffffff


	//   ....[18]....
        /*0824*/ 	.word	0xffffffff


	//   ....[19]....
        /*0828*/ 	.word	0xffffffff


	//   ....[20]....
        /*082c*/ 	.word	0xffffffff


	//   ....[21]....
        /*0830*/ 	.word	0xffffffff


	//   ....[22]....
        /*0834*/ 	.word	0xffffffff


	//   ....[23]....
        /*0838*/ 	.word	0xffffffff


	//   ....[24]....
        /*083c*/ 	.word	0xffffffff


	//   ....[25]....
        /*0840*/ 	.word	0xffffffff


	//   ....[26]....
        /*0844*/ 	.word	0xffffffff


	//   ....[27]....
        /*0848*/ 	.word	0xffffffff


	//   ....[28]....
        /*084c*/ 	.word	0xffffffff


	//   ....[29]....
        /*0850*/ 	.word	0xffffffff


	//   ....[30]....
        /*0854*/ 	.word	0xffffffff


	//   ....[31]....
        /*0858*/ 	.word	0xffffffff


	//   ....[32]....
        /*085c*/ 	.word	0xffffffff


	//   ....[33]....
        /*0860*/ 	.word	0xffffffff


	//   ....[34]....
        /*0864*/ 	.word	0xffffffff


	//   ....[35]....
        /*0868*/ 	.word	0xffffffff


	//   ....[36]....
        /*086c*/ 	.word	0xffffffff


	//   ....[37]....
        /*0870*/ 	.word	0xffffffff


	//   ....[38]....
        /*0874*/ 	.word	0xffffffff


	//   ....[39]....
        /*0878*/ 	.word	0xffffffff


	//   ....[40]....
        /*087c*/ 	.word	0xffffffff


	//   ....[41]....
        /*0880*/ 	.word	0xffffffff


	//   ....[42]....
        /*0884*/ 	.word	0xffffffff


	//   ....[43]....
        /*0888*/ 	.word	0xffffffff


	//   ....[44]....
        /*088c*/ 	.word	0xffffffff


	//   ....[45]....
        /*0890*/ 	.word	0xffffffff


	//   ....[46]....
        /*0894*/ 	.word	0xffffffff


	//   ....[47]....
        /*0898*/ 	.word	0xffffffff


	//   ....[48]....
        /*089c*/ 	.word	0xffffffff


	//   ....[49]....
        /*08a0*/ 	.word	0xffffffff


	//   ....[50]....
        /*08a4*/ 	.word	0xffffffff


	//   ....[51]....
        /*08a8*/ 	.word	0xffffffff


	//   ....[52]....
        /*08ac*/ 	.word	0xffffffff


	//   ....[53]....
        /*08b0*/ 	.word	0xffffffff


	//   ....[54]....
        /*08b4*/ 	.word	0xffffffff


	//   ....[55]....
        /*08b8*/ 	.word	0xffffffff


	//   ....[56]....
        /*08bc*/ 	.word	0xffffffff


	//   ....[57]....
        /*08c0*/ 	.word	0xffffffff


	//   ....[58]....
        /*08c4*/ 	.word	0xffffffff


	//   ....[59]....
        /*08c8*/ 	.word	0xffffffff


	//   ....[60]....
        /*08cc*/ 	.word	0xffffffff


	//   ....[61]....
        /*08d0*/ 	.word	0xffffffff


	//   ....[62]....
        /*08d4*/ 	.word	0xffffffff


	//   ....[63]....
        /*08d8*/ 	.word	0xffffffff


	//   ....[64]....
        /*08dc*/ 	.word	0xffffffff


	//   ....[65]....
        /*08e0*/ 	.word	0xffffffff


	//   ....[66]....
        /*08e4*/ 	.word	0xffffffff


	//   ....[67]....
        /*08e8*/ 	.word	0xffffffff


	//   ....[68]....
        /*08ec*/ 	.word	0xffffffff


	//   ....[69]....
        /*08f0*/ 	.word	0xffffffff


	//   ....[70]....
        /*08f4*/ 	.word	0xffffffff


	//   ....[71]....
        /*08f8*/ 	.word	0xffffffff


	//   ....[72]....
        /*08fc*/ 	.word	0xffffffff


	//   ....[73]....
        /*0900*/ 	.word	0xffffffff


	//   ....[74]....
        /*0904*/ 	.word	0xffffffff


	//   ....[75]....
        /*0908*/ 	.word	0xffffffff


	//   ....[76]....
        /*090c*/ 	.word	0xffffffff


	//   ....[77]....
        /*0910*/ 	.word	0xffffffff


	//   ....[78]....
        /*0914*/ 	.word	0xffffffff


	//   ....[79]....
        /*0918*/ 	.word	0xffffffff


	//   ....[80]....
        /*091c*/ 	.word	0xffffffff


	//   ....[81]....
        /*0920*/ 	.word	0xffffffff


	//   ....[82]....
        /*0924*/ 	.word	0xffffffff


	//   ....[83]....
        /*0928*/ 	.word	0xffffffff


	//   ....[84]....
        /*092c*/ 	.word	0xffffffff


	//   ....[85]....
        /*0930*/ 	.word	0xffffffff


	//   ....[86]....
        /*0934*/ 	.word	0xffffffff


	//   ....[87]....
        /*0938*/ 	.word	0xffffffff


	//   ....[88]....
        /*093c*/ 	.word	0xffffffff


	//   ....[89]....
        /*0940*/ 	.word	0xffffffff


	//   ....[90]....
        /*0944*/ 	.word	0xffffffff


	//   ....[91]....
        /*0948*/ 	.word	0xffffffff


	//   ....[92]....
        /*094c*/ 	.word	0xffffffff


	//   ....[93]....
        /*0950*/ 	.word	0xffffffff


	//   ....[94]....
        /*0954*/ 	.word	0xffffffff


	//   ....[95]....
        /*0958*/ 	.word	0xffffffff


	//   ....[96]....
        /*095c*/ 	.word	0xffffffff


	//   ....[97]....
        /*0960*/ 	.word	0xffffffff


	//   ....[98]....
        /*0964*/ 	.word	0xffffffff


	//   ....[99]....
        /*0968*/ 	.word	0xffffffff


	//   ....[100]....
        /*096c*/ 	.word	0xffffffff


	//   ....[101]....
        /*0970*/ 	.word	0xffffffff


	//   ....[102]....
        /*0974*/ 	.word	0xffffffff


	//   ....[103]....
        /*0978*/ 	.word	0xffffffff


	//   ....[104]....
        /*097c*/ 	.word	0xffffffff


	//   ....[105]....
        /*0980*/ 	.word	0xffffffff


	//   ....[106]....
        /*0984*/ 	.word	0xffffffff


	//   ....[107]....
        /*0988*/ 	.word	0xffffffff


	//   ....[108]....
        /*098c*/ 	.word	0xffffffff


	//   ....[109]....
        /*0990*/ 	.word	0xffffffff


	//   ....[110]....
        /*0994*/ 	.word	0xffffffff


	//   ....[111]....
        /*0998*/ 	.word	0xffffffff


	//   ....[112]....
        /*099c*/ 	.word	0xffffffff


	//   ....[113]....
        /*09a0*/ 	.word	0xffffffff


	//   ....[114]....
        /*09a4*/ 	.word	0xffffffff


	//   ....[115]....
        /*09a8*/ 	.word	0xffffffff


	//   ....[116]....
        /*09ac*/ 	.word	0xffffffff


	//   ....[117]....
        /*09b0*/ 	.word	0xffffffff


	//   ....[118]....
        /*09b4*/ 	.word	0xffffffff


	//   ....[119]....
        /*09b8*/ 	.word	0xffffffff


	//   ....[120]....
        /*09bc*/ 	.word	0xffffffff


	//   ....[121]....
        /*09c0*/ 	.word	0xffffffff


	//   ....[122]....
        /*09c4*/ 	.word	0xffffffff


	//   ....[123]....
        /*09c8*/ 	.word	0xffffffff


	//   ....[124]....
        /*09cc*/ 	.word	0xffffffff


	//   ....[125]....
        /*09d0*/ 	.word	0xffffffff


	//   ....[126]....
        /*09d4*/ 	.word	0xffffffff


	//   ....[127]....
        /*09d8*/ 	.word	0xffffffff


	//   ....[128]....
        /*09dc*/ 	.word	0xffffffff


	//   ....[129]....
        /*09e0*/ 	.word	0xffffffff


	//   ....[130]....
        /*09e4*/ 	.word	0xffffffff


	//   ....[131]....
        /*09e8*/ 	.word	0xffffffff


	//   ....[132]....
        /*09ec*/ 	.word	0xffffffff


	//   ....[133]....
        /*09f0*/ 	.word	0xffffffff


	//   ....[134]....
        /*09f4*/ 	.word	0xffffffff


	//   ....[135]....
        /*09f8*/ 	.word	0xffffffff


	//   ....[136]....
        /*09fc*/ 	.word	0xffffffff


	//   ....[137]....
        /*0a00*/ 	.word	0xffffffff


	//   ....[138]....
        /*0a04*/ 	.word	0xffffffff


	//   ....[139]....
        /*0a08*/ 	.word	0xffffffff


	//   ....[140]....
        /*0a0c*/ 	.word	0xffffffff


	//   ....[141]....
        /*0a10*/ 	.word	0xffffffff


	//   ....[142]....
        /*0a14*/ 	.word	0xffffffff


	//   ....[143]....
        /*0a18*/ 	.word	0xffffffff


	//   ....[144]....
        /*0a1c*/ 	.word	0xffffffff


	//   ....[145]....
        /*0a20*/ 	.word	0xffffffff


	//   ....[146]....
        /*0a24*/ 	.word	0xffffffff


	//   ....[147]....
        /*0a28*/ 	.word	0xffffffff


	//   ....[148]....
        /*0a2c*/ 	.word	0xffffffff


	//   ....[149]....
        /*0a30*/ 	.word	0xffffffff


	//   ....[150]....
        /*0a34*/ 	.word	0xffffffff


	//   ....[151]....
        /*0a38*/ 	.word	0xffffffff


	//   ....[152]....
        /*0a3c*/ 	.word	0xffffffff


	//   ....[153]....
        /*0a40*/ 	.word	0xffffffff


	//   ....[154]....
        /*0a44*/ 	.word	0xffffffff


	//   ....[155]....
        /*0a48*/ 	.word	0xffffffff


	//   ....[156]....
        /*0a4c*/ 	.word	0xffffffff


	//   ....[157]....
        /*0a50*/ 	.word	0xffffffff


	//   ....[158]....
        /*0a54*/ 	.word	0xffffffff


	//   ....[159]....
        /*0a58*/ 	.word	0xffffffff


	//   ....[160]....
        /*0a5c*/ 	.word	0xffffffff


	//   ....[161]....
        /*0a60*/ 	.word	0xffffffff


	//   ....[162]....
        /*0a64*/ 	.word	0xffffffff


	//   ....[163]....
        /*0a68*/ 	.word	0xffffffff


	//   ....[164]....
        /*0a6c*/ 	.word	0xffffffff


	//   ....[165]....
        /*0a70*/ 	.word	0xffffffff


	//   ....[166]....
        /*0a74*/ 	.word	0xffffffff


	//   ....[167]....
        /*0a78*/ 	.word	0xffffffff


	//   ....[168]....
        /*0a7c*/ 	.word	0xffffffff


	//   ....[169]....
        /*0a80*/ 	.word	0xffffffff


	//   ....[170]....
        /*0a84*/ 	.word	0xffffffff


	//   ....[171]....
        /*0a88*/ 	.word	0xffffffff


	//   ....[172]....
        /*0a8c*/ 	.word	0xffffffff


	//   ....[173]....
        /*0a90*/ 	.word	0x0500000f


	//   ....[174]....
        /*0a94*/ 	.word	0x0500000f


	//   ....[175]....
        /*0a98*/ 	.word	0x0500000f


	//   ....[176]....
        /*0a9c*/ 	.word	0x0500000f


	//   ....[177]....
        /*0aa0*/ 	.word	0x0500000f


	//   ....[178]....
        /*0aa4*/ 	.word	0x0500000f


	//   ....[179]....
        /*0aa8*/ 	.word	0x0500000f


	//   ....[180]....
        /*0aac*/ 	.word	0x0500000f


	//   ....[181]....
        /*0ab0*/ 	.word	0x0500000f


	//   ....[182]....
        /*0ab4*/ 	.word	0x0500000f


	//   ....[183]....
        /*0ab8*/ 	.word	0x0500000f


	//   ....[184]....
        /*0abc*/ 	.word	0x0500000f


	//   ....[185]....
        /*0ac0*/ 	.word	0x0500000f


	//   ....[186]....
        /*0ac4*/ 	.word	0x0500000f


	//   ....[187]....
        /*0ac8*/ 	.word	0x0500000f


	//   ....[188]....
        /*0acc*/ 	.word	0x0500000f


	//   ....[189]....
        /*0ad0*/ 	.word	0x0500000f


	//   ....[190]....
        /*0ad4*/ 	.word	0x0500000f


	//   ....[191]....
        /*0ad8*/ 	.word	0x0500000f


	//   ....[192]....
        /*0adc*/ 	.word	0x0500000f


	//   ....[193]....
        /*0ae0*/ 	.word	0x0500000f


	//   ....[194]....
        /*0ae4*/ 	.word	0x0500000f


	//   ....[195]....
        /*0ae8*/ 	.word	0x0500000f


	//   ....[196]....
        /*0aec*/ 	.word	0x0500000f


	//   ....[197]....
        /*0af0*/ 	.word	0x0500000f


	//   ....[198]....
        /*0af4*/ 	.word	0x0500000f


	//   ....[199]....
        /*0af8*/ 	.word	0x0500000f


	//   ....[200]....
        /*0afc*/ 	.word	0x0500000f


	//   ....[201]....
        /*0b00*/ 	.word	0x0500000f


	//   ....[202]....
        /*0b04*/ 	.word	0x0500000f


	//   ....[203]....
        /*0b08*/ 	.word	0x0500000f


	//   ....[204]....
        /*0b0c*/ 	.word	0x0500000f


	//   ....[205]....
        /*0b10*/ 	.word	0x0500000f


	//   ....[206]....
        /*0b14*/ 	.word	0x0500000f


	//   ....[207]....
        /*0b18*/ 	.word	0x0500000f


	//   ....[208]....
        /*0b1c*/ 	.word	0x0500000f


	//   ....[209]....
        /*0b20*/ 	.word	0x0500000f


	//   ....[210]....
        /*0b24*/ 	.word	0x0500000f


	//   ....[211]....
        /*0b28*/ 	.word	0x0500000f


	//   ....[212]....
        /*0b2c*/ 	.word	0x0500000f


	//   ....[213]....
        /*0b30*/ 	.word	0x0500000f


	//   ....[214]....
        /*0b34*/ 	.word	0x0500000f


	//   ....[215]....
        /*0b38*/ 	.word	0x0500000f


	//   ....[216]....
        /*0b3c*/ 	.word	0x0500000f


	//   ....[217]....
        /*0b40*/ 	.word	0x0500000f


	//   ....[218]....
        /*0b44*/ 	.word	0x0500000f


	//   ....[219]....
        /*0b48*/ 	.word	0x0500000f


	//   ....[220]....
        /*0b4c*/ 	.word	0x0500000f


	//   ....[221]....
        /*0b50*/ 	.word	0x0500000f


	//   ....[222]....
        /*0b54*/ 	.word	0x0500000f


	//   ....[223]....
        /*0b58*/ 	.word	0x0500000f


	//   ....[224]....
        /*0b5c*/ 	.word	0x0500000f


	//   ....[225]....
        /*0b60*/ 	.word	0x0500000f


	//   ....[226]....
        /*0b64*/ 	.word	0x0500000f


	//   ....[227]....
        /*0b68*/ 	.word	0x0500000f


	//   ....[228]....
        /*0b6c*/ 	.word	0x0500000f


	//   ....[229]....
        /*0b70*/ 	.word	0x0500000f


	//   ....[230]....
        /*0b74*/ 	.word	0x0500000f


	//   ....[231]....
        /*0b78*/ 	.word	0x0500000f


	//   ....[232]....
        /*0b7c*/ 	.word	0x0500000f


	//   ....[233]....
        /*0b80*/ 	.word	0x0500000f


	//   ....[234]....
        /*0b84*/ 	.word	0x0500000f


	//   ....[235]....
        /*0b88*/ 	.word	0x0500000f


	//   ....[236]....
        /*0b8c*/ 	.word	0x0500000f


	//   ....[237]....
        /*0b90*/ 	.word	0x0500000f


	//   ....[238]....
        /*0b94*/ 	.word	0x0500000f


	//   ....[239]....
        /*0b98*/ 	.word	0x0500000f


	//   ....[240]....
        /*0b9c*/ 	.word	0x0500000f


	//   ....[241]....
        /*0ba0*/ 	.word	0x0500000f


	//   ....[242]....
        /*0ba4*/ 	.word	0x0500000f


	//   ....[243]....
        /*0ba8*/ 	.word	0x0500000f


	//   ....[244]....
        /*0bac*/ 	.word	0x0500000f


	//   ....[245]....
        /*0bb0*/ 	.word	0x0500000f


	//   ....[246]....
        /*0bb4*/ 	.word	0x0500000f


	//   ....[247]....
        /*0bb8*/ 	.word	0x0500000f


	//   ....[248]....
        /*0bbc*/ 	.word	0x0500000f


	//   ....[249]....
        /*0bc0*/ 	.word	0x0500000f


	//   ....[250]....
        /*0bc4*/ 	.word	0x0500000f


	//   ....[251]....
        /*0bc8*/ 	.word	0x0500000f


	//   ....[252]....
        /*0bcc*/ 	.word	0x0500000f


	//   ....[253]....
        /*0bd0*/ 	.word	0x0500000f


	//   ....[254]....
        /*0bd4*/ 	.word	0x0500000f


	//   ....[255]....
        /*0bd8*/ 	.word	0x0500000f


	//   ....[0]....
        /*0bdc*/ 	.word	0x0500000f


	//   ....[1]....
        /*0be0*/ 	.word	0x0500000f


	//   ....[2]....
        /*0be4*/ 	.word	0x0500000f


	//----- nvinfo : EIATTR_COOP_GROUP_INSTR_OFFSETS
	.align		4
.L_233:
        /*0be8*/ 	.byte	0x04, 0x28
        /*0bea*/ 	.short	(.L_235 - .L_234)


	//   ....[0]....
.L_234:
        /*0bec*/ 	.word	0x00000060


	//   ....[1]....
        /*0bf0*/ 	.word	0x00000130


	//   ....[2]....
        /*0bf4*/ 	.word	0x00000230


	//   ....[3]....
        /*0bf8*/ 	.word	0x000003a0


	//   ....[4]....
        /*0bfc*/ 	.word	0x00000500


	//   ....[5]....
        /*0c00*/ 	.word	0x00000620


	//   ....[6]....
        /*0c04*/ 	.word	0x00000780


	//   ....[7]....
        /*0c08*/ 	.word	0x00002950


	//   ....[8]....
        /*0c0c*/ 	.word	0x00002960


	//   ....[9]....
        /*0c10*/ 	.word	0x00003aa0


	//   ....[10]....
        /*0c14*/ 	.word	0x00003ab0


	//   ....[11]....
        /*0c18*/ 	.word	0x00004c40


	//   ....[12]....
        /*0c1c*/ 	.word	0x00004c50


	//   ....[13]....
        /*0c20*/ 	.word	0x00005000


	//   ....[14]....
        /*0c24*/ 	.word	0x00005020


	//   ....[15]....
        /*0c28*/ 	.word	0x00005900


	//   ....[16]....
        /*0c2c*/ 	.word	0x00006330


	//   ....[17]....
        /*0c30*/ 	.word	0x00006340


	//   ....[18]....
        /*0c34*/ 	.word	0x00006350


	//   ....[19]....
        /*0c38*/ 	.word	0x00006360


	//   ....[20]....
        /*0c3c*/ 	.word	0x00007840


	//   ....[21]....
        /*0c40*/ 	.word	0x00007850


	//   ....[22]....
        /*0c44*/ 	.word	0x00007860


	//   ....[23]....
        /*0c48*/ 	.word	0x00007870


	//   ....[24]....
        /*0c4c*/ 	.word	0x00009a10


	//   ....[25]....
        /*0c50*/ 	.word	0x0000ae30


	//   ....[26]....
        /*0c54*/ 	.word	0x0000b7d0


	//   ....[27]....
        /*0c58*/ 	.word	0x0000b8d0


	//   ....[28]....
        /*0c5c*/ 	.word	0x0000c2f0


	//   ....[29]....
        /*0c60*/ 	.word	0x0000c370


	//   ....[30]....
        /*0c64*/ 	.word	0x0000e550


	//   ....[31]....
        /*0c68*/ 	.word	0x0000ebf0


	//   ....[32]....
        /*0c6c*/ 	.word	0x00010720


	//   ....[33]....
        /*0c70*/ 	.word	0x000108d0


	//   ....[34]....
        /*0c74*/ 	.word	0x00010f00


	//   ....[35]....
        /*0c78*/ 	.word	0x00010f60


	//   ....[36]....
        /*0c7c*/ 	.word	0x00013ad0


	//   ....[37]....
        /*0c80*/ 	.word	0x00013b20


	//   ....[38]....
        /*0c84*/ 	.word	0x00013ef0


	//   ....[39]....
        /*0c88*/ 	.word	0x00013f10


	//   ....[40]....
        /*0c8c*/ 	.word	0x00016570


	//   ....[41]....
        /*0c90*/ 	.word	0x00016bf0


	//   ....[42]....
        /*0c94*/ 	.word	0x00018390


	//   ....[43]....
        /*0c98*/ 	.word	0x00018490


	//   ....[44]....
        /*0c9c*/ 	.word	0x00018f00


	//   ....[45]....
        /*0ca0*/ 	.word	0x00018f60


	//   ....[46]....
        /*0ca4*/ 	.word	0x0001a500


	//   ....[47]....
        /*0ca8*/ 	.word	0x0001a530


	//   ....[48]....
        /*0cac*/ 	.word	0x0001a620


	//   ....[49]....
        /*0cb0*/ 	.word	0x0001a6f0


	//   ....[50]....
        /*0cb4*/ 	.word	0x0001b1e0


	//   ....[51]....
        /*0cb8*/ 	.word	0x0001b1f0


	//   ....[52]....
        /*0cbc*/ 	.word	0x0001b200


	//   ....[53]....
        /*0cc0*/ 	.word	0x0001b210


	//   ....[54]....
        /*0cc4*/ 	.word	0x0001b220


	//   ....[55]....
        /*0cc8*/ 	.word	0x0001b230


	//   ....[56]....
        /*0ccc*/ 	.word	0x0001b240


	//   ....[57]....
        /*0cd0*/ 	.word	0x0001b260


	//   ....[58]....
        /*0cd4*/ 	.word	0x0001b290


	//   ....[59]....
        /*0cd8*/ 	.word	0x0001b2b0


	//   ....[60]....
        /*0cdc*/ 	.word	0x0001b2e0


	//   ....[61]....
        /*0ce0*/ 	.word	0x0001b300


	//   ....[62]....
        /*0ce4*/ 	.word	0x0001b330


	//   ....[63]....
        /*0ce8*/ 	.word	0x0001b340


	//   ....[64]....
        /*0cec*/ 	.word	0x0001b370


	//   ....[65]....
        /*0cf0*/ 	.word	0x0001b380


	//   ....[66]....
        /*0cf4*/ 	.word	0x0001b8a0


	//   ....[67]....
        /*0cf8*/ 	.word	0x0001b8e0


	//   ....[68]....
        /*0cfc*/ 	.word	0x0001b920


	//   ....[69]....
        /*0d00*/ 	.word	0x0001b960


	//   ....[70]....
        /*0d04*/ 	.word	0x0001bde0


	//   ....[71]....
        /*0d08*/ 	.word	0x0001be20


	//   ....[72]....
        /*0d0c*/ 	.word	0x0001be40


	//   ....[73]....
        /*0d10*/ 	.word	0x0001be80


	//   ....[74]....
        /*0d14*/ 	.word	0x0001bea0


	//   ....[75]....
        /*0d18*/ 	.word	0x0001bec0


	//   ....[76]....
        /*0d1c*/ 	.word	0x0001bee0


	//   ....[77]....
        /*0d20*/ 	.word	0x0001bf10


	//   ....[78]....
        /*0d24*/ 	.word	0x0001c710


	//   ....[79]....
        /*0d28*/ 	.word	0x0001c740


	//   ....[80]....
        /*0d2c*/ 	.word	0x0001c780


	//   ....[81]....
        /*0d30*/ 	.word	0x0001c7b0


	//   ....[82]....
        /*0d34*/ 	.word	0x0001c7d0


	//   ....[83]....
        /*0d38*/ 	.word	0x0001c7e0


	//   ....[84]....
        /*0d3c*/ 	.word	0x0001c7f0


	//   ....[85]....
        /*0d40*/ 	.word	0x0001c810


	//   ....[86]....
        /*0d44*/ 	.word	0x0001c970


	//   ....[87]....
        /*0d48*/ 	.word	0x0001cb20


	//   ....[88]....
        /*0d4c*/ 	.word	0x0001cb50


	//   ....[89]....
        /*0d50*/ 	.word	0x0001cb80


	//   ....[90]....
        /*0d54*/ 	.word	0x0001cbb0


	//   ....[91]....
        /*0d58*/ 	.word	0x0001cbe0


	//   ....[92]....
        /*0d5c*/ 	.word	0x0001cc10


	//   ....[93]....
        /*0d60*/ 	.word	0x0001cd80


	//   ....[94]....
        /*0d64*/ 	.word	0x0001cdb0


	//   ....[95]....
        /*0d68*/ 	.word	0x0001cde0


	//   ....[96]....
        /*0d6c*/ 	.word	0x0001ce10


	//   ....[97]....
        /*0d70*/ 	.word	0x0001ce40


	//   ....[98]....
        /*0d74*/ 	.word	0x0001ce70


	//   ....[99]....
        /*0d78*/ 	.word	0x0001cf20


	//   ....[100]....
        /*0d7c*/ 	.word	0x0001cf80


	//   ....[101]....
        /*0d80*/ 	.word	0x0001d020


	//   ....[102]....
        /*0d84*/ 	.word	0x0001e210


	//   ....[103]....
        /*0d88*/ 	.word	0x00020320


	//   ....[104]....
        /*0d8c*/ 	.word	0x00020350


	//   ....[105]....
        /*0d90*/ 	.word	0x000203b0


	//   ....[106]....
        /*0d94*/ 	.word	0x000203e0


	//   ....[107]....
        /*0d98*/ 	.word	0x00020430


	//   ....[108]....
        /*0d9c*/ 	.word	0x00020440


	//   ....[109]....
        /*0da0*/ 	.word	0x00020460


	//   ....[110]....
        /*0da4*/ 	.word	0x00020470


	//   ....[111]....
        /*0da8*/ 	.word	0x000204d0


	//   ....[112]....
        /*0dac*/ 	.word	0x00020520


	//   ....[113]....
        /*0db0*/ 	.word	0x00020960


	//   ....[114]....
        /*0db4*/ 	.word	0x00020980


	//   ....[115]....
        /*0db8*/ 	.word	0x00020a20


	//   ....[116]....
        /*0dbc*/ 	.word	0x00020a30


	//   ....[117]....
        /*0dc0*/ 	.word	0x00020aa0


	//   ....[118]....
        /*0dc4*/ 	.word	0x00020ab0


	//   ....[119]....
        /*0dc8*/ 	.word	0x00020ac0


	//   ....[120]....
        /*0dcc*/ 	.word	0x00020ad0


	//   ....[121]....
        /*0dd0*/ 	.word	0x00020b80


	//   ....[122]....
        /*0dd4*/ 	.word	0x00020ba0


	//   ....[123]....
        /*0dd8*/ 	.word	0x00021430


	//   ....[124]....
        /*0ddc*/ 	.word	0x00021460


	//   ....[125]....
        /*0de0*/ 	.word	0x000214d0


	//   ....[126]....
        /*0de4*/ 	.word	0x000214f0


	//   ....[127]....
        /*0de8*/ 	.word	0x00021570


	//   ....[128]....
        /*0dec*/ 	.word	0x00021590


	//   ....[129]....
        /*0df0*/ 	.word	0x000215a0


	//   ....[130]....
        /*0df4*/ 	.word	0x00021610


	//   ....[131]....
        /*0df8*/ 	.word	0x00021660


	//   ....[132]....
        /*0dfc*/ 	.word	0x00021670


	//   ....[133]....
        /*0e00*/ 	.word	0x000216a0


	//   ....[134]....
        /*0e04*/ 	.word	0x000216c0


	//   ....[135]....
        /*0e08*/ 	.word	0x00022120


	//   ....[136]....
        /*0e0c*/ 	.word	0x00022130


	//   ....[137]....
        /*0e10*/ 	.word	0x00022150


	//   ....[138]....
        /*0e14*/ 	.word	0x000221a0


	//   ....[139]....
        /*0e18*/ 	.word	0x000221b0


	//   ....[140]....
        /*0e1c*/ 	.word	0x000221f0


	//   ....[141]....
        /*0e20*/ 	.word	0x00022200


	//   ....[142]....
        /*0e24*/ 	.word	0x00022210


	//   ....[143]....
        /*0e28*/ 	.word	0x00022250


	//   ....[144]....
        /*0e2c*/ 	.word	0x00022290


	//   ....[145]....
        /*0e30*/ 	.word	0x000226c0


	//   ....[146]....
        /*0e34*/ 	.word	0x000226d0


	//   ....[147]....
        /*0e38*/ 	.word	0x000226e0


	//   ....[148]....
        /*0e3c*/ 	.word	0x00022720


	//   ....[149]....
        /*0e40*/ 	.word	0x00022730


	//   ....[150]....
        /*0e44*/ 	.word	0x00022770


	//   ....[151]....
        /*0e48*/ 	.word	0x00022780


	//   ....[152]....
        /*0e4c*/ 	.word	0x00022790


	//   ....[153]....
        /*0e50*/ 	.word	0x000227d0


	//   ....[154]....
        /*0e54*/ 	.word	0x00022810


	//   ....[155]....
        /*0e58*/ 	.word	0x00023640


	//   ....[156]....
        /*0e5c*/ 	.word	0x000236a0


	//   ....[157]....
        /*0e60*/ 	.word	0x000236d0


	//   ....[158]....
        /*0e64*/ 	.word	0x000236e0


	//   ....[159]....
        /*0e68*/ 	.word	0x00023710


	//   ....[160]....
        /*0e6c*/ 	.word	0x00023740


	//   ....[161]....
        /*0e70*/ 	.word	0x00023770


	//   ....[162]....
        /*0e74*/ 	.word	0x000237a0


	//   ....[163]....
        /*0e78*/ 	.word	0x00023920


	//   ....[164]....
        /*0e7c*/ 	.word	0x00023950


	//   ....[165]....
        /*0e80*/ 	.word	0x00023980


	//   ....[166]....
        /*0e84*/ 	.word	0x000239b0


	//   ....[167]....
        /*0e88*/ 	.word	0x000239e0


	//   ....[168]....
        /*0e8c*/ 	.word	0x00023a10


	//   ....[169]....
        /*0e90*/ 	.word	0x00023ad0


	//   ....[170]....
        /*0e94*/ 	.word	0x00023af0


	//   ....[171]....
        /*0e98*/ 	.word	0x00023b60


	//   ....[172]....
        /*0e9c*/ 	.word	0x00024220


	//   ....[173]....
        /*0ea0*/ 	.word	0x000245e0


	//   ....[174]....
        /*0ea4*/ 	.word	0x00024670


	//   ....[175]....
        /*0ea8*/ 	.word	0x00024740


	//   ....[176]....
        /*0eac*/ 	.word	0x000247d0


	//   ....[177]....
        /*0eb0*/ 	.word	0x000248a0


	//   ....[178]....
        /*0eb4*/ 	.word	0x00024930


	//   ....[179]....
        /*0eb8*/ 	.word	0x00024a00


	//   ....[180]....
        /*0ebc*/ 	.word	0x00024a90


	//   ....[181]....
        /*0ec0*/ 	.word	0x00024ae0


	//   ....[182]....
        /*0ec4*/ 	.word	0x00024b30


	//   ....[183]....
        /*0ec8*/ 	.word	0x00024c00


	//   ....[184]....
        /*0ecc*/ 	.word	0x00024c90


	//   ....[185]....
        /*0ed0*/ 	.word	0x00024ce0


	//   ....[186]....
        /*0ed4*/ 	.word	0x00024d30


	//   ....[187]....
        /*0ed8*/ 	.word	0x000250c0


	//   ....[188]....
        /*0edc*/ 	.word	0x00025390


	//   ....[189]....
        /*0ee0*/ 	.word	0x00025490


	//   ....[190]....
        /*0ee4*/ 	.word	0x00025560


	//   ....[191]....
        /*0ee8*/ 	.word	0x000255d0


	//   ....[192]....
        /*0eec*/ 	.word	0x000256a0


	//   ....[193]....
        /*0ef0*/ 	.word	0x00025700


	//   ....[194]....
        /*0ef4*/ 	.word	0x000257c0


	//   ....[195]....
        /*0ef8*/ 	.word	0x00025820


	//   ....[196]....
        /*0efc*/ 	.word	0x000258e0


	//   ....[197]....
        /*0f00*/ 	.word	0x00025940


	//   ....[198]....
        /*0f04*/ 	.word	0x00025a10


	//   ....[199]....
        /*0f08*/ 	.word	0x00025b10


	//   ....[200]....
        /*0f0c*/ 	.word	0x00025bc0


	//   ....[201]....
        /*0f10*/ 	.word	0x00025c40


	//   ....[202]....
        /*0f14*/ 	.word	0x00025d30


	//   ....[203]....
        /*0f18*/ 	.word	0x00025d90


	//   ....[204]....
        /*0f1c*/ 	.word	0x00025e70


	//   ....[205]....
        /*0f20*/ 	.word	0x00025ed0


	//   ....[206]....
        /*0f24*/ 	.word	0x00025f70


	//   ....[207]....
        /*0f28*/ 	.word	0x00026010


	//   ....[208]....
        /*0f2c*/ 	.word	0x000260e0


	//   ....[209]....
        /*0f30*/ 	.word	0x00026190


	//   ....[210]....
        /*0f34*/ 	.word	0x00026200


	//   ....[211]....
        /*0f38*/ 	.word	0x00026260


	//   ....[212]....
        /*0f3c*/ 	.word	0x00026320


	//   ....[213]....
        /*0f40*/ 	.word	0x00026380


	//   ....[214]....
        /*0f44*/ 	.word	0x00026480


	//   ....[215]....
        /*0f48*/ 	.word	0x000264e0


	//   ....[216]....
        /*0f4c*/ 	.word	0x00026590


	//   ....[217]....
        /*0f50*/ 	.word	0x00026640


	//   ....[218]....
        /*0f54*/ 	.word	0x000266f0


	//   ....[219]....
        /*0f58*/ 	.word	0x00026770


	//   ....[220]....
        /*0f5c*/ 	.word	0x00026840


	//   ....[221]....
        /*0f60*/ 	.word	0x00026980


	//   ....[222]....
        /*0f64*/ 	.word	0x00026a30


	//   ....[223]....
        /*0f68*/ 	.word	0x00026ae0


	//   ....[224]....
        /*0f6c*/ 	.word	0x00026b80


	//   ....[225]....
        /*0f70*/ 	.word	0x00026c30


	//   ....[226]....
        /*0f74*/ 	.word	0x00026cd0


	//   ....[227]....
        /*0f78*/ 	.word	0x00026d80


	//   ....[228]....
        /*0f7c*/ 	.word	0x00026e20


	//   ....[229]....
        /*0f80*/ 	.word	0x00026e90


	//   ....[230]....
        /*0f84*/ 	.word	0x00026f50


	//   ....[231]....
        /*0f88*/ 	.word	0x00027040


	//   ....[232]....
        /*0f8c*/ 	.word	0x000270d0


	//   ....[233]....
        /*0f90*/ 	.word	0x00027130


	//   ....[234]....
        /*0f94*/ 	.word	0x000271e0


	//   ....[235]....
        /*0f98*/ 	.word	0x00027240


	//   ....[236]....
        /*0f9c*/ 	.word	0x000272f0


	//   ....[237]....
        /*0fa0*/ 	.word	0x00027350


	//   ....[238]....
        /*0fa4*/ 	.word	0x00027400


	//   ....[239]....
        /*0fa8*/ 	.word	0x00027460


	//   ....[240]....
        /*0fac*/ 	.word	0x00027510


	//   ....[241]....
        /*0fb0*/ 	.word	0x000276f0


	//   ....[242]....
        /*0fb4*/ 	.word	0x00027790


	//   ....[243]....
        /*0fb8*/ 	.word	0x000278b0


	//   ....[244]....
        /*0fbc*/ 	.word	0x00027920


	//   ....[245]....
        /*0fc0*/ 	.word	0x00027990


	//   ....[246]....
        /*0fc4*/ 	.word	0x00027a00


	//   ....[247]....
        /*0fc8*/ 	.word	0x00027a70


	//   ....[248]....
        /*0fcc*/ 	.word	0x00027af0


	//   ....[249]....
        /*0fd0*/ 	.word	0x00027b80


	//   ....[250]....
        /*0fd4*/ 	.word	0x00027c20


	//   ....[251]....
        /*0fd8*/ 	.word	0x00027c90


	//   ....[252]....
        /*0fdc*/ 	.word	0x00027d00


	//   ....[253]....
        /*0fe0*/ 	.word	0x00027d70


	//   ....[254]....
        /*0fe4*/ 	.word	0x00027df0


	//   ....[255]....
        /*0fe8*/ 	.word	0x00027e60


	//   ....[0]....
        /*0fec*/ 	.word	0x00027f00


	//   ....[1]....
        /*0ff0*/ 	.word	0x00027f90


	//   ....[2]....
        /*0ff4*/ 	.word	0x000280c0


	//----- nvinfo : EIATTR_REG_RECONFIG
	.align		4
.L_235:
        /*0ff8*/ 	.byte	0x01, 0x54
	.zero		2


	//----- nvinfo : EIATTR_SYSCALL_OFFSETS
	.align		4
        /*0ffc*/ 	.byte	0x04, 0x46
        /*0ffe*/ 	.short	(.L_237 - .L_236)


	//   ....[0]....
.L_236:
        /*1000*/ 	.word	0x00001b00


	//   ....[1]....
        /*1004*/ 	.word	0x00001c50


	//   ....[2]....
        /*1008*/ 	.word	0x00005a70


	//   ....[3]....
        /*100c*/ 	.word	0x00006050


	//   ....[4]....
        /*1010*/ 	.word	0x0001f590


	//   ....[5]....
        /*1014*/ 	.word	0x0001f700


	//   ....[6]....
        /*1018*/ 	.word	0x0001f850


	//   ....[7]....
        /*101c*/ 	.word	0x0001f990


	//   ....[8]....
        /*1020*/ 	.word	0x00020fa0


	//----- nvinfo : EIATTR_MBARRIER_INSTR_OFFSETS
	.align		4
.L_237:
        /*1024*/ 	.byte	0x04, 0x39
        /*1026*/ 	.short	(.L_239 - .L_238)


	//   ....[0]....
.L_238:
        /*1028*/ 	.word	0x00000250
        /*102c*/ 	.word	0x000000ff
        /*1030*/ 	.word	0x00013200
        /*1034*/ 	.short	0x0100
        /*1036*/ 	.byte	0x08
	.zero		1


	//   ....[1]....
        /*1038*/ 	.word	0x00000260
        /*103c*/ 	.word	0x000000ff
        /*1040*/ 	.word	0x00013220
        /*1044*/ 	.short	0x0100
        /*1046*/ 	.byte	0x08
	.zero		1


	//   ....[2]....
        /*1048*/ 	.word	0x00000350
        /*104c*/ 	.word	0x000000ff
        /*1050*/ 	.word	0x00013230
        /*1054*/ 	.short	0x0100
        /*1056*/ 	.byte	0x08
	.zero		1


	//   ....[3]....
        /*1058*/ 	.word	0x00000360
        /*105c*/ 	.word	0x000000ff
        /*1060*/ 	.word	0x00013240
        /*1064*/ 	.short	0x0100
        /*1066*/ 	.byte	0x08
	.zero		1


	//   ....[4]....
        /*1068*/ 	.word	0x00000370
        /*106c*/ 	.word	0x000000ff
        /*1070*/ 	.word	0x00013238
        /*1074*/ 	.short	0x0100
        /*1076*/ 	.byte	0x08
	.zero		1


	//   ....[5]....
        /*1078*/ 	.word	0x00000380
        /*107c*/ 	.word	0x000000ff
        /*1080*/ 	.word	0x00013248
        /*1084*/ 	.short	0x0100
        /*1086*/ 	.byte	0x08
	.zero		1


	//   ....[6]....
        /*1088*/ 	.word	0x000004b0
        /*108c*/ 	.word	0x000000ff
        /*1090*/ 	.word	0x00013250
        /*1094*/ 	.short	0x0100
        /*1096*/ 	.byte	0x08
	.zero		1


	//   ....[7]....
        /*1098*/ 	.word	0x000004c0
        /*109c*/ 	.word	0x000000ff
        /*10a0*/ 	.word	0x00013260
        /*10a4*/ 	.short	0x0100
        /*10a6*/ 	.byte	0x08
	.zero		1


	//   ....[8]....
        /*10a8*/ 	.word	0x000004d0
        /*10ac*/ 	.word	0x000000ff
        /*10b0*/ 	.word	0x00013258
        /*10b4*/ 	.short	0x0100
        /*10b6*/ 	.byte	0x08
	.zero		1


	//   ....[9]....
        /*10b8*/ 	.word	0x000004e0
        /*10bc*/ 	.word	0x000000ff
        /*10c0*/ 	.word	0x00013268
        /*10c4*/ 	.short	0x0100
        /*10c6*/ 	.byte	0x08
	.zero		1


	//   ....[10]....
        /*10c8*/ 	.word	0x000005d0
        /*10cc*/ 	.word	0x000000ff
        /*10d0*/ 	.word	0x00013270
        /*10d4*/ 	.short	0x0100
        /*10d6*/ 	.byte	0x06
	.zero		1


	//   ....[11]....
        /*10d8*/ 	.word	0x000005e0
        /*10dc*/ 	.word	0x000000ff
        /*10e0*/ 	.word	0x00013280
        /*10e4*/ 	.short	0x0100
        /*10e6*/ 	.byte	0x06
	.zero		1


	//   ....[12]....
        /*10e8*/ 	.word	0x000005f0
        /*10ec*/ 	.word	0x000000ff
        /*10f0*/ 	.word	0x00013278
        /*10f4*/ 	.short	0x0100
        /*10f6*/ 	.byte	0x06
	.zero		1


	//   ....[13]....
        /*10f8*/ 	.word	0x00000600
        /*10fc*/ 	.word	0x000000ff
        /*1100*/ 	.word	0x00013288
        /*1104*/ 	.short	0x0100
        /*1106*/ 	.byte	0x06
	.zero		1


	//   ....[14]....
        /*1108*/ 	.word	0x00000730
        /*110c*/ 	.word	0x000000ff
        /*1110*/ 	.word	0x00013290
        /*1114*/ 	.short	0x0100
        /*1116*/ 	.byte	0x08
	.zero		1


	//   ....[15]....
        /*1118*/ 	.word	0x00000740
        /*111c*/ 	.word	0x000000ff
        /*1120*/ 	.word	0x000132a0
        /*1124*/ 	.short	0x0100
        /*1126*/ 	.byte	0x08
	.zero		1


	//   ....[16]....
        /*1128*/ 	.word	0x00000750
        /*112c*/ 	.word	0x000000ff
        /*1130*/ 	.word	0x00013298
        /*1134*/ 	.short	0x0100
        /*1136*/ 	.byte	0x08
	.zero		1


	//   ....[17]....
        /*1138*/ 	.word	0x00000760
        /*113c*/ 	.word	0x000000ff
        /*1140*/ 	.word	0x000132a8
        /*1144*/ 	.short	0x0100
        /*1146*/ 	.byte	0x08
	.zero		1


	//   ....[18]....
        /*1148*/ 	.word	0x000008a0
        /*114c*/ 	.word	0x000000ff
        /*1150*/ 	.word	0x000132b0
        /*1154*/ 	.short	0x0100
        /*1156*/ 	.byte	0x08
	.zero		1


	//   ....[19]....
        /*1158*/ 	.word	0x000008b0
        /*115c*/ 	.word	0x000000ff
        /*1160*/ 	.word	0x000132c0
        /*1164*/ 	.short	0x0100
        /*1166*/ 	.byte	0x08
	.zero		1


	//   ....[20]....
        /*1168*/ 	.word	0x000008c0
        /*116c*/ 	.word	0x000000ff
        /*1170*/ 	.word	0x000132b8
        /*1174*/ 	.short	0x0100
        /*1176*/ 	.byte	0x08
	.zero		1


	//   ....[21]....
        /*1178*/ 	.word	0x000008d0
        /*117c*/ 	.word	0x000000ff
        /*1180*/ 	.word	0x000132c8
        /*1184*/ 	.short	0x0100
        /*1186*/ 	.byte	0x08
	.zero		1


	//   ....[22]....
        /*1188*/ 	.word	0x00002900
        /*118c*/ 	.word	0x00000040
        /*1190*/ 	.word	0x00013290
        /*1194*/ 	.short	0x010a
        /*1196*/ 	.byte	0x3f
	.zero		1


	//   ....[23]....
        /*1198*/ 	.word	0x00003a50
        /*119c*/ 	.word	0x00000040
        /*11a0*/ 	.word	0x00013290
        /*11a4*/ 	.short	0x010a
        /*11a6*/ 	.byte	0x3f
	.zero		1


	//   ....[24]....
        /*11a8*/ 	.word	0x00004a40
        /*11ac*/ 	.word	0x00000040
        /*11b0*/ 	.word	0x00013290
        /*11b4*/ 	.short	0x010a
        /*11b6*/ 	.byte	0x3f
	.zero		1


	//   ....[25]....
        /*11b8*/ 	.word	0x00004e20
        /*11bc*/ 	.word	0x00000000
        /*11c0*/ 	.word	0x00000000
        /*11c4*/ 	.short	0x0101
        /*11c6*/ 	.byte	0x3f
	.zero		1


	//   ....[26]....
        /*11c8*/ 	.word	0x00004e60
        /*11cc*/ 	.word	0x00000040
        /*11d0*/ 	.word	0x000132b0
        /*11d4*/ 	.short	0x010a
        /*11d6*/ 	.byte	0x3f
	.zero		1


	//   ....[27]....
        /*11d8*/ 	.word	0x00005220
        /*11dc*/ 	.word	0x00000040
        /*11e0*/ 	.word	0x00000000
        /*11e4*/ 	.short	0x0101
        /*11e6*/ 	.byte	0x3f
	.zero		1


	//   ....[28]....
        /*11e8*/ 	.word	0x00005dd0
        /*11ec*/ 	.word	0x00000016
        /*11f0*/ 	.word	0x00013200
        /*11f4*/ 	.short	0x010a
        /*11f6*/ 	.byte	0x3f
	.zero		1


	//   ....[29]....
        /*11f8*/ 	.word	0x00005e20
        /*11fc*/ 	.word	0x00000016
        /*1200*/ 	.word	0x00013200
        /*1204*/ 	.short	0x010a
        /*1206*/ 	.byte	0x3f
	.zero		1


	//   ....[30]....
        /*1208*/ 	.word	0x000065c0
        /*120c*/ 	.word	0x00000016
        /*1210*/ 	.word	0x00013200
        /*1214*/ 	.short	0x010a
        /*1216*/ 	.byte	0x3f
	.zero		1


	//   ....[31]....
        /*1218*/ 	.word	0x00007a30
        /*121c*/ 	.word	0x00000016
        /*1220*/ 	.word	0x00013200
        /*1224*/ 	.short	0x010a
        /*1226*/ 	.byte	0x3f
	.zero		1


	//   ....[32]....
        /*1228*/ 	.word	0x00008bc0
        /*122c*/ 	.word	0x0000000c
        /*1230*/ 	.word	0x00013230
        /*1234*/ 	.short	0x010a
        /*1236*/ 	.byte	0x3f
	.zero		1


	//   ....[33]....
        /*1238*/ 	.word	0x00008c60
        /*123c*/ 	.word	0x0000000c
        /*1240*/ 	.word	0x00013230
        /*1244*/ 	.short	0x010a
        /*1246*/ 	.byte	0x3f
	.zero		1


	//   ....[34]....
        /*1248*/ 	.word	0x00009a50
        /*124c*/ 	.word	0x0000000c
        /*1250*/ 	.word	0x00000000
        /*1254*/ 	.short	0x0101
        /*1256*/ 	.byte	0x3f
	.zero		1


	//   ....[35]....
        /*1258*/ 	.word	0x0000d570
        /*125c*/ 	.word	0x0000000e
        /*1260*/ 	.word	0x00013230
        /*1264*/ 	.short	0x010a
        /*1266*/ 	.byte	0x3f
	.zero		1


	//   ....[36]....
        /*1268*/ 	.word	0x0000d600
        /*126c*/ 	.word	0x0000000e
        /*1270*/ 	.word	0x00013230
        /*1274*/ 	.short	0x010a
        /*1276*/ 	.byte	0x3f
	.zero		1


	//   ....[37]....
        /*1278*/ 	.word	0x0000dbc0
        /*127c*/ 	.word	0x0000000f
        /*1280*/ 	.word	0x00013250
        /*1284*/ 	.short	0x010a
        /*1286*/ 	.byte	0x3f
	.zero		1


	//   ....[38]....
        /*1288*/ 	.word	0x0000dc10
        /*128c*/ 	.word	0x0000000f
        /*1290*/ 	.word	0x00013250
        /*1294*/ 	.short	0x010a
        /*1296*/ 	.byte	0x3f
	.zero		1


	//   ....[39]....
        /*1298*/ 	.word	0x0000e520
        /*129c*/ 	.word	0x0000000e
        /*12a0*/ 	.word	0x00000000
        /*12a4*/ 	.short	0x0101
        /*12a6*/ 	.byte	0x3f
	.zero		1


	//   ....[40]....
        /*12a8*/ 	.word	0x00011cc0
        /*12ac*/ 	.word	0x0000000f
        /*12b0*/ 	.word	0x00000000
        /*12b4*/ 	.short	0x0101
        /*12b6*/ 	.byte	0x3f
	.zero		1


	//   ....[41]....
        /*12b8*/ 	.word	0x000125e0
        /*12bc*/ 	.word	0x00000008
        /*12c0*/ 	.word	0x00013230
        /*12c4*/ 	.short	0x010a
        /*12c6*/ 	.byte	0x3f
	.zero		1


	//   ....[42]....
        /*12c8*/ 	.word	0x00012670
        /*12cc*/ 	.word	0x00000008
        /*12d0*/ 	.word	0x00013230
        /*12d4*/ 	.short	0x010a
        /*12d6*/ 	.byte	0x3f
	.zero		1


	//   ....[43]....
        /*12d8*/ 	.word	0x00012c30
        /*12dc*/ 	.word	0x00000003
        /*12e0*/ 	.word	0x00013250
        /*12e4*/ 	.short	0x010a
        /*12e6*/ 	.byte	0x3f
	.zero		1


	//   ....[44]....
        /*12e8*/ 	.word	0x00012c80
        /*12ec*/ 	.word	0x00000003
        /*12f0*/ 	.word	0x00013250
        /*12f4*/ 	.short	0x010a
        /*12f6*/ 	.byte	0x3f
	.zero		1


	//   ....[45]....
        /*12f8*/ 	.word	0x000136f0
        /*12fc*/ 	.word	0x00000000
        /*1300*/ 	.word	0x00000000
        /*1304*/ 	.short	0x0101
        /*1306*/ 	.byte	0x3f
	.zero		1


	//   ....[46]....
        /*1308*/ 	.word	0x00014f90
        /*130c*/ 	.word	0x00000003
        /*1310*/ 	.word	0x00000000
        /*1314*/ 	.short	0x0101
        /*1316*/ 	.byte	0x3f
	.zero		1


	//   ....[47]....
        /*1318*/ 	.word	0x00015550
        /*131c*/ 	.word	0x00000008
        /*1320*/ 	.word	0x00013230
        /*1324*/ 	.short	0x010a
        /*1326*/ 	.byte	0x3f
	.zero		1


	//   ....[48]....
        /*1328*/ 	.word	0x000155e0
        /*132c*/ 	.word	0x00000008
        /*1330*/ 	.word	0x00013230
        /*1334*/ 	.short	0x010a
        /*1336*/ 	.byte	0x3f
	.zero		1


	//   ....[49]....
        /*1338*/ 	.word	0x00015ba0
        /*133c*/ 	.word	0x0000000c
        /*1340*/ 	.word	0x00013250
        /*1344*/ 	.short	0x010a
        /*1346*/ 	.byte	0x3f
	.zero		1


	//   ....[50]....
        /*1348*/ 	.word	0x00015bf0
        /*134c*/ 	.word	0x0000000c
        /*1350*/ 	.word	0x00013250
        /*1354*/ 	.short	0x010a
        /*1356*/ 	.byte	0x3f
	.zero		1


	//   ....[51]....
        /*1358*/ 	.word	0x000165f0
        /*135c*/ 	.word	0x00000000
        /*1360*/ 	.word	0x00000000
        /*1364*/ 	.short	0x0101
        /*1366*/ 	.byte	0x3f
	.zero		1


	//   ....[52]....
        /*1368*/ 	.word	0x00019d00
        /*136c*/ 	.word	0x0000000c
        /*1370*/ 	.word	0x00000000
        /*1374*/ 	.short	0x0101
        /*1376*/ 	.byte	0x3f
	.zero		1


	//   ....[53]....
        /*1378*/ 	.word	0x0001a200
        /*137c*/ 	.word	0x0000000d
        /*1380*/ 	.word	0x00013250
        /*1384*/ 	.short	0x010a
        /*1386*/ 	.byte	0x3f
	.zero		1


	//   ....[54]....
        /*1388*/ 	.word	0x0001a250
        /*138c*/ 	.word	0x0000000d
        /*1390*/ 	.word	0x00013250
        /*1394*/ 	.short	0x010a
        /*1396*/ 	.byte	0x3f
	.zero		1


	//   ....[55]....
        /*1398*/ 	.word	0x0001aae0
        /*139c*/ 	.word	0x00000000
        /*13a0*/ 	.word	0x00000000
        /*13a4*/ 	.short	0x0101
        /*13a6*/ 	.byte	0x3f
	.zero		1


	//   ....[56]....
        /*13a8*/ 	.word	0x0001beb0
        /*13ac*/ 	.word	0x00000002
        /*13b0*/ 	.word	0x00000000
        /*13b4*/ 	.short	0x0101
        /*13b6*/ 	.byte	0x3f
	.zero		1


	//   ....[57]....
        /*13b8*/ 	.word	0x0001e2f0
        /*13bc*/ 	.word	0x00000011
        /*13c0*/ 	.word	0x00013220
        /*13c4*/ 	.short	0x010a
        /*13c6*/ 	.byte	0x3f
	.zero		1


	//   ....[58]....
        /*13c8*/ 	.word	0x0001e3c0
        /*13cc*/ 	.word	0x00000005
        /*13d0*/ 	.word	0x000132a0
        /*13d4*/ 	.short	0x010a
        /*13d6*/ 	.byte	0x3f
	.zero		1


	//   ....[59]....
        /*13d8*/ 	.word	0x0001e600
        /*13dc*/ 	.word	0x00000005
        /*13e0*/ 	.word	0x000132c0
        /*13e4*/ 	.short	0x010a
        /*13e6*/ 	.byte	0x3f
	.zero		1


	//   ....[60]....
        /*13e8*/ 	.word	0x0001e9b0
        /*13ec*/ 	.word	0x00000005
        /*13f0*/ 	.word	0x000132a0
        /*13f4*/ 	.short	0x010a
        /*13f6*/ 	.byte	0x3f
	.zero		1


	//   ....[61]....
        /*13f8*/ 	.word	0x0001ebe0
        /*13fc*/ 	.word	0x00000005
        /*1400*/ 	.word	0x000132c0
        /*1404*/ 	.short	0x010a
        /*1406*/ 	.byte	0x3f
	.zero		1


	//   ....[62]....
        /*1408*/ 	.word	0x0001ff40
        /*140c*/ 	.word	0x00000006
        /*1410*/ 	.word	0x00013280
        /*1414*/ 	.short	0x010a
        /*1416*/ 	.byte	0x3f
	.zero		1


	//   ....[63]....
        /*1418*/ 	.word	0x000205e0
        /*141c*/ 	.word	0x00000006
        /*1420*/ 	.word	0x00013270
        /*1424*/ 	.short	0x0107
        /*1426*/ 	.byte	0x3f
	.zero		1


	//   ....[64]....
        /*1428*/ 	.word	0x000206a0
        /*142c*/ 	.word	0x00000006
        /*1430*/ 	.word	0x00013270
        /*1434*/ 	.short	0x0101
        /*1436*/ 	.byte	0x3f
	.zero		1


	//   ....[65]....
        /*1438*/ 	.word	0x000206f0
        /*143c*/ 	.word	0x00000006
        /*1440*/ 	.word	0x00013240
        /*1444*/ 	.short	0x010a
        /*1446*/ 	.byte	0x3f
	.zero		1


	//   ....[66]....
        /*1448*/ 	.word	0x00020ca0
        /*144c*/ 	.word	0x00000006
        /*1450*/ 	.word	0x00013230
        /*1454*/ 	.short	0x0107
        /*1456*/ 	.byte	0x3f
	.zero		1


	//   ....[67]....
        /*1458*/ 	.word	0x00020d90
        /*145c*/ 	.word	0x00000006
        /*1460*/ 	.word	0x00013230
        /*1464*/ 	.short	0x0101
        /*1466*/ 	.byte	0x3f
	.zero		1


	//   ....[68]....
        /*1468*/ 	.word	0x000217b0
        /*146c*/ 	.word	0x00000011
        /*1470*/ 	.word	0x00013200
        /*1474*/ 	.short	0x0107
        /*1476*/ 	.byte	0x3f
	.zero		1


	//   ....[69]....
        /*1478*/ 	.word	0x000218a0
        /*147c*/ 	.word	0x00000011
        /*1480*/ 	.word	0x00013200
        /*1484*/ 	.short	0x0101
        /*1486*/ 	.byte	0x3f
	.zero		1


	//   ....[70]....
        /*1488*/ 	.word	0x000218c0
        /*148c*/ 	.word	0x00000011
        /*1490*/ 	.word	0x00013220
        /*1494*/ 	.short	0x010a
        /*1496*/ 	.byte	0x3f
	.zero		1


	//   ....[71]....
        /*1498*/ 	.word	0x00021e40
        /*149c*/ 	.word	0x00000006
        /*14a0*/ 	.word	0x00013280
        /*14a4*/ 	.short	0x010a
        /*14a6*/ 	.byte	0x3f
	.zero		1


	//   ....[72]....
        /*14a8*/ 	.word	0x00022340
        /*14ac*/ 	.word	0x00000006
        /*14b0*/ 	.word	0x00013270
        /*14b4*/ 	.short	0x0107
        /*14b6*/ 	.byte	0x3f
	.zero		1


	//   ....[73]....
        /*14b8*/ 	.word	0x00022400
        /*14bc*/ 	.word	0x00000006
        /*14c0*/ 	.word	0x00013270
        /*14c4*/ 	.short	0x0101
        /*14c6*/ 	.byte	0x3f
	.zero		1


	//   ....[74]....
        /*14c8*/ 	.word	0x00022430
        /*14cc*/ 	.word	0x00000006
        /*14d0*/ 	.word	0x00013240
        /*14d4*/ 	.short	0x010a
        /*14d6*/ 	.byte	0x3f
	.zero		1


	//   ....[75]....
        /*14d8*/ 	.word	0x00022890
        /*14dc*/ 	.word	0x00000006
        /*14e0*/ 	.word	0x00013230
        /*14e4*/ 	.short	0x0107
        /*14e6*/ 	.byte	0x3f
	.zero		1


	//   ....[76]....
        /*14e8*/ 	.word	0x00022960
        /*14ec*/ 	.word	0x00000006
        /*14f0*/ 	.word	0x00013230
        /*14f4*/ 	.short	0x0101
        /*14f6*/ 	.byte	0x3f
	.zero		1


	//   ....[77]....
        /*14f8*/ 	.word	0x000229e0
        /*14fc*/ 	.word	0x00000002
        /*1500*/ 	.word	0x00013270
        /*1504*/ 	.short	0x010a
        /*1506*/ 	.byte	0x3f
	.zero		1


	//   ....[78]....
        /*1508*/ 	.word	0x00022a70
        /*150c*/ 	.word	0x00000002
        /*1510*/ 	.word	0x00013260
        /*1514*/ 	.short	0x010a
        /*1516*/ 	.byte	0x3f
	.zero		1


	//   ....[79]....
        /*1518*/ 	.word	0x00022d80
        /*151c*/ 	.word	0x00000002
        /*1520*/ 	.word	0x00013250
        /*1524*/ 	.short	0x0101
        /*1526*/ 	.byte	0x3f
	.zero		1


	//   ....[80]....
        /*1528*/ 	.word	0x00022e10
        /*152c*/ 	.word	0x00000002
        /*1530*/ 	.word	0x00000000
        /*1534*/ 	.short	0x0101
        /*1536*/ 	.byte	0x3f
	.zero		1


	//   ....[81]....
        /*1538*/ 	.word	0x00022ff0
        /*153c*/ 	.word	0x00000003
        /*1540*/ 	.word	0x00013270
        /*1544*/ 	.short	0x010a
        /*1546*/ 	.byte	0x3f
	.zero		1


	//   ....[82]....
        /*1548*/ 	.word	0x00023080
        /*154c*/ 	.word	0x00000003
        /*1550*/ 	.word	0x00013260
        /*1554*/ 	.short	0x010a
        /*1556*/ 	.byte	0x3f
	.zero		1


	//   ....[83]....
        /*1558*/ 	.word	0x000233b0
        /*155c*/ 	.word	0x00000003
        /*1560*/ 	.word	0x00013250
        /*1564*/ 	.short	0x0101
        /*1566*/ 	.byte	0x3f
	.zero		1


	//   ....[84]....
        /*1568*/ 	.word	0x00023440
        /*156c*/ 	.word	0x00000003
        /*1570*/ 	.word	0x00000000
        /*1574*/ 	.short	0x0101
        /*1576*/ 	.byte	0x3f
	.zero		1


	//   ....[85]....
        /*1578*/ 	.word	0x000241a0
        /*157c*/ 	.word	0x00000005
        /*1580*/ 	.word	0x00013220
        /*1584*/ 	.short	0x010a
        /*1586*/ 	.byte	0x3f
	.zero		1


	//   ....[86]....
        /*1588*/ 	.word	0x00024330
        /*158c*/ 	.word	0x00000004
        /*1590*/ 	.word	0x00013240
        /*1594*/ 	.short	0x010a
        /*1596*/ 	.byte	0x3f
	.zero		1


	//   ....[87]....
        /*1598*/ 	.word	0x000243e0
        /*159c*/ 	.word	0x00000005
        /*15a0*/ 	.word	0x00013240
        /*15a4*/ 	.short	0x010a
        /*15a6*/ 	.byte	0x3f
	.zero		1


	//   ....[88]....
        /*15a8*/ 	.word	0x00024420
        /*15ac*/ 	.word	0x00000004
        /*15b0*/ 	.word	0x00013260
        /*15b4*/ 	.short	0x010a
        /*15b6*/ 	.byte	0x3f
	.zero		1


	//   ....[89]....
        /*15b8*/ 	.word	0x00024460
        /*15bc*/ 	.word	0x00000005
        /*15c0*/ 	.word	0x00013260
        /*15c4*/ 	.short	0x010a
        /*15c6*/ 	.byte	0x3f
	.zero		1


	//   ....[90]....
        /*15c8*/ 	.word	0x000244a0
        /*15cc*/ 	.word	0x00000004
        /*15d0*/ 	.word	0x00013280
        /*15d4*/ 	.short	0x010a
        /*15d6*/ 	.byte	0x3f
	.zero		1


	//   ....[91]....
        /*15d8*/ 	.word	0x000244e0
        /*15dc*/ 	.word	0x00000005
        /*15e0*/ 	.word	0x00013280
        /*15e4*/ 	.short	0x010a
        /*15e6*/ 	.byte	0x3f
	.zero		1


	//   ....[92]....
        /*15e8*/ 	.word	0x00024540
        /*15ec*/ 	.word	0x00000040
        /*15f0*/ 	.word	0x00013290
        /*15f4*/ 	.short	0x010a
        /*15f6*/ 	.byte	0x3f
	.zero		1


	//   ....[93]....
        /*15f8*/ 	.word	0x000246a0
        /*15fc*/ 	.word	0x00000040
        /*1600*/ 	.word	0x00013290
        /*1604*/ 	.short	0x010a
        /*1606*/ 	.byte	0x3f
	.zero		1


	//   ....[94]....
        /*1608*/ 	.word	0x00024800
        /*160c*/ 	.word	0x00000040
        /*1610*/ 	.word	0x00013290
        /*1614*/ 	.short	0x010a
        /*1616*/ 	.byte	0x3f
	.zero		1


	//   ....[95]....
        /*1618*/ 	.word	0x00024960
        /*161c*/ 	.word	0x00000040
        /*1620*/ 	.word	0x000132b0
        /*1624*/ 	.short	0x010a
        /*1626*/ 	.byte	0x3f
	.zero		1


	//   ....[96]....
        /*1628*/ 	.word	0x00024b60
        /*162c*/ 	.word	0x00000016
        /*1630*/ 	.word	0x00013200
        /*1634*/ 	.short	0x010a
        /*1636*/ 	.byte	0x3f
	.zero		1


	//   ....[97]....
        /*1638*/ 	.word	0x00024d60
        /*163c*/ 	.word	0x00000016
        /*1640*/ 	.word	0x00013200
        /*1644*/ 	.short	0x010a
        /*1646*/ 	.byte	0x3f
	.zero		1


	//   ....[98]....
        /*1648*/ 	.word	0x00024db0
        /*164c*/ 	.word	0x0000000c
        /*1650*/ 	.word	0x00013230
        /*1654*/ 	.short	0x010a
        /*1656*/ 	.byte	0x3f
	.zero		1


	//   ....[99]....
        /*1658*/ 	.word	0x00024e00
        /*165c*/ 	.word	0x0000000e
        /*1660*/ 	.word	0x00013230
        /*1664*/ 	.short	0x010a
        /*1666*/ 	.byte	0x3f
	.zero		1


	//   ....[100]....
        /*1668*/ 	.word	0x00024e50
        /*166c*/ 	.word	0x0000000f
        /*1670*/ 	.word	0x00013250
        /*1674*/ 	.short	0x010a
        /*1676*/ 	.byte	0x3f
	.zero		1


	//   ....[101]....
        /*1678*/ 	.word	0x00024ea0
        /*167c*/ 	.word	0x00000008
        /*1680*/ 	.word	0x00013230
        /*1684*/ 	.short	0x010a
        /*1686*/ 	.byte	0x3f
	.zero		1


	//   ....[102]....
        /*1688*/ 	.word	0x00024ef0
        /*168c*/ 	.word	0x00000003
        /*1690*/ 	.word	0x00013250
        /*1694*/ 	.short	0x010a
        /*1696*/ 	.byte	0x3f
	.zero		1


	//   ....[103]....
        /*1698*/ 	.word	0x00024f40
        /*169c*/ 	.word	0x00000008
        /*16a0*/ 	.word	0x00013230
        /*16a4*/ 	.short	0x010a
        /*16a6*/ 	.byte	0x3f
	.zero		1


	//   ....[104]....
        /*16a8*/ 	.word	0x00024f90
        /*16ac*/ 	.word	0x0000000c
        /*16b0*/ 	.word	0x00013250
        /*16b4*/ 	.short	0x010a
        /*16b6*/ 	.byte	0x3f
	.zero		1


	//   ....[105]....
        /*16b8*/ 	.word	0x00024fe0
        /*16bc*/ 	.word	0x0000000d
        /*16c0*/ 	.word	0x00013250
        /*16c4*/ 	.short	0x010a
        /*16c6*/ 	.byte	0x3f
	.zero		1


	//   ....[106]....
        /*16c8*/ 	.word	0x00025180
        /*16cc*/ 	.word	0x00000011
        /*16d0*/ 	.word	0x00013220
        /*16d4*/ 	.short	0x010a
        /*16d6*/ 	.byte	0x3f
	.zero		1


	//   ....[107]....
        /*16d8*/ 	.word	0x000251d0
        /*16dc*/ 	.word	0x00000005
        /*16e0*/ 	.word	0x000132a0
        /*16e4*/ 	.short	0x010a
        /*16e6*/ 	.byte	0x3f
	.zero		1


	//   ....[108]....
        /*16e8*/ 	.word	0x00025220
        /*16ec*/ 	.word	0x00000005
        /*16f0*/ 	.word	0x000132c0
        /*16f4*/ 	.short	0x010a
        /*16f6*/ 	.byte	0x3f
	.zero		1


	//   ....[109]....
        /*16f8*/ 	.word	0x00025270
        /*16fc*/ 	.word	0x00000005
        /*1700*/ 	.word	0x000132a0
        /*1704*/ 	.short	0x010a
        /*1706*/ 	.byte	0x3f
	.zero		1


	//   ....[110]....
        /*1708*/ 	.word	0x000252c0
        /*170c*/ 	.word	0x00000005
        /*1710*/ 	.word	0x000132c0
        /*1714*/ 	.short	0x010a
        /*1716*/ 	.byte	0x3f
	.zero		1


	//   ....[111]....
        /*1718*/ 	.word	0x000253e0
        /*171c*/ 	.word	0x00000006
        /*1720*/ 	.word	0x00013280
        /*1724*/ 	.short	0x010a
        /*1726*/ 	.byte	0x3f
	.zero		1


	//   ....[112]....
        /*1728*/ 	.word	0x00025a60
        /*172c*/ 	.word	0x00000006
        /*1730*/ 	.word	0x00013240
        /*1734*/ 	.short	0x010a
        /*1736*/ 	.byte	0x3f
	.zero		1


	//   ....[113]....
        /*1738*/ 	.word	0x00026880
        /*173c*/ 	.word	0x00000011
        /*1740*/ 	.word	0x00013220
        /*1744*/ 	.short	0x010a
        /*1746*/ 	.byte	0x3f
	.zero		1


	//   ....[114]....
        /*1748*/ 	.word	0x000268d0
        /*174c*/ 	.word	0x00000006
        /*1750*/ 	.word	0x00013280
        /*1754*/ 	.short	0x010a
        /*1756*/ 	.byte	0x3f
	.zero		1


	//   ....[115]....
        /*1758*/ 	.word	0x00026f90
        /*175c*/ 	.word	0x00000006
        /*1760*/ 	.word	0x00013240
        /*1764*/ 	.short	0x010a
        /*1766*/ 	.byte	0x3f
	.zero		1


	//   ....[116]....
        /*1768*/ 	.word	0x00027550
        /*176c*/ 	.word	0x00000002
        /*1770*/ 	.word	0x00013270
        /*1774*/ 	.short	0x010a
        /*1776*/ 	.byte	0x3f
	.zero		1


	//   ....[117]....
        /*1778*/ 	.word	0x000275a0
        /*177c*/ 	.word	0x00000002
        /*1780*/ 	.word	0x00013260
        /*1784*/ 	.short	0x010a
        /*1786*/ 	.byte	0x3f
	.zero		1


	//   ....[118]....
        /*1788*/ 	.word	0x000275f0
        /*178c*/ 	.word	0x00000003
        /*1790*/ 	.word	0x00013270
        /*1794*/ 	.short	0x010a
        /*1796*/ 	.byte	0x3f
	.zero		1


	//   ....[119]....
        /*1798*/ 	.word	0x00027640
        /*179c*/ 	.word	0x00000003
        /*17a0*/ 	.word	0x00013260
        /*17a4*/ 	.short	0x010a
        /*17a6*/ 	.byte	0x3f
	.zero		1


	//   ....[120]....
        /*17a8*/ 	.word	0x00027fe0
        /*17ac*/ 	.word	0x00000005
        /*17b0*/ 	.word	0x00013220
        /*17b4*/ 	.short	0x010a
        /*17b6*/ 	.byte	0x3f
	.zero		1


	//   ....[121]....
        /*17b8*/ 	.word	0x00028180
        /*17bc*/ 	.word	0x00000004
        /*17c0*/ 	.word	0x00013240
        /*17c4*/ 	.short	0x010a
        /*17c6*/ 	.byte	0x3f
	.zero		1


	//   ....[122]....
        /*17c8*/ 	.word	0x000281d0
        /*17cc*/ 	.word	0x00000005
        /*17d0*/ 	.word	0x00013240
        /*17d4*/ 	.short	0x010a
        /*17d6*/ 	.byte	0x3f
	.zero		1


	//   ....[123]....
        /*17d8*/ 	.word	0x00028220
        /*17dc*/ 	.word	0x00000004
        /*17e0*/ 	.word	0x00013260
        /*17e4*/ 	.short	0x010a
        /*17e6*/ 	.byte	0x3f
	.zero		1


	//   ....[124]....
        /*17e8*/ 	.word	0x00028270
        /*17ec*/ 	.word	0x00000005
        /*17f0*/ 	.word	0x00013260
        /*17f4*/ 	.short	0x010a
        /*17f6*/ 	.byte	0x3f
	.zero		1


	//   ....[125]....
        /*17f8*/ 	.word	0x000282c0
        /*17fc*/ 	.word	0x00000004
        /*1800*/ 	.word	0x00013280
        /*1804*/ 	.short	0x010a
        /*1806*/ 	.byte	0x3f
	.zero		1


	//----- nvinfo : EIATTR_NUM_MBARRIERS
	.align		4
.L_239:
        /*1808*/ 	.byte	0x03, 0x38
        /*180a*/ 	.short	0x0016


	//----- nvinfo : EIATTR_EXIT_INSTR_OFFSETS
	.align		4
        /*180c*/ 	.byte	0x04, 0x1c
        /*180e*/ 	.short	(.L_241 - .L_240)


	//   ....[0]....
.L_240:
        /*1810*/ 	.word	0x00024530


	//----- nvinfo : EIATTR_MAX_THREADS
	.align		4
.L_241:
        /*1814*/ 	.byte	0x04, 0x05
        /*1816*/ 	.short	(.L_243 - .L_242)
.L_242:
        /*1818*/ 	.word	0x00000200
        /*181c*/ 	.word	0x00000001
        /*1820*/ 	.word	0x00000001


	//----- nvinfo : EIATTR_CRS_STACK_SIZE
	.align		4
.L_243:
        /*1824*/ 	.byte	0x04, 0x1e
        /*1826*/ 	.short	(.L_245 - .L_244)
.L_244:
        /*1828*/ 	.word	0x00000000


	//----- nvinfo : EIATTR_CBANK_PARAM_SIZE
	.align		4
.L_245:
        /*182c*/ 	.byte	0x03, 0x19
        /*182e*/ 	.short	0x0af0


	//----- nvinfo : EIATTR_PARAM_CBANK
	.align		4
        /*1830*/ 	.byte	0x04, 0x0a
        /*1832*/ 	.short	(.L_247 - .L_246)
	.align		4
.L_246:
        /*1834*/ 	.word	index@(.nv.constant0._ZN7cutlass13device_kernelIN5flash11enable_sm90INS1_16FlashAttnFwdSm90INS1_25CollectiveMainloopFwdSm90ILi2EN4cute5tupleIJNS5_1CILi1EEES8_S8_EEENS6_IJNS7_ILi192EEENS7_ILi160EEENS7_ILi64EEEEEELi64ENS_12float_e4m3_tEfNS_4arch4Sm90ELb0ELb1ELb1ELb1ELb1ELb1ELb0ELb1ELb1ELb1ELb0ELb0EEENS1_21CollectiveEpilogueFwdINS6_IJSA_SC_SB_EEES9_NS_10bfloat16_tESG_Li384ELb1ELb1ELb0ELb1EEENS1_36VarlenDynamicPersistentTileSchedulerILi192ELi160ELi384ELi128ELb0ELb1ELb1ELb1ELb0ELb1EEEEEEEEEvNT_6ParamsE)
        /*1838*/ 	.short	0x0210
        /*183a*/ 	.short	0x0af0


	//----- nvinfo : EIATTR_SW_WAR
	.align		4
.L_247:
        /*183c*/ 	.byte	0x04, 0x36
        /*183e*/ 	.short	(.L_249 - .L_248)
.L_248:
        /*1840*/ 	.word	0x00000008
.L_249:


//--------------------- .nv.info._ZN7cutlass13device_kernelIN5flash11enable_sm90INS1_16FlashAttnFwdSm90INS1_25CollectiveMainloopFwdSm90ILi2EN4cute5tupleIJNS5_1CILi1EEES8_S8_EEENS6_IJNS7_ILi192EEENS7_ILi160EEENS7_ILi64EEEEEELi64ENS_12float_e4m3_tEfNS_4arch4Sm90ELb1ELb0ELb1ELb0ELb1ELb0ELb0ELb1ELb1ELb1ELb0ELb0EEENS1_21CollectiveEpilogueFwdINS6_IJSA_SC_SB_EEES9_NS_10bfloat16_tESG_Li384ELb0ELb1ELb0ELb1EEENS1_30DynamicPersistentTileSchedulerILi384ELi128ELb0ELb1ELb1EEEEEEEEEvNT_6ParamsE --------------------------
	.section	.nv.info._ZN7cutlass13device_kernelIN5flash11enable_sm90INS1_16FlashAttnFwdSm90INS1_25CollectiveMainloopFwdSm90ILi2EN4cute5tupleIJNS5_1CILi1EEES8_S8_EEENS6_IJNS7_ILi192EEENS7_ILi160EEENS7_ILi64EEEEEELi64ENS_12float_e4m3_tEfNS_4arch4Sm90ELb1ELb0ELb1ELb0ELb1ELb0ELb0ELb1ELb1ELb1ELb0ELb0EEENS1_21CollectiveEpilogueFwdINS6_IJSA_SC_SB_EEES9_NS_10bfloat16_tESG_Li384ELb0ELb1ELb0ELb1EEENS1_30DynamicPersistentTileSchedulerILi384ELi128ELb0ELb1ELb1EEEEEEEEEvNT_6ParamsE,"",@"SHT_CUDA_INFO"
	.sectionflags	@""
	.align	4


	//----- nvinfo : EIATTR_CUDA_API_VERSION
	.align		4
        /*0000*/ 	.byte	0x04, 0x37
        /*0002*/ 	.short	(.L_251 - .L_250)
.L_250:
        /*0004*/ 	.word	0x00000082


	//----- nvinfo : EIATTR_KPARAM_INFO
	.align		4
.L_251:
        /*0008*/ 	.byte	0x04, 0x17
        /*000a*/ 	.short	(.L_253 - .L_252)
.L_252:
        /*000c*/ 	.word	0x00000000
        /*0010*/ 	.short	0x0000
        /*0012*/ 	.short	0x0070
        /*0014*/ 	.byte	0x00, 0xf0, 0x01, 0x2a


	//----- nvinfo : EIATTR_SPARSE_MMA_MASK
	.align		4
.L_253:
        /*0018*/ 	.byte	0x03, 0x50
        /*001a*/ 	.short	0x0000


	//----- nvinfo : EIATTR_MAXREG_COUNT
	.align		4
        /*001c*/ 	.byte	0x03, 0x1b
        /*001e*/ 	.short	0x0080


	//----- nvinfo : EIATTR_NUM_BARRIERS
	.align		4
        /*0020*/ 	.byte	0x02, 0x4c
        /*0022*/ 	.byte	0x09
	.zero		1


	//----- nvinfo : EIATTR_EXTERNS
	.align		4
        /*0024*/ 	.byte	0x04, 0x0f
        /*0026*/ 	.short	(.L_255 - .L_254)


	//   ....[0]....
	.align		4
.L_254:
        /*0028*/ 	.word	index@(__assertfail)


	//----- nvinfo : EIATTR_ANNOTATIONS
	.align		4
.L_255:
        /*002c*/ 	.byte	0x04, 0x55
        /*002e*/ 	.short	(.L_257 - .L_256)


	//   ....[0]....
.L_256:
        /* <DEDUP_REMOVED lines=30> */


	//----- nvinfo : EIATTR_MERCURY_ISA_VERSION
	.align		4
.L_257:
        /*01f8*/ 	.byte	0x03, 0x5f
        /*01fa*/ 	.short	0x0101


	//----- nvinfo : EIATTR_INT_WARP_WIDE_INSTR_OFFSETS
	.align		4
        /*01fc*/ 	.byte	0x04, 0x31
        /*01fe*/ 	.short	(.L_259 - .L_258)


	//   ....[0]....
.L_258:
        /*0200*/ 	.word	0x000000c0


	//   ....[1]....
        /*0204*/ 	.word	0x000000d0


	//   ....[2]....
        /*0208*/ 	.word	0x00000170


	//   ....[3]....
        /*020c*/ 	.word	0x0000dd00


	//   ....[4]....
        /*0210*/ 	.word	0x0000dd90


	//   ....[5]....
        /*0214*/ 	.word	0x00011640


	//   ....[6]....
        /*0218*/ 	.word	0x000116d0


	//----- nvinfo : EIATTR_COOP_GROUP_MASK_REGIDS
	.align		4
.L_259:
        /*021c*/ 	.byte	0x04, 0x29
        /*021e*/ 	.short	(.L_261 - .L_260)


	//   ....[0]....
.L_260:
        /*0220*/ 	.word	0xffffffff


	//   ....[1]....
        /*0224*/ 	.word	0xffffffff


	//   ....[2]....
        /*0228*/ 	.word	0xffffffff


	//   ....[3]....
        /*022c*/ 	.word	0xffffffff


	//   ....[4]....
        /*0230*/ 	.word	0xffffffff


	//   ....[5]....
        /*0234*/ 	.word	0xffffffff


	//   ....[6]....
        /*0238*/ 	.word	0xffffffff


	//   ....[7]....
        /*023c*/ 	.word	0xffffffff


	//   ....[8]....
        /*0240*/ 	.word	0xffffffff


	//   ....[9]....
        /*0244*/ 	.word	0xffffffff


	//   ....[10]....
        /*0248*/ 	.word	0xffffffff


	//   ....[11]....
        /*024c*/ 	.word	0xffffffff


	//   ....[12]....
        /*0250*/ 	.word	0xffffffff


	//   ....[13]....
        /*0254*/ 	.word	0xffffffff


	//   ....[14]....
        /*0258*/ 	.word	0xffffffff


	//   ....[15]....
        /*025c*/ 	.word	0xffffffff


	//   ....[16]....
        /*0260*/ 	.word	0xffffffff


	//   ....[17]....
        /*0264*/ 	.word	0xffffffff


	//   ....[18]....
        /*0268*/ 	.word	0xffffffff


	//   ....[19]....
        /*026c*/ 	.word	0xffffffff


	//   ....[20]....
        /*0270*/ 	.word	0xffffffff


	//   ....[21]....
        /*0274*/ 	.word	0xffffffff


	//   ....[22]....
        /*0278*/ 	.word	0xffffffff


	//   ....[23]....
        /*027c*/ 	.word	0xffffffff


	//   ....[24]....
        /*0280*/ 	.word	0xffffffff


	//   ....[25]....
        /*0284*/ 	.word	0xffffffff


	//   ....[26]....
        /*0288*/ 	.word	0xffffffff


	//   ....[27]....
        /*028c*/ 	.word	0xffffffff


	//   ....[28]....
        /*0290*/ 	.word	0xffffffff


	//   ....[29]....
        /*0294*/ 	.word	0xffffffff


	//   ....[30]....
        /*0298*/ 	.word	0xffffffff


	//   ....[31]....
        /*029c*/ 	.word	0xffffffff


	//   ....[32]....
        /*02a0*/ 	.word	0xffffffff


	//   ....[33]....
        /*02a4*/ 	.word	0xffffffff


	//   ....[34]....
        /*02a8*/ 	.word	0xffffffff


	//   ....[35]....
        /*02ac*/ 	.word	0xffffffff


	//   ....[36]....
        /*02b0*/ 	.word	0xffffffff


	//   ....[37]....
        /*02b4*/ 	.word	0xffffffff


	//   ....[38]....
        /*02b8*/ 	.word	0xffffffff


	//   ....[39]....
        /*02bc*/ 	.word	0xffffffff


	//   ....[40]....
        /*02c0*/ 	.word	0xffffffff


	//   ....[41]....
        /*02c4*/ 	.word	0xffffffff


	//   ....[42]....
        /*02c8*/ 	.word	0xffffffff


	//   ....[43]....
        /*02cc*/ 	.word	0xffffffff


	//   ....[44]....
        /*02d0*/ 	.word	0xffffffff


	//   ....[45]....
        /*02d4*/ 	.word	0xffffffff


	//   ....[46]....
        /*02d8*/ 	.word	0xffffffff


	//   ....[47]....
        /*02dc*/ 	.word	0xffffffff


	//   ....[48]....
        /*02e0*/ 	.word	0xffffffff


	//   ....[49]....
        /*02e4*/ 	.word	0xffffffff


	//   ....[50]....
        /*02e8*/ 	.word	0xffffffff


	//   ....[51]....
        /*02ec*/ 	.word	0xffffffff


	//   ....[52]....
        /*02f0*/ 	.word	0xffffffff


	//   ....[53]....
        /*02f4*/ 	.word	0xffffffff


	//   ....[54]....
        /*02f8*/ 	.word	0xffffffff


	//   ....[55]....
        /*02fc*/ 	.word	0xffffffff


	//   ....[56]....
        /*0300*/ 	.word	0xffffffff


	//   ....[57]....
        /*0304*/ 	.word	0xffffffff


	//   ....[58]....
        /*0308*/ 	.word	0xffffffff


	//   ....[59]....
        /*030c*/ 	.word	0xffffffff


	//   ....[60]....
        /*0310*/ 	.word	0xffffffff


	//   ....[61]....
        /*0314*/ 	.word	0xffffffff


	//   ....[62]....
        /*0318*/ 	.word	0xffffffff


	//   ....[63]....
        /*031c*/ 	.word	0xffffffff


	//   ....[64]....
        /*0320*/ 	.word	0xffffffff


	//   ....[65]....
        /*0324*/ 	.word	0xffffffff


	//   ....[66]....
        /*0328*/ 	.word	0xffffffff


	//   ....[67]....
        /*032c*/ 	.word	0xffffffff


	//   ....[68]....
        /*0330*/ 	.word	0xffffffff


	//   ....[69]....
        /*0334*/ 	.word	0xffffffff


	//   ....[70]....
        /*0338*/ 	.word	0xffffffff


	//   ....[71]....
        /*033c*/ 	.word	0xffffffff


	//   ....[72]....
        /*0340*/ 	.word	0xffffffff


	//   ....[73]....
        /*0344*/ 	.word	0xffffffff


	//   ....[74]....
        /*0348*/ 	.word	0xffffffff


	//   ....[75]....
        /*034c*/ 	.word	0xffffffff


	//   ....[76]....
        /*0350*/ 	.word	0xffffffff


	//   ....[77]....
        /*0354*/ 	.word	0xffffffff


	//   ....[78]....
        /*0358*/ 	.word	0xffffffff


	//   ....[79]....
        /*035c*/ 	.word	0xffffffff


	//   ....[80]....
        /*0360*/ 	.word	0xffffffff


	//   ....[81]....
        /*0364*/ 	.word	0xffffffff


	//   ....[82]....
        /*0368*/ 	.word	0xffffffff


	//   ....[83]....
        /*036c*/ 	.word	0xffffffff


	//   ....[84]....
        /*0370*/ 	.word	0xffffffff


	//   ....[85]....
        /*0374*/ 	.word	0xffffffff


	//   ....[86]....
        /*0378*/ 	.word	0xffffffff


	//   ....[87]....
        /*037c*/ 	.word	0xffffffff


	//   ....[88]....
        /*0380*/ 	.word	0xffffffff


	//   ....[89]....
        /*0384*/ 	.word	0xffffffff


	//   ....[90]....
        /*0388*/ 	.word	0xffffffff


	//   ....[91]....
        /*038c*/ 	.word	0xffffffff


	//   ....[92]....
        /*0390*/ 	.word	0xffffffff


	//   ....[93]....
        /*0394*/ 	.word	0xffffffff


	//   ....[94]....
        /*0398*/ 	.word	0xffffffff


	//   ....[95]....
        /*039c*/ 	.word	0xffffffff


	//   ....[96]....
        /*03a0*/ 	.word	0xffffffff


	//   ....[97]....
        /*03a4*/ 	.word	0xffffffff


	//   ....[98]....
        /*03a8*/ 	.word	0xffffffff


	//   ....[99]....
        /*03ac*/ 	.word	0xffffffff


	//   ....[100]....
        /*03b0*/ 	.word	0xffffffff


	//   ....[101]....
        /*03b4*/ 	.word	0xffffffff


	//   ....[102]....
        /*03b8*/ 	.word	0xffffffff


	//   ....[103]....
        /*03bc*/ 	.word	0xffffffff


	//   ....[104]....
        /*03c0*/ 	.word	0xffffffff


	//   ....[105]....
        /*03c4*/ 	.word	0xffffffff


	//   ....[106]....
        /*03c8*/ 	.word	0xffffffff


	//   ....[107]....
        /*03cc*/ 	.word	0xffffffff


	//   ....[108]....
        /*03d0*/ 	.word	0xffffffff


	//   ....[109]....
        /*03d4*/ 	.word	0xffffffff


	//   ....[110]....
        /*03d8*/ 	.word	0xffffffff


	//   ....[111]....
        /*03dc*/ 	.word	0xffffffff


	//   ....[112]....
        /*03e0*/ 	.word	0xffffffff


	//   ....[113]....
        /*03e4*/ 	.word	0xffffffff


	//   ....[114]....
        /*03e8*/ 	.word	0xffffffff


	//   ....[115]....
        /*03ec*/ 	.word	0xffffffff


	//   ....[116]....
        /*03f0*/ 	.word	0xffffffff


	//   ....[117]....
        /*03f4*/ 	.word	0xffffffff


	//   ....[118]....
        /*03f8*/ 	.word	0x0500000f


	//   ....[119]....
        /*03fc*/ 	.word	0x0500000f


	//   ....[120]....
        /*0400*/ 	.word	0x0500000f


	//   ....[121]....
        /*0404*/ 	.word	0x0500000f


	//   ....[122]....
        /*0408*/ 	.word	0x0500000f


	//   ....[123]....
        /*040c*/ 	.word	0x0500000f


	//   ....[124]....
        /*0410*/ 	.word	0x0500000f


	//   ....[125]....
        /*0414*/ 	.word	0x0500000f


	//   ....[126]....
        /*0418*/ 	.word	0x0500000f


	//   ....[127]....
        /*041c*/ 	.word	0x0500000f


	//   ....[128]....
        /*0420*/ 	.word	0x0500000f


	//   ....[129]....
        /*0424*/ 	.word	0x0500000f


	//   ....[130]....
        /*0428*/ 	.word	0x0500000f


	//   ....[131]....
        /*042c*/ 	.word	0x0500000f


	//   ....[132]....
        /*0430*/ 	.word	0x0500000f


	//   ....[133]....
        /*0434*/ 	.word	0x0500000f


	//   ....[134]....
        /*0438*/ 	.word	0x0500000f


	//   ....[135]....
        /*043c*/ 	.word	0x0500000f


	//   ....[136]....
        /*0440*/ 	.word	0x0500000f


	//   ....[137]....
        /*0444*/ 	.word	0x0500000f


	//   ....[138]....
        /*0448*/ 	.word	0x0500000f


	//   ....[139]....
        /*044c*/ 	.word	0x0500000f


	//   ....[140]....
        /*0450*/ 	.word	0x0500000f


	//   ....[141]....
        /*0454*/ 	.word	0x0500000f


	//   ....[142]....
        /*0458*/ 	.word	0x0500000f


	//   ....[143]....
        /*045c*/ 	.word	0x0500000f


	//   ....[144]....
        /*0460*/ 	.word	0x0500000f


	//   ....[145]....
        /*0464*/ 	.word	0x0500000f


	//   ....[146]....
        /*0468*/ 	.word	0x0500000f


	//   ....[147]....
        /*046c*/ 	.word	0x0500000f


	//   ....[148]....
        /*0470*/ 	.word	0x0500000f


	//   ....[149]....
        /*0474*/ 	.word	0x0500000f


	//   ....[150]....
        /*0478*/ 	.word	0x0500000f


	//   ....[151]....
        /*047c*/ 	.word	0x0500000f


	//   ....[152]....
        /*0480*/ 	.word	0x0500000f


	//   ....[153]....
        /*0484*/ 	.word	0x0500000f


	//   ....[154]....
        /*0488*/ 	.word	0x0500000f


	//   ....[155]....
        /*048c*/ 	.word	0x0500000f


	//   ....[156]....
        /*0490*/ 	.word	0x0500000f


	//   ....[157]....
        /*0494*/ 	.word	0x0500000f


	//   ....[158]....
        /*0498*/ 	.word	0x0500000f


	//   ....[159]....
        /*049c*/ 	.word	0x0500000f


	//   ....[160]....
        /*04a0*/ 	.word	0x0500000f


	//   ....[161]....
        /*04a4*/ 	.word	0x0500000f


	//   ....[162]....
        /*04a8*/ 	.word	0x0500000f


	//   ....[163]....
        /*04ac*/ 	.word	0x0500000f


	//   ....[164]....
        /*04b0*/ 	.word	0x0500000f


	//   ....[165]....
        /*04b4*/ 	.word	0x0500000f


	//   ....[166]....
        /*04b8*/ 	.word	0x0500000f


	//   ....[167]....
        /*04bc*/ 	.word	0x0500000f


	//   ....[168]....
        /*04c0*/ 	.word	0x0500000f


	//   ....[169]....
        /*04c4*/ 	.word	0x0500000f


	//   ....[170]....
        /*04c8*/ 	.word	0x0500000f


	//   ....[171]....
        /*04cc*/ 	.word	0x0500000f


	//----- nvinfo : EIATTR_COOP_GROUP_INSTR_OFFSETS
	.align		4
.L_261:
        /*04d0*/ 	.byte	0x04, 0x28
        /*04d2*/ 	.short	(.L_263 - .L_262)


	//   ....[0]....
.L_262:
        /*04d4*/ 	.word	0x00000070


	//   ....[1]....
        /*04d8*/ 	.word	0x000000b0


	//   ....[2]....
        /*04dc*/ 	.word	0x000002d0


	//   ....[3]....
        /*04e0*/ 	.word	0x00000430


	//   ....[4]....
        /*04e4*/ 	.word	0x00000550


	//   ....[5]....
        /*04e8*/ 	.word	0x000006b0


	//   ....[6]....
        /*04ec*/ 	.word	0x00001290


	//   ....[7]....
        /*04f0*/ 	.word	0x00001f20


	//   ....[8]....
        /*04f4*/ 	.word	0x00002460


	//   ....[9]....
        /*04f8*/ 	.word	0x00002f10


	//   ....[10]....
        /*04fc*/ 	.word	0x00003000


	//   ....[11]....
        /*0500*/ 	.word	0x00003c30


	//   ....[12]....
        /*0504*/ 	.word	0x00003cc0


	//   ....[13]....
        /*0508*/ 	.word	0x00005660


	//   ....[14]....
        /*050c*/ 	.word	0x00006420


	//   ....[15]....
        /*0510*/ 	.word	0x00006510


	//   ....[16]....
        /*0514*/ 	.word	0x00006600


	//   ....[17]....
        /*0518*/ 	.word	0x00007280


	//   ....[18]....
        /*051c*/ 	.word	0x000072e0


	//   ....[19]....
        /*0520*/ 	.word	0x00009c00


	//   ....[20]....
        /*0524*/ 	.word	0x00009c20


	//   ....[21]....
        /*0528*/ 	.word	0x00009c40


	//   ....[22]....
        /*052c*/ 	.word	0x00009c70


	//   ....[23]....
        /*0530*/ 	.word	0x0000b500


	//   ....[24]....
        /*0534*/ 	.word	0x0000b510


	//   ....[25]....
        /*0538*/ 	.word	0x0000b590


	//   ....[26]....
        /*053c*/ 	.word	0x0000b5a0


	//   ....[27]....
        /*0540*/ 	.word	0x0000c110


	//   ....[28]....
        /*0544*/ 	.word	0x0000c150


	//   ....[29]....
        /*0548*/ 	.word	0x0000c190


	//   ....[30]....
        /*054c*/ 	.word	0x0000c1d0


	//   ....[31]....
        /*0550*/ 	.word	0x0000c210


	//   ....[32]....
        /*0554*/ 	.word	0x0000c250


	//   ....[33]....
        /*0558*/ 	.word	0x0000c280


	//   ....[34]....
        /*055c*/ 	.word	0x0000c2c0


	//   ....[35]....
        /*0560*/ 	.word	0x0000c2e0


	//   ....[36]....
        /*0564*/ 	.word	0x0000c300


	//   ....[37]....
        /*0568*/ 	.word	0x0000c320


	//   ....[38]....
        /*056c*/ 	.word	0x0000c330


	//   ....[39]....
        /*0570*/ 	.word	0x0000c340


	//   ....[40]....
        /*0574*/ 	.word	0x0000c350


	//   ....[41]....
        /*0578*/ 	.word	0x0000c370


	//   ....[42]....
        /*057c*/ 	.word	0x0000c390


	//   ....[43]....
        /*0580*/ 	.word	0x0000c3c0


	//   ....[44]....
        /*0584*/ 	.word	0x0000c3f0


	//   ....[45]....
        /*0588*/ 	.word	0x0000c420


	//   ....[46]....
        /*058c*/ 	.word	0x0000c450


	//   ....[47]....
        /*0590*/ 	.word	0x0000c910


	//   ....[48]....
        /*0594*/ 	.word	0x0000c950


	//   ....[49]....
        /*0598*/ 	.word	0x0000c980


	//   ....[50]....
        /*059c*/ 	.word	0x0000c9c0


	//   ....[51]....
        /*05a0*/ 	.word	0x0000c9e0


	//   ....[52]....
        /*05a4*/ 	.word	0x0000c9f0


	//   ....[53]....
        /*05a8*/ 	.word	0x0000ca10


	//   ....[54]....
        /*05ac*/ 	.word	0x0000ca30


	//   ....[55]....
        /*05b0*/ 	.word	0x0000d0c0


	//   ....[56]....
        /*05b4*/ 	.word	0x0000d100


	//   ....[57]....
        /*05b8*/ 	.word	0x0000d130


	//   ....[58]....
        /*05bc*/ 	.word	0x0000d160


	//   ....[59]....
        /*05c0*/ 	.word	0x0000d180


	//   ....[60]....
        /*05c4*/ 	.word	0x0000d190


	//   ....[61]....
        /*05c8*/ 	.word	0x0000d1a0


	//   ....[62]....
        /*05cc*/ 	.word	0x0000d1c0


	//   ....[63]....
        /*05d0*/ 	.word	0x0000d350


	//   ....[64]....
        /*05d4*/ 	.word	0x0000ec50


	//   ....[65]....
        /*05d8*/ 	.word	0x0000ec80


	//   ....[66]....
        /*05dc*/ 	.word	0x0000ecf0


	//   ....[67]....
        /*05e0*/ 	.word	0x0000ed10


	//   ....[68]....
        /*05e4*/ 	.word	0x0000ed50


	//   ....[69]....
        /*05e8*/ 	.word	0x0000ed60


	//   ....[70]....
        /*05ec*/ 	.word	0x0000ed80


	//   ....[71]....
        /*05f0*/ 	.word	0x0000ed90


	//   ....[72]....
        /*05f4*/ 	.word	0x0000edd0


	//   ....[73]....
        /*05f8*/ 	.word	0x0000ee20


	//   ....[74]....
        /*05fc*/ 	.word	0x0000f260


	//   ....[75]....
        /*0600*/ 	.word	0x0000f270


	//   ....[76]....
        /*0604*/ 	.word	0x0000f280


	//   ....[77]....
        /*0608*/ 	.word	0x0000f2a0


	//   ....[78]....
        /*060c*/ 	.word	0x0000f320


	//   ....[79]....
        /*0610*/ 	.word	0x0000f330


	//   ....[80]....
        /*0614*/ 	.word	0x0000f3a0


	//   ....[81]....
        /*0618*/ 	.word	0x0000f3b0


	//   ....[82]....
        /*061c*/ 	.word	0x0000f3c0


	//   ....[83]....
        /*0620*/ 	.word	0x0000f3d0


	//   ....[84]....
        /*0624*/ 	.word	0x0000fc80


	//   ....[85]....
        /*0628*/ 	.word	0x0000fca0


	//   ....[86]....
        /*062c*/ 	.word	0x0000fcc0


	//   ....[87]....
        /*0630*/ 	.word	0x0000fd50


	//   ....[88]....
        /*0634*/ 	.word	0x0000fd70


	//   ....[89]....
        /*0638*/ 	.word	0x0000fdf0


	//   ....[90]....
        /*063c*/ 	.word	0x0000fe10


	//   ....[91]....
        /*0640*/ 	.word	0x0000fe20


	//   ....[92]....
        /*0644*/ 	.word	0x0000fe30


	//   ....[93]....
        /*0648*/ 	.word	0x0000fed0


	//   ....[94]....
        /*064c*/ 	.word	0x0000fef0


	//   ....[95]....
        /*0650*/ 	.word	0x0000ff10


	//   ....[96]....
        /*0654*/ 	.word	0x000108d0


	//   ....[97]....
        /*0658*/ 	.word	0x000108e0


	//   ....[98]....
        /*065c*/ 	.word	0x00010900


	//   ....[99]....
        /*0660*/ 	.word	0x00010950


	//   ....[100]....
        /*0664*/ 	.word	0x00010960


	//   ....[101]....
        /*0668*/ 	.word	0x000109a0


	//   ....[102]....
        /*066c*/ 	.word	0x000109b0


	//   ....[103]....
        /*0670*/ 	.word	0x000109c0


	//   ....[104]....
        /*0674*/ 	.word	0x00010a00


	//   ....[105]....
        /*0678*/ 	.word	0x00010a40


	//   ....[106]....
        /*067c*/ 	.word	0x00010e60


	//   ....[107]....
        /*0680*/ 	.word	0x00010e70


	//   ....[108]....
        /*0684*/ 	.word	0x00010e80


	//   ....[109]....
        /*0688*/ 	.word	0x00010ec0


	//   ....[110]....
        /*068c*/ 	.word	0x00010ed0


	//   ....[111]....
        /*0690*/ 	.word	0x00010f10


	//   ....[112]....
        /*0694*/ 	.word	0x00010f20


	//   ....[113]....
        /*0698*/ 	.word	0x00010f30


	//   ....[114]....
        /*069c*/ 	.word	0x00010f70


	//   ....[115]....
        /*06a0*/ 	.word	0x00010fb0


	//   ....[116]....
        /*06a4*/ 	.word	0x00011d80


	//   ....[117]....
        /*06a8*/ 	.word	0x00011f20


	//   ....[118]....
        /*06ac*/ 	.word	0x00012550


	//   ....[119]....
        /*06b0*/ 	.word	0x00012630


	//   ....[120]....
        /*06b4*/ 	.word	0x00012710


	//   ....[121]....
        /*06b8*/ 	.word	0x000127c0


	//   ....[122]....
        /*06bc*/ 	.word	0x00012870


	//   ....[123]....
        /*06c0*/ 	.word	0x00012920


	//   ....[124]....
        /*06c4*/ 	.word	0x000129c0


	//   ....[125]....
        /*06c8*/ 	.word	0x00012a70


	//   ....[126]....
        /*06cc*/ 	.word	0x00012b10


	//   ....[127]....
        /*06d0*/ 	.word	0x00012b90


	//   ....[128]....
        /*06d4*/ 	.word	0x00012c60


	//   ....[129]....
        /*06d8*/ 	.word	0x00012d60


	//   ....[130]....
        /*06dc*/ 	.word	0x00012e10


	//   ....[131]....
        /*06e0*/ 	.word	0x00012e90


	//   ....[132]....
        /*06e4*/ 	.word	0x00012f70


	//   ....[133]....
        /*06e8*/ 	.word	0x00012fd0


	//   ....[134]....
        /*06ec*/ 	.word	0x000130b0


	//   ....[135]....
        /*06f0*/ 	.word	0x00013110


	//   ....[136]....
        /*06f4*/ 	.word	0x000131b0


	//   ....[137]....
        /*06f8*/ 	.word	0x00013250


	//   ....[138]....
        /*06fc*/ 	.word	0x00013300


	//   ....[139]....
        /*0700*/ 	.word	0x00013390


	//   ....[140]....
        /*0704*/ 	.word	0x00013400


	//   ....[141]....
        /*0708*/ 	.word	0x00013460


	//   ....[142]....
        /*070c*/ 	.word	0x00013560


	//   ....[143]....
        /*0710*/ 	.word	0x000135c0


	//   ....[144]....
        /*0714*/ 	.word	0x000136c0


	//   ....[145]....
        /*0718*/ 	.word	0x00013720


	//   ....[146]....
        /*071c*/ 	.word	0x000137c0


	//   ....[147]....
        /*0720*/ 	.word	0x00013880


	//   ....[148]....
        /*0724*/ 	.word	0x00013950


	//   ....[149]....
        /*0728*/ 	.word	0x000139b0


	//   ....[150]....
        /*072c*/ 	.word	0x00013a60


	//   ....[151]....
        /*0730*/ 	.word	0x00013b90


	//   ....[152]....
        /*0734*/ 	.word	0x00013c40


	//   ....[153]....
        /*0738*/ 	.word	0x00013cf0


	//   ....[154]....
        /*073c*/ 	.word	0x00013d90


	//   ....[155]....
        /*0740*/ 	.word	0x00013e40


	//   ....[156]....
        /*0744*/ 	.word	0x00013ee0


	//   ....[157]....
        /*0748*/ 	.word	0x00013f90


	//   ....[158]....
        /*074c*/ 	.word	0x00014030


	//   ....[159]....
        /*0750*/ 	.word	0x000140a0


	//   ....[160]....
        /*0754*/ 	.word	0x00014160


	//   ....[161]....
        /*0758*/ 	.word	0x00014250


	//   ....[162]....
        /*075c*/ 	.word	0x000142e0


	//   ....[163]....
        /*0760*/ 	.word	0x00014340


	//   ....[164]....
        /*0764*/ 	.word	0x000143f0


	//   ....[165]....
        /*0768*/ 	.word	0x00014450


	//   ....[166]....
        /*076c*/ 	.word	0x00014500


	//   ....[167]....
        /*0770*/ 	.word	0x00014560


	//   ....[168]....
        /*0774*/ 	.word	0x00014610


	//   ....[169]....
        /*0778*/ 	.word	0x00014670


	//   ....[170]....
        /*077c*/ 	.word	0x00014720


	//   ....[171]....
        /*0780*/ 	.word	0x00014980


	//----- nvinfo : EIATTR_REG_RECONFIG
	.align		4
.L_263:
        /*0784*/ 	.byte	0x01, 0x54
	.zero		2


	//----- nvinfo : EIATTR_SYSCALL_OFFSETS
	.align		4
        /*0788*/ 	.byte	0x04, 0x46
        /*078a*/ 	.short	(.L_265 - .L_264)


	//   ....[0]....
.L_264:
        /*078c*/ 	.word	0x00001470


	//   ....[1]....
        /*0790*/ 	.word	0x0000df00


	//   ....[2]....
        /*0794*/ 	.word	0x0000e070


	//   ....[3]....
        /*0798*/ 	.word	0x0000e1c0


	//   ....[4]....
        /*079c*/ 	.word	0x0000e300


	//   ....[5]....
        /*07a0*/ 	.word	0x0000f780


	//----- nvinfo : EIATTR_MBARRIER_INSTR_OFFSETS
	.align		4
.L_265:
        /*07a4*/ 	.byte	0x04, 0x39
        /*07a6*/ 	.short	(.L_267 - .L_266)


	//   ....[0]....
.L_266:
        /*07a8*/ 	.word	0x00000180
        /*07ac*/ 	.word	0x000000ff
        /*07b0*/ 	.word	0x00013200
        /*07b4*/ 	.short	0x0100
        /*07b6*/ 	.byte	0x08
	.zero		1


	//   ....[1]....
        /*07b8*/ 	.word	0x00000190
        /*07bc*/ 	.word	0x000000ff
        /*07c0*/ 	.word	0x00013220
        /*07c4*/ 	.short	0x0100
        /*07c6*/ 	.byte	0x08
	.zero		1


	//   ....[2]....
        /*07c8*/ 	.word	0x00000280
        /*07cc*/ 	.word	0x000000ff
        /*07d0*/ 	.word	0x00013230
        /*07d4*/ 	.short	0x0100
        /*07d6*/ 	.byte	0x08
	.zero		1


	//   ....[3]....
        /*07d8*/ 	.word	0x00000290
        /*07dc*/ 	.word	0x000000ff
        /*07e0*/ 	.word	0x00013240
        /*07e4*/ 	.short	0x0100
        /*07e6*/ 	.byte	0x08
	.zero		1


	//   ....[4]....
        /*07e8*/ 	.word	0x000002a0
        /*07ec*/ 	.word	0x000000ff
        /*07f0*/ 	.word	0x00013238
        /*07f4*/ 	.short	0x0100
        /*07f6*/ 	.byte	0x08
	.zero		1


	//   ....[5]....
        /*07f8*/ 	.word	0x000002b0
        /*07fc*/ 	.word	0x000000ff
        /*0800*/ 	.word	0x00013248
        /*0804*/ 	.short	0x0100
        /*0806*/ 	.byte	0x08
	.zero		1


	//   ....[6]....
        /*0808*/ 	.word	0x000003e0
        /*080c*/ 	.word	0x000000ff
        /*0810*/ 	.word	0x00013250
        /*0814*/ 	.short	0x0100
        /*0816*/ 	.byte	0x08
	.zero		1


	//   ....[7]....
        /*0818*/ 	.word	0x000003f0
        /*081c*/ 	.word	0x000000ff
        /*0820*/ 	.word	0x00013260
        /*0824*/ 	.short	0x0100
        /*0826*/ 	.byte	0x08
	.zero		1


	//   ....[8]....
        /*0828*/ 	.word	0x00000400
        /*082c*/ 	.word	0x000000ff
        /*0830*/ 	.word	0x00013258
        /*0834*/ 	.short	0x0100
        /*0836*/ 	.byte	0x08
	.zero		1


	//   ....[9]....
        /*0838*/ 	.word	0x00000410
        /*083c*/ 	.word	0x000000ff
        /*0840*/ 	.word	0x00013268
        /*0844*/ 	.short	0x0100
        /*0846*/ 	.byte	0x08
	.zero		1


	//   ....[10]....
        /*0848*/ 	.word	0x00000500
        /*084c*/ 	.word	0x000000ff
        /*0850*/ 	.word	0x00013270
        /*0854*/ 	.short	0x0100
        /*0856*/ 	.byte	0x06
	.zero		1


	//   ....[11]....
        /*0858*/ 	.word	0x00000510
        /*085c*/ 	.word	0x000000ff
        /*0860*/ 	.word	0x00013280
        /*0864*/ 	.short	0x0100
        /*0866*/ 	.byte	0x06
	.zero		1


	//   ....[12]....
        /*0868*/ 	.word	0x00000520
        /*086c*/ 	.word	0x000000ff
        /*0870*/ 	.word	0x00013278
        /*0874*/ 	.short	0x0100
        /*0876*/ 	.byte	0x06
	.zero		1


	//   ....[13]....
        /*0878*/ 	.word	0x00000530
        /*087c*/ 	.word	0x000000ff
        /*0880*/ 	.word	0x00013288
        /*0884*/ 	.short	0x0100
        /*0886*/ 	.byte	0x06
	.zero		1


	//   ....[14]....
        /*0888*/ 	.word	0x00000660
        /*088c*/ 	.word	0x000000ff
        /*0890*/ 	.word	0x00013290
        /*0894*/ 	.short	0x0100
        /*0896*/ 	.byte	0x08
	.zero		1


	//   ....[15]....
        /*0898*/ 	.word	0x00000670
        /*089c*/ 	.word	0x000000ff
        /*08a0*/ 	.word	0x000132a0
        /*08a4*/ 	.short	0x0100
        /*08a6*/ 	.byte	0x08
	.zero		1


	//   ....[16]....
        /*08a8*/ 	.word	0x00000680
        /*08ac*/ 	.word	0x000000ff
        /*08b0*/ 	.word	0x00013298
        /*08b4*/ 	.short	0x0100
        /*08b6*/ 	.byte	0x08
	.zero		1


	//   ....[17]....
        /*08b8*/ 	.word	0x00000690
        /*08bc*/ 	.word	0x000000ff
        /*08c0*/ 	.word	0x000132a8
        /*08c4*/ 	.short	0x0100
        /*08c6*/ 	.byte	0x08
	.zero		1


	//   ....[18]....
        /*08c8*/ 	.word	0x000007e0
        /*08cc*/ 	.word	0x000000ff
        /*08d0*/ 	.word	0x000132b0
        /*08d4*/ 	.short	0x0100
        /*08d6*/ 	.byte	0x08
	.zero		1


	//   ....[19]....
        /*08d8*/ 	.word	0x000007f0
        /*08dc*/ 	.word	0x000000ff
        /*08e0*/ 	.word	0x000132c0
        /*08e4*/ 	.short	0x0100
        /*08e6*/ 	.byte	0x08
	.zero		1


	//   ....[20]....
        /*08e8*/ 	.word	0x00000800
        /*08ec*/ 	.word	0x000000ff
        /*08f0*/ 	.word	0x000132b8
        /*08f4*/ 	.short	0x0100
        /*08f6*/ 	.byte	0x08
	.zero		1


	//   ....[21]....
        /*08f8*/ 	.word	0x00000810
        /*08fc*/ 	.word	0x000000ff
        /*0900*/ 	.word	0x000132c8
        /*0904*/ 	.short	0x0100
        /*0906*/ 	.byte	0x08
	.zero		1


	//   ....[22]....
        /*0908*/ 	.word	0x000017c0
        /*090c*/ 	.word	0x000000ff
        /*0910*/ 	.word	0x00013200
        /*0914*/ 	.short	0x010a
        /*0916*/ 	.byte	0x2d
	.zero		1


	//   ....[23]....
        /*0918*/ 	.word	0x00001860
        /*091c*/ 	.word	0x00000002
        /*0920*/ 	.word	0x00013230
        /*0924*/ 	.short	0x010a
        /*0926*/ 	.byte	0x3f
	.zero		1


	//   ....[24]....
        /*0928*/ 	.word	0x000018a0
        /*092c*/ 	.word	0x00000002
        /*0930*/ 	.word	0x00013230
        /*0934*/ 	.short	0x010a
        /*0936*/ 	.byte	0x3f
	.zero		1


	//   ....[25]....
        /*0938*/ 	.word	0x00002750
        /*093c*/ 	.word	0x000000ff
        /*0940*/ 	.word	0x00000000
        /*0944*/ 	.short	0x0101
        /*0946*/ 	.byte	0x06
	.zero		1


	//   ....[26]....
        /*0948*/ 	.word	0x00004da0
        /*094c*/ 	.word	0x000000ff
        /*0950*/ 	.word	0x00013230
        /*0954*/ 	.short	0x010a
        /*0956*/ 	.byte	0x16
	.zero		1


	//   ....[27]....
        /*0958*/ 	.word	0x00004de0
        /*095c*/ 	.word	0x000000ff
        /*0960*/ 	.word	0x00013230
        /*0964*/ 	.short	0x010a
        /*0966*/ 	.byte	0x16
	.zero		1


	//   ....[28]....
        /*0968*/ 	.word	0x00005230
        /*096c*/ 	.word	0x000000ff
        /*0970*/ 	.word	0x00013250
        /*0974*/ 	.short	0x010a
        /*0976*/ 	.byte	0x0b
	.zero		1


	//   ....[29]....
        /*0978*/ 	.word	0x00005270
        /*097c*/ 	.word	0x000000ff
        /*0980*/ 	.word	0x00013250
        /*0984*/ 	.short	0x010a
        /*0986*/ 	.byte	0x0b
	.zero		1


	//   ....[30]....
        /*0988*/ 	.word	0x00005dd0
        /*098c*/ 	.word	0x000000ff
        /*0990*/ 	.word	0x00000000
        /*0994*/ 	.short	0x0101
        /*0996*/ 	.byte	0x16
	.zero		1


	//   ....[31]....
        /*0998*/ 	.word	0x00008090
        /*099c*/ 	.word	0x000000ff
        /*09a0*/ 	.word	0x00000000
        /*09a4*/ 	.short	0x0101
        /*09a6*/ 	.byte	0x06
	.zero		1


	//   ....[32]....
        /*09a8*/ 	.word	0x000085d0
        /*09ac*/ 	.word	0x000000ff
        /*09b0*/ 	.word	0x00013230
        /*09b4*/ 	.short	0x010a
        /*09b6*/ 	.byte	0x06
	.zero		1


	//   ....[33]....
        /*09b8*/ 	.word	0x00008610
        /*09bc*/ 	.word	0x000000ff
        /*09c0*/ 	.word	0x00013230
        /*09c4*/ 	.short	0x010a
        /*09c6*/ 	.byte	0x06
	.zero		1


	//   ....[34]....
        /*09c8*/ 	.word	0x00008a60
        /*09cc*/ 	.word	0x000000ff
        /*09d0*/ 	.word	0x00013250
        /*09d4*/ 	.short	0x010a
        /*09d6*/ 	.byte	0x0b
	.zero		1


	//   ....[35]....
        /*09d8*/ 	.word	0x00008aa0
        /*09dc*/ 	.word	0x000000ff
        /*09e0*/ 	.word	0x00013250
        /*09e4*/ 	.short	0x010a
        /*09e6*/ 	.byte	0x0b
	.zero		1


	//   ....[36]....
        /*09e8*/ 	.word	0x000093c0
        /*09ec*/ 	.word	0x000000ff
        /*09f0*/ 	.word	0x00000000
        /*09f4*/ 	.short	0x0101
        /*09f6*/ 	.byte	0x06
	.zero		1


	//   ....[37]....
        /*09f8*/ 	.word	0x0000ad20
        /*09fc*/ 	.word	0x000000ff
        /*0a00*/ 	.word	0x00000000
        /*0a04*/ 	.short	0x0101
        /*0a06*/ 	.byte	0x06
	.zero		1


	//   ....[38]....
        /*0a08*/ 	.word	0x0000b1d0
        /*0a0c*/ 	.word	0x000000ff
        /*0a10*/ 	.word	0x00013250
        /*0a14*/ 	.short	0x010a
        /*0a16*/ 	.byte	0x0e
	.zero		1


	//   ....[39]....
        /*0a18*/ 	.word	0x0000b210
        /*0a1c*/ 	.word	0x000000ff
        /*0a20*/ 	.word	0x00013250
        /*0a24*/ 	.short	0x010a
        /*0a26*/ 	.byte	0x0e
	.zero		1


	//   ....[40]....
        /*0a28*/ 	.word	0x0000b880
        /*0a2c*/ 	.word	0x000000ff
        /*0a30*/ 	.word	0x00000000
        /*0a34*/ 	.short	0x0101
        /*0a36*/ 	.byte	0x04
	.zero		1


	//   ....[41]....
        /*0a38*/ 	.word	0x0000c930
        /*0a3c*/ 	.word	0x00000000
        /*0a40*/ 	.word	0x00000000
        /*0a44*/ 	.short	0x0101
        /*0a46*/ 	.byte	0x3f
	.zero		1


	//   ....[42]....
        /*0a48*/ 	.word	0x0000e930
        /*0a4c*/ 	.word	0x00000004
        /*0a50*/ 	.word	0x00013280
        /*0a54*/ 	.short	0x010a
        /*0a56*/ 	.byte	0x3f
	.zero		1


	//   ....[43]....
        /*0a58*/ 	.word	0x0000ef10
        /*0a5c*/ 	.word	0x00000004
        /*0a60*/ 	.word	0x00013270
        /*0a64*/ 	.short	0x0107
        /*0a66*/ 	.byte	0x3f
	.zero		1


	//   ....[44]....
        /*0a68*/ 	.word	0x0000efd0
        /*0a6c*/ 	.word	0x00000004
        /*0a70*/ 	.word	0x00013270
        /*0a74*/ 	.short	0x0101
        /*0a76*/ 	.byte	0x3f
	.zero		1


	//   ....[45]....
        /*0a78*/ 	.word	0x0000f000
        /*0a7c*/ 	.word	0x00000004
        /*0a80*/ 	.word	0x00013240
        /*0a84*/ 	.short	0x010a
        /*0a86*/ 	.byte	0x3f
	.zero		1


	//   ....[46]....
        /*0a88*/ 	.word	0x0000f550
        /*0a8c*/ 	.word	0x00000004
        /*0a90*/ 	.word	0x00013230
        /*0a94*/ 	.short	0x0107
        /*0a96*/ 	.byte	0x3f
	.zero		1


	//   ....[47]....
        /*0a98*/ 	.word	0x0000f630
        /*0a9c*/ 	.word	0x00000004
        /*0aa0*/ 	.word	0x00013230
        /*0aa4*/ 	.short	0x0101
        /*0aa6*/ 	.byte	0x3f
	.zero		1


	//   ....[48]....
        /*0aa8*/ 	.word	0x00010000
        /*0aac*/ 	.word	0x00000010
        /*0ab0*/ 	.word	0x00013200
        /*0ab4*/ 	.short	0x0107
        /*0ab6*/ 	.byte	0x3f
	.zero		1


	//   ....[49]....
        /*0ab8*/ 	.word	0x000100f0
        /*0abc*/ 	.word	0x00000010
        /*0ac0*/ 	.word	0x00013200
        /*0ac4*/ 	.short	0x0101
        /*0ac6*/ 	.byte	0x3f
	.zero		1


	//   ....[50]....
        /*0ac8*/ 	.word	0x00010110
        /*0acc*/ 	.word	0x00000010
        /*0ad0*/ 	.word	0x00013220
        /*0ad4*/ 	.short	0x010a
        /*0ad6*/ 	.byte	0x3f
	.zero		1


	//   ....[51]....
        /*0ad8*/ 	.word	0x00010640
        /*0adc*/ 	.word	0x00000000
        /*0ae0*/ 	.word	0x00013280
        /*0ae4*/ 	.short	0x010a
        /*0ae6*/ 	.byte	0x3f
	.zero		1


	//   ....[52]....
        /*0ae8*/ 	.word	0x00010af0
        /*0aec*/ 	.word	0x00000000
        /*0af0*/ 	.word	0x00013270
        /*0af4*/ 	.short	0x0107
        /*0af6*/ 	.byte	0x3f
	.zero		1


	//   ....[53]....
        /*0af8*/ 	.word	0x00010bb0
        /*0afc*/ 	.word	0x00000000
        /*0b00*/ 	.word	0x00013270
        /*0b04*/ 	.short	0x0101
        /*0b06*/ 	.byte	0x3f
	.zero		1


	//   ....[54]....
        /*0b08*/ 	.word	0x00010be0
        /*0b0c*/ 	.word	0x00000000
        /*0b10*/ 	.word	0x00013240
        /*0b14*/ 	.short	0x010a
        /*0b16*/ 	.byte	0x3f
	.zero		1


	//   ....[55]....
        /*0b18*/ 	.word	0x00011030
        /*0b1c*/ 	.word	0x00000000
        /*0b20*/ 	.word	0x00013230
        /*0b24*/ 	.short	0x0107
        /*0b26*/ 	.byte	0x3f
	.zero		1


	//   ....[56]....
        /*0b28*/ 	.word	0x000110f0
        /*0b2c*/ 	.word	0x00000000
        /*0b30*/ 	.word	0x00013230
        /*0b34*/ 	.short	0x0101
        /*0b36*/ 	.byte	0x3f
	.zero		1


	//   ....[57]....
        /*0b38*/ 	.word	0x00011180
        /*0b3c*/ 	.word	0x00000002
        /*0b40*/ 	.word	0x00013270
        /*0b44*/ 	.short	0x010a
        /*0b46*/ 	.byte	0x3f
	.zero		1


	//   ....[58]....
        /*0b48*/ 	.word	0x00011210
        /*0b4c*/ 	.word	0x00000002
        /*0b50*/ 	.word	0x00013260
        /*0b54*/ 	.short	0x010a
        /*0b56*/ 	.byte	0x3f
	.zero		1


	//   ....[59]....
        /*0b58*/ 	.word	0x00011520
        /*0b5c*/ 	.word	0x00000002
        /*0b60*/ 	.word	0x00013250
        /*0b64*/ 	.short	0x0101
        /*0b66*/ 	.byte	0x3f
	.zero		1


	//   ....[60]....
        /*0b68*/ 	.word	0x000115b0
        /*0b6c*/ 	.word	0x00000002
        /*0b70*/ 	.word	0x00000000
        /*0b74*/ 	.short	0x0101
        /*0b76*/ 	.byte	0x3f
	.zero		1


	//   ....[61]....
        /*0b78*/ 	.word	0x00011790
        /*0b7c*/ 	.word	0x00000003
        /*0b80*/ 	.word	0x00013270
        /*0b84*/ 	.short	0x010a
        /*0b86*/ 	.byte	0x3f
	.zero		1


	//   ....[62]....
        /*0b88*/ 	.word	0x00011820
        /*0b8c*/ 	.word	0x00000003
        /*0b90*/ 	.word	0x00013260
        /*0b94*/ 	.short	0x010a
        /*0b96*/ 	.byte	0x3f
	.zero		1


	//   ....[63]....
        /*0b98*/ 	.word	0x00011b40
        /*0b9c*/ 	.word	0x00000003
        /*0ba0*/ 	.word	0x00013250
        /*0ba4*/ 	.short	0x0101
        /*0ba6*/ 	.byte	0x3f
	.zero		1


	//   ....[64]....
        /*0ba8*/ 	.word	0x00011c00
        /*0bac*/ 	.word	0x00000003
        /*0bb0*/ 	.word	0x00000000
        /*0bb4*/ 	.short	0x0101
        /*0bb6*/ 	.byte	0x3f
	.zero		1


	//   ....[65]....
        /*0bb8*/ 	.word	0x00011ea0
        /*0bbc*/ 	.word	0x00000005
        /*0bc0*/ 	.word	0x00013220
        /*0bc4*/ 	.short	0x010a
        /*0bc6*/ 	.byte	0x3f
	.zero		1


	//   ....[66]....
        /*0bc8*/ 	.word	0x00012050
        /*0bcc*/ 	.word	0x00000003
        /*0bd0*/ 	.word	0x00013240
        /*0bd4*/ 	.short	0x010a
        /*0bd6*/ 	.byte	0x3f
	.zero		1


	//   ....[67]....
        /*0bd8*/ 	.word	0x000120e0
        /*0bdc*/ 	.word	0x0000001b
        /*0be0*/ 	.word	0x00013240
        /*0be4*/ 	.short	0x010a
        /*0be6*/ 	.byte	0x3f
	.zero		1


	//   ....[68]....
        /*0be8*/ 	.word	0x00012120
        /*0bec*/ 	.word	0x00000003
        /*0bf0*/ 	.word	0x00013260
        /*0bf4*/ 	.short	0x010a
        /*0bf6*/ 	.byte	0x3f
	.zero		1


	//   ....[69]....
        /*0bf8*/ 	.word	0x00012160
        /*0bfc*/ 	.word	0x0000001b
        /*0c00*/ 	.word	0x00013260
        /*0c04*/ 	.short	0x010a
        /*0c06*/ 	.byte	0x3f
	.zero		1


	//   ....[70]....
        /*0c08*/ 	.word	0x000121a0
        /*0c0c*/ 	.word	0x00000003
        /*0c10*/ 	.word	0x00013280
        /*0c14*/ 	.short	0x010a
        /*0c16*/ 	.byte	0x3f
	.zero		1


	//   ....[71]....
        /*0c18*/ 	.word	0x000121e0
        /*0c1c*/ 	.word	0x0000001b
        /*0c20*/ 	.word	0x00013280
        /*0c24*/ 	.short	0x010a
        /*0c26*/ 	.byte	0x3f
	.zero		1


	//   ....[72]....
        /*0c28*/ 	.word	0x00012250
        /*0c2c*/ 	.word	0x00000003
        /*0c30*/ 	.word	0x00013200
        /*0c34*/ 	.short	0x010a
        /*0c36*/ 	.byte	0x3f
	.zero		1


	//   ....[73]....
        /*0c38*/ 	.word	0x000122a0
        /*0c3c*/ 	.word	0x00000002
        /*0c40*/ 	.word	0x00013230
        /*0c44*/ 	.short	0x010a
        /*0c46*/ 	.byte	0x3f
	.zero		1


	//   ....[74]....
        /*0c48*/ 	.word	0x00012300
        /*0c4c*/ 	.word	0x00000008
        /*0c50*/ 	.word	0x00013230
        /*0c54*/ 	.short	0x010a
        /*0c56*/ 	.byte	0x3f
	.zero		1


	//   ....[75]....
        /*0c58*/ 	.word	0x00012360
        /*0c5c*/ 	.word	0x00000008
        /*0c60*/ 	.word	0x00013250
        /*0c64*/ 	.short	0x010a
        /*0c66*/ 	.byte	0x3f
	.zero		1


	//   ....[76]....
        /*0c68*/ 	.word	0x000123c0
        /*0c6c*/ 	.word	0x00000008
        /*0c70*/ 	.word	0x00013230
        /*0c74*/ 	.short	0x010a
        /*0c76*/ 	.byte	0x3f
	.zero		1


	//   ....[77]....
        /*0c78*/ 	.word	0x00012420
        /*0c7c*/ 	.word	0x00000008
        /*0c80*/ 	.word	0x00013250
        /*0c84*/ 	.short	0x010a
        /*0c86*/ 	.byte	0x3f
	.zero		1


	//   ....[78]....
        /*0c88*/ 	.word	0x00012480
        /*0c8c*/ 	.word	0x00000005
        /*0c90*/ 	.word	0x00013250
        /*0c94*/ 	.short	0x010a
        /*0c96*/ 	.byte	0x3f
	.zero		1


	//   ....[79]....
        /*0c98*/ 	.word	0x00012580
        /*0c9c*/ 	.word	0x00000004
        /*0ca0*/ 	.word	0x00013280
        /*0ca4*/ 	.short	0x010a
        /*0ca6*/ 	.byte	0x3f
	.zero		1


	//   ....[80]....
        /*0ca8*/ 	.word	0x00012cb0
        /*0cac*/ 	.word	0x00000004
        /*0cb0*/ 	.word	0x00013240
        /*0cb4*/ 	.short	0x010a
        /*0cb6*/ 	.byte	0x3f
	.zero		1


	//   ....[81]....
        /*0cb8*/ 	.word	0x00013a90
        /*0cbc*/ 	.word	0x00000010
        /*0cc0*/ 	.word	0x00013220
        /*0cc4*/ 	.short	0x010a
        /*0cc6*/ 	.byte	0x3f
	.zero		1


	//   ....[82]....
        /*0cc8*/ 	.word	0x00013ae0
        /*0ccc*/ 	.word	0x00000000
        /*0cd0*/ 	.word	0x00013280
        /*0cd4*/ 	.short	0x010a
        /*0cd6*/ 	.byte	0x3f
	.zero		1


	//   ....[83]....
        /*0cd8*/ 	.word	0x000141a0
        /*0cdc*/ 	.word	0x00000000
        /*0ce0*/ 	.word	0x00013240
        /*0ce4*/ 	.short	0x010a
        /*0ce6*/ 	.byte	0x3f
	.zero		1


	//   ....[84]....
        /*0ce8*/ 	.word	0x00014760
        /*0cec*/ 	.word	0x00000002
        /*0cf0*/ 	.word	0x00013270
        /*0cf4*/ 	.short	0x010a
        /*0cf6*/ 	.byte	0x3f
	.zero		1


	//   ....[85]....
        /*0cf8*/ 	.word	0x000147b0
        /*0cfc*/ 	.word	0x00000002
        /*0d00*/ 	.word	0x00013260
        /*0d04*/ 	.short	0x010a
        /*0d06*/ 	.byte	0x3f
	.zero		1


	//   ....[86]....
        /*0d08*/ 	.word	0x00014800
        /*0d0c*/ 	.word	0x00000003
        /*0d10*/ 	.word	0x00013270
        /*0d14*/ 	.short	0x010a
        /*0d16*/ 	.byte	0x3f
	.zero		1


	//   ....[87]....
        /*0d18*/ 	.word	0x00014850
        /*0d1c*/ 	.word	0x00000003
        /*0d20*/ 	.word	0x00013260
        /*0d24*/ 	.short	0x010a
        /*0d26*/ 	.byte	0x3f
	.zero		1


	//   ....[88]....
        /*0d28*/ 	.word	0x000148a0
        /*0d2c*/ 	.word	0x00000005
        /*0d30*/ 	.word	0x00013220
        /*0d34*/ 	.short	0x010a
        /*0d36*/ 	.byte	0x3f
	.zero		1


	//   ....[89]....
        /*0d38*/ 	.word	0x00014a40
        /*0d3c*/ 	.word	0x00000003
        /*0d40*/ 	.word	0x00013240
        /*0d44*/ 	.short	0x010a
        /*0d46*/ 	.byte	0x3f
	.zero		1


	//   ....[90]....
        /*0d48*/ 	.word	0x00014a90
        /*0d4c*/ 	.word	0x0000001b
        /*0d50*/ 	.word	0x00013240
        /*0d54*/ 	.short	0x010a
        /*0d56*/ 	.byte	0x3f
	.zero		1


	//   ....[91]....
        /*0d58*/ 	.word	0x00014ae0
        /*0d5c*/ 	.word	0x00000003
        /*0d60*/ 	.word	0x00013260
        /*0d64*/ 	.short	0x010a
        /*0d66*/ 	.byte	0x3f
	.zero		1


	//   ....[92]....
        /*0d68*/ 	.word	0x00014b30
        /*0d6c*/ 	.word	0x0000001b
        /*0d70*/ 	.word	0x00013260
        /*0d74*/ 	.short	0x010a
        /*0d76*/ 	.byte	0x3f
	.zero		1


	//   ....[93]....
        /*0d78*/ 	.word	0x00014b80
        /*0d7c*/ 	.word	0x00000003
        /*0d80*/ 	.word	0x00013280
        /*0d84*/ 	.short	0x010a
        /*0d86*/ 	.byte	0x3f
	.zero		1


	//----- nvinfo : EIATTR_NUM_MBARRIERS
	.align		4
.L_267:
        /*0d88*/ 	.byte	0x03, 0x38
        /*0d8a*/ 	.short	0x0016


	//----- nvinfo : EIATTR_EXIT_INSTR_OFFSETS
	.align		4
        /*0d8c*/ 	.byte	0x04, 0x1c
        /*0d8e*/ 	.short	(.L_269 - .L_268)


	//   ....[0]....
.L_268:
        /*0d90*/ 	.word	0x00000960


	//   ....[1]....
        /*0d94*/ 	.word	0x0000d2d0


	//   ....[2]....
        /*0d98*/ 	.word	0x00012230


	//----- nvinfo : EIATTR_MAX_THREADS
	.align		4
.L_269:
        /*0d9c*/ 	.byte	0x04, 0x05
        /*0d9e*/ 	.short	(.L_271 - .L_270)
.L_270:
        /*0da0*/ 	.word	0x00000200
        /*0da4*/ 	.word	0x00000001
        /*0da8*/ 	.word	0x00000001


	//----- nvinfo : EIATTR_CRS_STACK_SIZE
	.align		4
.L_271:
        /*0dac*/ 	.byte	0x04, 0x1e
        /*0dae*/ 	.short	(.L_273 - .L_272)
.L_272:
        /*0db0*/ 	.word	0x00000000


	//----- nvinfo : EIATTR_CBANK_PARAM_SIZE
	.align		4
.L_273:
        /*0db4*/ 	.byte	0x03, 0x19
        /*0db6*/ 	.short	0x0af0


	//----- nvinfo : EIATTR_PARAM_CBANK
	.align		4
        /*0db8*/ 	.byte	0x04, 0x0a
        /*0dba*/ 	.short	(.L_275 - .L_274)
	.align		4
.L_274:
        /*0dbc*/ 	.word	index@(.nv.constant0._ZN7cutlass13device_kernelIN5flash11enable_sm90INS1_16FlashAttnFwdSm90INS1_25CollectiveMainloopFwdSm90ILi2EN4cute5tupleIJNS5_1CILi1EEES8_S8_EEENS6_IJNS7_ILi192EEENS7_ILi160EEENS7_ILi64EEEEEELi64ENS_12float_e4m3_tEfNS_4arch4Sm90ELb1ELb0ELb1ELb0ELb1ELb0ELb0ELb1ELb1ELb1ELb0ELb0EEENS1_21CollectiveEpilogueFwdINS6_IJSA_SC_SB_EEES9_NS_10bfloat16_tESG_Li384ELb0ELb1ELb0ELb1EEENS1_30DynamicPersistentTileSchedulerILi384ELi128ELb0ELb1ELb1EEEEEEEEEvNT_6ParamsE)
        /*0dc0*/ 	.short	0x0210
        /*0dc2*/ 	.short	0x0af0


	//----- nvinfo : EIATTR_SW_WAR
	.align		4
.L_275:
        /*0dc4*/ 	.byte	0x04, 0x36
        /*0dc6*/ 	.short	(.L_277 - .L_276)
.L_276:
        /*0dc8*/ 	.word	0x00000008
.L_277:


//--------------------- .nv.info._ZN7cutlass13device_kernelIN5flash11enable_sm90INS1_16FlashAttnFwdSm90INS1_25CollectiveMainloopFwdSm90ILi2EN4cute5tupleIJNS5_1CILi1EEES8_S8_EEENS6_IJNS7_ILi192EEENS7_ILi160EEENS7_ILi64EEEEEELi64ENS_12float_e4m3_tEfNS_4arch4Sm90ELb1ELb0ELb1ELb1ELb1ELb0ELb0ELb1ELb1ELb1ELb0ELb0EEENS1_21CollectiveEpilogueFwdINS6_IJSA_SC_SB_EEES9_NS_10bfloat16_tESG_Li384ELb1ELb1ELb0ELb1EEENS1_36VarlenDynamicPersistentTileSchedulerILi192ELi160ELi384ELi128ELb0ELb1ELb1ELb1ELb1ELb1EEEEEEEEEvNT_6ParamsE --------------------------
	.section	.nv.info._ZN7cutlass13device_kernelIN5flash11enable_sm90INS1_16FlashAttnFwdSm90INS1_25CollectiveMainloopFwdSm90ILi2EN4cute5tupleIJNS5_1CILi1EEES8_S8_EEENS6_IJNS7_ILi192EEENS7_ILi160EEENS7_ILi64EEEEEELi64ENS_12float_e4m3_tEfNS_4arch4Sm90ELb1ELb0ELb1ELb1ELb1ELb0ELb0ELb1ELb1ELb1ELb0ELb0EEENS1_21CollectiveEpilogueFwdINS6_IJSA_SC_SB_EEES9_NS_10bfloat16_tESG_Li384ELb1ELb1ELb0ELb1EEENS1_36VarlenDynamicPersistentTileSchedulerILi192ELi160ELi384ELi128ELb0ELb1ELb1ELb1ELb1ELb1EEEEEEEEEvNT_6ParamsE,"",@"SHT_CUDA_INFO"
	.sectionflags	@""
	.align	4


	//----- nvinfo : EIATTR_CUDA_API_VERSION
	.align		4
        /*0000*/ 	.byte	0x04, 0x37
        /*0002*/ 	.short	(.L_279 - .L_278)
.L_278:
        /*0004*/ 	.word	0x00000082


	//----- nvinfo : EIATTR_KPARAM_INFO
	.align		4
.L_279:
        /*0008*/ 	.byte	0x04, 0x17
        /*000a*/ 	.short	(.L_281 - .L_280)
.L_280:
        /*000c*/ 	.word	0x00000000
        /*0010*/ 	.short	0x0000
        /*0012*/ 	.short	0x0070
        /*0014*/ 	.byte	0x00, 0xf0, 0x01, 0x2a


	//----- nvinfo : EIATTR_SPARSE_MMA_MASK
	.align		4
.L_281:
        /*0018*/ 	.byte	0x03, 0x50
        /*001a*/ 	.short	0x0000


	//----- nvinfo : EIATTR_MAXREG_COUNT
	.align		4
        /*001c*/ 	.byte	0x03, 0x1b
        /*001e*/ 	.short	0x0080


	//----- nvinfo : EIATTR_NUM_BARRIERS
	.align		4
        /*0020*/ 	.byte	0x02, 0x4c
        /*0022*/ 	.byte	0x09
	.zero		1


	//----- nvinfo : EIATTR_EXTERNS
	.align		4
        /*0024*/ 	.byte	0x04, 0x0f
        /*0026*/ 	.short	(.L_283 - .L_282)


	//   ....[0]....
	.align		4
.L_282:
        /*0028*/ 	.word	index@(__assertfail)


	//----- nvinfo : EIATTR_ANNOTATIONS
	.align		4
.L_283:
        /*002c*/ 	.byte	0x04, 0x55
        /*002e*/ 	.short	(.L_285 - .L_284)


	//   ....[0]....
.L_284:
        /* <DEDUP_REMOVED lines=35> */


	//----- nvinfo : EIATTR_MERCURY_ISA_VERSION
	.align		4
.L_285:
        /*0250*/ 	.byte	0x03, 0x5f
        /*0252*/ 	.short	0x0101


	//----- nvinfo : EIATTR_UNUSED_LOAD_BYTE_OFFSET
	.align		4
        /*0254*/ 	.byte	0x04, 0x44
        /*0256*/ 	.short	(.L_287 - .L_286)


	//   ....[0]....
.L_286:
        /*0258*/ 	.word	0x00000940
        /*025c*/ 	.word	0x0000fff0


	//   ....[1]....
        /*0260*/ 	.word	0x0000bbd0
        /*0264*/ 	.word	0x0000fff0


	//----- nvinfo : EIATTR_INT_WARP_WIDE_INSTR_OFFSETS
	.align		4
.L_287:
        /*0268*/ 	.byte	0x04, 0x31
        /*026a*/ 	.short	(.L_289 - .L_288)


	//   ....[0]....
.L_288:
        /*026c*/ 	.word	0x000000c0


	//   ....[1]....
        /*0270*/ 	.word	0x000000d0


	//   ....[2]....
        /*0274*/ 	.word	0x00000170


	//   ....[3]....
        /*0278*/ 	.word	0x0000ee20


	//   ....[4]....
        /*027c*/ 	.word	0x0000eeb0


	//   ....[5]....
        /*0280*/ 	.word	0x000129c0


	//   ....[6]....
        /*0284*/ 	.word	0x00012a50


	//----- nvinfo : EIATTR_COOP_GROUP_MASK_REGIDS
	.align		4
.L_289:
        /*0288*/ 	.byte	0x04, 0x29
        /*028a*/ 	.short	(.L_291 - .L_290)


	//   ....[0]....
.L_290:
        /*028c*/ 	.word	0xffffffff


	//   ....[1]....
        /*0290*/ 	.word	0xffffffff


	//   ....[2]....
        /*0294*/ 	.word	0xffffffff


	//   ....[3]....
        /*0298*/ 	.word	0xffffffff


	//   ....[4]....
        /*029c*/ 	.word	0xffffffff


	//   ....[5]....
        /*02a0*/ 	.word	0xffffffff


	//   ....[6]....
        /*02a4*/ 	.word	0xffffffff


	//   ....[7]....
        /*02a8*/ 	.word	0xffffffff


	//   ....[8]....
        /*02ac*/ 	.word	0xffffffff


	//   ....[9]....
        /*02b0*/ 	.word	0xffffffff


	//   ....[10]....
        /*02b4*/ 	.word	0xffffffff


	//   ....[11]....
        /*02b8*/ 	.word	0xffffffff


	//   ....[12]....
        /*02bc*/ 	.word	0xffffffff


	//   ....[13]....
        /*02c0*/ 	.word	0xffffffff


	//   ....[14]....
        /*02c4*/ 	.word	0xffffffff


	//   ....[15]....
        /*02c8*/ 	.word	0xffffffff


	//   ....[16]....
        /*02cc*/ 	.word	0xffffffff


	//   ....[17]....
        /*02d0*/ 	.word	0xffffffff


	//   ....[18]....
        /*02d4*/ 	.word	0xffffffff


	//   ....[19]....
        /*02d8*/ 	.word	0xffffffff


	//   ....[20]....
        /*02dc*/ 	.word	0xffffffff


	//   ....[21]....
        /*02e0*/ 	.word	0xffffffff


	//   ....[22]....
        /*02e4*/ 	.word	0xffffffff


	//   ....[23]....
        /*02e8*/ 	.word	0xffffffff


	//   ....[24]....
        /*02ec*/ 	.word	0xffffffff


	//   ....[25]....
        /*02f0*/ 	.word	0xffffffff


	//   ....[26]....
        /*02f4*/ 	.word	0xffffffff


	//   ....[27]....
        /*02f8*/ 	.word	0xffffffff


	//   ....[28]....
        /*02fc*/ 	.word	0xffffffff


	//   ....[29]....
        /*0300*/ 	.word	0xffffffff


	//   ....[30]....
        /*0304*/ 	.word	0xffffffff


	//   ....[31]....
        /*0308*/ 	.word	0xffffffff


	//   ....[32]....
        /*030c*/ 	.word	0xffffffff


	//   ....[33]....
        /*0310*/ 	.word	0xffffffff


	//   ....[34]....
        /*0314*/ 	.word	0xffffffff


	//   ....[35]....
        /*0318*/ 	.word	0xffffffff


	//   ....[36]....
        /*031c*/ 	.word	0xffffffff


	//   ....[37]....
        /*0320*/ 	.word	0xffffffff


	//   ....[38]....
        /*0324*/ 	.word	0xffffffff


	//   ....[39]....
        /*0328*/ 	.word	0xffffffff


	//   ....[40]....
        /*032c*/ 	.word	0xffffffff


	//   ....[41]....
        /*0330*/ 	.word	0xffffffff


	//   ....[42]....
        /*0334*/ 	.word	0xffffffff


	//   ....[43]....
        /*0338*/ 	.word	0xffffffff


	//   ....[44]....
        /*033c*/ 	.word	0xffffffff


	//   ....[45]....
        /*0340*/ 	.word	0xffffffff


	//   ....[46]....
        /*0344*/ 	.word	0xffffffff


	//   ....[47]....
        /*0348*/ 	.word	0xffffffff


	//   ....[48]....
        /*034c*/ 	.word	0xffffffff


	//   ....[49]....
        /*0350*/ 	.word	0xffffffff


	//   ....[50]....
        /*0354*/ 	.word	0xffffffff


	//   ....[51]....
        /*0358*/ 	.word	0xffffffff


	//   ....[52]....
        /*035c*/ 	.word	0xffffffff


	//   ....[53]....
        /*0360*/ 	.word	0xffffffff


	//   ....[54]....
        /*0364*/ 	.word	0xffffffff


	//   ....[55]....
        /*0368*/ 	.word	0xffffffff


	//   ....[56]....
        /*036c*/ 	.word	0xffffffff


	//   ....[57]....
        /*0370*/ 	.word	0xffffffff


	//   ....[58]....
        /*0374*/ 	.word	0xffffffff


	//   ....[59]....
        /*0378*/ 	.word	0xffffffff


	//   ....[60]....
        /*037c*/ 	.word	0xffffffff


	//   ....[61]....
        /*0380*/ 	.word	0xffffffff


	//   ....[62]....
        /*0384*/ 	.word	0xffffffff


	//   ....[63]....
        /*0388*/ 	.word	0xffffffff


	//   ....[64]....
        /*038c*/ 	.word	0xffffffff


	//   ....[65]....
        /*0390*/ 	.word	0xffffffff


	//   ....[66]....
        /*0394*/ 	.word	0xffffffff


	//   ....[67]....
        /*0398*/ 	.word	0xffffffff


	//   ....[68]....
        /*039c*/ 	.word	0xffffffff


	//   ....[69]....
        /*03a0*/ 	.word	0xffffffff


	//   ....[70]....
        /*03a4*/ 	.word	0xffffffff


	//   ....[71]....
        /*03a8*/ 	.word	0xffffffff


	//   ....[72]....
        /*03ac*/ 	.word	0xffffffff


	//   ....[73]....
        /*03b0*/ 	.word	0xffffffff


	//   ....[74]....
        /*03b4*/ 	.word	0xffffffff


	//   ....[75]....
        /*03b8*/ 	.word	0xffffffff


	//   ....[76]....
        /*03bc*/ 	.word	0xffffffff


	//   ....[77]....
        /*03c0*/ 	.word	0xffffffff


	//   ....[78]....
        /*03c4*/ 	.word	0xffffffff


	//   ....[79]....
        /*03c8*/ 	.word	0xffffffff


	//   ....[80]....
        /*03cc*/ 	.word	0xffffffff


	//   ....[81]....
        /*03d0*/ 	.word	0xffffffff


	//   ....[82]....
        /*03d4*/ 	.word	0xffffffff


	//   ....[83]....
        /*03d8*/ 	.word	0xffffffff


	//   ....[84]....
        /*03dc*/ 	.word	0xffffffff


	//   ....[85]....
        /*03e0*/ 	.word	0xffffffff


	//   ....[86]....
        /*03e4*/ 	.word	0xffffffff


	//   ....[87]....
        /*03e8*/ 	.word	0xffffffff


	//   ....[88]....
        /*03ec*/ 	.word	0xffffffff


	//   ....[89]....
        /*03f0*/ 	.word	0xffffffff


	//   ....[90]....
        /*03f4*/ 	.word	0xffffffff


	//   ....[91]....
        /*03f8*/ 	.word	0xffffffff


	//   ....[92]....
        /*03fc*/ 	.word	0xffffffff


	//   ....[93]....
        /*0400*/ 	.word	0xffffffff


	//   ....[94]....
        /*0404*/ 	.word	0xffffffff


	//   ....[95]....
        /*0408*/ 	.word	0xffffffff


	//   ....[96]....
        /*040c*/ 	.word	0xffffffff


	//   ....[97]....
        /*0410*/ 	.word	0xffffffff


	//   ....[98]....
        /*0414*/ 	.word	0xffffffff


	//   ....[99]....
        /*0418*/ 	.word	0xffffffff


	//   ....[100]....
        /*041c*/ 	.word	0xffffffff


	//   ....[101]....
        /*0420*/ 	.word	0xffffffff


	//   ....[102]....
        /*0424*/ 	.word	0xffffffff


	//   ....[103]....
        /*0428*/ 	.word	0xffffffff


	//   ....[104]....
        /*042c*/ 	.word	0xffffffff


	//   ....[105]....
        /*0430*/ 	.word	0xffffffff


	//   ....[106]....
        /*0434*/ 	.word	0xffffffff


	//   ....[107]....
        /*0438*/ 	.word	0xffffffff


	//   ....[108]....
        /*043c*/ 	.word	0xffffffff


	//   ....[109]....
        /*0440*/ 	.word	0xffffffff


	//   ....[110]....
        /*0444*/ 	.word	0xffffffff


	//   ....[111]....
        /*0448*/ 	.word	0xffffffff


	//   ....[112]....
        /*044c*/ 	.word	0xffffffff


	//   ....[113]....
        /*0450*/ 	.word	0xffffffff


	//   ....[114]....
        /*0454*/ 	.word	0xffffffff


	//   ....[115]....
        /*0458*/ 	.word	0xffffffff


	//   ....[116]....
        /*045c*/ 	.word	0xffffffff


	//   ....[117]....
        /*0460*/ 	.word	0xffffffff


	//   ....[118]....
        /*0464*/ 	.word	0xffffffff


	//   ....[119]....
        /*0468*/ 	.word	0xffffffff


	//   ....[120]....
        /*046c*/ 	.word	0xffffffff


	//   ....[121]....
        /*0470*/ 	.word	0xffffffff


	//   ....[122]....
        /*0474*/ 	.word	0xffffffff


	//   ....[123]....
        /*0478*/ 	.word	0xffffffff


	//   ....[124]....
        /*047c*/ 	.word	0xffffffff


	//   ....[125]....
        /*0480*/ 	.word	0xffffffff


	//   ....[126]....
        /*0484*/ 	.word	0xffffffff


	//   ....[127]....
        /*0488*/ 	.word	0xffffffff


	//   ....[128]....
        /*048c*/ 	.word	0xffffffff


	//   ....[129]....
        /*0490*/ 	.word	0xffffffff


	//   ....[130]....
        /*0494*/ 	.word	0xffffffff


	//   ....[131]....
        /*0498*/ 	.word	0xffffffff


	//   ....[132]....
        /*049c*/ 	.word	0xffffffff


	//   ....[133]....
        /*04a0*/ 	.word	0xffffffff


	//   ....[134]....
        /*04a4*/ 	.word	0xffffffff


	//   ....[135]....
        /*04a8*/ 	.word	0xffffffff


	//   ....[136]....
        /*04ac*/ 	.word	0xffffffff


	//   ....[137]....
        /*04b0*/ 	.word	0xffffffff


	//   ....[138]....
        /*04b4*/ 	.word	0xffffffff


	//   ....[139]....
        /*04b8*/ 	.word	0xffffffff


	//   ....[140]....
        /*04bc*/ 	.word	0xffffffff


	//   ....[141]....
        /*04c0*/ 	.word	0xffffffff


	//   ....[142]....
        /*04c4*/ 	.word	0xffffffff


	//   ....[143]....
        /*04c8*/ 	.word	0xffffffff


	//   ....[144]....
        /*04cc*/ 	.word	0xffffffff


	//   ....[145]....
        /*04d0*/ 	.word	0xffffffff


	//   ....[146]....
        /*04d4*/ 	.word	0xffffffff


	//   ....[147]....
        /*04d8*/ 	.word	0xffffffff


	//   ....[148]....
        /*04dc*/ 	.word	0xffffffff


	//   ....[149]....
        /*04e0*/ 	.word	0x0500000f


	//   ....[150]....
        /*04e4*/ 	.word	0x0500000f


	//   ....[151]....
        /*04e8*/ 	.word	0x0500000f


	//   ....[152]....
        /*04ec*/ 	.word	0x0500000f


	//   ....[153]....
        /*04f0*/ 	.word	0x0500000f


	//   ....[154]....
        /*04f4*/ 	.word	0x0500000f


	//   ....[155]....
        /*04f8*/ 	.word	0x0500000f


	//   ....[156]....
        /*04fc*/ 	.word	0x0500000f


	//   ....[157]....
        /*0500*/ 	.word	0x0500000f


	//   ....[158]....
        /*0504*/ 	.word	0x0500000f


	//   ....[159]....
        /*0508*/ 	.word	0x0500000f


	//   ....[160]....
        /*050c*/ 	.word	0x0500000f


	//   ....[161]....
        /*0510*/ 	.word	0x0500000f


	//   ....[162]....
        /*0514*/ 	.word	0x0500000f


	//   ....[163]....
        /*0518*/ 	.word	0x0500000f


	//   ....[164]....
        /*051c*/ 	.word	0x0500000f


	//   ....[165]....
        /*0520*/ 	.word	0x0500000f


	//   ....[166]....
        /*0524*/ 	.word	0x0500000f


	//   ....[167]....
        /*0528*/ 	.word	0x0500000f


	//   ....[168]....
        /*052c*/ 	.word	0x0500000f


	//   ....[169]....
        /*0530*/ 	.word	0x0500000f


	//   ....[170]....
        /*0534*/ 	.word	0x0500000f


	//   ....[171]....
        /*0538*/ 	.word	0x0500000f


	//   ....[172]....
        /*053c*/ 	.word	0x0500000f


	//   ....[173]....
        /*0540*/ 	.word	0x0500000f


	//   ....[174]....
        /*0544*/ 	.word	0x0500000f


	//   ....[175]....
        /*0548*/ 	.word	0x0500000f


	//   ....[176]....
        /*054c*/ 	.word	0x0500000f


	//   ....[177]....
        /*0550*/ 	.word	0x0500000f


	//   ....[178]....
        /*0554*/ 	.word	0x0500000f


	//   ....[179]....
        /*0558*/ 	.word	0x0500000f


	//   ....[180]....
        /*055c*/ 	.word	0x0500000f


	//   ....[181]....
        /*0560*/ 	.word	0x0500000f


	//   ....[182]....
        /*0564*/ 	.word	0x0500000f


	//   ....[183]....
        /*0568*/ 	.word	0x0500000f


	//   ....[184]....
        /*056c*/ 	.word	0x0500000f


	//   ....[185]....
        /*0570*/ 	.word	0x0500000f


	//   ....[186]....
        /*0574*/ 	.word	0x0500000f


	//   ....[187]....
        /*0578*/ 	.word	0x0500000f


	//   ....[188]....
        /*057c*/ 	.word	0x0500000f


	//   ....[189]....
        /*0580*/ 	.word	0x0500000f


	//   ....[190]....
        /*0584*/ 	.word	0x0500000f


	//   ....[191]....
        /*0588*/ 	.word	0x0500000f


	//   ....[192]....
        /*058c*/ 	.word	0x0500000f


	//   ....[193]....
        /*0590*/ 	.word	0x0500000f


	//   ....[194]....
        /*0594*/ 	.word	0x0500000f


	//   ....[195]....
        /*0598*/ 	.word	0x0500000f


	//   ....[196]....
        /*059c*/ 	.word	0x0500000f


	//   ....[197]....
        /*05a0*/ 	.word	0x0500000f


	//   ....[198]....
        /*05a4*/ 	.word	0x0500000f


	//   ....[199]....
        /*05a8*/ 	.word	0x0500000f


	//   ....[200]....
        /*05ac*/ 	.word	0x0500000f


	//   ....[201]....
        /*05b0*/ 	.word	0x0500000f


	//   ....[202]....
        /*05b4*/ 	.word	0x0500000f


	//----- nvinfo : EIATTR_COOP_GROUP_INSTR_OFFSETS
	.align		4
.L_291:
        /*05b8*/ 	.byte	0x04, 0x28
        /*05ba*/ 	.short	(.L_293 - .L_292)


	//   ....[0]....
.L_292:
        /*05bc*/ 	.word	0x00000070


	//   ....[1]....
        /*05c0*/ 	.word	0x000000b0


	//   ....[2]....
        /*05c4*/ 	.word	0x000002d0


	//   ....[3]....
        /*05c8*/ 	.word	0x00000430


	//   ....[4]....
        /*05cc*/ 	.word	0x00000550


	//   ....[5]....
        /*05d0*/ 	.word	0x000006b0


	//   ....[6]....
        /*05d4*/ 	.word	0x00001450


	//   ....[7]....
        /*05d8*/ 	.word	0x000020c0


	//   ....[8]....
        /*05dc*/ 	.word	0x00002f30


	//   ....[9]....
        /*05e0*/ 	.word	0x00003060


	//   ....[10]....
        /*05e4*/ 	.word	0x00003150


	//   ....[11]....
        /*05e8*/ 	.word	0x00003d80


	//   ....[12]....
        /*05ec*/ 	.word	0x00003e10


	//   ....[13]....
        /*05f0*/ 	.word	0x000057a0


	//   ....[14]....
        /*05f4*/ 	.word	0x00005930


	//   ....[15]....
        /*05f8*/ 	.word	0x00006690


	//   ....[16]....
        /*05fc*/ 	.word	0x00006750


	//   ....[17]....
        /*0600*/ 	.word	0x000073c0


	//   ....[18]....
        /*0604*/ 	.word	0x00007420


	//   ....[19]....
        /*0608*/ 	.word	0x00009d30


	//   ....[20]....
        /*060c*/ 	.word	0x00009d50


	//   ....[21]....
        /*0610*/ 	.word	0x00009d70


	//   ....[22]....
        /*0614*/ 	.word	0x00009da0


	//   ....[23]....
        /*0618*/ 	.word	0x0000b630


	//   ....[24]....
        /*061c*/ 	.word	0x0000b640


	//   ....[25]....
        /*0620*/ 	.word	0x0000b6c0


	//   ....[26]....
        /*0624*/ 	.word	0x0000b6d0


	//   ....[27]....
        /*0628*/ 	.word	0x0000c130


	//   ....[28]....
        /*062c*/ 	.word	0x0000c140


	//   ....[29]....
        /*0630*/ 	.word	0x0000c150


	//   ....[30]....
        /*0634*/ 	.word	0x0000c160


	//   ....[31]....
        /*0638*/ 	.word	0x0000c170


	//   ....[32]....
        /*063c*/ 	.word	0x0000c180


	//   ....[33]....
        /*0640*/ 	.word	0x0000c190


	//   ....[34]....
        /*0644*/ 	.word	0x0000c1a0


	//   ....[35]....
        /*0648*/ 	.word	0x0000c1d0


	//   ....[36]....
        /*064c*/ 	.word	0x0000c1e0


	//   ....[37]....
        /*0650*/ 	.word	0x0000c200


	//   ....[38]....
        /*0654*/ 	.word	0x0000c210


	//   ....[39]....
        /*0658*/ 	.word	0x0000c240


	//   ....[40]....
        /*065c*/ 	.word	0x0000c250


	//   ....[41]....
        /*0660*/ 	.word	0x0000c280


	//   ....[42]....
        /*0664*/ 	.word	0x0000c2a0


	//   ....[43]....
        /*0668*/ 	.word	0x0000c6e0


	//   ....[44]....
        /*066c*/ 	.word	0x0000c720


	//   ....[45]....
        /*0670*/ 	.word	0x0000c760


	//   ....[46]....
        /*0674*/ 	.word	0x0000c7a0


	//   ....[47]....
        /*0678*/ 	.word	0x0000cc70


	//   ....[48]....
        /*067c*/ 	.word	0x0000cca0


	//   ....[49]....
        /*0680*/ 	.word	0x0000ccc0


	//   ....[50]....
        /*0684*/ 	.word	0x0000ccf0


	//   ....[51]....
        /*0688*/ 	.word	0x0000cd10


	//   ....[52]....
        /*068c*/ 	.word	0x0000cd30


	//   ....[53]....
        /*0690*/ 	.word	0x0000cd40


	//   ....[54]....
        /*0694*/ 	.word	0x0000cd70


	//   ....[55]....
        /*0698*/ 	.word	0x0000d650


	//   ....[56]....
        /*069c*/ 	.word	0x0000d680


	//   ....[57]....
        /*06a0*/ 	.word	0x0000d6c0


	//   ....[58]....
        /*06a4*/ 	.word	0x0000d6f0


	//   ....[59]....
        /*06a8*/ 	.word	0x0000d700


	//   ....[60]....
        /*06ac*/ 	.word	0x0000d710


	//   ....[61]....
        /*06b0*/ 	.word	0x0000d720


	//   ....[62]....
        /*06b4*/ 	.word	0x0000d740


	//   ....[63]....
        /*06b8*/ 	.word	0x0000d890


	//   ....[64]....
        /*06bc*/ 	.word	0x0000da60


	//   ....[65]....
        /*06c0*/ 	.word	0x0000da90


	//   ....[66]....
        /*06c4*/ 	.word	0x0000dac0


	//   ....[67]....
        /*06c8*/ 	.word	0x0000daf0


	//   ....[68]....
        /*06cc*/ 	.word	0x0000db20


	//   ....[69]....
        /*06d0*/ 	.word	0x0000db60


	//   ....[70]....
        /*06d4*/ 	.word	0x0000dcb0


	//   ....[71]....
        /*06d8*/ 	.word	0x0000dce0


	//   ....[72]....
        /*06dc*/ 	.word	0x0000dd10


	//   ....[73]....
        /*06e0*/ 	.word	0x0000dd40


	//   ....[74]....
        /*06e4*/ 	.word	0x0000dd70


	//   ....[75]....
        /*06e8*/ 	.word	0x0000ddb0


	//   ....[76]....
        /*06ec*/ 	.word	0x0000de30


	//   ....[77]....
        /*06f0*/ 	.word	0x0000ded0


	//   ....[78]....
        /*06f4*/ 	.word	0x0000df70


	//   ....[79]....
        /*06f8*/ 	.word	0x0000fe20


	//   ....[80]....
        /*06fc*/ 	.word	0x0000fe30


	//   ....[81]....
        /*0700*/ 	.word	0x0000fea0


	//   ....[82]....
        /*0704*/ 	.word	0x0000fec0


	//   ....[83]....
        /*0708*/ 	.word	0x0000ff00


	//   ....[84]....
        /*070c*/ 	.word	0x0000ff20


	//   ....[85]....
        /*0710*/ 	.word	0x0000ff30


	//   ....[86]....
        /*0714*/ 	.word	0x0000ff40


	//   ....[87]....
        /*0718*/ 	.word	0x0000ffd0


	//   ....[88]....
        /*071c*/ 	.word	0x0000fff0


	//   ....[89]....
        /*0720*/ 	.word	0x00010460


	//   ....[90]....
        /*0724*/ 	.word	0x00010470


	//   ....[91]....
        /*0728*/ 	.word	0x00010490


	//   ....[92]....
        /*072c*/ 	.word	0x00010520


	//   ....[93]....
        /*0730*/ 	.word	0x00010530


	//   ....[94]....
        /*0734*/ 	.word	0x000105a0


	//   ....[95]....
        /*0738*/ 	.word	0x000105b0


	//   ....[96]....
        /*073c*/ 	.word	0x000105c0


	//   ....[97]....
        /*0740*/ 	.word	0x000105d0


	//   ....[98]....
        /*0744*/ 	.word	0x00010670


	//   ....[99]....
        /*0748*/ 	.word	0x00010f80


	//   ....[100]....
        /*074c*/ 	.word	0x00010fb0


	//   ....[101]....
        /*0750*/ 	.word	0x00010fd0


	//   ....[102]....
        /*0754*/ 	.word	0x00011050


	//   ....[103]....
        /*0758*/ 	.word	0x00011070


	//   ....[104]....
        /*075c*/ 	.word	0x000110f0


	//   ....[105]....
        /*0760*/ 	.word	0x00011110


	//   ....[106]....
        /*0764*/ 	.word	0x00011120


	//   ....[107]....
        /*0768*/ 	.word	0x00011130


	//   ....[108]....
        /*076c*/ 	.word	0x00011230


	//   ....[109]....
        /*0770*/ 	.word	0x00011240


	//   ....[110]....
        /*0774*/ 	.word	0x00011250


	//   ....[111]....
        /*0778*/ 	.word	0x00011c30


	//   ....[112]....
        /*077c*/ 	.word	0x00011c40


	//   ....[113]....
        /*0780*/ 	.word	0x00011c60


	//   ....[114]....
        /*0784*/ 	.word	0x00011cb0


	//   ....[115]....
        /*0788*/ 	.word	0x00011cc0


	//   ....[116]....
        /*078c*/ 	.word	0x00011d00


	//   ....[117]....
        /*0790*/ 	.word	0x00011d10


	//   ....[118]....
        /*0794*/ 	.word	0x00011d20


	//   ....[119]....
        /*0798*/ 	.word	0x00011d60


	//   ....[120]....
        /*079c*/ 	.word	0x00011da0


	//   ....[121]....
        /*07a0*/ 	.word	0x000121d0


	//   ....[122]....
        /*07a4*/ 	.word	0x000121e0


	//   ....[123]....
        /*07a8*/ 	.word	0x000121f0


	//   ....[124]....
        /*07ac*/ 	.word	0x00012230


	//   ....[125]....
        /*07b0*/ 	.word	0x00012240


	//   ....[126]....
        /*07b4*/ 	.word	0x00012280


	//   ....[127]....
        /*07b8*/ 	.word	0x00012290


	//   ....[128]....
        /*07bc*/ 	.word	0x000122a0


	//   ....[129]....
        /*07c0*/ 	.word	0x000122e0


	//   ....[130]....
        /*07c4*/ 	.word	0x00012320


	//   ....[131]....
        /*07c8*/ 	.word	0x00013170


	//   ....[132]....
        /*07cc*/ 	.word	0x000131a0


	//   ....[133]....
        /*07d0*/ 	.word	0x000131d0


	//   ....[134]....
        /*07d4*/ 	.word	0x00013200


	//   ....[135]....
        /*07d8*/ 	.word	0x00013210


	//   ....[136]....
        /*07dc*/ 	.word	0x00013230


	//   ....[137]....
        /*07e0*/ 	.word	0x00013250


	//   ....[138]....
        /*07e4*/ 	.word	0x00013290


	//   ....[139]....
        /*07e8*/ 	.word	0x000133d0


	//   ....[140]....
        /*07ec*/ 	.word	0x00013400


	//   ....[141]....
        /*07f0*/ 	.word	0x00013440


	//   ....[142]....
        /*07f4*/ 	.word	0x00013470


	//   ....[143]....
        /*07f8*/ 	.word	0x000134a0


	//   ....[144]....
        /*07fc*/ 	.word	0x000134d0


	//   ....[145]....
        /*0800*/ 	.word	0x00013570


	//   ....[146]....
        /*0804*/ 	.word	0x00013610


	//   ....[147]....
        /*0808*/ 	.word	0x000136b0


	//   ....[148]....
        /*080c*/ 	.word	0x00013ca0


	//   ....[149]....
        /*0810*/ 	.word	0x000142d0


	//   ....[150]....
        /*0814*/ 	.word	0x000143c0


	//   ....[151]....
        /*0818*/ 	.word	0x00014450


	//   ....[152]....
        /*081c*/ 	.word	0x00014520


	//   ....[153]....
        /*0820*/ 	.word	0x000145d0


	//   ....[154]....
        /*0824*/ 	.word	0x00014680


	//   ....[155]....
        /*0828*/ 	.word	0x00014720


	//   ....[156]....
        /*082c*/ 	.word	0x000147c0


	//   ....[157]....
        /*0830*/ 	.word	0x00014870


	//   ....[158]....
        /*0834*/ 	.word	0x000148f0


	//   ....[159]....
        /*0838*/ 	.word	0x000149c0


	//   ....[160]....
        /*083c*/ 	.word	0x00014af0


	//   ....[161]....
        /*0840*/ 	.word	0x00014ba0


	//   ....[162]....
        /*0844*/ 	.word	0x00014c10


	//   ....[163]....
        /*0848*/ 	.word	0x00014d10


	//   ....[164]....
        /*084c*/ 	.word	0x00014d70


	//   ....[165]....
        /*0850*/ 	.word	0x00014e50


	//   ....[166]....
        /*0854*/ 	.word	0x00014eb0


	//   ....[167]....
        /*0858*/ 	.word	0x00014f50


	//   ....[168]....
        /*085c*/ 	.word	0x00014ff0


	//   ....[169]....
        /*0860*/ 	.word	0x000150a0


	//   ....[170]....
        /*0864*/ 	.word	0x00015150


	//   ....[171]....
        /*0868*/ 	.word	0x000151c0


	//   ....[172]....
        /*086c*/ 	.word	0x00015220


	//   ....[173]....
        /*0870*/ 	.word	0x00015310


	//   ....[174]....
        /*0874*/ 	.word	0x00015370


	//   ....[175]....
        /*0878*/ 	.word	0x00015470


	//   ....[176]....
        /*087c*/ 	.word	0x000154d0


	//   ....[177]....
        /*0880*/ 	.word	0x000155b0


	//   ....[178]....
        /*0884*/ 	.word	0x00015630


	//   ....[179]....
        /*0888*/ 	.word	0x00015700


	//   ....[180]....
        /*088c*/ 	.word	0x00015780


	//   ....[181]....
        /*0890*/ 	.word	0x00015840


	//   ....[182]....
        /*0894*/ 	.word	0x00015970


	//   ....[183]....
        /*0898*/ 	.word	0x00015a20


	//   ....[184]....
        /*089c*/ 	.word	0x00015ad0


	//   ....[185]....
        /*08a0*/ 	.word	0x00015b70


	//   ....[186]....
        /*08a4*/ 	.word	0x00015c20


	//   ....[187]....
        /*08a8*/ 	.word	0x00015cc0


	//   ....[188]....
        /*08ac*/ 	.word	0x00015d70


	//   ....[189]....
        /*08b0*/ 	.word	0x00015e10


	//   ....[190]....
        /*08b4*/ 	.word	0x00015e80


	//   ....[191]....
        /*08b8*/ 	.word	0x00015f40


	//   ....[192]....
        /*08bc*/ 	.word	0x00016030


	//   ....[193]....
        /*08c0*/ 	.word	0x000160c0


	//   ....[194]....
        /*08c4*/ 	.word	0x00016120


	//   ....[195]....
        /*08c8*/ 	.word	0x000161d0


	//   ....[196]....
        /*08cc*/ 	.word	0x00016230


	//   ....[197]....
        /*08d0*/ 	.word	0x000162e0


	//   ....[198]....
        /*08d4*/ 	.word	0x00016340


	//   ....[199]....
        /*08d8*/ 	.word	0x000163f0


	//   ....[200]....
        /*08dc*/ 	.word	0x00016450


	//   ....[201]....
        /*08e0*/ 	.word	0x00016500


	//   ....[202]....
        /*08e4*/ 	.word	0x00016760


	//----- nvinfo : EIATTR_REG_RECONFIG
	.align		4
.L_293:
        /*08e8*/ 	.byte	0x01, 0x54
	.zero		2


	//----- nvinfo : EIATTR_SYSCALL_OFFSETS
	.align		4
        /*08ec*/ 	.byte	0x04, 0x46
        /*08ee*/ 	.short	(.L_295 - .L_294)


	//   ....[0]....
.L_294:
        /*08f0*/ 	.word	0x00001630


	//   ....[1]....
        /*08f4*/ 	.word	0x0000f010


	//   ....[2]....
        /*08f8*/ 	.word	0x0000f1a0


	//   ....[3]....
        /*08fc*/ 	.word	0x0000f2f0


	//   ....[4]....
        /*0900*/ 	.word	0x0000f440


	//   ....[5]....
        /*0904*/ 	.word	0x00010a70


	//----- nvinfo : EIATTR_MBARRIER_INSTR_OFFSETS
	.align		4
.L_295:
        /*0908*/ 	.byte	0x04, 0x39
        /*090a*/ 	.short	(.L_297 - .L_296)


	//   ....[0]....
.L_296:
        /*090c*/ 	.word	0x00000180
        /*0910*/ 	.word	0x000000ff
        /*0914*/ 	.word	0x00013200
        /*0918*/ 	.short	0x0100
        /*091a*/ 	.byte	0x08
	.zero		1


	//   ....[1]....
        /*091c*/ 	.word	0x00000190
        /*0920*/ 	.word	0x000000ff
        /*0924*/ 	.word	0x00013220
        /*0928*/ 	.short	0x0100
        /*092a*/ 	.byte	0x08
	.zero		1


	//   ....[2]....
        /*092c*/ 	.word	0x00000280
        /*0930*/ 	.word	0x000000ff
        /*0934*/ 	.word	0x00013230
        /*0938*/ 	.short	0x0100
        /*093a*/ 	.byte	0x08
	.zero		1


	//   ....[3]....
        /*093c*/ 	.word	0x00000290
        /*0940*/ 	.word	0x000000ff
        /*0944*/ 	.word	0x00013240
        /*0948*/ 	.short	0x0100
        /*094a*/ 	.byte	0x08
	.zero		1


	//   ....[4]....
        /*094c*/ 	.word	0x000002a0
        /*0950*/ 	.word	0x000000ff
        /*0954*/ 	.word	0x00013238
        /*0958*/ 	.short	0x0100
        /*095a*/ 	.byte	0x08
	.zero		1


	//   ....[5]....
        /*095c*/ 	.word	0x000002b0
        /*0960*/ 	.word	0x000000ff
        /*0964*/ 	.word	0x00013248
        /*0968*/ 	.short	0x0100
        /*096a*/ 	.byte	0x08
	.zero		1


	//   ....[6]....
        /*096c*/ 	.word	0x000003e0
        /*0970*/ 	.word	0x000000ff
        /*0974*/ 	.word	0x00013250
        /*0978*/ 	.short	0x0100
        /*097a*/ 	.byte	0x08
	.zero		1


	//   ....[7]....
        /*097c*/ 	.word	0x000003f0
        /*0980*/ 	.word	0x000000ff
        /*0984*/ 	.word	0x00013260
        /*0988*/ 	.short	0x0100
        /*098a*/ 	.byte	0x08
	.zero		1


	//   ....[8]....
        /*098c*/ 	.word	0x00000400
        /*0990*/ 	.word	0x000000ff
        /*0994*/ 	.word	0x00013258
        /*0998*/ 	.short	0x0100
        /*099a*/ 	.byte	0x08
	.zero		1


	//   ....[9]....
        /*099c*/ 	.word	0x00000410
        /*09a0*/ 	.word	0x000000ff
        /*09a4*/ 	.word	0x00013268
        /*09a8*/ 	.short	0x0100
        /*09aa*/ 	.byte	0x08
	.zero		1


	//   ....[10]....
        /*09ac*/ 	.word	0x00000500
        /*09b0*/ 	.word	0x000000ff
        /*09b4*/ 	.word	0x00013270
        /*09b8*/ 	.short	0x0100
        /*09ba*/ 	.byte	0x06
	.zero		1


	//   ....[11]....
        /*09bc*/ 	.word	0x00000510
        /*09c0*/ 	.word	0x000000ff
        /*09c4*/ 	.word	0x00013280
        /*09c8*/ 	.short	0x0100
        /*09ca*/ 	.byte	0x06
	.zero		1


	//   ....[12]....
        /*09cc*/ 	.word	0x00000520
        /*09d0*/ 	.word	0x000000ff
        /*09d4*/ 	.word	0x00013278
        /*09d8*/ 	.short	0x0100
        /*09da*/ 	.byte	0x06
	.zero		1


	//   ....[13]....
        /*09dc*/ 	.word	0x00000530
        /*09e0*/ 	.word	0x000000ff
        /*09e4*/ 	.word	0x00013288
        /*09e8*/ 	.short	0x0100
        /*09ea*/ 	.byte	0x06
	.zero		1


	//   ....[14]....
        /*09ec*/ 	.word	0x00000660
        /*09f0*/ 	.word	0x000000ff
        /*09f4*/ 	.word	0x00013290
        /*09f8*/ 	.short	0x0100
        /*09fa*/ 	.byte	0x08
	.zero		1


	//   ....[15]....
        /*09fc*/ 	.word	0x00000670
        /*0a00*/ 	.word	0x000000ff
        /*0a04*/ 	.word	0x000132a0
        /*0a08*/ 	.short	0x0100
        /*0a0a*/ 	.byte	0x08
	.zero		1


	//   ....[16]....
        /*0a0c*/ 	.word	0x00000680
        /*0a10*/ 	.word	0x000000ff
        /*0a14*/ 	.word	0x00013298
        /*0a18*/ 	.short	0x0100
        /*0a1a*/ 	.byte	0x08
	.zero		1


	//   ....[17]....
        /*0a1c*/ 	.word	0x00000690
        /*0a20*/ 	.word	0x000000ff
        /*0a24*/ 	.word	0x000132a8
        /*0a28*/ 	.short	0x0100
        /*0a2a*/ 	.byte	0x08
	.zero		1


	//   ....[18]....
        /*0a2c*/ 	.word	0x000007e0
        /*0a30*/ 	.word	0x000000ff
        /*0a34*/ 	.word	0x000132b0
        /*0a38*/ 	.short	0x0100
        /*0a3a*/ 	.byte	0x08
	.zero		1


	//   ....[19]....
        /*0a3c*/ 	.word	0x000007f0
        /*0a40*/ 	.word	0x000000ff
        /*0a44*/ 	.word	0x000132c0
        /*0a48*/ 	.short	0x0100
        /*0a4a*/ 	.byte	0x08
	.zero		1


	//   ....[20]....
        /*0a4c*/ 	.word	0x00000800
        /*0a50*/ 	.word	0x000000ff
        /*0a54*/ 	.word	0x000132b8
        /*0a58*/ 	.short	0x0100
        /*0a5a*/ 	.byte	0x08
	.zero		1


	//   ....[21]....
        /*0a5c*/ 	.word	0x00000810
        /*0a60*/ 	.word	0x000000ff
        /*0a64*/ 	.word	0x000132c8
        /*0a68*/ 	.short	0x0100
        /*0a6a*/ 	.byte	0x08
	.zero		1


	//   ....[22]....
        /*0a6c*/ 	.word	0x00001960
        /*0a70*/ 	.word	0x000000ff
        /*0a74*/ 	.word	0x00013200
        /*0a78*/ 	.short	0x010a
        /*0a7a*/ 	.byte	0x2d
	.zero		1


	//   ....[23]....
        /*0a7c*/ 	.word	0x00001a00
        /*0a80*/ 	.word	0x00000002
        /*0a84*/ 	.word	0x00013230
        /*0a88*/ 	.short	0x010a
        /*0a8a*/ 	.byte	0x3f
	.zero		1


	//   ....[24]....
        /*0a8c*/ 	.word	0x00001a40
        /*0a90*/ 	.word	0x00000002
        /*0a94*/ 	.word	0x00013230
        /*0a98*/ 	.short	0x010a
        /*0a9a*/ 	.byte	0x3f
	.zero		1


	//   ....[25]....
        /*0a9c*/ 	.word	0x00002880
        /*0aa0*/ 	.word	0x000000ff
        /*0aa4*/ 	.word	0x00000000
        /*0aa8*/ 	.short	0x0101
        /*0aaa*/ 	.byte	0x06
	.zero		1


	//   ....[26]....
        /*0aac*/ 	.word	0x00004ee0
        /*0ab0*/ 	.word	0x000000ff
        /*0ab4*/ 	.word	0x00013230
        /*0ab8*/ 	.short	0x010a
        /*0aba*/ 	.byte	0x15
	.zero		1


	//   ....[27]....
        /*0abc*/ 	.word	0x00004f20
        /*0ac0*/ 	.word	0x000000ff
        /*0ac4*/ 	.word	0x00013230
        /*0ac8*/ 	.short	0x010a
        /*0aca*/ 	.byte	0x15
	.zero		1


	//   ....[28]....
        /*0acc*/ 	.word	0x00005370
        /*0ad0*/ 	.word	0x000000ff
        /*0ad4*/ 	.word	0x00013250
        /*0ad8*/ 	.short	0x010a
        /*0ada*/ 	.byte	0x0b
	.zero		1


	//   ....[29]....
        /*0adc*/ 	.word	0x000053b0
        /*0ae0*/ 	.word	0x000000ff
        /*0ae4*/ 	.word	0x00013250
        /*0ae8*/ 	.short	0x010a
        /*0aea*/ 	.byte	0x0b
	.zero		1


	//   ....[30]....
        /*0aec*/ 	.word	0x00005fc0
        /*0af0*/ 	.word	0x000000ff
        /*0af4*/ 	.word	0x00000000
        /*0af8*/ 	.short	0x0101
        /*0afa*/ 	.byte	0x15
	.zero		1


	//   ....[31]....
        /*0afc*/ 	.word	0x000081c0
        /*0b00*/ 	.word	0x000000ff
        /*0b04*/ 	.word	0x00000000
        /*0b08*/ 	.short	0x0101
        /*0b0a*/ 	.byte	0x06
	.zero		1


	//   ....[32]....
        /*0b0c*/ 	.word	0x00008700
        /*0b10*/ 	.word	0x000000ff
        /*0b14*/ 	.word	0x00013230
        /*0b18*/ 	.short	0x010a
        /*0b1a*/ 	.byte	0x06
	.zero		1


	//   ....[33]....
        /*0b1c*/ 	.word	0x00008740
        /*0b20*/ 	.word	0x000000ff
        /*0b24*/ 	.word	0x00013230
        /*0b28*/ 	.short	0x010a
        /*0b2a*/ 	.byte	0x06
	.zero		1


	//   ....[34]....
        /*0b2c*/ 	.word	0x00008b90
        /*0b30*/ 	.word	0x000000ff
        /*0b34*/ 	.word	0x00013250
        /*0b38*/ 	.short	0x010a
        /*0b3a*/ 	.byte	0x0b
	.zero		1


	//   ....[35]....
        /*0b3c*/ 	.word	0x00008bd0
        /*0b40*/ 	.word	0x000000ff
        /*0b44*/ 	.word	0x00013250
        /*0b48*/ 	.short	0x010a
        /*0b4a*/ 	.byte	0x0b
	.zero		1


	//   ....[36]....
        /*0b4c*/ 	.word	0x000094f0
        /*0b50*/ 	.word	0x000000ff
        /*0b54*/ 	.word	0x00000000
        /*0b58*/ 	.short	0x0101
        /*0b5a*/ 	.byte	0x06
	.zero		1


	//   ....[37]....
        /*0b5c*/ 	.word	0x0000ae50
        /*0b60*/ 	.word	0x000000ff
        /*0b64*/ 	.word	0x00000000
        /*0b68*/ 	.short	0x0101
        /*0b6a*/ 	.byte	0x06
	.zero		1


	//   ....[38]....
        /*0b6c*/ 	.word	0x0000b300
        /*0b70*/ 	.word	0x000000ff
        /*0b74*/ 	.word	0x00013250
        /*0b78*/ 	.short	0x010a
        /*0b7a*/ 	.byte	0x0e
	.zero		1


	//   ....[39]....
        /*0b7c*/ 	.word	0x0000b340
        /*0b80*/ 	.word	0x000000ff
        /*0b84*/ 	.word	0x00013250
        /*0b88*/ 	.short	0x010a
        /*0b8a*/ 	.byte	0x0e
	.zero		1


	//   ....[40]....
        /*0b8c*/ 	.word	0x0000b9b0
        /*0b90*/ 	.word	0x000000ff
        /*0b94*/ 	.word	0x00000000
        /*0b98*/ 	.short	0x0101
        /*0b9a*/ 	.byte	0x04
	.zero		1


	//   ....[41]....
        /*0b9c*/ 	.word	0x0000cd20
        /*0ba0*/ 	.word	0x00000000
        /*0ba4*/ 	.word	0x00000000
        /*0ba8*/ 	.short	0x0101
        /*0baa*/ 	.byte	0x3f
	.zero		1


	//   ....[42]....
        /*0bac*/ 	.word	0x0000fa80
        /*0bb0*/ 	.word	0x00000004
        /*0bb4*/ 	.word	0x00013280
        /*0bb8*/ 	.short	0x010a
        /*0bba*/ 	.byte	0x3f
	.zero		1


	//   ....[43]....
        /*0bbc*/ 	.word	0x00010110
        /*0bc0*/ 	.word	0x00000004
        /*0bc4*/ 	.word	0x00013270
        /*0bc8*/ 	.short	0x0107
        /*0bca*/ 	.byte	0x3f
	.zero		1


	//   ....[44]....
        /*0bcc*/ 	.word	0x000101d0
        /*0bd0*/ 	.word	0x00000004
        /*0bd4*/ 	.word	0x00013270
        /*0bd8*/ 	.short	0x0101
        /*0bda*/ 	.byte	0x3f
	.zero		1


	//   ....[45]....
        /*0bdc*/ 	.word	0x00010220
        /*0be0*/ 	.word	0x00000004
        /*0be4*/ 	.word	0x00013240
        /*0be8*/ 	.short	0x010a
        /*0bea*/ 	.byte	0x3f
	.zero		1


	//   ....[46]....
        /*0bec*/ 	.word	0x00010780
        /*0bf0*/ 	.word	0x00000004
        /*0bf4*/ 	.word	0x00013230
        /*0bf8*/ 	.short	0x0107
        /*0bfa*/ 	.byte	0x3f
	.zero		1


	//   ....[47]....
        /*0bfc*/ 	.word	0x00010850
        /*0c00*/ 	.word	0x00000004
        /*0c04*/ 	.word	0x00013230
        /*0c08*/ 	.short	0x0101
        /*0c0a*/ 	.byte	0x3f
	.zero		1


	//   ....[48]....
        /*0c0c*/ 	.word	0x00011330
        /*0c10*/ 	.word	0x00000016
        /*0c14*/ 	.word	0x00013200
        /*0c18*/ 	.short	0x0107
        /*0c1a*/ 	.byte	0x3f
	.zero		1


	//   ....[49]....
        /*0c1c*/ 	.word	0x00011420
        /*0c20*/ 	.word	0x00000016
        /*0c24*/ 	.word	0x00013200
        /*0c28*/ 	.short	0x0101
        /*0c2a*/ 	.byte	0x3f
	.zero		1


	//   ....[50]....
        /*0c2c*/ 	.word	0x00011440
        /*0c30*/ 	.word	0x00000016
        /*0c34*/ 	.word	0x00013220
        /*0c38*/ 	.short	0x010a
        /*0c3a*/ 	.byte	0x3f
	.zero		1


	//   ....[51]....
        /*0c3c*/ 	.word	0x00011960
        /*0c40*/ 	.word	0x00000000
        /*0c44*/ 	.word	0x00013280
        /*0c48*/ 	.short	0x010a
        /*0c4a*/ 	.byte	0x3f
	.zero		1


	//   ....[52]....
        /*0c4c*/ 	.word	0x00011e50
        /*0c50*/ 	.word	0x00000000
        /*0c54*/ 	.word	0x00013270
        /*0c58*/ 	.short	0x0107
        /*0c5a*/ 	.byte	0x3f
	.zero		1


	//   ....[53]....
        /*0c5c*/ 	.word	0x00011f10
        /*0c60*/ 	.word	0x00000000
        /*0c64*/ 	.word	0x00013270
        /*0c68*/ 	.short	0x0101
        /*0c6a*/ 	.byte	0x3f
	.zero		1


	//   ....[54]....
        /*0c6c*/ 	.word	0x00011f40
        /*0c70*/ 	.word	0x00000000
        /*0c74*/ 	.word	0x00013240
        /*0c78*/ 	.short	0x010a
        /*0c7a*/ 	.byte	0x3f
	.zero		1


	//   ....[55]....
        /*0c7c*/ 	.word	0x000123a0
        /*0c80*/ 	.word	0x00000000
        /*0c84*/ 	.word	0x00013230
        /*0c88*/ 	.short	0x0107
        /*0c8a*/ 	.byte	0x3f
	.zero		1


	//   ....[56]....
        /*0c8c*/ 	.word	0x00012460
        /*0c90*/ 	.word	0x00000000
        /*0c94*/ 	.word	0x00013230
        /*0c98*/ 	.short	0x0101
        /*0c9a*/ 	.byte	0x3f
	.zero		1


	//   ....[57]....
        /*0c9c*/ 	.word	0x000124f0
        /*0ca0*/ 	.word	0x00000002
        /*0ca4*/ 	.word	0x00013270
        /*0ca8*/ 	.short	0x010a
        /*0caa*/ 	.byte	0x3f
	.zero		1


	//   ....[58]....
        /*0cac*/ 	.word	0x00012580
        /*0cb0*/ 	.word	0x00000002
        /*0cb4*/ 	.word	0x00013260
        /*0cb8*/ 	.short	0x010a
        /*0cba*/ 	.byte	0x3f
	.zero		1


	//   ....[59]....
        /*0cbc*/ 	.word	0x00012890
        /*0cc0*/ 	.word	0x00000002
        /*0cc4*/ 	.word	0x00013250
        /*0cc8*/ 	.short	0x0101
        /*0cca*/ 	.byte	0x3f
	.zero		1


	//   ....[60]....
        /*0ccc*/ 	.word	0x00012920
        /*0cd0*/ 	.word	0x00000002
        /*0cd4*/ 	.word	0x00000000
        /*0cd8*/ 	.short	0x0101
        /*0cda*/ 	.byte	0x3f
	.zero		1


	//   ....[61]....
        /*0cdc*/ 	.word	0x00012af0
        /*0ce0*/ 	.word	0x00000003
        /*0ce4*/ 	.word	0x00013270
        /*0ce8*/ 	.short	0x010a
        /*0cea*/ 	.byte	0x3f
	.zero		1


	//   ....[62]....
        /*0cec*/ 	.word	0x00012b80
        /*0cf0*/ 	.word	0x00000003
        /*0cf4*/ 	.word	0x00013260
        /*0cf8*/ 	.short	0x010a
        /*0cfa*/ 	.byte	0x3f
	.zero		1


	//   ....[63]....
        /*0cfc*/ 	.word	0x00012ea0
        /*0d00*/ 	.word	0x00000003
        /*0d04*/ 	.word	0x00013250
        /*0d08*/ 	.short	0x0101
        /*0d0a*/ 	.byte	0x3f
	.zero		1


	//   ....[64]....
        /*0d0c*/ 	.word	0x00012f60
        /*0d10*/ 	.word	0x00000003
        /*0d14*/ 	.word	0x00000000
        /*0d18*/ 	.short	0x0101
        /*0d1a*/ 	.byte	0x3f
	.zero		1


	//   ....[65]....
        /*0d1c*/ 	.word	0x00013c20
        /*0d20*/ 	.word	0x00000005
        /*0d24*/ 	.word	0x00013220
        /*0d28*/ 	.short	0x010a
        /*0d2a*/ 	.byte	0x3f
	.zero		1


	//   ....[66]....
        /*0d2c*/ 	.word	0x00013dd0
        /*0d30*/ 	.word	0x00000003
        /*0d34*/ 	.word	0x00013240
        /*0d38*/ 	.short	0x010a
        /*0d3a*/ 	.byte	0x3f
	.zero		1


	//   ....[67]....
        /*0d3c*/ 	.word	0x00013e60
        /*0d40*/ 	.word	0x00000005
        /*0d44*/ 	.word	0x00013240
        /*0d48*/ 	.short	0x010a
        /*0d4a*/ 	.byte	0x3f
	.zero		1


	//   ....[68]....
        /*0d4c*/ 	.word	0x00013ea0
        /*0d50*/ 	.word	0x00000003
        /*0d54*/ 	.word	0x00013260
        /*0d58*/ 	.short	0x010a
        /*0d5a*/ 	.byte	0x3f
	.zero		1


	//   ....[69]....
        /*0d5c*/ 	.word	0x00013ee0
        /*0d60*/ 	.word	0x00000005
        /*0d64*/ 	.word	0x00013260
        /*0d68*/ 	.short	0x010a
        /*0d6a*/ 	.byte	0x3f
	.zero		1


	//   ....[70]....
        /*0d6c*/ 	.word	0x00013f20
        /*0d70*/ 	.word	0x00000003
        /*0d74*/ 	.word	0x00013280
        /*0d78*/ 	.short	0x010a
        /*0d7a*/ 	.byte	0x3f
	.zero		1


	//   ....[71]....
        /*0d7c*/ 	.word	0x00013f60
        /*0d80*/ 	.word	0x00000005
        /*0d84*/ 	.word	0x00013280
        /*0d88*/ 	.short	0x010a
        /*0d8a*/ 	.byte	0x3f
	.zero		1


	//   ....[72]....
        /*0d8c*/ 	.word	0x00013fd0
        /*0d90*/ 	.word	0x00000003
        /*0d94*/ 	.word	0x00013200
        /*0d98*/ 	.short	0x010a
        /*0d9a*/ 	.byte	0x3f
	.zero		1


	//   ....[73]....
        /*0d9c*/ 	.word	0x00014020
        /*0da0*/ 	.word	0x00000002
        /*0da4*/ 	.word	0x00013230
        /*0da8*/ 	.short	0x010a
        /*0daa*/ 	.byte	0x3f
	.zero		1


	//   ....[74]....
        /*0dac*/ 	.word	0x00014080
        /*0db0*/ 	.word	0x00000008
        /*0db4*/ 	.word	0x00013230
        /*0db8*/ 	.short	0x010a
        /*0dba*/ 	.byte	0x3f
	.zero		1


	//   ....[75]....
        /*0dbc*/ 	.word	0x000140e0
        /*0dc0*/ 	.word	0x00000008
        /*0dc4*/ 	.word	0x00013250
        /*0dc8*/ 	.short	0x010a
        /*0dca*/ 	.byte	0x3f
	.zero		1


	//   ....[76]....
        /*0dcc*/ 	.word	0x00014140
        /*0dd0*/ 	.word	0x00000008
        /*0dd4*/ 	.word	0x00013230
        /*0dd8*/ 	.short	0x010a
        /*0dda*/ 	.byte	0x3f
	.zero		1


	//   ....[77]....
        /*0ddc*/ 	.word	0x000141a0
        /*0de0*/ 	.word	0x00000008
        /*0de4*/ 	.word	0x00013250
        /*0de8*/ 	.short	0x010a
        /*0dea*/ 	.byte	0x3f
	.zero		1


	//   ....[78]....
        /*0dec*/ 	.word	0x00014200
        /*0df0*/ 	.word	0x00000005
        /*0df4*/ 	.word	0x00013250
        /*0df8*/ 	.short	0x010a
        /*0dfa*/ 	.byte	0x3f
	.zero		1


	//   ....[79]....
        /*0dfc*/ 	.word	0x00014310
        /*0e00*/ 	.word	0x00000004
        /*0e04*/ 	.word	0x00013280
        /*0e08*/ 	.short	0x010a
        /*0e0a*/ 	.byte	0x3f
	.zero		1


	//   ....[80]....
        /*0e0c*/ 	.word	0x00014a40
        /*0e10*/ 	.word	0x00000004
        /*0e14*/ 	.word	0x00013240
        /*0e18*/ 	.short	0x010a
        /*0e1a*/ 	.byte	0x3f
	.zero		1


	//   ....[81]....
        /*0e1c*/ 	.word	0x00015870
        /*0e20*/ 	.word	0x00000016
        /*0e24*/ 	.word	0x00013220
        /*0e28*/ 	.short	0x010a
        /*0e2a*/ 	.byte	0x3f
	.zero		1


	//   ....[82]....
        /*0e2c*/ 	.word	0x000158c0
        /*0e30*/ 	.word	0x00000000
        /*0e34*/ 	.word	0x00013280
        /*0e38*/ 	.short	0x010a
        /*0e3a*/ 	.byte	0x3f
	.zero		1


	//   ....[83]....
        /*0e3c*/ 	.word	0x00015f80
        /*0e40*/ 	.word	0x00000000
        /*0e44*/ 	.word	0x00013240
        /*0e48*/ 	.short	0x010a
        /*0e4a*/ 	.byte	0x3f
	.zero		1


	//   ....[84]....
        /*0e4c*/ 	.word	0x00016540
        /*0e50*/ 	.word	0x00000002
        /*0e54*/ 	.word	0x00013270
        /*0e58*/ 	.short	0x010a
        /*0e5a*/ 	.byte	0x3f
	.zero		1


	//   ....[85]....
        /*0e5c*/ 	.word	0x00016590
        /*0e60*/ 	.word	0x00000002
        /*0e64*/ 	.word	0x00013260
        /*0e68*/ 	.short	0x010a
        /*0e6a*/ 	.byte	0x3f
	.zero		1


	//   ....[86]....
        /*0e6c*/ 	.word	0x000165e0
        /*0e70*/ 	.word	0x00000003
        /*0e74*/ 	.word	0x00013270
        /*0e78*/ 	.short	0x010a
        /*0e7a*/ 	.byte	0x3f
	.zero		1


	//   ....[87]....
        /*0e7c*/ 	.word	0x00016630
        /*0e80*/ 	.word	0x00000003
        /*0e84*/ 	.word	0x00013260
        /*0e88*/ 	.short	0x010a
        /*0e8a*/ 	.byte	0x3f
	.zero		1


	//   ....[88]....
        /*0e8c*/ 	.word	0x00016680
        /*0e90*/ 	.word	0x00000005
        /*0e94*/ 	.word	0x00013220
        /*0e98*/ 	.short	0x010a
        /*0e9a*/ 	.byte	0x3f
	.zero		1


	//   ....[89]....
        /*0e9c*/ 	.word	0x00016820
        /*0ea0*/ 	.word	0x00000003
        /*0ea4*/ 	.word	0x00013240
        /*0ea8*/ 	.short	0x010a
        /*0eaa*/ 	.byte	0x3f
	.zero		1


	//   ....[90]....
        /*0eac*/ 	.word	0x00016870
        /*0eb0*/ 	.word	0x00000005
        /*0eb4*/ 	.word	0x00013240
        /*0eb8*/ 	.short	0x010a
        /*0eba*/ 	.byte	0x3f
	.zero		1


	//   ....[91]....
        /*0ebc*/ 	.word	0x000168c0
        /*0ec0*/ 	.word	0x00000003
        /*0ec4*/ 	.word	0x00013260
        /*0ec8*/ 	.short	0x010a
        /*0eca*/ 	.byte	0x3f
	.zero		1


	//   ....[92]....
        /*0ecc*/ 	.word	0x00016910
        /*0ed0*/ 	.word	0x00000005
        /*0ed4*/ 	.word	0x00013260
        /*0ed8*/ 	.short	0x010a
        /*0eda*/ 	.byte	0x3f
	.zero		1


	//   ....[93]....
        /*0edc*/ 	.word	0x00016960
        /*0ee0*/ 	.word	0x00000003
        /*0ee4*/ 	.word	0x00013280
        /*0ee8*/ 	.short	0x010a
        /*0eea*/ 	.byte	0x3f
	.zero		1


	//----- nvinfo : EIATTR_NUM_MBARRIERS
	.align		4
.L_297:
        /*0eec*/ 	.byte	0x03, 0x38
        /*0eee*/ 	.short	0x0016


	//----- nvinfo : EIATTR_EXIT_INSTR_OFFSETS
	.align		4
        /*0ef0*/ 	.byte	0x04, 0x1c
        /*0ef2*/ 	.short	(.L_299 - .L_298)


	//   ....[0]....
.L_298:
        /*0ef4*/ 	.word	0x00000980


	//   ....[1]....
        /*0ef8*/ 	.word	0x0000d840


	//   ....[2]....
        /*0efc*/ 	.word	0x00013fb0


	//----- nvinfo : EIATTR_MAX_THREADS
	.align		4
.L_299:
        /*0f00*/ 	.byte	0x04, 0x05
        /*0f02*/ 	.short	(.L_301 - .L_300)
.L_300:
        /*0f04*/ 	.word	0x00000200
        /*0f08*/ 	.word	0x00000001
        /*0f0c*/ 	.word	0x00000001


	//----- nvinfo : EIATTR_CRS_STACK_SIZE
	.align		4
.L_301:
        /*0f10*/ 	.byte	0x04, 0x1e
        /*0f12*/ 	.short	(.L_303 - .L_302)
.L_302:
        /*0f14*/ 	.word	0x00000000


	//----- nvinfo : EIATTR_CBANK_PARAM_SIZE
	.align		4
.L_303:
        /*0f18*/ 	.byte	0x03, 0x19
        /*0f1a*/ 	.short	0x0af0


	//----- nvinfo : EIATTR_PARAM_CBANK
	.align		4
        /*0f1c*/ 	.byte	0x04, 0x0a
        /*0f1e*/ 	.short	(.L_305 - .L_304)
	.align		4
.L_304:
        /*0f20*/ 	.word	index@(.nv.constant0._ZN7cutlass13device_kernelIN5flash11enable_sm90INS1_16FlashAttnFwdSm90INS1_25CollectiveMainloopFwdSm90ILi2EN4cute5tupleIJNS5_1CILi1EEES8_S8_EEENS6_IJNS7_ILi192EEENS7_ILi160EEENS7_ILi64EEEEEELi64ENS_12float_e4m3_tEfNS_4arch4Sm90ELb1ELb0ELb1ELb1ELb1ELb0ELb0ELb1ELb1ELb1ELb0ELb0EEENS1_21CollectiveEpilogueFwdINS6_IJSA_SC_SB_EEES9_NS_10bfloat16_tESG_Li384ELb1ELb1ELb0ELb1EEENS1_36VarlenDynamicPersistentTileSchedulerILi192ELi160ELi384ELi128ELb0ELb1ELb1ELb1ELb1ELb1EEEEEEEEEvNT_6ParamsE)
        /*0f24*/ 	.short	0x0210
        /*0f26*/ 	.short	0x0af0


	//----- nvinfo : EIATTR_SW_WAR
	.align		4
.L_305:
        /*0f28*/ 	.byte	0x04, 0x36
        /*0f2a*/ 	.short	(.L_307 - .L_306)
.L_306:
        /*0f2c*/ 	.word	0x00000008
.L_307:


//--------------------- .nv.info._ZN7cutlass13device_kernelIN5flash11enable_sm90INS1_16FlashAttnFwdSm90INS1_25CollectiveMainloopFwdSm90ILi2EN4cute5tupleIJNS5_1CILi1EEES8_S8_EEENS6_IJNS7_ILi192EEENS7_ILi160EEENS7_ILi64EEEEEELi64ENS_12float_e4m3_tEfNS_4arch4Sm90ELb1ELb0ELb1ELb1ELb1ELb1ELb0ELb1ELb1ELb1ELb0ELb0EEENS1_21CollectiveEpilogueFwdINS6_IJSA_SC_SB_EEES9_NS_10bfloat16_tESG_Li384ELb1ELb1ELb0ELb1EEENS1_36VarlenDynamicPersistentTileSchedulerILi192ELi160ELi384ELi128ELb0ELb1ELb1ELb1ELb1ELb1EEEEEEEEEvNT_6ParamsE --------------------------
	.section	.nv.info._ZN7cutlass13device_kernelIN5flash11enable_sm90INS1_16FlashAttnFwdSm90INS1_25CollectiveMainloopFwdSm90ILi2EN4cute5tupleIJNS5_1CILi1EEES8_S8_EEENS6_IJNS7_ILi192EEENS7_ILi160EEENS7_ILi64EEEEEELi64ENS_12float_e4m3_tEfNS_4arch4Sm90ELb1ELb0ELb1ELb1ELb1ELb1ELb0ELb1ELb1ELb1ELb0ELb0EEENS1_21CollectiveEpilogueFwdINS6_IJSA_SC_SB_EEES9_NS_10bfloat16_tESG_Li384ELb1ELb1ELb0ELb1EEENS1_36VarlenDynamicPersistentTileSchedulerILi192ELi160ELi384ELi128ELb0ELb1ELb1ELb1ELb1ELb1EEEEEEEEEvNT_6ParamsE,"",@"SHT_CUDA_INFO"
	.sectionflags	@""
	.align	4


	//----- nvinfo : EIATTR_CUDA_API_VERSION
	.align		4
        /*0000*/ 	.byte	0x04, 0x37
        /*0002*/ 	.short	(.L_309 - .L_308)
.L_308:
        /*0004*/ 	.word	0x00000082


	//----- nvinfo : EIATTR_KPARAM_INFO
	.align		4
.L_309:
        /*0008*/ 	.byte	0x04, 0x17
        /*000a*/ 	.short	(.L_311 - .L_310)
.L_310:
        /*000c*/ 	.word	0x00000000
        /*0010*/ 	.short	0x0000
        /*0012*/ 	.short	0x0070
        /*0014*/ 	.byte	0x00, 0xf0, 0x01, 0x2a


	//----- nvinfo : EIATTR_SPARSE_MMA_MASK
	.align		4
.L_311:
        /*0018*/ 	.byte	0x03, 0x50
        /*001a*/ 	.short	0x0000


	//----- nvinfo : EIATTR_MAXREG_COUNT
	.align		4
        /*001c*/ 	.byte	0x03, 0x1b
        /*001e*/ 	.short	0x0080


	//----- nvinfo : EIATTR_NUM_BARRIERS
	.align		4
        /*0020*/ 	.byte	0x02, 0x4c
        /*0022*/ 	.byte	0x10
	.zero		1


	//----- nvinfo : EIATTR_EXTERNS
	.align		4
        /*0024*/ 	.byte	0x04, 0x0f
        /*0026*/ 	.short	(.L_313 - .L_312)


	//   ....[0]....
	.align		4
.L_312:
        /*0028*/ 	.word	index@(__assertfail)


	//----- nvinfo : EIATTR_ANNOTATIONS
	.align		4
.L_313:
        /*002c*/ 	.byte	0x04, 0x55
        /*002e*/ 	.short	(.L_315 - .L_314)


	//   ....[0]....
.L_314:
        /* <DEDUP_REMOVED lines=129> */


	//----- nvinfo : EIATTR_MERCURY_ISA_VERSION
	.align		4
.L_315:
        /*0830*/ 	.byte	0x03, 0x5f
        /*0832*/ 	.short	0x0101


	//----- nvinfo : EIATTR_UNUSED_LOAD_BYTE_OFFSET
	.align		4
        /*0834*/ 	.byte	0x04, 0x44
        /*0836*/ 	.short	(.L_317 - .L_316)


	//   ....[0]....
.L_316:
        /*0838*/ 	.word	0x00000a40
        /*083c*/ 	.word	0x0000fff0


	//   ....[1]....
        /*0840*/ 	.word	0x00012f50
        /*0844*/ 	.word	0x0000fff0


	//----- nvinfo : EIATTR_INT_WARP_WIDE_INSTR_OFFSETS
	.align		4
.L_317:
        /*0848*/ 	.byte	0x04, 0x31
        /*084a*/ 	.short	(.L_319 - .L_318)


	//   ....[0]....
.L_318:
        /*084c*/ 	.word	0x00000120


	//   ....[1]....
        /*0850*/ 	.word	0x000001c0


	//   ....[2]....
        /*0854*/ 	.word	0x00000230


	//   ....[3]....
        /*0858*/ 	.word	0x00017180


	//   ....[4]....
        /*085c*/ 	.word	0x00017210


	//   ....[5]....
        /*0860*/ 	.word	0x0001acf0


	//   ....[6]....
        /*0864*/ 	.word	0x0001ad80


	//----- nvinfo : EIATTR_COOP_GROUP_MASK_REGIDS
	.align		4
.L_319:
        /*0868*/ 	.byte	0x04, 0x29
        /*086a*/ 	.short	(.L_321 - .L_320)


	//   ....[0]....
.L_320:
        /*086c*/ 	.word	0xffffffff


	//   ....[1]....
        /*0870*/ 	.word	0xffffffff


	//   ....[2]....
        /*0874*/ 	.word	0xffffffff


	//   ....[3]....
        /*0878*/ 	.word	0xffffffff


	//   ....[4]....
        /*087c*/ 	.word	0xffffffff


	//   ....[5]....
        /*0880*/ 	.word	0xffffffff


	//   ....[6]....
        /*0884*/ 	.word	0xffffffff


	//   ....[7]....
        /*0888*/ 	.word	0xffffffff


	//   ....[8]....
        /*088c*/ 	.word	0xffffffff


	//   ....[9]....
        /*0890*/ 	.word	0xffffffff


	//   ....[10]....
        /*0894*/ 	.word	0xffffffff


	//   ....[11]....
        /*0898*/ 	.word	0xffffffff


	//   ....[12]....
        /*089c*/ 	.word	0xffffffff


	//   ....[13]....
        /*08a0*/ 	.word	0xffffffff


	//   ....[14]....
        /*08a4*/ 	.word	0xffffffff


	//   ....[15]....
        /*08a8*/ 	.word	0xffffffff


	//   ....[16]....
        /*08ac*/ 	.word	0xffffffff


	//   ....[17]....
        /*08b0*/ 	.word	0xffffffff


	//   ....[18]....
        /*08b4*/ 	.word	0xffffffff


	//   ....[19]....
        /*08b8*/ 	.word	0xffffffff


	//   ....[20]....
        /*08bc*/ 	.word	0xffffffff


	//   ....[21]....
        /*08c0*/ 	.word	0xffffffff


	//   ....[22]....
        /*08c4*/ 	.word	0xffffffff


	//   ....[23]....
        /*08c8*/ 	.word	0xffffffff


	//   ....[24]....
        /*08cc*/ 	.word	0xffffffff


	//   ....[25]....
        /*08d0*/ 	.word	0xffffffff


	//   ....[26]....
        /*08d4*/ 	.word	0xffffffff


	//   ....[27]....
        /*08d8*/ 	.word	0xffffffff


	//   ....[28]....
        /*08dc*/ 	.word	0xffffffff


	//   ....[29]....
        /*08e0*/ 	.word	0xffffffff


	//   ....[30]....
        /*08e4*/ 	.word	0xffffffff


	//   ....[31]....
        /*08e8*/ 	.word	0xffffffff


	//   ....[32]....
        /*08ec*/ 	.word	0xffffffff


	//   ....[33]....
        /*08f0*/ 	.word	0xffffffff


	//   ....[34]....
        /*08f4*/ 	.word	0xffffffff


	//   ....[35]....
        /*08f8*/ 	.word	0xffffffff


	//   ....[36]....
        /*08fc*/ 	.word	0xffffffff


	//   ....[37]....
        /*0900*/ 	.word	0xffffffff


	//   ....[38]....
        /*0904*/ 	.word	0xffffffff


	//   ....[39]....
        /*0908*/ 	.word	0xffffffff


	//   ....[40]....
        /*090c*/ 	.word	0xffffffff


	//   ....[41]....
        /*0910*/ 	.word	0xffffffff


	//   ....[42]....
        /*0914*/ 	.word	0xffffffff


	//   ....[43]....
        /*0918*/ 	.word	0xffffffff


	//   ....[44]....
        /*091c*/ 	.word	0xffffffff


	//   ....[45]....
        /*0920*/ 	.word	0xffffffff


	//   ....[46]....
        /*0924*/ 	.word	0xffffffff


	//   ....[47]....
        /*0928*/ 	.word	0xffffffff


	//   ....[48]....
        /*092c*/ 	.word	0xffffffff


	//   ....[49]....
        /*0930*/ 	.word	0xffffffff


	//   ....[50]....
        /*0934*/ 	.word	0xffffffff


	//   ....[51]....
        /*0938*/ 	.word	0xffffffff


	//   ....[52]....
        /*093c*/ 	.word	0xffffffff


	//   ....[53]....
        /*0940*/ 	.word	0xffffffff


	//   ....[54]....
        /*0944*/ 	.word	0xffffffff


	//   ....[55]....
        /*0948*/ 	.word	0xffffffff


	//   ....[56]....
        /*094c*/ 	.word	0xffffffff


	//   ....[57]....
        /*0950*/ 	.word	0xffffffff


	//   ....[58]....
        /*0954*/ 	.word	0xffffffff


	//   ....[59]....
        /*0958*/ 	.word	0xffffffff


	//   ....[60]....
        /*095c*/ 	.word	0xffffffff


	//   ....[61]....
        /*0960*/ 	.word	0xffffffff


	//   ....[62]....
        /*0964*/ 	.word	0xffffffff


	//   ....[63]....
        /*0968*/ 	.word	0xffffffff


	//   ....[64]....
        /*096c*/ 	.word	0xffffffff


	//   ....[65]....
        /*0970*/ 	.word	0xffffffff


	//   ....[66]....
        /*0974*/ 	.word	0xffffffff


	//   ....[67]....
        /*0978*/ 	.word	0xffffffff


	//   ....[68]....
        /*097c*/ 	.word	0xffffffff


	//   ....[69]....
        /*0980*/ 	.word	0xffffffff


	//   ....[70]....
        /*0984*/ 	.word	0xffffffff


	//   ....[71]....
        /*0988*/ 	.word	0xffffffff


	//   ....[72]....
        /*098c*/ 	.word	0xffffffff


	//   ....[73]....
        /*0990*/ 	.word	0xffffffff


	//   ....[74]....
        /*0994*/ 	.word	0xffffffff


	//   ....[75]....
        /*0998*/ 	.word	0xffffffff


	//   ....[76]....
        /*099c*/ 	.word	0xffffffff


	//   ....[77]....
        /*09a0*/ 	.word	0xffffffff


	//   ....[78]....
        /*09a4*/ 	.word	0xffffffff


	//   ....[79]....
        /*09a8*/ 	.word	0xffffffff


	//   ....[80]....
        /*09ac*/ 	.word	0xffffffff


	//   ....[81]....
        /*09b0*/ 	.word	0xffffffff


	//   ....[82]....
        /*09b4*/ 	.word	0xffffffff


	//   ....[83]....
        /*09b8*/ 	.word	0xffffffff


	//   ....[84]....
        /*09bc*/ 	.word	0xffffffff


	//   ....[85]....
        /*09c0*/ 	.word	0xffffffff


	//   ....[86]....
        /*09c4*/ 	.word	0xffffffff


	//   ....[87]....
        /*09c8*/ 	.word	0xffffffff


	//   ....[88]....
        /*09cc*/ 	.word	0xffffffff


	//   ....[89]....
        /*09d0*/ 	.word	0xffffffff


	//   ....[90]....
        /*09d4*/ 	.word	0xffffffff


	//   ....[91]....
        /*09d8*/ 	.word	0xffffffff


	//   ....[92]....
        /*09dc*/ 	.word	0xffffffff


	//   ....[93]....
        /*09e0*/ 	.word	0xffffffff


	//   ....[94]....
        /*09e4*/ 	.word	0xffffffff


	//   ....[95]....
        /*09e8*/ 	.word	0xffffffff


	//   ....[96]....
        /*09ec*/ 	.word	0xffffffff


	//   ....[97]....
        /*09f0*/ 	.word	0xffffffff


	//   ....[98]....
        /*09f4*/ 	.word	0xffffffff


	//   ....[99]....
        /*09f8*/ 	.word	0xffffffff


	//   ....[100]....
        /*09fc*/ 	.word	0xffffffff


	//   ....[101]....
        /*0a00*/ 	.word	0xffffffff


	//   ....[102]....
        /*0a04*/ 	.word	0xffffffff


	//   ....[103]....
        /*0a08*/ 	.word	0xffffffff


	//   ....[104]....
        /*0a0c*/ 	.word	0xffffffff


	//   ....[105]....
        /*0a10*/ 	.word	0xffffffff


	//   ....[106]....
        /*0a14*/ 	.word	0xffffffff


	//   ....[107]....
        /*0a18*/ 	.word	0xffffffff


	//   ....[108]....
        /*0a1c*/ 	.word	0xffffffff


	//   ....[109]....
        /*0a20*/ 	.word	0xffffffff


	//   ....[110]....
        /*0a24*/ 	.word	0xffffffff


	//   ....[111]....
        /*0a28*/ 	.word	0xffffffff


	//   ....[112]....
        /*0a2c*/ 	.word	0xffffffff


	//   ....[113]....
        /*0a30*/ 	.word	0xffffffff


	//   ....[114]....
        /*0a34*/ 	.word	0xffffffff


	//   ....[115]....
        /*0a38*/ 	.word	0xffffffff


	//   ....[116]....
        /*0a3c*/ 	.word	0xffffffff


	//   ....[117]....
        /*0a40*/ 	.word	0xffffffff


	//   ....[118]....
        /*0a44*/ 	.word	0xffffffff


	//   ....[119]....
        /*0a48*/ 	.word	0xffffffff


	//   ....[120]....
        /*0a4c*/ 	.word	0xffffffff


	//   ....[121]....
        /*0a50*/ 	.word	0xffffffff


	//   ....[122]....
        /*0a54*/ 	.word	0xffffffff


	//   ....[123]....
        /*0a58*/ 	.word	0xffffffff


	//   ....[124]....
        /*0a5c*/ 	.word	0xffffffff


	//   ....[125]....
        /*0a60*/ 	.word	0xffffffff


	//   ....[126]....
        /*0a64*/ 	.word	0xffffffff


	//   ....[127]....
        /*0a68*/ 	.word	0xffffffff


	//   ....[128]....
        /*0a6c*/ 	.word	0xffffffff


	//   ....[129]....
        /*0a70*/ 	.word	0xffffffff


	//   ....[130]....
        /*0a74*/ 	.word	0xffffffff


	//   ....[131]....
        /*0a78*/ 	.word	0xffffffff


	//   ....[132]....
        /*0a7c*/ 	.word	0xffffffff


	//   ....[133]....
        /*0a80*/ 	.word	0xffffffff


	//   ....[134]....
        /*0a84*/ 	.word	0xffffffff


	//   ....[135]....
        /*0a88*/ 	.word	0xffffffff


	//   ....[136]....
        /*0a8c*/ 	.word	0xffffffff


	//   ....[137]....
        /*0a90*/ 	.word	0xffffffff


	//   ....[138]....
        /*0a94*/ 	.word	0xffffffff


	//   ....[139]....
        /*0a98*/ 	.word	0xffffffff


	//   ....[140]....
        /*0a9c*/ 	.word	0xffffffff


	//   ....[141]....
        /*0aa0*/ 	.word	0xffffffff


	//   ....[142]....
        /*0aa4*/ 	.word	0xffffffff


	//   ....[143]....
        /*0aa8*/ 	.word	0xffffffff


	//   ....[144]....
        /*0aac*/ 	.word	0xffffffff


	//   ....[145]....
        /*0ab0*/ 	.word	0xffffffff


	//   ....[146]....
        /*0ab4*/ 	.word	0xffffffff


	//   ....[147]....
        /*0ab8*/ 	.word	0xffffffff


	//   ....[148]....
        /*0abc*/ 	.word	0xffffffff


	//   ....[149]....
        /*0ac0*/ 	.word	0xffffffff


	//   ....[150]....
        /*0ac4*/ 	.word	0xffffffff


	//   ....[151]....
        /*0ac8*/ 	.word	0xffffffff


	//   ....[152]....
        /*0acc*/ 	.word	0xffffffff


	//   ....[153]....
        /*0ad0*/ 	.word	0xffffffff


	//   ....[154]....
        /*0ad4*/ 	.word	0xffffffff


	//   ....[155]....
        /*0ad8*/ 	.word	0xffffffff


	//   ....[156]....
        /*0adc*/ 	.word	0xffffffff


	//   ....[157]....
        /*0ae0*/ 	.word	0xffffffff


	//   ....[158]....
        /*0ae4*/ 	.word	0xffffffff


	//   ....[159]....
        /*0ae8*/ 	.word	0xffffffff


	//   ....[160]....
        /*0aec*/ 	.word	0xffffffff


	//   ....[161]....
        /*0af0*/ 	.word	0xffffffff


	//   ....[162]....
        /*0af4*/ 	.word	0xffffffff


	//   ....[163]....
        /*0af8*/ 	.word	0xffffffff


	//   ....[164]....
        /*0afc*/ 	.word	0xffffffff


	//   ....[165]....
        /*0b00*/ 	.word	0xffffffff


	//   ....[166]....
        /*0b04*/ 	.word	0xffffffff


	//   ....[167]....
        /*0b08*/ 	.word	0x0500000f


	//   ....[168]....
        /*0b0c*/ 	.word	0x0500000f


	//   ....[169]....
        /*0b10*/ 	.word	0x0500000f


	//   ....[170]....
        /*0b14*/ 	.word	0x0500000f


	//   ....[171]....
        /*0b18*/ 	.word	0x0500000f


	//   ....[172]....
        /*0b1c*/ 	.word	0x0500000f


	//   ....[173]....
        /*0b20*/ 	.word	0x0500000f


	//   ....[174]....
        /*0b24*/ 	.word	0x0500000f


	//   ....[175]....
        /*0b28*/ 	.word	0x0500000f


	//   ....[176]....
        /*0b2c*/ 	.word	0x0500000f


	//   ....[177]....
        /*0b30*/ 	.word	0x0500000f


	//   ....[178]....
        /*0b34*/ 	.word	0x0500000f


	//   ....[179]....
        /*0b38*/ 	.word	0x0500000f


	//   ....[180]....
        /*0b3c*/ 	.word	0x0500000f


	//   ....[181]....
        /*0b40*/ 	.word	0x0500000f


	//   ....[182]....
        /*0b44*/ 	.word	0x0500000f


	//   ....[183]....
        /*0b48*/ 	.word	0x0500000f


	//   ....[184]....
        /*0b4c*/ 	.word	0x0500000f


	//   ....[185]....
        /*0b50*/ 	.word	0x0500000f


	//   ....[186]....
        /*0b54*/ 	.word	0x0500000f


	//   ....[187]....
        /*0b58*/ 	.word	0x0500000f


	//   ....[188]....
        /*0b5c*/ 	.word	0x0500000f


	//   ....[189]....
        /*0b60*/ 	.word	0x0500000f


	//   ....[190]....
        /*0b64*/ 	.word	0x0500000f


	//   ....[191]....
        /*0b68*/ 	.word	0x0500000f


	//   ....[192]....
        /*0b6c*/ 	.word	0x0500000f


	//   ....[193]....
        /*0b70*/ 	.word	0x0500000f


	//   ....[194]....
        /*0b74*/ 	.word	0x0500000f


	//   ....[195]....
        /*0b78*/ 	.word	0x0500000f


	//   ....[196]....
        /*0b7c*/ 	.word	0x0500000f


	//   ....[197]....
        /*0b80*/ 	.word	0x0500000f


	//   ....[198]....
        /*0b84*/ 	.word	0x0500000f


	//   ....[199]....
        /*0b88*/ 	.word	0x0500000f


	//   ....[200]....
        /*0b8c*/ 	.word	0x0500000f


	//   ....[201]....
        /*0b90*/ 	.word	0x0500000f


	//   ....[202]....
        /*0b94*/ 	.word	0x0500000f


	//   ....[203]....
        /*0b98*/ 	.word	0x0500000f


	//   ....[204]....
        /*0b9c*/ 	.word	0x0500000f


	//   ....[205]....
        /*0ba0*/ 	.word	0x0500000f


	//   ....[206]....
        /*0ba4*/ 	.word	0x0500000f


	//   ....[207]....
        /*0ba8*/ 	.word	0x0500000f


	//   ....[208]....
        /*0bac*/ 	.word	0x0500000f


	//   ....[209]....
        /*0bb0*/ 	.word	0x0500000f


	//   ....[210]....
        /*0bb4*/ 	.word	0x0500000f


	//   ....[211]....
        /*0bb8*/ 	.word	0x0500000f


	//   ....[212]....
        /*0bbc*/ 	.word	0x0500000f


	//   ....[213]....
        /*0bc0*/ 	.word	0x0500000f


	//   ....[214]....
        /*0bc4*/ 	.word	0x0500000f


	//   ....[215]....
        /*0bc8*/ 	.word	0x0500000f


	//   ....[216]....
        /*0bcc*/ 	.word	0x0500000f


	//   ....[217]....
        /*0bd0*/ 	.word	0x0500000f


	//   ....[218]....
        /*0bd4*/ 	.word	0x0500000f


	//   ....[219]....
        /*0bd8*/ 	.word	0x0500000f


	//   ....[220]....
        /*0bdc*/ 	.word	0x0500000f


	//   ....[221]....
        /*0be0*/ 	.word	0x0500000f


	//   ....[222]....
        /*0be4*/ 	.word	0x0500000f


	//   ....[223]....
        /*0be8*/ 	.word	0x0500000f


	//   ....[224]....
        /*0bec*/ 	.word	0x0500000f


	//   ....[225]....
        /*0bf0*/ 	.word	0x0500000f


	//   ....[226]....
        /*0bf4*/ 	.word	0x0500000f


	//   ....[227]....
        /*0bf8*/ 	.word	0x0500000f


	//   ....[228]....
        /*0bfc*/ 	.word	0x0500000f


	//   ....[229]....
        /*0c00*/ 	.word	0x0500000f


	//   ....[230]....
        /*0c04*/ 	.word	0x0500000f


	//   ....[231]....
        /*0c08*/ 	.word	0x0500000f


	//   ....[232]....
        /*0c0c*/ 	.word	0x0500000f


	//   ....[233]....
        /*0c10*/ 	.word	0x0500000f


	//   ....[234]....
        /*0c14*/ 	.word	0x0500000f


	//   ....[235]....
        /*0c18*/ 	.word	0x0500000f


	//   ....[236]....
        /*0c1c*/ 	.word	0x0500000f


	//   ....[237]....
        /*0c20*/ 	.word	0x0500000f


	//   ....[238]....
        /*0c24*/ 	.word	0x0500000f


	//   ....[239]....
        /*0c28*/ 	.word	0x0500000f


	//   ....[240]....
        /*0c2c*/ 	.word	0x0500000f


	//   ....[241]....
        /*0c30*/ 	.word	0x0500000f


	//   ....[242]....
        /*0c34*/ 	.word	0x0500000f


	//   ....[243]....
        /*0c38*/ 	.word	0x0500000f


	//   ....[244]....
        /*0c3c*/ 	.word	0x0500000f


	//   ....[245]....
        /*0c40*/ 	.word	0x0500000f


	//   ....[246]....
        /*0c44*/ 	.word	0x0500000f


	//   ....[247]....
        /*0c48*/ 	.word	0x0500000f


	//   ....[248]....
        /*0c4c*/ 	.word	0x0500000f


	//   ....[249]....
        /*0c50*/ 	.word	0x0500000f


	//   ....[250]....
        /*0c54*/ 	.word	0x0500000f


	//   ....[251]....
        /*0c58*/ 	.word	0x0500000f


	//   ....[252]....
        /*0c5c*/ 	.word	0x0500000f


	//----- nvinfo : EIATTR_COOP_GROUP_INSTR_OFFSETS
	.align		4
.L_321:
        /*0c60*/ 	.byte	0x04, 0x28
        /*0c62*/ 	.short	(.L_323 - .L_322)


	//   ....[0]....
.L_322:
        /*0c64*/ 	.word	0x00000060


	//   ....[1]....
        /*0c68*/ 	.word	0x00000130


	//   ....[2]....
        /*0c6c*/ 	.word	0x000001e0


	//   ....[3]....
        /*0c70*/ 	.word	0x000003a0


	//   ....[4]....
        /*0c74*/ 	.word	0x00000500


	//   ....[5]....
        /*0c78*/ 	.word	0x00000620


	//   ....[6]....
        /*0c7c*/ 	.word	0x00000780


	//   ....[7]....
        /*0c80*/ 	.word	0x000027a0


	//   ....[8]....
        /*0c84*/ 	.word	0x000027b0


	//   ....[9]....
        /*0c88*/ 	.word	0x00003910


	//   ....[10]....
        /*0c8c*/ 	.word	0x00003920


	//   ....[11]....
        /*0c90*/ 	.word	0x00004aa0


	//   ....[12]....
        /*0c94*/ 	.word	0x00004ab0


	//   ....[13]....
        /*0c98*/ 	.word	0x00004e70


	//   ....[14]....
        /*0c9c*/ 	.word	0x00004e80


	//   ....[15]....
        /*0ca0*/ 	.word	0x000053b0


	//   ....[16]....
        /*0ca4*/ 	.word	0x00005d60


	//   ....[17]....
        /*0ca8*/ 	.word	0x00005d70


	//   ....[18]....
        /*0cac*/ 	.word	0x00005d80


	//   ....[19]....
        /*0cb0*/ 	.word	0x00005d90


	//   ....[20]....
        /*0cb4*/ 	.word	0x00007260


	//   ....[21]....
        /*0cb8*/ 	.word	0x00007270


	//   ....[22]....
        /*0cbc*/ 	.word	0x00007280


	//   ....[23]....
        /*0cc0*/ 	.word	0x00007290


	//   ....[24]....
        /*0cc4*/ 	.word	0x00009240


	//   ....[25]....
        /*0cc8*/ 	.word	0x000095c0


	//   ....[26]....
        /*0ccc*/ 	.word	0x00009e30


	//   ....[27]....
        /*0cd0*/ 	.word	0x00009e50


	//   ....[28]....
        /*0cd4*/ 	.word	0x0000a910


	//   ....[29]....
        /*0cd8*/ 	.word	0x0000a930


	//   ....[30]....
        /*0cdc*/ 	.word	0x0000ca60


	//   ....[31]....
        /*0ce0*/ 	.word	0x0000cb40


	//   ....[32]....
        /*0ce4*/ 	.word	0x0000d670


	//   ....[33]....
        /*0ce8*/ 	.word	0x0000d700


	//   ....[34]....
        /*0cec*/ 	.word	0x0000e130


	//   ....[35]....
        /*0cf0*/ 	.word	0x0000e150


	//   ....[36]....
        /*0cf4*/ 	.word	0x00010c50


	//   ....[37]....
        /*0cf8*/ 	.word	0x00010ca0


	//   ....[38]....
        /*0cfc*/ 	.word	0x00011070


	//   ....[39]....
        /*0d00*/ 	.word	0x00011090


	//   ....[40]....
        /*0d04*/ 	.word	0x000128c0


	//   ....[41]....
        /*0d08*/ 	.word	0x000128d0


	//   ....[42]....
        /*0d0c*/ 	.word	0x000129d0


	//   ....[43]....
        /*0d10*/ 	.word	0x00012ab0


	//   ....[44]....
        /*0d14*/ 	.word	0x000134d0


	//   ....[45]....
        /*0d18*/ 	.word	0x000134e0


	//   ....[46]....
        /*0d1c*/ 	.word	0x000134f0


	//   ....[47]....
        /*0d20*/ 	.word	0x00013500


	//   ....[48]....
        /*0d24*/ 	.word	0x00013510


	//   ....[49]....
        /*0d28*/ 	.word	0x00013520


	//   ....[50]....
        /*0d2c*/ 	.word	0x00013530


	//   ....[51]....
        /*0d30*/ 	.word	0x00013540


	//   ....[52]....
        /*0d34*/ 	.word	0x00013550


	//   ....[53]....
        /*0d38*/ 	.word	0x00013560


	//   ....[54]....
        /*0d3c*/ 	.word	0x00013570


	//   ....[55]....
        /*0d40*/ 	.word	0x00013580


	//   ....[56]....
        /*0d44*/ 	.word	0x00013590


	//   ....[57]....
        /*0d48*/ 	.word	0x000135a0


	//   ....[58]....
        /*0d4c*/ 	.word	0x000135b0


	//   ....[59]....
        /*0d50*/ 	.word	0x000135c0


	//   ....[60]....
        /*0d54*/ 	.word	0x00013b20


	//   ....[61]....
        /*0d58*/ 	.word	0x00013b60


	//   ....[62]....
        /*0d5c*/ 	.word	0x00013b80


	//   ....[63]....
        /*0d60*/ 	.word	0x00013b90


	//   ....[64]....
        /*0d64*/ 	.word	0x000140a0


	//   ....[65]....
        /*0d68*/ 	.word	0x000140d0


	//   ....[66]....
        /*0d6c*/ 	.word	0x000140e0


	//   ....[67]....
        /*0d70*/ 	.word	0x00014100


	//   ....[68]....
        /*0d74*/ 	.word	0x00014120


	//   ....[69]....
        /*0d78*/ 	.word	0x00014140


	//   ....[70]....
        /*0d7c*/ 	.word	0x00014200


	//   ....[71]....
        /*0d80*/ 	.word	0x00014210


	//   ....[72]....
        /*0d84*/ 	.word	0x00014ac0


	//   ....[73]....
        /*0d88*/ 	.word	0x00014af0


	//   ....[74]....
        /*0d8c*/ 	.word	0x00014b10


	//   ....[75]....
        /*0d90*/ 	.word	0x00014b20


	//   ....[76]....
        /*0d94*/ 	.word	0x00014b30


	//   ....[77]....
        /*0d98*/ 	.word	0x00014b40


	//   ....[78]....
        /*0d9c*/ 	.word	0x00014b50


	//   ....[79]....
        /*0da0*/ 	.word	0x00014b60


	//   ....[80]....
        /*0da4*/ 	.word	0x00014d20


	//   ....[81]....
        /*0da8*/ 	.word	0x00014ef0


	//   ....[82]....
        /*0dac*/ 	.word	0x00014f20


	//   ....[83]....
        /*0db0*/ 	.word	0x00014f50


	//   ....[84]....
        /*0db4*/ 	.word	0x00014f80


	//   ....[85]....
        /*0db8*/ 	.word	0x00014fb0


	//   ....[86]....
        /*0dbc*/ 	.word	0x00014fe0


	//   ....[87]....
        /*0dc0*/ 	.word	0x00015150


	//   ....[88]....
        /*0dc4*/ 	.word	0x00015180


	//   ....[89]....
        /*0dc8*/ 	.word	0x000151b0


	//   ....[90]....
        /*0dcc*/ 	.word	0x000151e0


	//   ....[91]....
        /*0dd0*/ 	.word	0x00015210


	//   ....[92]....
        /*0dd4*/ 	.word	0x00015240


	//   ....[93]....
        /*0dd8*/ 	.word	0x000152f0


	//   ....[94]....
        /*0ddc*/ 	.word	0x00015350


	//   ....[95]....
        /*0de0*/ 	.word	0x000153f0


	//   ....[96]....
        /*0de4*/ 	.word	0x00016350


	//   ....[97]....
        /*0de8*/ 	.word	0x00018160


	//   ....[98]....
        /*0dec*/ 	.word	0x00018170


	//   ....[99]....
        /*0df0*/ 	.word	0x000181c0


	//   ....[100]....
        /*0df4*/ 	.word	0x000181e0


	//   ....[101]....
        /*0df8*/ 	.word	0x00018240


	//   ....[102]....
        /*0dfc*/ 	.word	0x00018260


	//   ....[103]....
        /*0e00*/ 	.word	0x00018270


	//   ....[104]....
        /*0e04*/ 	.word	0x00018280


	//   ....[105]....
        /*0e08*/ 	.word	0x00018310


	//   ....[106]....
        /*0e0c*/ 	.word	0x00018330


	//   ....[107]....
        /*0e10*/ 	.word	0x000187e0


	//   ....[108]....
        /*0e14*/ 	.word	0x00018800


	//   ....[109]....
        /*0e18*/ 	.word	0x000188a0


	//   ....[110]....
        /*0e1c*/ 	.word	0x000188b0


	//   ....[111]....
        /*0e20*/ 	.word	0x00018920


	//   ....[112]....
        /*0e24*/ 	.word	0x00018930


	//   ....[113]....
        /*0e28*/ 	.word	0x00018940


	//   ....[114]....
        /*0e2c*/ 	.word	0x00018950


	//   ....[115]....
        /*0e30*/ 	.word	0x00018a00


	//   ....[116]....
        /*0e34*/ 	.word	0x00018a20


	//   ....[117]....
        /*0e38*/ 	.word	0x000192d0


	//   ....[118]....
        /*0e3c*/ 	.word	0x00019300


	//   ....[119]....
        /*0e40*/ 	.word	0x00019370


	//   ....[120]....
        /*0e44*/ 	.word	0x00019390


	//   ....[121]....
        /*0e48*/ 	.word	0x00019410


	//   ....[122]....
        /*0e4c*/ 	.word	0x00019430


	//   ....[123]....
        /*0e50*/ 	.word	0x00019440


	//   ....[124]....
        /*0e54*/ 	.word	0x000194b0


	//   ....[125]....
        /*0e58*/ 	.word	0x00019500


	//   ....[126]....
        /*0e5c*/ 	.word	0x00019530


	//   ....[127]....
        /*0e60*/ 	.word	0x00019570


	//   ....[128]....
        /*0e64*/ 	.word	0x00019580


	//   ....[129]....
        /*0e68*/ 	.word	0x00019f60


	//   ....[130]....
        /*0e6c*/ 	.word	0x00019f70


	//   ....[131]....
        /*0e70*/ 	.word	0x00019f90


	//   ....[132]....
        /*0e74*/ 	.word	0x00019fe0


	//   ....[133]....
        /*0e78*/ 	.word	0x00019ff0


	//   ....[134]....
        /*0e7c*/ 	.word	0x0001a030


	//   ....[135]....
        /*0e80*/ 	.word	0x0001a040


	//   ....[136]....
        /*0e84*/ 	.word	0x0001a050


	//   ....[137]....
        /*0e88*/ 	.word	0x0001a090


	//   ....[138]....
        /*0e8c*/ 	.word	0x0001a0d0


	//   ....[139]....
        /*0e90*/ 	.word	0x0001a500


	//   ....[140]....
        /*0e94*/ 	.word	0x0001a510


	//   ....[141]....
        /*0e98*/ 	.word	0x0001a520


	//   ....[142]....
        /*0e9c*/ 	.word	0x0001a560


	//   ....[143]....
        /*0ea0*/ 	.word	0x0001a570


	//   ....[144]....
        /*0ea4*/ 	.word	0x0001a5b0


	//   ....[145]....
        /*0ea8*/ 	.word	0x0001a5c0


	//   ....[146]....
        /*0eac*/ 	.word	0x0001a5d0


	//   ....[147]....
        /*0eb0*/ 	.word	0x0001a610


	//   ....[148]....
        /*0eb4*/ 	.word	0x0001a650


	//   ....[149]....
        /*0eb8*/ 	.word	0x0001b460


	//   ....[150]....
        /*0ebc*/ 	.word	0x0001b4c0


	//   ....[151]....
        /*0ec0*/ 	.word	0x0001b4f0


	//   ....[152]....
        /*0ec4*/ 	.word	0x0001b500


	//   ....[153]....
        /*0ec8*/ 	.word	0x0001b530


	//   ....[154]....
        /*0ecc*/ 	.word	0x0001b560


	//   ....[155]....
        /*0ed0*/ 	.word	0x0001b590


	//   ....[156]....
        /*0ed4*/ 	.word	0x0001b5c0


	//   ....[157]....
        /*0ed8*/ 	.word	0x0001b740


	//   ....[158]....
        /*0edc*/ 	.word	0x0001b770


	//   ....[159]....
        /*0ee0*/ 	.word	0x0001b7a0


	//   ....[160]....
        /*0ee4*/ 	.word	0x0001b7d0


	//   ....[161]....
        /*0ee8*/ 	.word	0x0001b800


	//   ....[162]....
        /*0eec*/ 	.word	0x0001b830


	//   ....[163]....
        /*0ef0*/ 	.word	0x0001b8f0


	//   ....[164]....
        /*0ef4*/ 	.word	0x0001b910


	//   ....[165]....
        /*0ef8*/ 	.word	0x0001b980


	//   ....[166]....
        /*0efc*/ 	.word	0x0001c040


	//   ....[167]....
        /*0f00*/ 	.word	0x0001c3f0


	//   ....[168]....
        /*0f04*/ 	.word	0x0001c480


	//   ....[169]....
        /*0f08*/ 	.word	0x0001c550


	//   ....[170]....
        /*0f0c*/ 	.word	0x0001c5e0


	//   ....[171]....
        /*0f10*/ 	.word	0x0001c6c0


	//   ....[172]....
        /*0f14*/ 	.word	0x0001c750


	//   ....[173]....
        /*0f18*/ 	.word	0x0001c820


	//   ....[174]....
        /*0f1c*/ 	.word	0x0001c8b0


	//   ....[175]....
        /*0f20*/ 	.word	0x0001c900


	//   ....[176]....
        /*0f24*/ 	.word	0x0001c950


	//   ....[177]....
        /*0f28*/ 	.word	0x0001ca20


	//   ....[178]....
        /*0f2c*/ 	.word	0x0001cab0


	//   ....[179]....
        /*0f30*/ 	.word	0x0001cb00


	//   ....[180]....
        /*0f34*/ 	.word	0x0001cb50


	//   ....[181]....
        /*0f38*/ 	.word	0x0001ce40


	//   ....[182]....
        /*0f3c*/ 	.word	0x0001d110


	//   ....[183]....
        /*0f40*/ 	.word	0x0001d210


	//   ....[184]....
        /*0f44*/ 	.word	0x0001d2a0


	//   ....[185]....
        /*0f48*/ 	.word	0x0001d300


	//   ....[186]....
        /*0f4c*/ 	.word	0x0001d3d0


	//   ....[187]....
        /*0f50*/ 	.word	0x0001d430


	//   ....[188]....
        /*0f54*/ 	.word	0x0001d4f0


	//   ....[189]....
        /*0f58*/ 	.word	0x0001d600


	//   ....[190]....
        /*0f5c*/ 	.word	0x0001d650


	//   ....[191]....
        /*0f60*/ 	.word	0x0001d6b0


	//   ....[192]....
        /*0f64*/ 	.word	0x0001d780


	//   ....[193]....
        /*0f68*/ 	.word	0x0001d8b0


	//   ....[194]....
        /*0f6c*/ 	.word	0x0001d960


	//   ....[195]....
        /*0f70*/ 	.word	0x0001d9e0


	//   ....[196]....
        /*0f74*/ 	.word	0x0001dad0


	//   ....[197]....
        /*0f78*/ 	.word	0x0001db30


	//   ....[198]....
        /*0f7c*/ 	.word	0x0001dc10


	//   ....[199]....
        /*0f80*/ 	.word	0x0001dc70


	//   ....[200]....
        /*0f84*/ 	.word	0x0001dd50


	//   ....[201]....
        /*0f88*/ 	.word	0x0001ddb0


	//   ....[202]....
        /*0f8c*/ 	.word	0x0001de80


	//   ....[203]....
        /*0f90*/ 	.word	0x0001df30


	//   ....[204]....
        /*0f94*/ 	.word	0x0001dfa0


	//   ....[205]....
        /*0f98*/ 	.word	0x0001e000


	//   ....[206]....
        /*0f9c*/ 	.word	0x0001e0c0


	//   ....[207]....
        /*0fa0*/ 	.word	0x0001e120


	//   ....[208]....
        /*0fa4*/ 	.word	0x0001e220


	//   ....[209]....
        /*0fa8*/ 	.word	0x0001e280


	//   ....[210]....
        /*0fac*/ 	.word	0x0001e380


	//   ....[211]....
        /*0fb0*/ 	.word	0x0001e3e0


	//   ....[212]....
        /*0fb4*/ 	.word	0x0001e490


	//   ....[213]....
        /*0fb8*/ 	.word	0x0001e510


	//   ....[214]....
        /*0fbc*/ 	.word	0x0001e5e0


	//   ....[215]....
        /*0fc0*/ 	.word	0x0001e720


	//   ....[216]....
        /*0fc4*/ 	.word	0x0001e7d0


	//   ....[217]....
        /*0fc8*/ 	.word	0x0001e880


	//   ....[218]....
        /*0fcc*/ 	.word	0x0001e920


	//   ....[219]....
        /*0fd0*/ 	.word	0x0001e9d0


	//   ....[220]....
        /*0fd4*/ 	.word	0x0001ea70


	//   ....[221]....
        /*0fd8*/ 	.word	0x0001eb20


	//   ....[222]....
        /*0fdc*/ 	.word	0x0001ebc0


	//   ....[223]....
        /*0fe0*/ 	.word	0x0001ec30


	//   ....[224]....
        /*0fe4*/ 	.word	0x0001ecf0


	//   ....[225]....
        /*0fe8*/ 	.word	0x0001ede0


	//   ....[226]....
        /*0fec*/ 	.word	0x0001ee70


	//   ....[227]....
        /*0ff0*/ 	.word	0x0001eed0


	//   ....[228]....
        /*0ff4*/ 	.word	0x0001ef80


	//   ....[229]....
        /*0ff8*/ 	.word	0x0001efe0


	//   ....[230]....
        /*0ffc*/ 	.word	0x0001f090


	//   ....[231]....
        /*1000*/ 	.word	0x0001f0f0


	//   ....[232]....
        /*1004*/ 	.word	0x0001f1a0


	//   ....[233]....
        /*1008*/ 	.word	0x0001f200


	//   ....[234]....
        /*100c*/ 	.word	0x0001f2b0


	//   ....[235]....
        /*1010*/ 	.word	0x0001f490


	//   ....[236]....
        /*1014*/ 	.word	0x0001f530


	//   ....[237]....
        /*1018*/ 	.word	0x0001f650


	//   ....[238]....
        /*101c*/ 	.word	0x0001f6c0


	//   ....[239]....
        /*1020*/ 	.word	0x0001f730


	//   ....[240]....
        /*1024*/ 	.word	0x0001f7a0


	//   ....[241]....
        /*1028*/ 	.word	0x0001f810


	//   ....[242]....
        /*102c*/ 	.word	0x0001f890


	//   ....[243]....
        /*1030*/ 	.word	0x0001f920


	//   ....[244]....
        /*1034*/ 	.word	0x0001f9c0


	//   ....[245]....
        /*1038*/ 	.word	0x0001fa30


	//   ....[246]....
        /*103c*/ 	.word	0x0001faa0


	//   ....[247]....
        /*1040*/ 	.word	0x0001fb10


	//   ....[248]....
        /*1044*/ 	.word	0x0001fb90


	//   ....[249]....
        /*1048*/ 	.word	0x0001fc00


	//   ....[250]....
        /*104c*/ 	.word	0x0001fca0


	//   ....[251]....
        /*1050*/ 	.word	0x0001fd30


	//   ....[252]....
        /*1054*/ 	.word	0x0001fe60


	//----- nvinfo : EIATTR_REG_RECONFIG
	.align		4
.L_323:
        /*1058*/ 	.byte	0x01, 0x54
	.zero		2


	//----- nvinfo : EIATTR_SYSCALL_OFFSETS
	.align		4
        /*105c*/ 	.byte	0x04, 0x46
        /*105e*/ 	.short	(.L_325 - .L_324)


	//   ....[0]....
.L_324:
        /*1060*/ 	.word	0x000019d0


	//   ....[1]....
        /*1064*/ 	.word	0x00001b20


	//   ....[2]....
        /*1068*/ 	.word	0x00005520


	//   ....[3]....
        /*106c*/ 	.word	0x00005ae0


	//   ....[4]....
        /*1070*/ 	.word	0x00017370


	//   ....[5]....
        /*1074*/ 	.word	0x00017500


	//   ....[6]....
        /*1078*/ 	.word	0x00017650


	//   ....[7]....
        /*107c*/ 	.word	0x000177a0


	//   ....[8]....
        /*1080*/ 	.word	0x00018e30


	//----- nvinfo : EIATTR_MBARRIER_INSTR_OFFSETS
	.align		4
.L_325:
        /*1084*/ 	.byte	0x04, 0x39
        /*1086*/ 	.short	(.L_327 - .L_326)


	//   ....[0]....
.L_326:
        /*1088*/ 	.word	0x00000250
        /*108c*/ 	.word	0x000000ff
        /*1090*/ 	.word	0x00013200
        /*1094*/ 	.short	0x0100
        /*1096*/ 	.byte	0x08
	.zero		1


	//   ....[1]....
        /*1098*/ 	.word	0x00000260
        /*109c*/ 	.word	0x000000ff
        /*10a0*/ 	.word	0x00013220
        /*10a4*/ 	.short	0x0100
        /*10a6*/ 	.byte	0x08
	.zero		1


	//   ....[2]....
        /*10a8*/ 	.word	0x00000350
        /*10ac*/ 	.word	0x000000ff
        /*10b0*/ 	.word	0x00013230
        /*10b4*/ 	.short	0x0100
        /*10b6*/ 	.byte	0x08
	.zero		1


	//   ....[3]....
        /*10b8*/ 	.word	0x00000360
        /*10bc*/ 	.word	0x000000ff
        /*10c0*/ 	.word	0x00013240
        /*10c4*/ 	.short	0x0100
        /*10c6*/ 	.byte	0x08
	.zero		1


	//   ....[4]....
        /*10c8*/ 	.word	0x00000370
        /*10cc*/ 	.word	0x000000ff
        /*10d0*/ 	.word	0x00013238
        /*10d4*/ 	.short	0x0100
        /*10d6*/ 	.byte	0x08
	.zero		1


	//   ....[5]....
        /*10d8*/ 	.word	0x00000380
        /*10dc*/ 	.word	0x000000ff
        /*10e0*/ 	.word	0x00013248
        /*10e4*/ 	.short	0x0100
        /*10e6*/ 	.byte	0x08
	.zero		1


	//   ....[6]....
        /*10e8*/ 	.word	0x000004b0
        /*10ec*/ 	.word	0x000000ff
        /*10f0*/ 	.word	0x00013250
        /*10f4*/ 	.short	0x0100
        /*10f6*/ 	.byte	0x08
	.zero		1


	//   ....[7]....
        /*10f8*/ 	.word	0x000004c0
        /*10fc*/ 	.word	0x000000ff
        /*1100*/ 	.word	0x00013260
        /*1104*/ 	.short	0x0100
        /*1106*/ 	.byte	0x08
	.zero		1


	//   ....[8]....
        /*1108*/ 	.word	0x000004d0
        /*110c*/ 	.word	0x000000ff
        /*1110*/ 	.word	0x00013258
        /*1114*/ 	.short	0x0100
        /*1116*/ 	.byte	0x08
	.zero		1


	//   ....[9]....
        /*1118*/ 	.word	0x000004e0
        /*111c*/ 	.word	0x000000ff
        /*1120*/ 	.word	0x00013268
        /*1124*/ 	.short	0x0100
        /*1126*/ 	.byte	0x08
	.zero		1


	//   ....[10]....
        /*1128*/ 	.word	0x000005d0
        /*112c*/ 	.word	0x000000ff
        /*1130*/ 	.word	0x00013270
        /*1134*/ 	.short	0x0100
        /*1136*/ 	.byte	0x06
	.zero		1


	//   ....[11]....
        /*1138*/ 	.word	0x000005e0
        /*113c*/ 	.word	0x000000ff
        /*1140*/ 	.word	0x00013280
        /*1144*/ 	.short	0x0100
        /*1146*/ 	.byte	0x06
	.zero		1


	//   ....[12]....
        /*1148*/ 	.word	0x000005f0
        /*114c*/ 	.word	0x000000ff
        /*1150*/ 	.word	0x00013278
        /*1154*/ 	.short	0x0100
        /*1156*/ 	.byte	0x06
	.zero		1


	//   ....[13]....
        /*1158*/ 	.word	0x00000600
        /*115c*/ 	.word	0x000000ff
        /*1160*/ 	.word	0x00013288
        /*1164*/ 	.short	0x0100
        /*1166*/ 	.byte	0x06
	.zero		1


	//   ....[14]....
        /*1168*/ 	.word	0x00000730
        /*116c*/ 	.word	0x000000ff
        /*1170*/ 	.word	0x00013290
        /*1174*/ 	.short	0x0100
        /*1176*/ 	.byte	0x08
	.zero		1


	//   ....[15]....
        /*1178*/ 	.word	0x00000740
        /*117c*/ 	.word	0x000000ff
        /*1180*/ 	.word	0x000132a0
        /*1184*/ 	.short	0x0100
        /*1186*/ 	.byte	0x08
	.zero		1


	//   ....[16]....
        /*1188*/ 	.word	0x00000750
        /*118c*/ 	.word	0x000000ff
        /*1190*/ 	.word	0x00013298
        /*1194*/ 	.short	0x0100
        /*1196*/ 	.byte	0x08
	.zero		1


	//   ....[17]....
        /*1198*/ 	.word	0x00000760
        /*119c*/ 	.word	0x000000ff
        /*11a0*/ 	.word	0x000132a8
        /*11a4*/ 	.short	0x0100
        /*11a6*/ 	.byte	0x08
	.zero		1


	//   ....[18]....
        /*11a8*/ 	.word	0x000008a0
        /*11ac*/ 	.word	0x000000ff
        /*11b0*/ 	.word	0x000132b0
        /*11b4*/ 	.short	0x0100
        /*11b6*/ 	.byte	0x08
	.zero		1


	//   ....[19]....
        /*11b8*/ 	.word	0x000008b0
        /*11bc*/ 	.word	0x000000ff
        /*11c0*/ 	.word	0x000132c0
        /*11c4*/ 	.short	0x0100
        /*11c6*/ 	.byte	0x08
	.zero		1


	//   ....[20]....
        /*11c8*/ 	.word	0x000008c0
        /*11cc*/ 	.word	0x000000ff
        /*11d0*/ 	.word	0x000132b8
        /*11d4*/ 	.short	0x0100
        /*11d6*/ 	.byte	0x08
	.zero		1


	//   ....[21]....
        /*11d8*/ 	.word	0x000008d0
        /*11dc*/ 	.word	0x000000ff
        /*11e0*/ 	.word	0x000132c8
        /*11e4*/ 	.short	0x0100
        /*11e6*/ 	.byte	0x08
	.zero		1


	//   ....[22]....
        /*11e8*/ 	.word	0x00002750
        /*11ec*/ 	.word	0x00000041
        /*11f0*/ 	.word	0x00013290
        /*11f4*/ 	.short	0x010a
        /*11f6*/ 	.byte	0x3f
	.zero		1


	//   ....[23]....
        /*11f8*/ 	.word	0x000038c0
        /*11fc*/ 	.word	0x00000041
        /*1200*/ 	.word	0x00013290
        /*1204*/ 	.short	0x010a
        /*1206*/ 	.byte	0x3f
	.zero		1


	//   ....[24]....
        /*1208*/ 	.word	0x000048b0
        /*120c*/ 	.word	0x00000041
        /*1210*/ 	.word	0x00013290
        /*1214*/ 	.short	0x010a
        /*1216*/ 	.byte	0x3f
	.zero		1


	//   ....[25]....
        /*1218*/ 	.word	0x00004c70
        /*121c*/ 	.word	0x00000004
        /*1220*/ 	.word	0x00000000
        /*1224*/ 	.short	0x0101
        /*1226*/ 	.byte	0x3f
	.zero		1


	//   ....[26]....
        /*1228*/ 	.word	0x00004cb0
        /*122c*/ 	.word	0x00000041
        /*1230*/ 	.word	0x000132b0
        /*1234*/ 	.short	0x010a
        /*1236*/ 	.byte	0x3f
	.zero		1


	//   ....[27]....
        /*1238*/ 	.word	0x00005050
        /*123c*/ 	.word	0x00000041
        /*1240*/ 	.word	0x00000000
        /*1244*/ 	.short	0x0101
        /*1246*/ 	.byte	0x3f
	.zero		1


	//   ....[28]....
        /*1248*/ 	.word	0x00005860
        /*124c*/ 	.word	0x00000012
        /*1250*/ 	.word	0x00013200
        /*1254*/ 	.short	0x010a
        /*1256*/ 	.byte	0x3f
	.zero		1


	//   ....[29]....
        /*1258*/ 	.word	0x000058b0
        /*125c*/ 	.word	0x00000012
        /*1260*/ 	.word	0x00013200
        /*1264*/ 	.short	0x010a
        /*1266*/ 	.byte	0x3f
	.zero		1


	//   ....[30]....
        /*1268*/ 	.word	0x00006010
        /*126c*/ 	.word	0x00000012
        /*1270*/ 	.word	0x00013200
        /*1274*/ 	.short	0x010a
        /*1276*/ 	.byte	0x3f
	.zero		1


	//   ....[31]....
        /*1278*/ 	.word	0x00007450
        /*127c*/ 	.word	0x00000012
        /*1280*/ 	.word	0x00013200
        /*1284*/ 	.short	0x010a
        /*1286*/ 	.byte	0x3f
	.zero		1


	//   ....[32]....
        /*1288*/ 	.word	0x000085c0
        /*128c*/ 	.word	0x00000000
        /*1290*/ 	.word	0x00013230
        /*1294*/ 	.short	0x010a
        /*1296*/ 	.byte	0x3f
	.zero		1


	//   ....[33]....
        /*1298*/ 	.word	0x00008660
        /*129c*/ 	.word	0x00000000
        /*12a0*/ 	.word	0x00013230
        /*12a4*/ 	.short	0x010a
        /*12a6*/ 	.byte	0x3f
	.zero		1


	//   ....[34]....
        /*12a8*/ 	.word	0x0000ab10
        /*12ac*/ 	.word	0x0000003f
        /*12b0*/ 	.word	0x00000000
        /*12b4*/ 	.short	0x0101
        /*12b6*/ 	.byte	0x3f
	.zero		1


	//   ....[35]....
        /*12b8*/ 	.word	0x0000bcb0
        /*12bc*/ 	.word	0x00000014
        /*12c0*/ 	.word	0x00013230
        /*12c4*/ 	.short	0x010a
        /*12c6*/ 	.byte	0x3f
	.zero		1


	//   ....[36]....
        /*12c8*/ 	.word	0x0000bd40
        /*12cc*/ 	.word	0x00000014
        /*12d0*/ 	.word	0x00013230
        /*12d4*/ 	.short	0x010a
        /*12d6*/ 	.byte	0x3f
	.zero		1


	//   ....[37]....
        /*12d8*/ 	.word	0x0000c300
        /*12dc*/ 	.word	0x0000000e
        /*12e0*/ 	.word	0x00013250
        /*12e4*/ 	.short	0x010a
        /*12e6*/ 	.byte	0x3f
	.zero		1


	//   ....[38]....
        /*12e8*/ 	.word	0x0000c350
        /*12ec*/ 	.word	0x0000000e
        /*12f0*/ 	.word	0x00013250
        /*12f4*/ 	.short	0x010a
        /*12f6*/ 	.byte	0x3f
	.zero		1


	//   ....[39]....
        /*12f8*/ 	.word	0x0000cd60
        /*12fc*/ 	.word	0x00000014
        /*1300*/ 	.word	0x00000000
        /*1304*/ 	.short	0x0101
        /*1306*/ 	.byte	0x3f
	.zero		1


	//   ....[40]....
        /*1308*/ 	.word	0x0000f1d0
        /*130c*/ 	.word	0x0000000e
        /*1310*/ 	.word	0x00000000
        /*1314*/ 	.short	0x0101
        /*1316*/ 	.byte	0x3f
	.zero		1


	//   ....[41]....
        /*1318*/ 	.word	0x0000f770
        /*131c*/ 	.word	0x0000000a
        /*1320*/ 	.word	0x00013230
        /*1324*/ 	.short	0x010a
        /*1326*/ 	.byte	0x3f
	.zero		1


	//   ....[42]....
        /*1328*/ 	.word	0x0000f800
        /*132c*/ 	.word	0x0000000a
        /*1330*/ 	.word	0x00013230
        /*1334*/ 	.short	0x010a
        /*1336*/ 	.byte	0x3f
	.zero		1


	//   ....[43]....
        /*1338*/ 	.word	0x0000fdc0
        /*133c*/ 	.word	0x0000000c
        /*1340*/ 	.word	0x00013250
        /*1344*/ 	.short	0x010a
        /*1346*/ 	.byte	0x3f
	.zero		1


	//   ....[44]....
        /*1348*/ 	.word	0x0000fe10
        /*134c*/ 	.word	0x0000000c
        /*1350*/ 	.word	0x00013250
        /*1354*/ 	.short	0x010a
        /*1356*/ 	.byte	0x3f
	.zero		1


	//   ....[45]....
        /*1358*/ 	.word	0x00010870
        /*135c*/ 	.word	0x00000014
        /*1360*/ 	.word	0x00000000
        /*1364*/ 	.short	0x0101
        /*1366*/ 	.byte	0x3f
	.zero		1


	//   ....[46]....
        /*1368*/ 	.word	0x00012100
        /*136c*/ 	.word	0x0000000c
        /*1370*/ 	.word	0x00000000
        /*1374*/ 	.short	0x0101
        /*1376*/ 	.byte	0x3f
	.zero		1


	//   ....[47]....
        /*1378*/ 	.word	0x000125d0
        /*137c*/ 	.word	0x0000000a
        /*1380*/ 	.word	0x00013250
        /*1384*/ 	.short	0x010a
        /*1386*/ 	.byte	0x3f
	.zero		1


	//   ....[48]....
        /*1388*/ 	.word	0x00012620
        /*138c*/ 	.word	0x0000000a
        /*1390*/ 	.word	0x00013250
        /*1394*/ 	.short	0x010a
        /*1396*/ 	.byte	0x3f
	.zero		1


	//   ....[49]....
        /*1398*/ 	.word	0x00012ea0
        /*139c*/ 	.word	0x0000000a
        /*13a0*/ 	.word	0x00000000
        /*13a4*/ 	.short	0x0101
        /*13a6*/ 	.byte	0x3f
	.zero		1


	//   ....[50]....
        /*13a8*/ 	.word	0x000141d0
        /*13ac*/ 	.word	0x00000000
        /*13b0*/ 	.word	0x00000000
        /*13b4*/ 	.short	0x0101
        /*13b6*/ 	.byte	0x3f
	.zero		1


	//   ....[51]....
        /*13b8*/ 	.word	0x00016430
        /*13bc*/ 	.word	0x00000016
        /*13c0*/ 	.word	0x00013220
        /*13c4*/ 	.short	0x010a
        /*13c6*/ 	.byte	0x3f
	.zero		1


	//   ....[52]....
        /*13c8*/ 	.word	0x00016500
        /*13cc*/ 	.word	0x00000005
        /*13d0*/ 	.word	0x000132a0
        /*13d4*/ 	.short	0x010a
        /*13d6*/ 	.byte	0x3f
	.zero		1


	//   ....[53]....
        /*13d8*/ 	.word	0x00016740
        /*13dc*/ 	.word	0x00000005
        /*13e0*/ 	.word	0x000132c0
        /*13e4*/ 	.short	0x010a
        /*13e6*/ 	.byte	0x3f
	.zero		1


	//   ....[54]....
        /*13e8*/ 	.word	0x00016af0
        /*13ec*/ 	.word	0x00000005
        /*13f0*/ 	.word	0x000132a0
        /*13f4*/ 	.short	0x010a
        /*13f6*/ 	.byte	0x3f
	.zero		1


	//   ....[55]....
        /*13f8*/ 	.word	0x00016d20
        /*13fc*/ 	.word	0x00000005
        /*1400*/ 	.word	0x000132c0
        /*1404*/ 	.short	0x010a
        /*1406*/ 	.byte	0x3f
	.zero		1


	//   ....[56]....
        /*1408*/ 	.word	0x00017d70
        /*140c*/ 	.word	0x00000006
        /*1410*/ 	.word	0x00013280
        /*1414*/ 	.short	0x010a
        /*1416*/ 	.byte	0x3f
	.zero		1


	//   ....[57]....
        /*1418*/ 	.word	0x00018450
        /*141c*/ 	.word	0x00000006
        /*1420*/ 	.word	0x00013270
        /*1424*/ 	.short	0x0107
        /*1426*/ 	.byte	0x3f
	.zero		1


	//   ....[58]....
        /*1428*/ 	.word	0x00018510
        /*142c*/ 	.word	0x00000006
        /*1430*/ 	.word	0x00013270
        /*1434*/ 	.short	0x0101
        /*1436*/ 	.byte	0x3f
	.zero		1


	//   ....[59]....
        /*1438*/ 	.word	0x00018560
        /*143c*/ 	.word	0x00000006
        /*1440*/ 	.word	0x00013240
        /*1444*/ 	.short	0x010a
        /*1446*/ 	.byte	0x3f
	.zero		1


	//   ....[60]....
        /*1448*/ 	.word	0x00018b30
        /*144c*/ 	.word	0x00000006
        /*1450*/ 	.word	0x00013230
        /*1454*/ 	.short	0x0107
        /*1456*/ 	.byte	0x3f
	.zero		1


	//   ....[61]....
        /*1458*/ 	.word	0x00018c10
        /*145c*/ 	.word	0x00000006
        /*1460*/ 	.word	0x00013230
        /*1464*/ 	.short	0x0101
        /*1466*/ 	.byte	0x3f
	.zero		1


	//   ....[62]....
        /*1468*/ 	.word	0x00019650
        /*146c*/ 	.word	0x00000016
        /*1470*/ 	.word	0x00013200
        /*1474*/ 	.short	0x0107
        /*1476*/ 	.byte	0x3f
	.zero		1


	//   ....[63]....
        /*1478*/ 	.word	0x00019740
        /*147c*/ 	.word	0x00000016
        /*1480*/ 	.word	0x00013200
        /*1484*/ 	.short	0x0101
        /*1486*/ 	.byte	0x3f
	.zero		1


	//   ....[64]....
        /*1488*/ 	.word	0x00019760
        /*148c*/ 	.word	0x00000016
        /*1490*/ 	.word	0x00013220
        /*1494*/ 	.short	0x010a
        /*1496*/ 	.byte	0x3f
	.zero		1


	//   ....[65]....
        /*1498*/ 	.word	0x00019c90
        /*149c*/ 	.word	0x00000006
        /*14a0*/ 	.word	0x00013280
        /*14a4*/ 	.short	0x010a
        /*14a6*/ 	.byte	0x3f
	.zero		1


	//   ....[66]....
        /*14a8*/ 	.word	0x0001a180
        /*14ac*/ 	.word	0x00000006
        /*14b0*/ 	.word	0x00013270
        /*14b4*/ 	.short	0x0107
        /*14b6*/ 	.byte	0x3f
	.zero		1


	//   ....[67]....
        /*14b8*/ 	.word	0x0001a240
        /*14bc*/ 	.word	0x00000006
        /*14c0*/ 	.word	0x00013270
        /*14c4*/ 	.short	0x0101
        /*14c6*/ 	.byte	0x3f
	.zero		1


	//   ....[68]....
        /*14c8*/ 	.word	0x0001a270
        /*14cc*/ 	.word	0x00000006
        /*14d0*/ 	.word	0x00013240
        /*14d4*/ 	.short	0x010a
        /*14d6*/ 	.byte	0x3f
	.zero		1


	//   ....[69]....
        /*14d8*/ 	.word	0x0001a6d0
        /*14dc*/ 	.word	0x00000006
        /*14e0*/ 	.word	0x00013230
        /*14e4*/ 	.short	0x0107
        /*14e6*/ 	.byte	0x3f
	.zero		1


	//   ....[70]....
        /*14e8*/ 	.word	0x0001a7a0
        /*14ec*/ 	.word	0x00000006
        /*14f0*/ 	.word	0x00013230
        /*14f4*/ 	.short	0x0101
        /*14f6*/ 	.byte	0x3f
	.zero		1


	//   ....[71]....
        /*14f8*/ 	.word	0x0001a820
        /*14fc*/ 	.word	0x00000002
        /*1500*/ 	.word	0x00013270
        /*1504*/ 	.short	0x010a
        /*1506*/ 	.byte	0x3f
	.zero		1


	//   ....[72]....
        /*1508*/ 	.word	0x0001a8b0
        /*150c*/ 	.word	0x00000002
        /*1510*/ 	.word	0x00013260
        /*1514*/ 	.short	0x010a
        /*1516*/ 	.byte	0x3f
	.zero		1


	//   ....[73]....
        /*1518*/ 	.word	0x0001abc0
        /*151c*/ 	.word	0x00000002
        /*1520*/ 	.word	0x00013250
        /*1524*/ 	.short	0x0101
        /*1526*/ 	.byte	0x3f
	.zero		1


	//   ....[74]....
        /*1528*/ 	.word	0x0001ac50
        /*152c*/ 	.word	0x00000002
        /*1530*/ 	.word	0x00000000
        /*1534*/ 	.short	0x0101
        /*1536*/ 	.byte	0x3f
	.zero		1


	//   ....[75]....
        /*1538*/ 	.word	0x0001ae20
        /*153c*/ 	.word	0x00000003
        /*1540*/ 	.word	0x00013270
        /*1544*/ 	.short	0x010a
        /*1546*/ 	.byte	0x3f
	.zero		1


	//   ....[76]....
        /*1548*/ 	.word	0x0001aeb0
        /*154c*/ 	.word	0x00000003
        /*1550*/ 	.word	0x00013260
        /*1554*/ 	.short	0x010a
        /*1556*/ 	.byte	0x3f
	.zero		1


	//   ....[77]....
        /*1558*/ 	.word	0x0001b1d0
        /*155c*/ 	.word	0x00000003
        /*1560*/ 	.word	0x00013250
        /*1564*/ 	.short	0x0101
        /*1566*/ 	.byte	0x3f
	.zero		1


	//   ....[78]....
        /*1568*/ 	.word	0x0001b290
        /*156c*/ 	.word	0x00000003
        /*1570*/ 	.word	0x00000000
        /*1574*/ 	.short	0x0101
        /*1576*/ 	.byte	0x3f
	.zero		1


	//   ....[79]....
        /*1578*/ 	.word	0x0001bfc0
        /*157c*/ 	.word	0x00000005
        /*1580*/ 	.word	0x00013220
        /*1584*/ 	.short	0x010a
        /*1586*/ 	.byte	0x3f
	.zero		1


	//   ....[80]....
        /*1588*/ 	.word	0x0001c160
        /*158c*/ 	.word	0x00000003
        /*1590*/ 	.word	0x00013240
        /*1594*/ 	.short	0x010a
        /*1596*/ 	.byte	0x3f
	.zero		1


	//   ....[81]....
        /*1598*/ 	.word	0x0001c1f0
        /*159c*/ 	.word	0x0000001d
        /*15a0*/ 	.word	0x00013240
        /*15a4*/ 	.short	0x010a
        /*15a6*/ 	.byte	0x3f
	.zero		1


	//   ....[82]....
        /*15a8*/ 	.word	0x0001c230
        /*15ac*/ 	.word	0x00000003
        /*15b0*/ 	.word	0x00013260
        /*15b4*/ 	.short	0x010a
        /*15b6*/ 	.byte	0x3f
	.zero		1


	//   ....[83]....
        /*15b8*/ 	.word	0x0001c270
        /*15bc*/ 	.word	0x0000001d
        /*15c0*/ 	.word	0x00013260
        /*15c4*/ 	.short	0x010a
        /*15c6*/ 	.byte	0x3f
	.zero		1


	//   ....[84]....
        /*15c8*/ 	.word	0x0001c2b0
        /*15cc*/ 	.word	0x00000003
        /*15d0*/ 	.word	0x00013280
        /*15d4*/ 	.short	0x010a
        /*15d6*/ 	.byte	0x3f
	.zero		1


	//   ....[85]....
        /*15d8*/ 	.word	0x0001c2f0
        /*15dc*/ 	.word	0x0000001d
        /*15e0*/ 	.word	0x00013280
        /*15e4*/ 	.short	0x010a
        /*15e6*/ 	.byte	0x3f
	.zero		1


	//   ....[86]....
        /*15e8*/ 	.word	0x0001c350
        /*15ec*/ 	.word	0x00000041
        /*15f0*/ 	.word	0x00013290
        /*15f4*/ 	.short	0x010a
        /*15f6*/ 	.byte	0x3f
	.zero		1


	//   ....[87]....
        /*15f8*/ 	.word	0x0001c4b0
        /*15fc*/ 	.word	0x00000041
        /*1600*/ 	.word	0x00013290
        /*1604*/ 	.short	0x010a
        /*1606*/ 	.byte	0x3f
	.zero		1


	//   ....[88]....
        /*1608*/ 	.word	0x0001c620
        /*160c*/ 	.word	0x00000041
        /*1610*/ 	.word	0x00013290
        /*1614*/ 	.short	0x010a
        /*1616*/ 	.byte	0x3f
	.zero		1


	//   ....[89]....
        /*1618*/ 	.word	0x0001c780
        /*161c*/ 	.word	0x00000041
        /*1620*/ 	.word	0x000132b0
        /*1624*/ 	.short	0x010a
        /*1626*/ 	.byte	0x3f
	.zero		1


	//   ....[90]....
        /*1628*/ 	.word	0x0001c980
        /*162c*/ 	.word	0x00000012
        /*1630*/ 	.word	0x00013200
        /*1634*/ 	.short	0x010a
        /*1636*/ 	.byte	0x3f
	.zero		1


	//   ....[91]....
        /*1638*/ 	.word	0x0001cb80
        /*163c*/ 	.word	0x00000012
        /*1640*/ 	.word	0x00013200
        /*1644*/ 	.short	0x010a
        /*1646*/ 	.byte	0x3f
	.zero		1


	//   ....[92]....
        /*1648*/ 	.word	0x0001cbd0
        /*164c*/ 	.word	0x00000000
        /*1650*/ 	.word	0x00013230
        /*1654*/ 	.short	0x010a
        /*1656*/ 	.byte	0x3f
	.zero		1


	//   ....[93]....
        /*1658*/ 	.word	0x0001cc20
        /*165c*/ 	.word	0x00000014
        /*1660*/ 	.word	0x00013230
        /*1664*/ 	.short	0x010a
        /*1666*/ 	.byte	0x3f
	.zero		1


	//   ....[94]....
        /*1668*/ 	.word	0x0001cc70
        /*166c*/ 	.word	0x0000000e
        /*1670*/ 	.word	0x00013250
        /*1674*/ 	.short	0x010a
        /*1676*/ 	.byte	0x3f
	.zero		1


	//   ....[95]....
        /*1678*/ 	.word	0x0001ccc0
        /*167c*/ 	.word	0x0000000a
        /*1680*/ 	.word	0x00013230
        /*1684*/ 	.short	0x010a
        /*1686*/ 	.byte	0x3f
	.zero		1


	//   ....[96]....
        /*1688*/ 	.word	0x0001cd10
        /*168c*/ 	.word	0x0000000c
        /*1690*/ 	.word	0x00013250
        /*1694*/ 	.short	0x010a
        /*1696*/ 	.byte	0x3f
	.zero		1


	//   ....[97]....
        /*1698*/ 	.word	0x0001cd60
        /*169c*/ 	.word	0x0000000a
        /*16a0*/ 	.word	0x00013250
        /*16a4*/ 	.short	0x010a
        /*16a6*/ 	.byte	0x3f
	.zero		1


	//   ....[98]....
        /*16a8*/ 	.word	0x0001cf00
        /*16ac*/ 	.word	0x00000016
        /*16b0*/ 	.word	0x00013220
        /*16b4*/ 	.short	0x010a
        /*16b6*/ 	.byte	0x3f
	.zero		1


	//   ....[99]....
        /*16b8*/ 	.word	0x0001cf50
        /*16bc*/ 	.word	0x00000005
        /*16c0*/ 	.word	0x000132a0
        /*16c4*/ 	.short	0x010a
        /*16c6*/ 	.byte	0x3f
	.zero		1


	//   ....[100]....
        /*16c8*/ 	.word	0x0001cfa0
        /*16cc*/ 	.word	0x00000005
        /*16d0*/ 	.word	0x000132c0
        /*16d4*/ 	.short	0x010a
        /*16d6*/ 	.byte	0x3f
	.zero		1


	//   ....[101]....
        /*16d8*/ 	.word	0x0001cff0
        /*16dc*/ 	.word	0x00000005
        /*16e0*/ 	.word	0x000132a0
        /*16e4*/ 	.short	0x010a
        /*16e6*/ 	.byte	0x3f
	.zero		1


	//   ....[102]....
        /*16e8*/ 	.word	0x0001d040
        /*16ec*/ 	.word	0x00000005
        /*16f0*/ 	.word	0x000132c0
        /*16f4*/ 	.short	0x010a
        /*16f6*/ 	.byte	0x3f
	.zero		1


	//   ....[103]....
        /*16f8*/ 	.word	0x0001d160
        /*16fc*/ 	.word	0x00000006
        /*1700*/ 	.word	0x00013280
        /*1704*/ 	.short	0x010a
        /*1706*/ 	.byte	0x3f
	.zero		1


	//   ....[104]....
        /*1708*/ 	.word	0x0001d800
        /*170c*/ 	.word	0x00000006
        /*1710*/ 	.word	0x00013240
        /*1714*/ 	.short	0x010a
        /*1716*/ 	.byte	0x3f
	.zero		1


	//   ....[105]....
        /*1718*/ 	.word	0x0001e620
        /*171c*/ 	.word	0x00000016
        /*1720*/ 	.word	0x00013220
        /*1724*/ 	.short	0x010a
        /*1726*/ 	.byte	0x3f
	.zero		1


	//   ....[106]....
        /*1728*/ 	.word	0x0001e670
        /*172c*/ 	.word	0x00000006
        /*1730*/ 	.word	0x00013280
        /*1734*/ 	.short	0x010a
        /*1736*/ 	.byte	0x3f
	.zero		1


	//   ....[107]....
        /*1738*/ 	.word	0x0001ed30
        /*173c*/ 	.word	0x00000006
        /*1740*/ 	.word	0x00013240
        /*1744*/ 	.short	0x010a
        /*1746*/ 	.byte	0x3f
	.zero		1


	//   ....[108]....
        /*1748*/ 	.word	0x0001f2f0
        /*174c*/ 	.word	0x00000002
        /*1750*/ 	.word	0x00013270
        /*1754*/ 	.short	0x010a
        /*1756*/ 	.byte	0x3f
	.zero		1


	//   ....[109]....
        /*1758*/ 	.word	0x0001f340
        /*175c*/ 	.word	0x00000002
        /*1760*/ 	.word	0x00013260
        /*1764*/ 	.short	0x010a
        /*1766*/ 	.byte	0x3f
	.zero		1


	//   ....[110]....
        /*1768*/ 	.word	0x0001f390
        /*176c*/ 	.word	0x00000003
        /*1770*/ 	.word	0x00013270
        /*1774*/ 	.short	0x010a
        /*1776*/ 	.byte	0x3f
	.zero		1


	//   ....[111]....
        /*1778*/ 	.word	0x0001f3e0
        /*177c*/ 	.word	0x00000003
        /*1780*/ 	.word	0x00013260
        /*1784*/ 	.short	0x010a
        /*1786*/ 	.byte	0x3f
	.zero		1


	//   ....[112]....
        /*1788*/ 	.word	0x0001fd80
        /*178c*/ 	.word	0x00000005
        /*1790*/ 	.word	0x00013220
        /*1794*/ 	.short	0x010a
        /*1796*/ 	.byte	0x3f
	.zero		1


	//   ....[113]....
        /*1798*/ 	.word	0x0001ff20
        /*179c*/ 	.word	0x00000003
        /*17a0*/ 	.word	0x00013240
        /*17a4*/ 	.short	0x010a
        /*17a6*/ 	.byte	0x3f
	.zero		1


	//   ....[114]....
        /*17a8*/ 	.word	0x0001ff70
        /*17ac*/ 	.word	0x0000001d
        /*17b0*/ 	.word	0x00013240
        /*17b4*/ 	.short	0x010a
        /*17b6*/ 	.byte	0x3f
	.zero		1


	//   ....[115]....
        /*17b8*/ 	.word	0x0001ffc0
        /*17bc*/ 	.word	0x00000003
        /*17c0*/ 	.word	0x00013260
        /*17c4*/ 	.short	0x010a
        /*17c6*/ 	.byte	0x3f
	.zero		1


	//   ....[116]....
        /*17c8*/ 	.word	0x00020010
        /*17cc*/ 	.word	0x0000001d
        /*17d0*/ 	.word	0x00013260
        /*17d4*/ 	.short	0x010a
        /*17d6*/ 	.byte	0x3f
	.zero		1


	//   ....[117]....
        /*17d8*/ 	.word	0x00020060
        /*17dc*/ 	.word	0x00000003
        /*17e0*/ 	.word	0x00013280
        /*17e4*/ 	.short	0x010a
        /*17e6*/ 	.byte	0x3f
	.zero		1


	//----- nvinfo : EIATTR_NUM_MBARRIERS
	.align		4
.L_327:
        /*17e8*/ 	.byte	0x03, 0x38
        /*17ea*/ 	.short	0x0016


	//----- nvinfo : EIATTR_EXIT_INSTR_OFFSETS
	.align		4
        /*17ec*/ 	.byte	0x04, 0x1c
        /*17ee*/ 	.short	(.L_329 - .L_328)


	//   ....[0]....
.L_328:
        /*17f0*/ 	.word	0x0001c340


	//----- nvinfo : EIATTR_MAX_THREADS
	.align		4
.L_329:
        /*17f4*/ 	.byte	0x04, 0x05
        /*17f6*/ 	.short	(.L_331 - .L_330)
.L_330:
        /*17f8*/ 	.word	0x00000200
        /*17fc*/ 	.word	0x00000001
        /*1800*/ 	.word	0x00000001


	//----- nvinfo : EIATTR_CRS_STACK_SIZE
	.align		4
.L_331:
        /*1804*/ 	.byte	0x04, 0x1e
        /*1806*/ 	.short	(.L_333 - .L_332)
.L_332:
        /*1808*/ 	.word	0x00000000


	//----- nvinfo : EIATTR_CBANK_PARAM_SIZE
	.align		4
.L_333:
        /*180c*/ 	.byte	0x03, 0x19
        /*180e*/ 	.short	0x0af0


	//----- nvinfo : EIATTR_PARAM_CBANK
	.align		4
        /*1810*/ 	.byte	0x04, 0x0a
        /*1812*/ 	.short	(.L_335 - .L_334)
	.align		4
.L_334:
        /*1814*/ 	.word	index@(.nv.constant0._ZN7cutlass13device_kernelIN5flash11enable_sm90INS1_16FlashAttnFwdSm90INS1_25CollectiveMainloopFwdSm90ILi2EN4cute5tupleIJNS5_1CILi1EEES8_S8_EEENS6_IJNS7_ILi192EEENS7_ILi160EEENS7_ILi64EEEEEELi64ENS_12float_e4m3_tEfNS_4arch4Sm90ELb1ELb0ELb1ELb1ELb1ELb1ELb0ELb1ELb1ELb1ELb0ELb0EEENS1_21CollectiveEpilogueFwdINS6_IJSA_SC_SB_EEES9_NS_10bfloat16_tESG_Li384ELb1ELb1ELb0ELb1EEENS1_36VarlenDynamicPersistentTileSchedulerILi192ELi160ELi384ELi128ELb0ELb1ELb1ELb1ELb1ELb1EEEEEEEEEvNT_6ParamsE)
        /*1818*/ 	.short	0x0210
        /*181a*/ 	.short	0x0af0


	//----- nvinfo : EIATTR_SW_WAR
	.align		4
.L_335:
        /*181c*/ 	.byte	0x04, 0x36
        /*181e*/ 	.short	(.L_337 - .L_336)
.L_336:
        /*1820*/ 	.word	0x00000008
.L_337:


//--------------------- .nv.callgraph             --------------------------
	.section	.nv.callgraph,"",@"SHT_CUDA_CALLGRAPH"
	.align	4
	.sectionentsize	8
	.align		4
        /*0000*/ 	.word	0x00000000
	.align		4
        /*0004*/ 	.word	0xffffffff
	.align		4
        /*0008*/ 	.word	index@(_ZN7cutlass13device_kernelIN5flash11enable_sm90INS1_16FlashAttnFwdSm90INS1_25CollectiveMainloopFwdSm90ILi2EN4cute5tupleIJNS5_1CILi1EEES8_S8_EEENS6_IJNS7_ILi192EEENS7_ILi160EEENS7_ILi64EEEEEELi64ENS_12float_e4m3_tEfNS_4arch4Sm90ELb0ELb0ELb1ELb0ELb1ELb0ELb0ELb1ELb1ELb1ELb0ELb0EEENS1_21CollectiveEpilogueFwdINS6_IJSA_SC_SB_EEES9_NS_10bfloat16_tESG_Li384ELb0ELb1ELb0ELb1EEENS1_29StaticPersistentTileSchedulerILb0EEEEEEEEEvNT_6ParamsE)
	.align		4
        /*000c*/ 	.word	index@(__assertfail)
	.align		4
        /*0010*/ 	.word	index@(_ZN7cutlass13device_kernelIN5flash11enable_sm90INS1_16FlashAttnFwdSm90INS1_25CollectiveMainloopFwdSm90ILi2EN4cute5tupleIJNS5_1CILi1EEES8_S8_EEENS6_IJNS7_ILi192EEENS7_ILi160EEENS7_ILi64EEEEEELi64ENS_12float_e4m3_tEfNS_4arch4Sm90ELb0ELb0ELb1ELb1ELb1ELb0ELb0ELb1ELb1ELb1ELb0ELb0EEENS1_21CollectiveEpilogueFwdINS6_IJSA_SC_SB_EEES9_NS_10bfloat16_tESG_Li384ELb1ELb1ELb0ELb1EEENS1_36VarlenDynamicPersistentTileSchedulerILi192ELi160ELi384ELi128ELb0ELb1ELb1ELb0ELb1ELb1EEEEEEEEEvNT_6ParamsE)
	.align		4
        /*0014*/ 	.word	index@(__assertfail)
	.align		4
        /*0018*/ 	.word	index@(_ZN7cutlass13device_kernelIN5flash11enable_sm90INS1_16FlashAttnFwdSm90INS1_25CollectiveMainloopFwdSm90ILi2EN4cute5tupleIJNS5_1CILi1EEES8_S8_EEENS6_IJNS7_ILi192EEENS7_ILi160EEENS7_ILi64EEEEEELi64ENS_12float_e4m3_tEfNS_4arch4Sm90ELb0ELb0ELb1ELb1ELb1ELb1ELb0ELb1ELb1ELb1ELb0ELb0EEENS1_21CollectiveEpilogueFwdINS6_IJSA_SC_SB_EEES9_NS_10bfloat16_tESG_Li384ELb1ELb1ELb0ELb1EEENS1_36VarlenDynamicPersistentTileSchedulerILi192ELi160ELi384ELi128ELb0ELb1ELb1ELb0ELb1ELb1EEEEEEEEEvNT_6ParamsE)
	.align		4
        /*001c*/ 	.word	index@(__assertfail)
	.align		4
        /*0020*/ 	.word	index@(_ZN7cutlass13device_kernelIN5flash11enable_sm90INS1_16FlashAttnFwdSm90INS1_25CollectiveMainloopFwdSm90ILi2EN4cute5tupleIJNS5_1CILi1EEES8_S8_EEENS6_IJNS7_ILi192EEENS7_ILi160EEENS7_ILi64EEEEEELi64ENS_12float_e4m3_tEfNS_4arch4Sm90ELb0ELb1ELb1ELb0ELb1ELb0ELb0ELb1ELb1ELb1ELb0ELb0EEENS1_21CollectiveEpilogueFwdINS6_IJSA_SC_SB_EEES9_NS_10bfloat16_tESG_Li384ELb0ELb1ELb0ELb1EEENS1_30DynamicPersistentTileSchedulerILi384ELi128ELb0ELb1ELb1EEEEEEEEEvNT_6ParamsE)
	.align		4
        /*0024*/ 	.word	index@(__assertfail)
	.align		4
        /*0028*/ 	.word	index@(_ZN7cutlass13device_kernelIN5flash11enable_sm90INS1_16FlashAttnFwdSm90INS1_25CollectiveMainloopFwdSm90ILi2EN4cute5tupleIJNS5_1CILi1EEES8_S8_EEENS6_IJNS7_ILi192EEENS7_ILi160EEENS7_ILi64EEEEEELi64ENS_12float_e4m3_tEfNS_4arch4Sm90ELb0ELb1ELb1ELb1ELb1ELb0ELb0ELb1ELb1ELb1ELb0ELb0EEENS1_21CollectiveEpilogueFwdINS6_IJSA_SC_SB_EEES9_NS_10bfloat16_tESG_Li384ELb1ELb1ELb0ELb1EEENS1_36VarlenDynamicPersistentTileSchedulerILi192ELi160ELi384ELi128ELb0ELb1ELb1ELb1ELb0ELb1EEEEEEEEEvNT_6ParamsE)
	.align		4
        /*002c*/ 	.word	index@(__assertfail)
	.align		4
        /*0030*/ 	.word	index@(_ZN7cutlass13device_kernelIN5flash11enable_sm90INS1_16FlashAttnFwdSm90INS1_25CollectiveMainloopFwdSm90ILi2EN4cute5tupleIJNS5_1CILi1EEES8_S8_EEENS6_IJNS7_ILi192EEENS7_ILi160EEENS7_ILi64EEEEEELi64ENS_12float_e4m3_tEfNS_4arch4Sm90ELb0ELb1ELb1ELb1ELb1ELb1ELb0ELb1ELb1ELb1ELb0ELb0EEENS1_21CollectiveEpilogueFwdINS6_IJSA_SC_SB_EEES9_NS_10bfloat16_tESG_Li384ELb1ELb1ELb0ELb1EEENS1_36VarlenDynamicPersistentTileSchedulerILi192ELi160ELi384ELi128ELb0ELb1ELb1ELb1ELb0ELb1EEEEEEEEEvNT_6ParamsE)
	.align		4
        /*0034*/ 	.word	index@(__assertfail)
	.align		4
        /*0038*/ 	.word	index@(_ZN7cutlass13device_kernelIN5flash11enable_sm90INS1_16FlashAttnFwdSm90INS1_25CollectiveMainloopFwdSm90ILi2EN4cute5tupleIJNS5_1CILi1EEES8_S8_EEENS6_IJNS7_ILi192EEENS7_ILi160EEENS7_ILi64EEEEEELi64ENS_12float_e4m3_tEfNS_4arch4Sm90ELb1ELb0ELb1ELb0ELb1ELb0ELb0ELb1ELb1ELb1ELb0ELb0EEENS1_21CollectiveEpilogueFwdINS6_IJSA_SC_SB_EEES9_NS_10bfloat16_tESG_Li384ELb0ELb1ELb0ELb1EEENS1_30DynamicPersistentTileSchedulerILi384ELi128ELb0ELb1ELb1EEEEEEEEEvNT_6ParamsE)
	.align		4
        /*003c*/ 	.word	index@(__assertfail)
	.align		4
        /*0040*/ 	.word	index@(_ZN7cutlass13device_kernelIN5flash11enable_sm90INS1_16FlashAttnFwdSm90INS1_25CollectiveMainloopFwdSm90ILi2EN4cute5tupleIJNS5_1CILi1EEES8_S8_EEENS6_IJNS7_ILi192EEENS7_ILi160EEENS7_ILi64EEEEEELi64ENS_12float_e4m3_tEfNS_4arch4Sm90ELb1ELb0ELb1ELb1ELb1ELb0ELb0ELb1ELb1ELb1ELb0ELb0EEENS1_21CollectiveEpilogueFwdINS6_IJSA_SC_SB_EEES9_NS_10bfloat16_tESG_Li384ELb1ELb1ELb0ELb1EEENS1_36VarlenDynamicPersistentTileSchedulerILi192ELi160ELi384ELi128ELb0ELb1ELb1ELb1ELb1ELb1EEEEEEEEEvNT_6ParamsE)
	.align		4
        /*0044*/ 	.word	index@(__assertfail)
	.align		4
        /*0048*/ 	.word	index@(_ZN7cutlass13device_kernelIN5flash11enable_sm90INS1_16FlashAttnFwdSm90INS1_25CollectiveMainloopFwdSm90ILi2EN4cute5tupleIJNS5_1CILi1EEES8_S8_EEENS6_IJNS7_ILi192EEENS7_ILi160EEENS7_ILi64EEEEEELi64ENS_12float_e4m3_tEfNS_4arch4Sm90ELb1ELb0ELb1ELb1ELb1ELb1ELb0ELb1ELb1ELb1ELb0ELb0EEENS1_21CollectiveEpilogueFwdINS6_IJSA_SC_SB_EEES9_NS_10bfloat16_tESG_Li384ELb1ELb1ELb0ELb1EEENS1_36VarlenDynamicPersistentTileSchedulerILi192ELi160ELi384ELi128ELb0ELb1ELb1ELb1ELb1ELb1EEEEEEEEEvNT_6ParamsE)
	.align		4
        /*004c*/ 	.word	index@(__assertfail)
	.align		4
        /*0050*/ 	.word	0x00000000
	.align		4
        /*0054*/ 	.word	0xfffffffe
	.align		4
        /*0058*/ 	.word	0x00000000
	.align		4
        /*005c*/ 	.word	0xfffffffd
	.align		4
        /*0060*/ 	.word	0x00000000
	.align		4
        /*0064*/ 	.word	0xfffffffc


//--------------------- .nv.constant4             --------------------------
	.section	.nv.constant4,"a",@progbits
	.align	8
	.align		8
.nv.constant4:
        /*0000*/ 	.dword	__assertfail
	.align		8
        /*0008*/ 	.dword	__unnamed_1
	.align		8
        /*0010*/ 	.dword	__unnamed_2
	.align		8
        /*0018*/ 	.dword	__unnamed_3
	.align		8
        /*0020*/ 	.dword	__unnamed_4
	.align		8
        /*0028*/ 	.dword	__unnamed_5
	.align		8
        /*0030*/ 	.dword	__unnamed_6
	.align		8
        /*0038*/ 	.dword	_ZZN5flash28permute_output_fp8_VcolmajorIN4cute6TensorINS1_11ArrayEngineIN7cutlass10bfloat16_tELm32EEENS1_6LayoutINS1_5tupleIJNS8_IJNS1_1CILi2EEESA_NS9_ILi8EEEEEENS9_ILi1EEESD_EEENS8_IJNS8_IJSD_SA_NS9_ILi4EEEEEENS9_ILi0EEESH_EEEEEEEEEvRT_E9upper_map
	.align		8
        /*0040*/ 	.dword	_ZN79_INTERNAL_01b20e0f_43_flash_fwd_hdim64_e4m3_paged_softcap_sm90_cu_bdbb69e5_36244cuda3std3__45__cpo5beginE
	.align		8
        /*0048*/ 	.dword	_ZN79_INTERNAL_01b20e0f_43_flash_fwd_hdim64_e4m3_paged_softcap_sm90_cu_bdbb69e5_36244cuda3std3__45__cpo3endE
	.align		8
        /*0050*/ 	.dword	_ZN79_INTERNAL_01b20e0f_43_flash_fwd_hdim64_e4m3_paged_softcap_sm90_cu_bdbb69e5_36244cuda3std3__45__cpo6cbeginE
	.align		8
        /*0058*/ 	.dword	_ZN79_INTERNAL_01b20e0f_43_flash_fwd_hdim64_e4m3_paged_softcap_sm90_cu_bdbb69e5_36244cuda3std3__45__cpo4cendE
	.align		8
        /*0060*/ 	.dword	_ZN79_INTERNAL_01b20e0f_43_flash_fwd_hdim64_e4m3_paged_softcap_sm90_cu_bdbb69e5_36244cuda3std3__481_GLOBAL__N__01b20e0f_43_flash_fwd_hdim64_e4m3_paged_softcap_sm90_cu_bdbb69e5_36246ignoreE
	.align		8
        /*0068*/ 	.dword	_ZN79_INTERNAL_01b20e0f_43_flash_fwd_hdim64_e4m3_paged_softcap_sm90_cu_bdbb69e5_36244cuda3std3__419piecewise_constructE
	.align		8
        /*0070*/ 	.dword	_ZN79_INTERNAL_01b20e0f_43_flash_fwd_hdim64_e4m3_paged_softcap_sm90_cu_bdbb69e5_36244cuda3std3__48in_placeE
	.align		8
        /*0078*/ 	.dword	_ZN79_INTERNAL_01b20e0f_43_flash_fwd_hdim64_e4m3_paged_softcap_sm90_cu_bdbb69e5_36244cuda3std6ranges3__45__cpo4swapE
	.align		8
        /*0080*/ 	.dword	_ZN79_INTERNAL_01b20e0f_43_flash_fwd_hdim64_e4m3_paged_softcap_sm90_cu_bdbb69e5_36244cuda3std6ranges3__45__cpo9iter_moveE
	.align		8
        /*0088*/ 	.dword	_ZN79_INTERNAL_01b20e0f_43_flash_fwd_hdim64_e4m3_paged_softcap_sm90_cu_bdbb69e5_36244cute7productE
	.align		8
        /*0090*/ 	.dword	_ZN79_INTERNAL_01b20e0f_43_flash_fwd_hdim64_e4m3_paged_softcap_sm90_cu_bdbb69e5_36244cute1_E
	.align		8
        /*0098*/ 	.dword	$str$23
	.align		8
        /*00a0*/ 	.dword	$str$24


//--------------------- .text._ZN7cutlass13device_kernelIN5flash11enable_sm90INS1_16FlashAttnFwdSm90INS1_25CollectiveMainloopFwdSm90ILi2EN4cute5tupleIJNS5_1CILi1EEES8_S8_EEENS6_IJNS7_ILi192EEENS7_ILi160EEENS7_ILi64EEEEEELi64ENS_12float_e4m3_tEfNS_4arch4Sm90ELb0ELb0ELb1ELb0ELb1ELb0ELb0ELb1ELb1ELb1ELb0ELb0EEENS1_21CollectiveEpilogueFwdINS6_IJSA_SC_SB_EEES9_NS_10bfloat16_tESG_Li384ELb0ELb1ELb0ELb1EEENS1_29StaticPersistentTileSchedulerILb0EEEEEEEEEvNT_6ParamsE --------------------------
	.section	.text._ZN7cutlass13device_kernelIN5flash11enable_sm90INS1_16FlashAttnFwdSm90INS1_25CollectiveMainloopFwdSm90ILi2EN4cute5tupleIJNS5_1CILi1EEES8_S8_EEENS6_IJNS7_ILi192EEENS7_ILi160EEENS7_ILi64EEEEEELi64ENS_12float_e4m3_tEfNS_4arch4Sm90ELb0ELb0ELb1ELb0ELb1ELb0ELb0ELb1ELb1ELb1ELb0ELb0EEENS1_21CollectiveEpilogueFwdINS6_IJSA_SC_SB_EEES9_NS_10bfloat16_tESG_Li384ELb0ELb1ELb0ELb1EEENS1_29StaticPersistentTileSchedulerILb0EEEEEEEEEvNT_6ParamsE,"ax",@progbits
	.align	128
.text._ZN7cutlass13device_kernelIN5flash11enable_sm90INS1_16FlashAttnFwdSm90INS1_25CollectiveMainloopFwdSm90ILi2EN4cute5tupleIJNS5_1CILi1EEES8_S8_EEENS6_IJNS7_ILi192EEENS7_ILi160EEENS7_ILi64EEEEEELi64ENS_12float_e4m3_tEfNS_4arch4Sm90ELb0ELb0ELb1ELb0ELb1ELb0ELb0ELb1ELb1ELb1ELb0ELb0EEENS1_21CollectiveEpilogueFwdINS6_IJSA_SC_SB_EEES9_NS_10bfloat16_tESG_Li384ELb0ELb1ELb0ELb1EEENS1_29StaticPersistentTileSchedulerILb0EEEEEEEEEvNT_6ParamsE:
        .type           _ZN7cutlass13device_kernelIN5flash11enable_sm90INS1_16FlashAttnFwdSm90INS1_25CollectiveMainloopFwdSm90ILi2EN4cute5tupleIJNS5_1CILi1EEES8_S8_EEENS6_IJNS7_ILi192EEENS7_ILi160EEENS7_ILi64EEEEEELi64ENS_12float_e4m3_tEfNS_4arch4Sm90ELb0ELb0ELb1ELb0ELb1ELb0ELb0ELb1ELb1ELb1ELb0ELb0EEENS1_21CollectiveEpilogueFwdINS6_IJSA_SC_SB_EEES9_NS_10bfloat16_tESG_Li384ELb0ELb1ELb0ELb1EEENS1_29StaticPersistentTileSchedulerILb0EEEEEEEEEvNT_6ParamsE,@function
        .size           _ZN7cutlass13device_kernelIN5flash11enable_sm90INS1_16FlashAttnFwdSm90INS1_25CollectiveMainloopFwdSm90ILi2EN4cute5tupleIJNS5_1CILi1EEES8_S8_EEENS6_IJNS7_ILi192EEENS7_ILi160EEENS7_ILi64EEEEEELi64ENS_12float_e4m3_tEfNS_4arch4Sm90ELb0ELb0ELb1ELb0ELb1ELb0ELb0ELb1ELb1ELb1ELb0ELb0EEENS1_21CollectiveEpilogueFwdINS6_IJSA_SC_SB_EEES9_NS_10bfloat16_tESG_Li384ELb0ELb1ELb0ELb1EEENS1_29StaticPersistentTileSchedulerILb0EEEEEEEEEvNT_6ParamsE,(.L_x_2747 - _ZN7cutlass13device_kernelIN5flash11enable_sm90INS1_16FlashAttnFwdSm90INS1_25CollectiveMainloopFwdSm90ILi2EN4cute5tupleIJNS5_1CILi1EEES8_S8_EEENS6_IJNS7_ILi192EEENS7_ILi160EEENS7_ILi64EEEEEELi64ENS_12float_e4m3_tEfNS_4arch4Sm90ELb0ELb0ELb1ELb0ELb1ELb0ELb0ELb1ELb1ELb1ELb0ELb0EEENS1_21CollectiveEpilogueFwdINS6_IJSA_SC_SB_EEES9_NS_10bfloat16_tESG_Li384ELb0ELb1ELb0ELb1EEENS1_29StaticPersistentTileSchedulerILb0EEEEEEEEEvNT_6ParamsE)
        .other          _ZN7cutlass13device_kernelIN5flash11enable_sm90INS1_16FlashAttnFwdSm90INS1_25CollectiveMainloopFwdSm90ILi2EN4cute5tupleIJNS5_1CILi1EEES8_S8_EEENS6_IJNS7_ILi192EEENS7_ILi160EEENS7_ILi64EEEEEELi64ENS_12float_e4m3_tEfNS_4arch4Sm90ELb0ELb0ELb1ELb0ELb1ELb0ELb0ELb1ELb1ELb1ELb0ELb0EEENS1_21CollectiveEpilogueFwdINS6_IJSA_SC_SB_EEES9_NS_10bfloat16_tESG_Li384ELb0ELb1ELb0ELb1EEENS1_29StaticPersistentTileSchedulerILb0EEEEEEEEEvNT_6ParamsE,@"STO_CUDA_ENTRY STV_DEFAULT"
_ZN7cutlass13device_kernelIN5flash11enable_sm90INS1_16FlashAttnFwdSm90INS1_25CollectiveMainloopFwdSm90ILi2EN4cute5tupleIJNS5_1CILi1EEES8_S8_EEENS6_IJNS7_ILi192EEENS7_ILi160EEENS7_ILi64EEEEEELi64ENS_12float_e4m3_tEfNS_4arch4Sm90ELb0ELb0ELb1ELb0ELb1ELb0ELb0ELb1ELb1ELb1ELb0ELb0EEENS1_21CollectiveEpilogueFwdINS6_IJSA_SC_SB_EEES9_NS_10bfloat16_tESG_Li384ELb0ELb1ELb0ELb1EEENS1_29StaticPersistentTileSchedulerILb0EEEEEEEEEvNT_6ParamsE:
[----:B------:R-:W0:Y:S02]  /*0000*/  LDC R1, c[0x0][0x28] ;  /* 0x00000a00ff017b82 */ /* 0x000e240000000800 */
[----:B0-----:R-:W-:Y:S01]  /*0010*/  VIADD R1, R1, 0xffffffd8 ;  /* 0xffffffd801017836 */ /* 0x001fe20000000000 */
[----:B------:R-:W0:Y:S01]  /*0020*/  S2R R3, SR_TID.X ;  /* 0x0000000000037919 */ /* 0x000e220000002100 */
[----:B------:R-:W-:Y:S01]  /*0030*/  ELECT P0, URZ, PT ;  /* 0x00000000003f782f */ /* 0x000fe20003800000 */
[----:B------:R-:W-:Y:S01]  /*0040*/  UMOV UR4, 0x80 ;  /* 0x0000008000047882 */ /* 0x000fe20000000000 */
[----:B------:R-:W-:Y:S01]  /*0050*/  UMOV UR7, 0x180 ;  /* 0x0000018000077882 */ /* 0x000fe20000000000 */
[----:B0-----:R-:W-:-:S05]  /*0060*/  SHF.R.U32.HI R0, RZ, 0x5, R3 ;  /* 0x00000005ff007819 */ /* 0x001fca0000011603 */
[----:B------:R-:W0:Y:S02]  /*0070*/  SHFL.IDX PT, R2, R0, RZ, 0x1f ;  /* 0x00001fff00027589 */ /* 0x000e2400000e0000 */
[C---:B0-----:R-:W-:Y:S02]  /*0080*/  ISETP.NE.OR P0, PT, R2.reuse, RZ, !P0 ;  /* 0x000000ff0200720c */ /* 0x041fe40004705670 */
[----:B------:R-:W-:Y:S02]  /*0090*/  ISETP.NE.AND P1, PT, R2, RZ, PT ;  /* 0x000000ff0200720c */ /* 0x000fe40003f25270 */
[----:B------:R-:W-:-:S06]  /*00a0*/  SHF.R.U32.HI R2, RZ, 0x7, R3 ;  /* 0x00000007ff027819 */ /* 0x000fcc0000011603 */
[----:B------:R-:W0:Y:S03]  /*00b0*/  SHFL.IDX PT, R2, R2, RZ, 0x1f ;  /* 0x00001fff02027589 */ /* 0x000e2600000e0000 */
[----:B------:R-:W-:Y:S01]  /*00c0*/  VOTEU.ALL UP0, P0 ;  /* 0x00000000003f7886 */ /* 0x000fe20000000000 */
[----:B------:R-:W-:-:S04]  /*00d0*/  VOTEU.ALL UP1, P0 ;  /* 0x00000000003f7886 */ /* 0x000fc80000020000 */
[----:B------:R-:W1:Y:S01]  /*00e0*/  @!UP0 S2UR UR8, SR_CgaCtaId ;  /* 0x00000000000889c3 */ /* 0x000e620000008800 */
[----:B------:R-:W-:Y:S01]  /*00f0*/  @!UP0 UMOV UR6, 0x400 ;  /* 0x0000040000068882 */ /* 0x000fe20000000000 */
[----:B------:R-:W-:-:S04]  /*0100*/  @!UP0 UIADD3 UR4, -UR4, 0x100000, URZ ;  /* 0x0010000004048890 */ /* 0x000fc8000fffe13f */
[----:B------:R-:W-:Y:S02]  /*0110*/  @!UP0 USHF.L.U32 UR5, UR4, 0xb, URZ ;  /* 0x0000000b04058899 */ /* 0x000fe4000800063f */
[----:B------:R-:W-:Y:S02]  /*0120*/  @!UP0 USHF.L.U32 UR4, UR4, 0x1, URZ ;  /* 0x0000000104048899 */ /* 0x000fe4000800063f */
[----:B-1----:R-:W-:Y:S02]  /*0130*/  @!UP0 ULEA UR8, UR8, UR6, 0x18 ;  /* 0x0000000608088291 */ /* 0x002fe4000f8ec03f */
[----:B------:R-:W-:-:S04]  /*0140*/  @!UP0 UIADD3 UR6, -UR7, 0x100000, URZ ;  /* 0x0010000007068890 */ /* 0x000fc8000fffe13f */
[----:B------:R-:W-:Y:S02]  /*0150*/  @!UP0 USHF.L.U32 UR7, UR6, 0xb, URZ ;  /* 0x0000000b06078899 */ /* 0x000fe4000800063f */
[----:B------:R-:W-:Y:S01]  /*0160*/  @!UP0 USHF.L.U32 UR6, UR6, 0x1, URZ ;  /* 0x0000000106068899 */ /* 0x000fe2000800063f */
[----:B------:R-:W-:-:S05]  /*0170*/  VOTEU.ALL UP0, P0 ;  /* 0x00000000003f7886 */ /* 0x000fca0000000000 */
[----:B------:R1:W2:Y:S06]  /*0180*/  @!UP0 SYNCS.EXCH.64 URZ, [UR8+0x13200], UR4 ;  /* 0x01320004083f85b2 */ /* 0x0002ac0008000100 */
[----:B------:R1:W3:Y:S02]  /*0190*/  @!UP1 SYNCS.EXCH.64 URZ, [UR8+0x13220], UR6 ;  /* 0x01322006083f95b2 */ /* 0x0002e40008000100 */
[----:B01----:R-:W-:Y:S05]  /*01a0*/  @P1 BRA `(.L_x_0) ;  /* 0x0000000000481947 */ /* 0x003fea0003800000 */
[----:B------:R-:W0:Y:S01]  /*01b0*/  S2UR UR5, SR_CgaCtaId ;  /* 0x00000000000579c3 */ /* 0x000e220000008800 */
[----:B------:R-:W-:Y:S01]  /*01c0*/  UMOV UR4, 0x400 ;  /* 0x0000040000047882 */ /* 0x000fe20000000000 */
[----:B------:R-:W-:Y:S01]  /*01d0*/  UMOV UR6, 0x80 ;  /* 0x0000008000067882 */ /* 0x000fe20000000000 */
[----:B------:R-:W-:Y:S01]  /*01e0*/  UMOV UR7, 0x180 ;  /* 0x0000018000077882 */ /* 0x000fe20000000000 */
[----:B------:R-:W-:Y:S01]  /*01f0*/  ELECT P0, URZ, PT ;  /* 0x00000000003f782f */ /* 0x000fe20003800000 */
[----:B0-----:R-:W-:Y:S02]  /*0200*/  ULEA UR8, UR5, UR4, 0x18 ;  /* 0x0000000405087291 */ /* 0x001fe4000f8ec03f */
[----:B------:R-:W-:-:S04]  /*0210*/  UIADD3 UR4, -UR6, 0x100000, URZ ;  /* 0x0010000006047890 */ /* 0x000fc8000fffe13f */
[----:B------:R-:W-:Y:S02]  /*0220*/  USHF.L.U32 UR5, UR4, 0xb, URZ ;  /* 0x0000000b04057899 */ /* 0x000fe4000800063f */
[----:B------:R-:W-:Y:S02]  /*0230*/  USHF.L.U32 UR4, UR4, 0x1, URZ ;  /* 0x0000000104047899 */ /* 0x000fe4000800063f */
[----:B------:R-:W-:-:S04]  /*0240*/  UIADD3 UR6, -UR7, 0x100000, URZ ;  /* 0x0010000007067890 */ /* 0x000fc8000fffe13f */
[----:B------:R-:W-:Y:S02]  /*0250*/  USHF.L.U32 UR7, UR6, 0xb, URZ ;  /* 0x0000000b06077899 */ /* 0x000fe4000800063f */
[----:B------:R-:W-:Y:S01]  /*0260*/  USHF.L.U32 UR6, UR6, 0x1, URZ ;  /* 0x0000000106067899 */ /* 0x000fe2000800063f */
[----:B------:R-:W0:Y:S03]  /*0270*/  FENCE.VIEW.ASYNC.S ;  /* 0x00000000000073c6 */ /* 0x000e260000000000 */
[----:B0-----:R0:W1:Y:S08]  /*0280*/  SYNCS.EXCH.64 URZ, [UR8+0x13230], UR4 ;  /* 0x01323004083f75b2 */ /* 0x0010700008000100 */
[----:B------:R0:W4:Y:S01]  /*0290*/  SYNCS.EXCH.64 URZ, [UR8+0x13240], UR6 ;  /* 0x01324006083f75b2 */ /* 0x0001220008000100 */
[----:B------:R0:W0:Y:S01]  /*02a0*/  SYNCS.EXCH.64 URZ, [UR8+0x13238], UR4 ;  /* 0x01323804083f75b2 */ /* 0x0000220008000100 */
[----:B------:R0:W0:Y:S01]  /*02b0*/  SYNCS.EXCH.64 URZ, [UR8+0x13248], UR6 ;  /* 0x01324806083f75b2 */ /* 0x0000220008000100 */
[----:B------:R-:W-:Y:S01]  /*02c0*/  NOP ;  /* 0x0000000000007918 */ /* 0x000fe20000000000 */
.L_x_0:
[----:B------:R-:W5:Y:S01]  /*02d0*/  SHFL.IDX PT, R3, R0, RZ, 0x1f ;  /* 0x00001fff00037589 */ /* 0x000f6200000e0000 */
[----:B------:R-:W-:Y:S01]  /*02e0*/  NOP ;  /* 0x0000000000007918 */ /* 0x000fe20000000000 */
[----:B-----5:R-:W-:-:S13]  /*02f0*/  ISETP.NE.AND P0, PT, R3, RZ, PT ;  /* 0x000000ff0300720c */ /* 0x020fda0003f05270 */
[----:B------:R-:W-:Y:S05]  /*0300*/  @P0 BRA `(.L_x_1) ;  /* 0x0000000000480947 */ /* 0x000fea0003800000 */
[----:B0-----:R-:W0:Y:S01]  /*0310*/  S2UR UR5, SR_CgaCtaId ;  /* 0x00000000000579c3 */ /* 0x001e220000008800 */
        /* <DEDUP_REMOVED lines=12> */
[----:B0-----:R0:W0:Y:S08]  /*03e0*/  SYNCS.EXCH.64 URZ, [UR8+0x13250], UR4 ;  /* 0x01325004083f75b2 */ /* 0x0010300008000100 */
[----:B------:R0:W0:Y:S01]  /*03f0*/  SYNCS.EXCH.64 URZ, [UR8+0x13260], UR6 ;  /* 0x01326006083f75b2 */ /* 0x0000220008000100 */
[----:B------:R0:W0:Y:S01]  /*0400*/  SYNCS.EXCH.64 URZ, [UR8+0x13258], UR4 ;  /* 0x01325804083f75b2 */ /* 0x0000220008000100 */
[----:B------:R0:W0:Y:S01]  /*0410*/  SYNCS.EXCH.64 URZ, [UR8+0x13268], UR6 ;  /* 0x01326806083f75b2 */ /* 0x0000220008000100 */
[----:B------:R-:W-:Y:S01]  /*0420*/  NOP ;  /* 0x0000000000007918 */ /* 0x000fe20000000000 */
.L_x_1:
[----:B------:R-:W5:Y:S01]  /*0430*/  SHFL.IDX PT, R3, R0, RZ, 0x1f ;  /* 0x00001fff00037589 */ /* 0x000f6200000e0000 */
[----:B------:R-:W-:Y:S01]  /*0440*/  NOP ;  /* 0x0000000000007918 */ /* 0x000fe20000000000 */
[----:B-----5:R-:W-:-:S13]  /*0450*/  ISETP.NE.AND P0, PT, R3, RZ, PT ;  /* 0x000000ff0300720c */ /* 0x020fda0003f05270 */
[----:B------:R-:W-:Y:S05]  /*0460*/  @P0 BRA `(.L_x_2) ;  /* 0x0000000000380947 */ /* 0x000fea0003800000 */
[----:B0-----:R-:W0:Y:S01]  /*0470*/  S2UR UR5, SR_CgaCtaId ;  /* 0x00000000000579c3 */ /* 0x001e220000008800 */
[----:B------:R-:W-:Y:S01]  /*0480*/  UMOV UR4, 0x400 ;  /* 0x0000040000047882 */ /* 0x000fe20000000000 */
[----:B------:R-:W-:Y:S01]  /*0490*/  UMOV UR7, 0x80 ;  /* 0x0000008000077882 */ /* 0x000fe20000000000 */
[----:B------:R-:W-:Y:S01]  /*04a0*/  ELECT P0, URZ, PT ;  /* 0x00000000003f782f */ /* 0x000fe20003800000 */
[----:B0-----:R-:W-:Y:S02]  /*04b0*/  ULEA UR6, UR5, UR4, 0x18 ;  /* 0x0000000405067291 */ /* 0x001fe4000f8ec03f */
[----:B------:R-:W-:-:S04]  /*04c0*/  UIADD3 UR4, -UR7, 0x100000, URZ ;  /* 0x0010000007047890 */ /* 0x000fc8000fffe13f */
[----:B------:R-:W-:Y:S02]  /*04d0*/  USHF.L.U32 UR5, UR4, 0xb, URZ ;  /* 0x0000000b04057899 */ /* 0x000fe4000800063f */
[----:B------:R-:W-:Y:S01]  /*04e0*/  USHF.L.U32 UR4, UR4, 0x1, URZ ;  /* 0x0000000104047899 */ /* 0x000fe2000800063f */
[----:B------:R-:W0:Y:S11]  /*04f0*/  FENCE.VIEW.ASYNC.S ;  /* 0x00000000000073c6 */ /* 0x000e360000000000 */
[----:B0-----:R0:W0:Y:S01]  /*0500*/  SYNCS.EXCH.64 URZ, [UR6+0x13270], UR4 ;  /* 0x01327004063f75b2 */ /* 0x0010220008000100 */
[----:B------:R0:W0:Y:S01]  /*0510*/  SYNCS.EXCH.64 URZ, [UR6+0x13280], UR4 ;  /* 0x01328004063f75b2 */ /* 0x0000220008000100 */
[----:B------:R0:W0:Y:S01]  /*0520*/  SYNCS.EXCH.64 URZ, [UR6+0x13278], UR4 ;  /* 0x01327804063f75b2 */ /* 0x0000220008000100 */
[----:B------:R0:W0:Y:S01]  /*0530*/  SYNCS.EXCH.64 URZ, [UR6+0x13288], UR4 ;  /* 0x01328804063f75b2 */ /* 0x0000220008000100 */
[----:B------:R-:W-:Y:S01]  /*0540*/  NOP ;  /* 0x0000000000007918 */ /* 0x000fe20000000000 */
.L_x_2:
        /* <DEDUP_REMOVED lines=22> */
.L_x_3:
[----:B------:R-:W5:Y:S01]  /*06b0*/  SHFL.IDX PT, R3, R0, RZ, 0x1f ;  /* 0x00001fff00037589 */ /* 0x000f6200000e0000 */
[----:B------:R-:W0:Y:S01]  /*06c0*/  S2UR UR48, SR_CgaCtaId ;  /* 0x00000000003079c3 */ /* 0x000e220000008800 */
[----:B------:R-:W-:Y:S01]  /*06d0*/  R2UR UR9, R2 ;  /* 0x00000000020972ca */ /* 0x000fe200000e0000 */
[----:B------:R-:W-:Y:S01]  /*06e0*/  NOP ;  /* 0x0000000000007918 */ /* 0x000fe20000000000 */
[----:B-----5:R-:W-:-:S13]  /*06f0*/  ISETP.NE.AND P0, PT, R3, RZ, PT ;  /* 0x000000ff0300720c */ /* 0x020fda0003f05270 */
[----:B0-----:R-:W-:Y:S05]  /*0700*/  @P0 BRA `(.L_x_4) ;  /* 0x0000000000480947 */ /* 0x001fea0003800000 */
        /* <DEDUP_REMOVED lines=18> */
.L_x_4:
[----:B------:R-:W-:Y:S01]  /*0830*/  UISETP.NE.AND UP0, UPT, UR9, URZ, UPT ;  /* 0x0000003f0900728c */ /* 0x000fe2000bf05270 */
[----:B------:R-:W-:Y:S01]  /*0840*/  NOP ;  /* 0x0000000000007918 */ /* 0x000fe20000000000 */
[----:B------:R-:W-:Y:S01]  /*0850*/  UMOV UR41, 0x1 ;  /* 0x0000000100297882 */ /* 0x000fe20000000000 */
[----:B------:R-:W-:Y:S01]  /*0860*/  ULDC.64 UR36, c[0x0][0x208] ;  /* 0x0000820000247ab9 */ /* 0x000fe20000000a00 */
[----:B------:R-:W-:Y:S01]  /*0870*/  USEL UR41, UR41, 0x2, !UP0 ;  /* 0x0000000229297887 */ /* 0x000fe2000c000000 */
[----:B01234-:R-:W-:Y:S01]  /*0880*/  BAR.SYNC.DEFER_BLOCKING 0x0 ;  /* 0x0000000000007b1d */ /* 0x01ffe20000010000 */
[----:B------:R-:W-:-:S13]  /*0890*/  PLOP3.LUT P0, PT, PT, PT, UP0, 0x80, 0x0 ;  /* 0x000000000000781c */ /* 0x000fda0003f0f008 */
[----:B------:R-:W-:Y:S05]  /*08a0*/  @!P0 BRA `(.L_x_5) ;  /* 0x0000008000cc8947 */ /* 0x000fea0003800000 */
.L_x_6:
[----:B------:R-:W-:-:S08]  /*08b0*/  NOP ;  /* 0x0000000000007918 */ /* 0x000fd00000000000 */
[----:B------:R-:W0:Y:S02]  /*08c0*/  USETMAXREG.TRY_ALLOC.CTAPOOL UP0, 0xa0 ;  /* 0x000000a0000079c8 */ /* 0x000e240008000600 */
[----:B0-----:R-:W-:-:S13]  /*08d0*/  PLOP3.LUT P0, PT, PT, PT, UP0, 0x80, 0x0 ;  /* 0x000000000000781c */ /* 0x001fda0003f0f008 */
[----:B------:R-:W-:Y:S05]  /*08e0*/  @!P0 BRA `(.L_x_6) ;  /* 0xfffffffc00f08947 */ /* 0x000fea000383ffff */
[----:B------:R-:W0:Y:S08]  /*08f0*/  S2UR UR43, SR_CTAID.X ;  /* 0x00000000002b79c3 */ /* 0x000e300000002500 */
[----:B------:R-:W-:Y:S08]  /*0900*/  BAR.ARV 0x8, 0x200 ;  /* 0x0208000000007b1d */ /* 0x000ff00000002000 */
[----:B------:R-:W0:Y:S02]  /*0910*/  LDC R0, c[0x0][0xc34] ;  /* 0x00030d00ff007b82 */ /* 0x000e240000000800 */
[----:B0-----:R-:W-:-:S13]  /*0920*/  ISETP.LE.AND P0, PT, R0, UR43, PT ;  /* 0x0000002b00007c0c */ /* 0x001fda000bf03270 */
[----:B------:R-:W-:Y:S05]  /*0930*/  @P0 EXIT ;  /* 0x000000000000094d */ /* 0x000fea0003800000 */
[----:B------:R-:W0:Y:S01]  /*0940*/  S2R R2, SR_TID.X ;  /* 0x0000000000027919 */ /* 0x000e220000002100 */
[----:B------:R-:W-:Y:S01]  /*0950*/  IMAD.MOV.U32 R10, RZ, RZ, -0x2 ;  /* 0xfffffffeff0a7424 */ /* 0x000fe200078e00ff */
[----:B------:R-:W-:Y:S01]  /*0960*/  ULOP3.LUT UR42, UR41, 0x1, URZ, 0xfc, !UPT ;  /* 0x00000001292a7892 */ /* 0x000fe2000f8efc3f */
[----:B------:R-:W-:Y:S01]  /*0970*/  UMOV UR38, URZ ;  /* 0x0000003f00267c82 */ /* 0x000fe20008000000 */
[----:B------:R-:W-:Y:S01]  /*0980*/  UMOV UR39, URZ ;  /* 0x0000003f00277c82 */ /* 0x000fe20008000000 */
[----:B------:R-:W-:Y:S01]  /*0990*/  UMOV UR40, URZ ;  /* 0x0000003f00287c82 */ /* 0x000fe20008000000 */
[----:B0-----:R-:W-:-:S05]  /*09a0*/  VIADD R16, R2, 0xffffff80 ;  /* 0xffffff8002107836 */ /* 0x001fca0000000000 */
[----:B------:R-:W-:-:S04]  /*09b0*/  SHF.R.S32.HI R3, RZ, 0x1f, R16 ;  /* 0x0000001fff037819 */ /* 0x000fc80000011410 */
[CC--:B------:R-:W-:Y:S02]  /*09c0*/  LEA.HI R19, R3.reuse, R16.reuse, RZ, 0x7 ;  /* 0x0000001003137211 */ /* 0x0c0fe400078f38ff */
[-C--:B------:R-:W-:Y:S02]  /*09d0*/  LEA.HI R0, R3, R16.reuse, RZ, 0x4 ;  /* 0x0000001003007211 */ /* 0x080fe400078f20ff */
[----:B------:R-:W-:Y:S02]  /*09e0*/  LOP3.LUT R5, R19, 0xffffff80, RZ, 0xc0, !PT ;  /* 0xffffff8013057812 */ /* 0x000fe400078ec0ff */
[CC--:B------:R-:W-:Y:S02]  /*09f0*/  LEA.HI R2, R3.reuse, R16.reuse, RZ, 0x5 ;  /* 0x0000001003027211 */ /* 0x0c0fe400078f28ff */
[----:B------:R-:W-:Y:S01]  /*0a00*/  SHF.R.S32.HI R7, RZ, 0x4, R0 ;  /* 0x00000004ff077819 */ /* 0x000fe20000011400 */
[----:B------:R-:W-:Y:S01]  /*0a10*/  IMAD.IADD R18, R16, 0x1, -R5 ;  /* 0x0000000110127824 */ /* 0x000fe200078e0a05 */
[----:B------:R-:W-:-:S02]  /*0a20*/  LEA.HI R6, R3, R16, RZ, 0x2 ;  /* 0x0000001003067211 */ /* 0x000fc400078f10ff */
[----:B------:R-:W-:Y:S02]  /*0a30*/  LEA.HI R17, R3, R16, RZ, 0x3 ;  /* 0x0000001003117211 */ /* 0x000fe400078f18ff */
[----:B------:R-:W-:Y:S02]  /*0a40*/  SHF.R.S32.HI R5, RZ, 0x1f, R18 ;  /* 0x0000001fff057819 */ /* 0x000fe40000011412 */
[----:B------:R-:W-:Y:S02]  /*0a50*/  SHF.L.U32 R4, R2, 0x5, RZ ;  /* 0x0000000502047819 */ /* 0x000fe400000006ff */
[----:B------:R-:W-:Y:S02]  /*0a60*/  LEA.HI R2, R5, R18, RZ, 0x2 ;  /* 0x0000001205027211 */ /* 0x000fe400078f10ff */
[C---:B------:R-:W-:Y:S02]  /*0a70*/  LOP3.LUT R3, R0.reuse, 0x3fffff0, RZ, 0xc0, !PT ;  /* 0x03fffff000037812 */ /* 0x040fe400078ec0ff */
[----:B------:R-:W-:-:S02]  /*0a80*/  LEA.HI R0, R0, R7, RZ, 0x1 ;  /* 0x0000000700007211 */ /* 0x000fc400078f08ff */
[----:B------:R-:W-:Y:S01]  /*0a90*/  LOP3.LUT R11, R6, 0xfffffffc, RZ, 0xc0, !PT ;  /* 0xfffffffc060b7812 */ /* 0x000fe200078ec0ff */
[C---:B------:R-:W-:Y:S01]  /*0aa0*/  IMAD.IADD R3, R16.reuse, 0x1, -R3 ;  /* 0x0000000110037824 */ /* 0x040fe200078e0a03 */
[--C-:B------:R-:W-:Y:S02]  /*0ab0*/  SHF.R.S32.HI R6, RZ, 0x2, R2.reuse ;  /* 0x00000002ff067819 */ /* 0x100fe40000011402 */
[----:B------:R-:W-:Y:S01]  /*0ac0*/  SHF.R.S32.HI R9, RZ, 0x1f, R2 ;  /* 0x0000001fff097819 */ /* 0x000fe20000011402 */
[----:B------:R-:W-:Y:S01]  /*0ad0*/  IMAD.IADD R8, R16, 0x1, -R11 ;  /* 0x0000000110087824 */ /* 0x000fe200078e0a0b */
[----:B------:R-:W-:Y:S02]  /*0ae0*/  LOP3.LUT R0, R0, 0x1ffffffe, RZ, 0xc0, !PT ;  /* 0x1ffffffe00007812 */ /* 0x000fe400078ec0ff */
[----:B------:R-:W-:Y:S02]  /*0af0*/  SHF.R.S32.HI R19, RZ, 0x7, R19 ;  /* 0x00000007ff137819 */ /* 0x000fe40000011413 */
[----:B------:R-:W-:Y:S01]  /*0b00*/  LEA.HI R9, R9, R6, RZ, 0x3 ;  /* 0x0000000609097211 */ /* 0x000fe200078f18ff */
[----:B------:R-:W-:Y:S01]  /*0b10*/  IMAD.IADD R156, R7, 0x1, -R0 ;  /* 0x00000001079c7824 */ /* 0x000fe200078e0a00 */
[----:B------:R-:W-:Y:S01]  /*0b20*/  LEA.HI R5, R5, R18, RZ, 0x5 ;  /* 0x0000001205057211 */ /* 0x000fe200078f28ff */
[----:B------:R-:W-:Y:S01]  /*0b30*/  IMAD.HI R0, R19, 0x55555556, RZ ;  /* 0x5555555613007827 */ /* 0x000fe200078e02ff */
[----:B------:R-:W-:-:S02]  /*0b40*/  LOP3.LUT R11, R9, 0xfffffff8, RZ, 0xc0, !PT ;  /* 0xfffffff8090b7812 */ /* 0x000fc400078ec0ff */
[----:B------:R-:W-:Y:S02]  /*0b50*/  LOP3.LUT R4, R4, 0xfffffc00, RZ, 0xc0, !PT ;  /* 0xfffffc0004047812 */ /* 0x000fe400078ec0ff */
[----:B------:R-:W-:Y:S01]  /*0b60*/  LEA.HI R0, R0, R0, RZ, 0x1 ;  /* 0x0000000000007211 */ /* 0x000fe200078f08ff */
[----:B------:R-:W-:Y:S01]  /*0b70*/  IMAD.IADD R6, R6, 0x1, -R11 ;  /* 0x0000000106067824 */ /* 0x000fe200078e0a0b */
[----:B------:R-:W-:Y:S02]  /*0b80*/  SHF.R.S32.HI R5, RZ, 0x5, R5 ;  /* 0x00000005ff057819 */ /* 0x000fe40000011405 */
[----:B------:R-:W-:Y:S01]  /*0b90*/  LEA R9, R3, R4, 0x6 ;  /* 0x0000000403097211 */ /* 0x000fe200078e30ff */
[----:B------:R-:W-:Y:S01]  /*0ba0*/  IMAD R0, R0, -0x3, R19 ;  /* 0xfffffffd00007824 */ /* 0x000fe200078e0213 */
[----:B------:R-:W-:Y:S01]  /*0bb0*/  LEA.HI R4, R8, R8, RZ, 0x1 ;  /* 0x0000000808047211 */ /* 0x000fe200078f08ff */
[----:B------:R-:W-:Y:S01]  /*0bc0*/  IMAD R5, R5, 0x10, R6 ;  /* 0x0000001005057824 */ /* 0x000fe200078e0206 */
[----:B------:R-:W-:Y:S01]  /*0bd0*/  LOP3.LUT R3, R2, 0x7ffffffc, RZ, 0xc0, !PT ;  /* 0x7ffffffc02037812 */ /* 0x000fe200078ec0ff */
[----:B------:R-:W-:Y:S01]  /*0be0*/  IMAD R156, R156, 0x8, R9 ;  /* 0x000000089c9c7824 */ /* 0x000fe200078e0209 */
[----:B------:R-:W-:-:S02]  /*0bf0*/  LOP3.LUT R7, R4, 0x1ffffffe, RZ, 0xc0, !PT ;  /* 0x1ffffffe04077812 */ /* 0x000fc400078ec0ff */
[----:B------:R-:W-:Y:S02]  /*0c00*/  LOP3.LUT R13, R17, 0xfffffff8, RZ, 0xc0, !PT ;  /* 0xfffffff8110d7812 */ /* 0x000fe400078ec0ff */
[----:B------:R-:W-:Y:S01]  /*0c10*/  IADD3 R3, R18, -R3, RZ ;  /* 0x8000000312037210 */ /* 0x000fe20007ffe0ff */
[----:B------:R-:W-:Y:S01]  /*0c20*/  IMAD.IADD R7, R8, 0x1, -R7 ;  /* 0x0000000108077824 */ /* 0x000fe200078e0a07 */
[----:B------:R-:W-:Y:S01]  /*0c30*/  LEA R22, R0, R5, 0x6 ;  /* 0x0000000500167211 */ /* 0x000fe200078e30ff */
[----:B------:R-:W-:Y:S01]  /*0c40*/  IMAD.IADD R16, R16, 0x1, -R13 ;  /* 0x0000000110107824 */ /* 0x000fe200078e0a0d */
[----:B------:R-:W-:Y:S01]  /*0c50*/  SHF.R.S32.HI R17, RZ, 0x3, R17 ;  /* 0x00000003ff117819 */ /* 0x000fe20000011411 */
[----:B------:R-:W-:Y:S02]  /*0c60*/  IMAD R157, R3, R10, 0xa0 ;  /* 0x000000a0039d7424 */ /* 0x000fe400078e020a */
[----:B------:R-:W-:-:S07]  /*0c70*/  IMAD R23, R7, 0x8, R22 ;  /* 0x0000000807177824 */ /* 0x000fce00078e0216 */
.L_x_31:
[----:B-1----:R-:W0:Y:S01]  /*0c80*/  S2R R40, SR_CgaCtaId ;  /* 0x0000000000287919 */ /* 0x002e220000008800 */
[----:B------:R-:W-:Y:S01]  /*0c90*/  ULDC.64 UR6, c[0x0][0x418] ;  /* 0x0001060000067ab9 */ /* 0x000fe20000000a00 */
[----:B------:R-:W-:Y:S01]  /*0ca0*/  ULDC UR4, c[0x0][0xc38] ;  /* 0x00030e0000047ab9 */ /* 0x000fe20000000800 */
[----:B------:R-:W-:Y:S01]  /*0cb0*/  UISETP.NE.U32.AND UP0, UPT, UR6, URZ, UPT ;  /* 0x0000003f0600728c */ /* 0x000fe2000bf05070 */
[----:B------:R-:W1:Y:S01]  /*0cc0*/  SHFL.IDX PT, R0, R19, RZ, 0x1f ;  /* 0x00001fff13007589 */ /* 0x000e6200000e0000 */
[----:B------:R-:W-:Y:S01]  /*0cd0*/  UISETP.NE.AND UP1, UPT, UR4, 0x1, UPT ;  /* 0x000000010400788c */ /* 0x000fe2000bf25270 */
[----:B------:R-:W-:Y:S01]  /*0ce0*/  MOV R5, 0x400 ;  /* 0x0000040000057802 */ /* 0x000fe20000000f00 */
[----:B------:R-:W-:Y:S01]  /*0cf0*/  UISETP.NE.AND.EX UP0, UPT, UR7, URZ, UPT, UP0 ;  /* 0x0000003f0700728c */ /* 0x000fe2000bf05300 */
[----:B------:R-:W-:Y:S01]  /*0d00*/  ULDC UR46, c[0x0][0x424] ;  /* 0x00010900002e7ab9 */ /* 0x000fe20000000800 */
[----:B------:R-:W-:Y:S02]  /*0d10*/  ULDC UR4, c[0x0][0xc44] ;  /* 0x0003110000047ab9 */ /* 0x000fe40000000800 */
[----:B------:R-:W-:Y:S01]  /*0d20*/  USEL UR46, UR46, 0x1, UP0 ;  /* 0x000000012e2e7887 */ /* 0x000fe20008000000 */
[----:B------:R-:W-:Y:S01]  /*0d30*/  ULDC UR6, c[0x0][0x2f0] ;  /* 0x0000bc0000067ab9 */ /* 0x000fe20000000800 */
[----:B------:R-:W-:-:S02]  /*0d40*/  UISETP.NE.AND UP2, UPT, UR4, 0x1, UPT ;  /* 0x000000010400788c */ /* 0x000fc4000bf45270 */
[----:B------:R-:W-:Y:S01]  /*0d50*/  UIMAD UR46, UR46, UR6, URZ ;  /* 0x000000062e2e72a4 */ /* 0x000fe2000f8e023f */
[----:B------:R-:W-:Y:S01]  /*0d60*/  @UP1 ULDC UR4, c[0x0][0xc3c] ;  /* 0x00030f0000041ab9 */ /* 0x000fe20000000800 */
[----:B------:R-:W-:Y:S01]  /*0d70*/  @UP1 ULDC UR7, c[0x0][0xc40] ;  /* 0x0003100000071ab9 */ /* 0x000fe20000000800 */
[----:B------:R-:W-:Y:S02]  /*0d80*/  UIMAD.WIDE.U32 UR4, UR43, UR4, URZ ;  /* 0x000000042b0472a5 */ /* 0x000fe4000f8e003f */
[----:B------:R-:W-:Y:S01]  /*0d90*/  UIADD3 UR6, UR46, 0x9f, URZ ;  /* 0x0000009f2e067890 */ /* 0x000fe2000fffe03f */
[----:B------:R-:W-:Y:S01]  /*0da0*/  UMOV UR44, UR43 ;  /* 0x0000002b002c7c82 */ /* 0x000fe20008000000 */
[----:B------:R-:W-:Y:S02]  /*0db0*/  @UP1 USHF.R.U32.HI UR44, URZ, UR7, UR5 ;  /* 0x000000073f2c1299 */ /* 0x000fe40008011605 */
[----:B------:R-:W-:Y:S01]  /*0dc0*/  UIMAD.WIDE UR6, UR6, 0x66666667, URZ ;  /* 0x66666667060678a5 */ /* 0x000fe2000f8e023f */
[----:B-1----:R-:W-:Y:S01]  /*0dd0*/  IMAD.HI R2, R0, 0x55555556, RZ ;  /* 0x5555555600027827 */ /* 0x002fe200078e02ff */
[----:B------:R-:W-:-:S02]  /*0de0*/  @UP2 ULDC.64 UR8, c[0x0][0xc48] ;  /* 0x0003120000082ab9 */ /* 0x000fc40000000a00 */
[----:B------:R-:W-:Y:S01]  /*0df0*/  UIMAD.WIDE.U32 UR4, UR44, UR8, URZ ;  /* 0x000000082c0472a5 */ /* 0x000fe2000f8e003f */
[----:B0-----:R-:W-:Y:S01]  /*0e00*/  LEA R25, R40, R5, 0x18 ;  /* 0x0000000528197211 */ /* 0x001fe200078ec0ff */
[----:B------:R-:W-:Y:S01]  /*0e10*/  USHF.R.U32.HI UR47, URZ, 0x1f, UR7 ;  /* 0x0000001f3f2f7899 */ /* 0x000fe20008011607 */
[----:B------:R-:W-:Y:S01]  /*0e20*/  LEA.HI R3, R2, R2, RZ, 0x1 ;  /* 0x0000000202037211 */ /* 0x000fe200078f08ff */
[----:B------:R-:W-:Y:S01]  /*0e30*/  UMOV UR45, UR44 ;  /* 0x0000002c002d7c82 */ /* 0x000fe20008000000 */
[----:B------:R-:W-:Y:S02]  /*0e40*/  @UP2 USHF.R.U32.HI UR45, URZ, UR9, UR5 ;  /* 0x000000093f2d2299 */ /* 0x000fe40008011605 */
[----:B------:R-:W-:Y:S01]  /*0e50*/  ULEA.HI.SX32 UR47, UR7, UR47, 0x1a ;  /* 0x0000002f072f7291 */ /* 0x000fe2000f8fd23f */
[----:B------:R-:W-:Y:S02]  /*0e60*/  IMAD R3, R3, -0x3, R0 ;  /* 0xfffffffd03037824 */ /* 0x000fe400078e0200 */
[----:B------:R-:W-:-:S04]  /*0e70*/  VIADD R0, R25, 0xb000 ;  /* 0x0000b00019007836 */ /* 0x000fc80000000000 */
[----:B------:R-:W-:Y:S01]  /*0e80*/  IMAD R3, R3, 0x1000, R0 ;  /* 0x0000100003037824 */ /* 0x000fe200078e0200 */
[----:B------:R-:W-:-:S04]  /*0e90*/  LOP3.LUT P0, RZ, R0, 0x9f, RZ, 0xc0, !PT ;  /* 0x0000009f00ff7812 */ /* 0x000fc8000780c0ff */
[----:B------:R-:W-:-:S04]  /*0ea0*/  SHF.R.U32.HI R3, RZ, 0x4, R3 ;  /* 0x00000004ff037819 */ /* 0x000fc80000011603 */
[----:B------:R-:W-:-:S05]  /*0eb0*/  LOP3.LUT R24, R3, 0x3fff, RZ, 0xc0, !PT ;  /* 0x00003fff03187812 */ /* 0x000fca00078ec0ff */
[----:B------:R-:W-:Y:S05]  /*0ec0*/  @!P0 BRA `(.L_x_7) ;  /* 0x0000000000408947 */ /* 0x000fea0003800000 */
[----:B------:R-:W-:Y:S01]  /*0ed0*/  MOV R0, 0x0 ;  /* 0x0000000000007802 */ /* 0x000fe20000000f00 */
[----:B------:R-:W-:Y:S01]  /*0ee0*/  ULDC.64 UR4, c[0x4][0x98] ;  /* 0x0100260000047ab9 */ /* 0x000fe20000000a00 */
[----:B------:R-:W-:Y:S01]  /*0ef0*/  ULDC.64 UR6, c[0x4][0x30] ;  /* 0x01000c0000067ab9 */ /* 0x000fe20000000a00 */
[----:B------:R-:W-:Y:S01]  /*0f00*/  MOV R4, UR4 ;  /* 0x0000000400047c02 */ /* 0x000fe20008000f00 */
[----:B------:R0:W1:Y:S01]  /*0f10*/  LDC.64 R2, c[0x4][R0] ;  /* 0x0100000000027b82 */ /* 0x0000620000000a00 */
[----:B------:R-:W-:Y:S01]  /*0f20*/  IMAD.U32 R5, RZ, RZ, UR5 ;  /* 0x00000005ff057e24 */ /* 0x000fe2000f8e00ff */
[----:B------:R-:W-:Y:S01]  /*0f30*/  ULDC.64 UR4, c[0x4][0xa0] ;  /* 0x0100280000047ab9 */ /* 0x000fe20000000a00 */
[----:B------:R-:W-:Y:S01]  /*0f40*/  MOV R10, UR6 ;  /* 0x00000006000a7c02 */ /* 0x000fe20008000f00 */
[----:B------:R-:W-:Y:S01]  /*0f50*/  IMAD.U32 R6, RZ, RZ, UR4 ;  /* 0x00000004ff067e24 */ /* 0x000fe2000f8e00ff */
[----:B------:R-:W-:Y:S01]  /*0f60*/  MOV R13, RZ ;  /* 0x000000ff000d7202 */ /* 0x000fe20000000f00 */
[----:B------:R-:W-:-:S02]  /*0f70*/  IMAD.U32 R7, RZ, RZ, UR5 ;  /* 0x00000005ff077e24 */ /* 0x000fc4000f8e00ff */
[----:B------:R-:W-:Y:S02]  /*0f80*/  IMAD.U32 R11, RZ, RZ, UR7 ;  /* 0x00000007ff0b7e24 */ /* 0x000fe4000f8e00ff */
[----:B------:R-:W-:Y:S02]  /*0f90*/  IMAD.MOV.U32 R8, RZ, RZ, 0x70 ;  /* 0x00000070ff087424 */ /* 0x000fe400078e00ff */
[----:B0-----:R-:W-:-:S07]  /*0fa0*/  IMAD.MOV.U32 R12, RZ, RZ, 0x1 ;  /* 0x00000001ff0c7424 */ /* 0x001fce00078e00ff */
[----:B------:R-:W-:-:S07]  /*0fb0*/  LEPC R20, `(.L_x_7) ;  /* 0x000000001014794e */ /* 0x000fce0000000000 */
[----:B-1----:R-:W-:Y:S05]  /*0fc0*/  CALL.ABS.NOINC R2 ;  /* 0x0000000002007343 */ /* 0x002fea0003c00000 */
.L_x_7:
[----:B------:R-:W-:Y:S01]  /*0fd0*/  ULDC.64 UR6, c[0x0][0x990] ;  /* 0x0002640000067ab9 */ /* 0x000fe20000000a00 */
[----:B------:R-:W-:Y:S01]  /*0fe0*/  ULDC.64 UR4, c[0x0][0x998] ;  /* 0x0002660000047ab9 */ /* 0x000fe20000000a00 */
[----:B------:R-:W-:Y:S01]  /*0ff0*/  UISETP.NE.U32.AND UP0, UPT, UR6, URZ, UPT ;  /* 0x0000003f0600728c */ /* 0x000fe2000bf05070 */
[----:B------:R-:W-:Y:S01]  /*1000*/  IMAD.MOV.U32 R7, RZ, RZ, 0x3f800000 ;  /* 0x3f800000ff077424 */ /* 0x000fe200078e00ff */
[----:B------:R-:W-:Y:S01]  /*1010*/  UISETP.NE.U32.AND UP1, UPT, UR4, URZ, UPT ;  /* 0x0000003f0400728c */ /* 0x000fe2000bf25070 */
[----:B------:R-:W-:Y:S01]  /*1020*/  IMAD.MOV.U32 R0, RZ, RZ, 0x3f800000 ;  /* 0x3f800000ff007424 */ /* 0x000fe200078e00ff */
[----:B------:R-:W-:Y:S02]  /*1030*/  UISETP.NE.AND.EX UP0, UPT, UR7, URZ, UPT, UP0 ;  /* 0x0000003f0700728c */ /* 0x000fe4000bf05300 */
[----:B------:R-:W-:-:S04]  /*1040*/  UISETP.NE.AND.EX UP1, UPT, UR5, URZ, UPT, UP1 ;  /* 0x0000003f0500728c */ /* 0x000fc8000bf25310 */
[----:B------:R-:W-:Y:S02]  /*1050*/  PLOP3.LUT P0, PT, PT, PT, UP0, 0x80, 0x0 ;  /* 0x000000000000781c */ /* 0x000fe40003f0f008 */
[----:B------:R-:W-:-:S03]  /*1060*/  PLOP3.LUT P1, PT, PT, PT, UP1, 0x80, 0x0 ;  /* 0x000000000000781c */ /* 0x000fc60003f2f018 */
[----:B------:R-:W-:Y:S02]  /*1070*/  @UP0 USHF.R.S32.HI UR8, URZ, 0x1f, UR45 ;  /* 0x0000001f3f080899 */ /* 0x000fe4000801142d */
[----:B------:R-:W-:Y:S01]  /*1080*/  @UP1 USHF.R.S32.HI UR9, URZ, 0x1f, UR45 ;  /* 0x0000001f3f091899 */ /* 0x000fe2000801142d */
[----:B------:R-:W-:Y:S01]  /*1090*/  @UP0 ULDC.64 UR12, c[0x0][0x9a8] ;  /* 0x00026a00000c0ab9 */ /* 0x000fe20000000a00 */
[----:B------:R-:W-:Y:S02]  /*10a0*/  @UP0 UIADD3 UR16, -UR45, URZ, URZ ;  /* 0x0000003f2d100290 */ /* 0x000fe4000fffe13f */
[----:B------:R-:W-:Y:S01]  /*10b0*/  @UP1 UIADD3 UR20, -UR45, URZ, URZ ;  /* 0x0000003f2d141290 */ /* 0x000fe2000fffe13f */
[----:B------:R-:W-:Y:S01]  /*10c0*/  @UP1 ULDC.64 UR14, c[0x0][0x9b8] ;  /* 0x00026e00000e1ab9 */ /* 0x000fe20000000a00 */
[----:B------:R-:W-:Y:S02]  /*10d0*/  @UP0 UIMAD.WIDE.U32 UR10, UR45, UR12, URZ ;  /* 0x0000000c2d0a02a5 */ /* 0x000fe4000f8e003f */
[----:B------:R-:W-:Y:S01]  /*10e0*/  @UP0 UIMAD UR8, UR8, UR12, URZ ;  /* 0x0000000c080802a4 */ /* 0x000fe2000f8e023f */
[----:B------:R-:W-:Y:S01]  /*10f0*/  @UP0 ULDC UR17, c[0x0][0xc44] ;  /* 0x0003110000110ab9 */ /* 0x000fe20000000800 */
[----:B------:R-:W-:Y:S01]  /*1100*/  @UP1 ULDC UR21, c[0x0][0xc44] ;  /* 0x0003110000151ab9 */ /* 0x000fe20000000800 */
[----:B------:R-:W-:-:S02]  /*1110*/  @UP1 UIMAD UR12, UR9, UR14, URZ ;  /* 0x0000000e090c12a4 */ /* 0x000fc4000f8e023f */
[----:B------:R-:W-:Y:S02]  /*1120*/  @UP0 UIMAD UR16, UR17, UR16, UR44 ;  /* 0x00000010111002a4 */ /* 0x000fe4000f8e022c */
[----:B------:R-:W-:Y:S02]  /*1130*/  @UP1 UIMAD UR20, UR21, UR20, UR44 ;  /* 0x00000014151412a4 */ /* 0x000fe4000f8e022c */
[----:B------:R-:W-:Y:S02]  /*1140*/  @UP0 UIMAD UR18, UR45, UR13, UR8 ;  /* 0x0000000d2d1202a4 */ /* 0x000fe4000f8e0208 */
[----:B------:R-:W-:Y:S02]  /*1150*/  @UP0 USHF.R.S32.HI UR17, URZ, 0x1f, UR16 ;  /* 0x0000001f3f110899 */ /* 0x000fe40008011410 */
[----:B------:R-:W-:Y:S02]  /*1160*/  @UP1 USHF.R.S32.HI UR21, URZ, 0x1f, UR20 ;  /* 0x0000001f3f151899 */ /* 0x000fe40008011414 */
[----:B------:R-:W-:-:S02]  /*1170*/  @UP1 UIMAD.WIDE.U32 UR8, UR45, UR14, URZ ;  /* 0x0000000e2d0812a5 */ /* 0x000fc4000f8e003f */
[----:B------:R-:W-:Y:S02]  /*1180*/  @UP1 UIMAD UR19, UR45, UR15, UR12 ;  /* 0x0000000f2d1312a4 */ /* 0x000fe4000f8e020c */
[----:B------:R-:W-:Y:S01]  /*1190*/  @UP0 UIADD3 UR11, UR11, UR18, URZ ;  /* 0x000000120b0b0290 */ /* 0x000fe2000fffe03f */
[----:B------:R-:W-:Y:S01]  /*11a0*/  @UP0 ULDC.64 UR14, c[0x0][0x9b0] ;  /* 0x00026c00000e0ab9 */ /* 0x000fe20000000a00 */
[----:B------:R-:W-:Y:S01]  /*11b0*/  @UP1 ULDC.64 UR12, c[0x0][0x9c0] ;  /* 0x00027000000c1ab9 */ /* 0x000fe20000000a00 */
[----:B------:R-:W-:Y:S02]  /*11c0*/  @UP0 UIMAD UR17, UR17, UR14, URZ ;  /* 0x0000000e111102a4 */ /* 0x000fe4000f8e023f */
[----:B------:R-:W-:Y:S02]  /*11d0*/  @UP1 UIMAD UR18, UR21, UR12, URZ ;  /* 0x0000000c151212a4 */ /* 0x000fe4000f8e023f */
[----:B------:R-:W-:Y:S02]  /*11e0*/  @UP1 UIADD3 UR9, UR9, UR19, URZ ;  /* 0x0000001309091290 */ /* 0x000fe4000fffe03f */
[----:B------:R-:W-:-:S02]  /*11f0*/  @UP0 UIMAD UR17, UR16, UR15, UR17 ;  /* 0x0000000f101102a4 */ /* 0x000fc4000f8e0211 */
[----:B------:R-:W-:Y:S02]  /*1200*/  @UP1 UIMAD UR18, UR20, UR13, UR18 ;  /* 0x0000000d141212a4 */ /* 0x000fe4000f8e0212 */
[----:B------:R-:W-:Y:S02]  /*1210*/  @UP0 UIMAD.WIDE.U32 UR14, UR16, UR14, UR10 ;  /* 0x0000000e100e02a5 */ /* 0x000fe4000f8e000a */
[----:B------:R-:W-:Y:S02]  /*1220*/  @UP1 UIMAD.WIDE.U32 UR12, UR20, UR12, UR8 ;  /* 0x0000000c140c12a5 */ /* 0x000fe4000f8e0008 */
[----:B------:R-:W-:Y:S02]  /*1230*/  @UP0 UIADD3 UR9, UR15, UR17, URZ ;  /* 0x000000110f090290 */ /* 0x000fe4000fffe03f */
[----:B------:R-:W-:Y:S02]  /*1240*/  @UP0 ULEA UR6, UP2, UR14, UR6, 0x2 ;  /* 0x000000060e060291 */ /* 0x000fe4000f84103f */
[----:B------:R-:W-:-:S02]  /*1250*/  @UP1 UIADD3 UR8, UR13, UR18, URZ ;  /* 0x000000120d081290 */ /* 0x000fc4000fffe03f */
[----:B------:R-:W-:Y:S02]  /*1260*/  @UP1 ULEA UR4, UP3, UR12, UR4, 0x2 ;  /* 0x000000040c041291 */ /* 0x000fe4000f86103f */
[----:B------:R-:W-:Y:S01]  /*1270*/  @UP0 ULEA.HI.X UR7, UR14, UR7, UR9, 0x2, UP2 ;  /* 0x000000070e070291 */ /* 0x000fe200090f1409 */
[----:B------:R-:W-:Y:S01]  /*1280*/  IMAD.U32 R2, RZ, RZ, UR6 ;  /* 0x00000006ff027e24 */ /* 0x000fe2000f8e00ff */
[----:B------:R-:W-:Y:S02]  /*1290*/  @UP1 ULEA.HI.X UR5, UR12, UR5, UR8, 0x2, UP3 ;  /* 0x000000050c051291 */ /* 0x000fe400098f1408 */
[----:B------:R-:W-:Y:S02]  /*12a0*/  IMAD.U32 R4, RZ, RZ, UR4 ;  /* 0x00000004ff047e24 */ /* 0x000fe4000f8e00ff */
[----:B------:R-:W-:Y:S02]  /*12b0*/  MOV R3, UR7 ;  /* 0x0000000700037c02 */ /* 0x000fe40008000f00 */
[----:B------:R-:W-:-:S03]  /*12c0*/  IMAD.U32 R5, RZ, RZ, UR5 ;  /* 0x00000005ff057e24 */ /* 0x000fc6000f8e00ff */
[----:B------:R-:W2:Y:S04]  /*12d0*/  @P0 LDG.E R7, desc[UR36][R2.64] ;  /* 0x0000002402070981 */ /* 0x000ea8000c1e1900 */
[----:B------:R-:W2:Y:S01]  /*12e0*/  @P1 LDG.E R0, desc[UR36][R4.64] ;  /* 0x0000002404001981 */ /* 0x000ea2000c1e1900 */
[----:B------:R-:W-:Y:S01]  /*12f0*/  ULOP3.LUT UR4, UR38, 0x1, URZ, 0xc0, !UPT ;  /* 0x0000000126047892 */ /* 0x000fe2000f8ec03f */
[----:B------:R-:W-:-:S04]  /*1300*/  MOV R8, UR42 ;  /* 0x0000002a00087c02 */ /* 0x000fc80008000f00 */
[----:B------:R-:W-:Y:S01]  /*1310*/  ISETP.NE.AND P0, PT, R8, 0x3, PT ;  /* 0x000000030800780c */ /* 0x000fe20003f05270 */
[----:B------:R-:W-:Y:S01]  /*1320*/  IMAD.U32 R6, RZ, RZ, UR4 ;  /* 0x00000004ff067e24 */ /* 0x000fe2000f8e00ff */
[----:B------:R-:W-:-:S04]  /*1330*/  ULDC UR4, c[0x0][0x9d8] ;  /* 0x0002760000047ab9 */ /* 0x000fc80000000800 */
[----:B------:R-:W-:-:S04]  /*1340*/  SHF.L.U32 R6, R6, 0x1f, RZ ;  /* 0x0000001f06067819 */ /* 0x000fc800000006ff */
[----:B------:R-:W0:Y:S01]  /*1350*/  SYNCS.PHASECHK.TRANS64.TRYWAIT P1, [R25+URZ+0x13200], R6 ;  /* 0x01320006190075a7 */ /* 0x000e22000802017f */
[----:B--2---:R-:W-:-:S04]  /*1360*/  FMUL.FTZ R0, R7, R0 ;  /* 0x0000000007007220 */ /* 0x004fc80000410000 */
[----:B------:R-:W-:Y:S01]  /*1370*/  FMUL.FTZ R0, R0, UR4 ;  /* 0x0000000400007c20 */ /* 0x000fe20008410000 */
[----:B0-----:R-:W-:Y:S06]  /*1380*/  @!P1 BRA `(.L_x_8) ;  /* 0x000000bc00789947 */ /* 0x001fec0003800000 */
.L_x_99:
[----:B------:R-:W-:Y:S05]  /*1390*/  @!P0 BRA `(.L_x_9) ;  /* 0x0000000000048947 */ /* 0x000fea0003800000 */
[----:B------:R-:W-:Y:S01]  /*13a0*/  BPT.TRAP 0x1 ;  /* 0x000000040000795c */ /* 0x000fe20000300000 */
.L_x_9:
[----:B------:R-:W-:Y:S02]  /*13b0*/  IMAD.U32 R4, RZ, RZ, UR39 ;  /* 0x00000027ff047e24 */ /* 0x000fe4000f8e00ff */
[----:B------:R-:W-:-:S03]  /*13c0*/  IMAD.U32 R2, RZ, RZ, UR40 ;  /* 0x00000028ff027e24 */ /* 0x000fc6000f8e00ff */
[----:B------:R-:W-:Y:S01]  /*13d0*/  SHF.L.U32 R4, R4, 0x1f, RZ ;  /* 0x0000001f04047819 */ /* 0x000fe200000006ff */
[----:B------:R-:W-:-:S04]  /*13e0*/  IMAD R3, R2, 0x8, R25 ;  /* 0x0000000802037824 */ /* 0x000fc800078e0219 */
[----:B------:R1:W2:Y:S01]  /*13f0*/  SYNCS.PHASECHK.TRANS64.TRYWAIT P1, [R3+URZ+0x13230], R4 ;  /* 0x01323004030075a7 */ /* 0x0002a2000802017f */
[----:B------:R-:W-:Y:S05]  /*1400*/  @!P0 BRA `(.L_x_10) ;  /* 0x0000000000048947 */ /* 0x000fea0003800000 */
[----:B------:R-:W-:Y:S01]  /*1410*/  BPT.TRAP 0x1 ;  /* 0x000000040000795c */ /* 0x000fe20000300000 */
.L_x_10:
[----:B------:R-:W-:Y:S01]  /*1420*/  IADD3 R2, R25, 0xe000, RZ ;  /* 0x0000e00019027810 */ /* 0x000fe20007ffe0ff */
[----:B------:R-:W-:-:S03]  /*1430*/  IMAD.MOV.U32 R55, RZ, RZ, RZ ;  /* 0x000000ffff377224 */ /* 0x000fc600078e00ff */
[----:B------:R-:W-:-:S04]  /*1440*/  SHF.R.U32.HI R2, RZ, 0x4, R2 ;  /* 0x00000004ff027819 */ /* 0x000fc80000011602 */
[----:B------:R-:W-:Y:S01]  /*1450*/  LOP3.LUT R2, R2, 0x3fff, RZ, 0xc0, !PT ;  /* 0x00003fff02027812 */ /* 0x000fe200078ec0ff */
[----:B--2---:R-:W-:Y:S06]  /*1460*/  @P1 BRA `(.L_x_11) ;  /* 0x0000000000081947 */ /* 0x004fec0003800000 */
[----:B------:R-:W2:Y:S02]  /*1470*/  SYNCS.PHASECHK.TRANS64.TRYWAIT P1, [R3+URZ+0x13230], R4 ;  /* 0x01323004030075a7 */ /* 0x000ea4000802017f */
[----:B--2---:R-:W-:Y:S05]  /*1480*/  @!P1 BRA `(.L_x_12) ;  /* 0x000000bc004c9947 */ /* 0x004fea0003800000 */
.L_x_11:
[----:B------:R-:W-:Y:S05]  /*1490*/  WARPSYNC.ALL ;  /* 0x0000000000007948 */ /* 0x000fea0003800000 */
[----:B------:R-:W-:-:S04]  /*14a0*/  LOP3.LUT R2, R2, 0x10000, RZ, 0xfc, !PT ;  /* 0x0001000002027812 */ /* 0x000fc800078efcff */
[----:B------:R-:W-:Y:S01]  /*14b0*/  R2UR UR4, R2 ;  /* 0x00000000020472ca */ /* 0x000fe200000e0000 */
[----:B------:R-:W-:Y:S01]  /*14c0*/  WARPGROUP.ARRIVE ;  /* 0x00000000000079c5 */ /* 0x000fe20000000000 */
[----:B-12---:R-:W-:Y:S01]  /*14d0*/  LOP3.LUT R4, R24, 0x10000, RZ, 0xfc, !PT ;  /* 0x0001000018047812 */ /* 0x006fe200078efcff */
[----:B------:R-:W-:Y:S01]  /*14e0*/  UMOV UR15, 0x80000020 ;  /* 0x80000020000f7882 */ /* 0x000fe20000000000 */
[----:B------:R-:W-:Y:S01]  /*14f0*/  UMOV UR13, 0x80000020 ;  /* 0x80000020000d7882 */ /* 0x000fe20000000000 */
[----:B------:R-:W-:Y:S01]  /*1500*/  UMOV UR9, 0x80000020 ;  /* 0x8000002000097882 */ /* 0x000fe20000000000 */
[C---:B------:R-:W-:Y:S01]  /*1510*/  R2UR UR12, R4.reuse ;  /* 0x00000000040c72ca */ /* 0x040fe200000e0000 */
[----:B------:R-:W-:Y:S01]  /*1520*/  VIADD R4, R4, 0x2 ;  /* 0x0000000204047836 */ /* 0x000fe20000000000 */
[----:B------:R-:W-:-:S04]  /*1530*/  UMOV UR11, 0x80000020 ;  /* 0x80000020000b7882 */ /* 0x000fc80000000000 */
[----:B------:R-:W-:Y:S01]  /*1540*/  R2UR UR8, R4 ;  /* 0x00000000040872ca */ /* 0x000fe200000e0000 */
[----:B------:R-:W-:-:S04]  /*1550*/  UIMAD UR4, UR40, 0x280, UR4 ;  /* 0x00000280280478a4 */ /* 0x000fc8000f8e0204 */
[----:B------:R-:W-:Y:S02]  /*1560*/  UIADD3 UR5, UR4, 0x80, URZ ;  /* 0x0000008004057890 */ /* 0x000fe4000fffe03f */
[----:B------:R-:W-:Y:S02]  /*1570*/  UIADD3 UR6, UR4, 0x100, URZ ;  /* 0x0000010004067890 */ /* 0x000fe4000fffe03f */
[----:B------:R-:W-:Y:S01]  /*1580*/  UMOV UR14, UR4 ;  /* 0x00000004000e7c82 */ /* 0x000fe20008000000 */
[----:B------:R-:W-:Y:S01]  /*1590*/  UIADD3 UR7, UR4, 0x180, URZ ;  /* 0x0000018004077890 */ /* 0x000fe2000fffe03f */
[----:B------:R-:W-:Y:S01]  /*15a0*/  QGMMA.64x32x32.F32.E4M3.E4M3 R104, gdesc[UR12], RZ, !UPT, gsb0 ;  /* 0x006000000c6879f3 */ /* 0x000fe2000c0008ff */
[----:B------:R-:W-:Y:S01]  /*15b0*/  UMOV UR14, UR5 ;  /* 0x00000005000e7c82 */ /* 0x000fe20008000000 */
[----:B------:R-:W-:Y:S01]  /*15c0*/  UMOV UR15, 0x80000020 ;  /* 0x80000020000f7882 */ /* 0x000fe20000000000 */
[----:B------:R-:W-:Y:S02]  /*15d0*/  UIADD3 UR5, UR4, 0x200, URZ ;  /* 0x0000020004057890 */ /* 0x000fe4000fffe03f */
[----:B------:R-:W-:Y:S01]  /*15e0*/  UIADD3 UR10, UR4, 0x2, URZ ;  /* 0x00000002040a7890 */ /* 0x000fe2000fffe03f */
[----:B------:R-:W-:-:S02]  /*15f0*/  WARPGROUP.DEPBAR.LE gsb0, 0x0 ;  /* 0x00008000000079c5 */ /* 0x000fc40000010000 */
[----:B------:R-:W-:-:S06]  /*1600*/  WARPGROUP.ARRIVE ;  /* 0x00000000000079c5 */ /* 0x000fcc0000000000 */
[----:B------:R-:W-:Y:S01]  /*1610*/  QGMMA.64x32x32.F32.E4M3.E4M3 R88, gdesc[UR12], RZ, !UPT, gsb0 ;  /* 0x006000000c5879f3 */ /* 0x000fe2000c0008ff */
[----:B------:R-:W-:Y:S01]  /*1620*/  UMOV UR14, UR6 ;  /* 0x00000006000e7c82 */ /* 0x000fe20008000000 */
[----:B------:R-:W-:Y:S01]  /*1630*/  UMOV UR15, 0x80000020 ;  /* 0x80000020000f7882 */ /* 0x000fe20000000000 */
[----:B------:R-:W-:Y:S01]  /*1640*/  UIADD3 UR6, UR4, 0x102, URZ ;  /* 0x0000010204067890 */ /* 0x000fe2000fffe03f */
[----:B------:R-:W-:Y:S02]  /*1650*/  WARPGROUP.DEPBAR.LE gsb0, 0x0 ;  /* 0x00008000000079c5 */ /* 0x000fe40000010000 */
        /* <DEDUP_REMOVED lines=10> */
[----:B------:R-:W-:Y:S02]  /*1700*/  UIADD3 UR5, UR4, 0x82, URZ ;  /* 0x0000008204057890 */ /* 0x000fe4000fffe03f */
[----:B------:R-:W-:Y:S01]  /*1710*/  UIADD3 UR4, UR4, 0x202, URZ ;  /* 0x0000020204047890 */ /* 0x000fe2000fffe03f */
[----:B------:R-:W-:Y:S02]  /*1720*/  WARPGROUP.DEPBAR.LE gsb0, 0x0 ;  /* 0x00008000000079c5 */ /* 0x000fe40000010000 */
[----:B0-----:R-:W-:-:S06]  /*1730*/  WARPGROUP.ARRIVE ;  /* 0x00000000000079c5 */ /* 0x001fcc0000000000 */
[----:B------:R-:W-:Y:S03]  /*1740*/  QGMMA.64x32x32.F32.E4M3.E4M3 R24, gdesc[UR12], RZ, !UPT, gsb0 ;  /* 0x006000000c1879f3 */ /* 0x000fe6000c0008ff */
[----:B------:R-:W-:Y:S02]  /*1750*/  WARPGROUP.DEPBAR.LE gsb0, 0x0 ;  /* 0x00008000000079c5 */ /* 0x000fe40000010000 */
[----:B------:R-:W-:-:S06]  /*1760*/  WARPGROUP.ARRIVE ;  /* 0x00000000000079c5 */ /* 0x000fcc0000000000 */
[----:B------:R-:W-:Y:S01]  /*1770*/  QGMMA.64x32x32.F32.E4M3.E4M3 R104, gdesc[UR8], R104, gsb0 ;  /* 0x00600000086879f3 */ /* 0x000fe20008000868 */
[----:B------:R-:W-:Y:S01]  /*1780*/  UMOV UR10, UR5 ;  /* 0x00000005000a7c82 */ /* 0x000fe20008000000 */
[----:B------:R-:W-:Y:S01]  /*1790*/  UMOV UR11, 0x80000020 ;  /* 0x80000020000b7882 */ /* 0x000fe20000000000 */
        /* <DEDUP_REMOVED lines=17> */
[----:B------:R-:W-:Y:S03]  /*18b0*/  QGMMA.64x32x32.F32.E4M3.E4M3 R24, gdesc[UR8], R24, gsb0 ;  /* 0x00600000081879f3 */ /* 0x000fe60008000818 */
[----:B------:R-:W-:Y:S02]  /*18c0*/  WARPGROUP.DEPBAR.LE gsb0, 0x0 ;  /* 0x00008000000079c5 */ /* 0x000fe40000010000 */
[----:B------:R-:W-:Y:S05]  /*18d0*/  @!P0 BRA `(.L_x_13) ;  /* 0x0000000000048947 */ /* 0x000fea0003800000 */
[----:B------:R-:W-:Y:S01]  /*18e0*/  BPT.TRAP 0x1 ;  /* 0x000000040000795c */ /* 0x000fe20000300000 */
.L_x_13:
[C---:B------:R-:W-:Y:S01]  /*18f0*/  FMUL.FTZ R4, R0.reuse, R104 ;  /* 0x0000006800047220 */ /* 0x040fe20000410000 */
[C---:B------:R-:W-:Y:S01]  /*1900*/  FMUL.FTZ R5, R0.reuse, R105 ;  /* 0x0000006900057220 */ /* 0x040fe20000410000 */
[C---:B------:R-:W-:Y:S01]  /*1910*/  FMUL.FTZ R8, R0.reuse, R108 ;  /* 0x0000006c00087220 */ /* 0x040fe20000410000 */
[C---:B------:R-:W-:Y:S01]  /*1920*/  FMUL.FTZ R9, R0.reuse, R109 ;  /* 0x0000006d00097220 */ /* 0x040fe20000410000 */
[C---:B------:R-:W-:Y:S01]  /*1930*/  FMUL.FTZ R47, R0.reuse, R92 ;  /* 0x0000005c002f7220 */ /* 0x040fe20000410000 */
[C---:B------:R-:W-:Y:S01]  /*1940*/  FMUL.FTZ R48, R0.reuse, R93 ;  /* 0x0000005d00307220 */ /* 0x040fe20000410000 */
[----:B------:R-:W0:Y:S01]  /*1950*/  MUFU.TANH R4, R4 ;  /* 0x0000000400047308 */ /* 0x000e220000002400 */
[C---:B------:R-:W-:Y:S01]  /*1960*/  FMUL.FTZ R92, R0.reuse, R32 ;  /* 0x00000020005c7220 */ /* 0x040fe20000410000 */
[----:B------:R-:W-:Y:S01]  /*1970*/  MOV R93, UR47 ;  /* 0x0000002f005d7c02 */ /* 0x000fe20008000f00 */
[----:B------:R-:W-:Y:S02]  /*1980*/  VIADD R32, R157, UR46 ;  /* 0x0000002e9d207c36 */ /* 0x000fe40008000000 */
[C---:B------:R-:W-:Y:S01]  /*1990*/  FMUL.FTZ R12, R0.reuse, R112 ;  /* 0x00000070000c7220 */ /* 0x040fe20000410000 */
[C---:B------:R-:W-:Y:S01]  /*19a0*/  FMUL.FTZ R6, R0.reuse, R106 ;  /* 0x0000006a00067220 */ /* 0x040fe20000410000 */
[C---:B------:R-:W-:Y:S01]  /*19b0*/  FMUL.FTZ R13, R0.reuse, R113 ;  /* 0x00000071000d7220 */ /* 0x040fe20000410000 */
[----:B------:R-:W-:Y:S01]  /*19c0*/  IMAD R32, R93, -0xa0, R32 ;  /* 0xffffff605d207824 */ /* 0x000fe200078e0220 */
[----:B------:R-:W1:Y:S01]  /*19d0*/  MUFU.TANH R5, R5 ;  /* 0x0000000500057308 */ /* 0x000e620000002400 */
[C---:B------:R-:W-:Y:S01]  /*19e0*/  FMUL.FTZ R7, R0.reuse, R107 ;  /* 0x0000006b00077220 */ /* 0x040fe20000410000 */
[C---:B------:R-:W-:Y:S01]  /*19f0*/  FMUL.FTZ R20, R0.reuse, R116 ;  /* 0x0000007400147220 */ /* 0x040fe20000410000 */
[----:B------:R-:W-:Y:S01]  /*1a00*/  FMUL.FTZ R10, R0, R110 ;  /* 0x0000006e000a7220 */ /* 0x000fe20000410000 */
[----:B------:R-:W-:Y:S01]  /*1a10*/  ISETP.GT.AND P4, PT, R32, RZ, PT ;  /* 0x000000ff2000720c */ /* 0x000fe20003f84270 */
[----:B------:R-:W-:Y:S01]  /*1a20*/  FMUL.FTZ R21, R0, R117 ;  /* 0x0000007500157220 */ /* 0x000fe20000410000 */
[----:B------:R-:W-:Y:S01]  /*1a30*/  ISETP.GT.AND P3, PT, R32, 0x1, PT ;  /* 0x000000012000780c */ /* 0x000fe20003f64270 */
[----:B------:R-:W-:Y:S01]  /*1a40*/  FMUL.FTZ R11, R0, R111 ;  /* 0x0000006f000b7220 */ /* 0x000fe20000410000 */
[----:B------:R-:W2:Y:S01]  /*1a50*/  MUFU.TANH R8, R8 ;  /* 0x0000000800087308 */ /* 0x000ea20000002400 */
[----:B------:R-:W-:Y:S01]  /*1a60*/  ISETP.GT.AND P2, PT, R32, 0x8, PT ;  /* 0x000000082000780c */ /* 0x000fe20003f44270 */
[----:B------:R-:W-:Y:S01]  /*1a70*/  FMUL.FTZ R43, R0, R88 ;  /* 0x00000058002b7220 */ /* 0x000fe20000410000 */
[----:B0-----:R-:W-:Y:S01]  /*1a80*/  FSEL R4, R4, -INF , P4 ;  /* 0xff80000004047808 */ /* 0x001fe20002000000 */
[----:B------:R-:W-:Y:S01]  /*1a90*/  FMUL.FTZ R49, R0, R94 ;  /* 0x0000005e00317220 */ /* 0x000fe20000410000 */
[----:B------:R-:W-:Y:S01]  /*1aa0*/  ISETP.GT.AND P1, PT, R32, 0x9, PT ;  /* 0x000000092000780c */ /* 0x000fe20003f24270 */
[----:B------:R-:W-:Y:S01]  /*1ab0*/  FMUL.FTZ R14, R0, R114 ;  /* 0x00000072000e7220 */ /* 0x000fe20000410000 */
[----:B------:R-:W-:Y:S01]  /*1ac0*/  ISETP.GT.AND P6, PT, R32, 0x10, PT ;  /* 0x000000102000780c */ /* 0x000fe20003fc4270 */
[----:B------:R-:W0:Y:S01]  /*1ad0*/  MUFU.TANH R9, R9 ;  /* 0x0000000900097308 */ /* 0x000e220000002400 */
[----:B-1----:R-:W-:Y:S01]  /*1ae0*/  FSEL R5, R5, -INF , P3 ;  /* 0xff80000005057808 */ /* 0x002fe20001800000 */
[C---:B------:R-:W-:Y:S01]  /*1af0*/  FMUL.FTZ R44, R0.reuse, R89 ;  /* 0x00000059002c7220 */ /* 0x040fe20000410000 */
[----:B------:R-:W-:Y:S01]  /*1b00*/  FMUL.FTZ R15, R0, R115 ;  /* 0x00000073000f7220 */ /* 0x000fe20000410000 */
[----:B------:R-:W-:Y:S01]  /*1b10*/  ISETP.GT.AND P5, PT, R32, 0x11, PT ;  /* 0x000000112000780c */ /* 0x000fe20003fa4270 */
[----:B------:R-:W-:Y:S01]  /*1b20*/  FMUL.FTZ R41, R0, R118 ;  /* 0x0000007600297220 */ /* 0x000fe20000410000 */
[----:B------:R-:W-:Y:S01]  /*1b30*/  FMNMX.FTZ R93, R4, R5, !PT ;  /* 0x00000005045d7209 */ /* 0x000fe20007810000 */
[----:B------:R-:W-:Y:S01]  /*1b40*/  FMUL.FTZ R42, R0, R119 ;  /* 0x00000077002a7220 */ /* 0x000fe20000410000 */
[----:B------:R-:W1:Y:S01]  /*1b50*/  MUFU.TANH R12, R12 ;  /* 0x0000000c000c7308 */ /* 0x000e620000002400 */
[----:B--2---:R-:W-:Y:S01]  /*1b60*/  FSEL R8, R8, -INF , P2 ;  /* 0xff80000008087808 */ /* 0x004fe20001000000 */
[C---:B------:R-:W-:Y:S01]  /*1b70*/  FMUL.FTZ R51, R0.reuse, R96 ;  /* 0x0000006000337220 */ /* 0x040fe20000410000 */
[C---:B------:R-:W-:Y:S01]  /*1b80*/  FMUL.FTZ R45, R0.reuse, R90 ;  /* 0x0000005a002d7220 */ /* 0x040fe20000410000 */
[----:B------:R-:W-:Y:S01]  /*1b90*/  FMUL.FTZ R52, R0, R97 ;  /* 0x0000006100347220 */ /* 0x000fe20000410000 */
[----:B------:R-:W-:Y:S01]  /*1ba0*/  FMNMX.FTZ R94, R8, R93, !PT ;  /* 0x0000005d085e7209 */ /* 0x000fe20007810000 */
[C---:B------:R-:W-:Y:S01]  /*1bb0*/  FMUL.FTZ R46, R0.reuse, R91 ;  /* 0x0000005b002e7220 */ /* 0x040fe20000410000 */
[C---:B------:R-:W-:Y:S01]  /*1bc0*/  FMUL.FTZ R89, R0.reuse, R100 ;  /* 0x0000006400597220 */ /* 0x040fe20000410000 */
[----:B------:R-:W2:Y:S01]  /*1bd0*/  MUFU.TANH R6, R6 ;  /* 0x0000000600067308 */ /* 0x000ea20000002400 */
[----:B0-----:R-:W-:Y:S01]  /*1be0*/  FSEL R9, R9, -INF , P1 ;  /* 0xff80000009097808 */ /* 0x001fe20000800000 */
[C---:B------:R-:W-:Y:S01]  /*1bf0*/  FMUL.FTZ R88, R0.reuse, R101 ;  /* 0x0000006500587220 */ /* 0x040fe20000410000 */
[C---:B------:R-:W-:Y:S01]  /*1c00*/  FMUL.FTZ R50, R0.reuse, R95 ;  /* 0x0000005f00327220 */ /* 0x040fe20000410000 */
[C---:B------:R-:W-:Y:S01]  /*1c10*/  FMUL.FTZ R72, R0.reuse, R72 ;  /* 0x0000004800487220 */ /* 0x040fe20000410000 */
[----:B------:R-:W-:Y:S01]  /*1c20*/  FMNMX.FTZ R93, R9, R94, !PT ;  /* 0x0000005e095d7209 */ /* 0x000fe20007810000 */
[C---:B------:R-:W-:Y:S01]  /*1c30*/  FMUL.FTZ R53, R0.reuse, R98 ;  /* 0x0000006200357220 */ /* 0x040fe20000410000 */
[----:B------:R-:W-:Y:S01]  /*1c40*/  FMUL.FTZ R73, R0, R73 ;  /* 0x0000004900497220 */ /* 0x000fe20000410000 */
[----:B------:R-:W0:Y:S01]  /*1c50*/  MUFU.TANH R13, R13 ;  /* 0x0000000d000d7308 */ /* 0x000e220000002400 */
[----:B-1----:R-:W-:Y:S01]  /*1c60*/  FSEL R12, R12, -INF , P6 ;  /* 0xff8000000c0c7808 */ /* 0x002fe20003000000 */
[C---:B------:R-:W-:Y:S01]  /*1c70*/  FMUL.FTZ R54, R0.reuse, R99 ;  /* 0x0000006300367220 */ /* 0x040fe20000410000 */
[C---:B------:R-:W-:Y:S01]  /*1c80*/  FMUL.FTZ R76, R0.reuse, R76 ;  /* 0x0000004c004c7220 */ /* 0x040fe20000410000 */
[----:B------:R-:W-:Y:S01]  /*1c90*/  FMUL.FTZ R90, R0, R102 ;  /* 0x00000066005a7220 */ /* 0x000fe20000410000 */
[----:B------:R-:W-:Y:S01]  /*1ca0*/  FMNMX.FTZ R94, R12, R93, !PT ;  /* 0x0000005d0c5e7209 */ /* 0x000fe20007810000 */
[C---:B------:R-:W-:Y:S01]  /*1cb0*/  FMUL.FTZ R77, R0.reuse, R77 ;  /* 0x0000004d004d7220 */ /* 0x040fe20000410000 */
[----:B------:R-:W-:Y:S01]  /*1cc0*/  FMUL.FTZ R91, R0, R103 ;  /* 0x00000067005b7220 */ /* 0x000fe20000410000 */
[----:B------:R-:W1:Y:S01]  /*1cd0*/  MUFU.TANH R7, R7 ;  /* 0x0000000700077308 */ /* 0x000e620000002400 */
[----:B--2---:R-:W-:Y:S01]  /*1ce0*/  FSEL R6, R6, -INF , P4 ;  /* 0xff80000006067808 */ /* 0x004fe20002000000 */
[----:B------:R-:W-:Y:S01]  /*1cf0*/  FMUL.FTZ R80, R0, R80 ;  /* 0x0000005000507220 */ /* 0x000fe20000410000 */
[----:B------:R-:W-:Y:S01]  /*1d00*/  ISETP.GT.AND P4, PT, R32, 0x18, PT ;  /* 0x000000182000780c */ /* 0x000fe20003f84270 */
[C---:B------:R-:W-:Y:S01]  /*1d10*/  FMUL.FTZ R74, R0.reuse, R74 ;  /* 0x0000004a004a7220 */ /* 0x040fe20000410000 */
[C---:B------:R-:W-:Y:S01]  /*1d20*/  FMUL.FTZ R81, R0.reuse, R81 ;  /* 0x0000005100517220 */ /* 0x040fe20000410000 */
        /* <DEDUP_REMOVED lines=9> */
[C---:B------:R-:W-:Y:S01]  /*1dc0*/  FMUL.FTZ R82, R0.reuse, R82 ;  /* 0x0000005200527220 */ /* 0x040fe20000410000 */
[----:B------:R-:W0:Y:S01]  /*1dd0*/  MUFU.TANH R10, R10 ;  /* 0x0000000a000a7308 */ /* 0x000e220000002400 */
[----:B-1----:R-:W-:Y:S01]  /*1de0*/  FSEL R7, R7, -INF , P3 ;  /* 0xff80000007077808 */ /* 0x002fe20001800000 */
[----:B------:R-:W-:Y:S01]  /*1df0*/  FMUL.FTZ R57, R0, R57 ;  /* 0x0000003900397220 */ /* 0x000fe20000410000 */
[----:B------:R-:W-:Y:S01]  /*1e00*/  ISETP.GT.AND P3, PT, R32, 0x19, PT ;  /* 0x000000192000780c */ /* 0x000fe20003f64270 */
[C---:B------:R-:W-:Y:S01]  /*1e10*/  FMUL.FTZ R83, R0.reuse, R83 ;  /* 0x0000005300537220 */ /* 0x040fe20000410000 */
[C---:B------:R-:W-:Y:S01]  /*1e20*/  FMUL.FTZ R60, R0.reuse, R60 ;  /* 0x0000003c003c7220 */ /* 0x040fe20000410000 */
[C---:B------:R-:W-:Y:S01]  /*1e30*/  FMUL.FTZ R86, R0.reuse, R86 ;  /* 0x0000005600567220 */ /* 0x040fe20000410000 */
        /* <DEDUP_REMOVED lines=8> */
[----:B------:R-:W-:Y:S01]  /*1ec0*/  FMUL.FTZ R59, R0, R59 ;  /* 0x0000003b003b7220 */ /* 0x000fe20000410000 */
[----:B------:R-:W2:Y:S01]  /*1ed0*/  MUFU.TANH R11, R11 ;  /* 0x0000000b000b7308 */ /* 0x000ea20000002400 */
[----:B0-----:R-:W-:Y:S01]  /*1ee0*/  FSEL R10, R10, -INF , P2 ;  /* 0xff8000000a0a7808 */ /* 0x001fe20001000000 */
[----:B------:R-:W-:Y:S01]  /*1ef0*/  FMUL.FTZ R68, R0, R68 ;  /* 0x0000004400447220 */ /* 0x000fe20000410000 */
[----:B------:R-:W-:Y:S01]  /*1f00*/  ISETP.GT.AND P2, PT, R32, 0x20, PT ;  /* 0x000000202000780c */ /* 0x000fe20003f44270 */
[C---:B------:R-:W-:Y:S01]  /*1f10*/  FMUL.FTZ R62, R0.reuse, R62 ;  /* 0x0000003e003e7220 */ /* 0x040fe20000410000 */
[C---:B------:R-:W-:Y:S01]  /*1f20*/  FMUL.FTZ R69, R0.reuse, R69 ;  /* 0x0000004500457220 */ /* 0x040fe20000410000 */
[C---:B------:R-:W-:Y:S01]  /*1f30*/  FMUL.FTZ R63, R0.reuse, R63 ;  /* 0x0000003f003f7220 */ /* 0x040fe20000410000 */
[C---:B------:R-:W-:Y:S01]  /*1f40*/  FMUL.FTZ R24, R0.reuse, R24 ;  /* 0x0000001800187220 */ /* 0x040fe20000410000 */
[----:B------:R-:W0:Y:S01]  /*1f50*/  MUFU.TANH R43, R43 ;  /* 0x0000002b002b7308 */ /* 0x000e220000002400 */
[----:B-1----:R-:W-:Y:S01]  /*1f60*/  FSEL R21, R21, -INF , P3 ;  /* 0xff80000015157808 */ /* 0x002fe20001800000 */
[C---:B------:R-:W-:Y:S01]  /*1f70*/  FMUL.FTZ R66, R0.reuse, R66 ;  /* 0x0000004200427220 */ /* 0x040fe20000410000 */
[C---:B------:R-:W-:Y:S01]  /*1f80*/  FMUL.FTZ R25, R0.reuse, R25 ;  /* 0x0000001900197220 */ /* 0x040fe20000410000 */
[C---:B------:R-:W-:Y:S01]  /*1f90*/  FMUL.FTZ R67, R0.reuse, R67 ;  /* 0x0000004300437220 */ /* 0x040fe20000410000 */
[----:B------:R-:W-:Y:S01]  /*1fa0*/  FMNMX.FTZ R94, R21, R94, !PT ;  /* 0x0000005e155e7209 */ /* 0x000fe20007810000 */
[C---:B------:R-:W-:Y:S01]  /*1fb0*/  FMUL.FTZ R28, R0.reuse, R28 ;  /* 0x0000001c001c7220 */ /* 0x040fe20000410000 */
[C---:B------:R-:W-:Y:S01]  /*1fc0*/  FMUL.FTZ R70, R0.reuse, R70 ;  /* 0x0000004600467220 */ /* 0x040fe20000410000 */
        /* <DEDUP_REMOVED lines=18> */
[----:B------:R-:W-:Y:S01]  /*20f0*/  FMUL.FTZ R107, R0, R38 ;  /* 0x00000026006b7220 */ /* 0x000fe20000410000 */
[----:B------:R-:W-:Y:S01]  /*2100*/  ISETP.GT.AND P6, PT, R32, 0x28, PT ;  /* 0x000000282000780c */ /* 0x000fe20003fc4270 */
[----:B------:R-:W-:Y:S01]  /*2110*/  ULDC UR6, c[0x0][0x988] ;  /* 0x0002620000067ab9 */ /* 0x000fe20000000800 */
[----:B------:R-:W-:Y:S01]  /*2120*/  P2R R120, PR, RZ, 0x1 ;  /* 0x00000001ff787803 */ /* 0x000fe20000000000 */
[----:B------:R-:W-:-:S02]  /*2130*/  IMAD.U32 R99, RZ, RZ, UR6 ;  /* 0x00000006ff637e24 */ /* 0x000fc4000f8e00ff */
[----:B------:R-:W-:Y:S01]  /*2140*/  FMUL.FTZ R104, R0, R35 ;  /* 0x0000002300687220 */ /* 0x000fe20000410000 */
[----:B------:R-:W1:Y:S01]  /*2150*/  MUFU.TANH R47, R47 ;  /* 0x0000002f002f7308 */ /* 0x000e620000002400 */
[----:B--2---:R-:W-:Y:S01]  /*2160*/  FSEL R44, R44, -INF , P1 ;  /* 0xff8000002c2c7808 */ /* 0x004fe20000800000 */
[----:B------:R-:W-:Y:S01]  /*2170*/  FMUL.FTZ R106, R0, R39 ;  /* 0x00000027006a7220 */ /* 0x000fe20000410000 */
[----:B------:R-:W-:Y:S01]  /*2180*/  VIADD R3, R3, 0x13240 ;  /* 0x0001324003037836 */ /* 0x000fe20000000000 */
[----:B------:R-:W-:Y:S01]  /*2190*/  UISETP.GE.AND UP0, UPT, UR46, 0xa1, UPT ;  /* 0x000000a12e00788c */ /* 0x000fe2000bf06270 */
[----:B------:R-:W-:-:S03]  /*21a0*/  FMNMX.FTZ R94, R44, R93, !PT ;  /* 0x0000005d2c5e7209 */ /* 0x000fc60007810000 */
[----:B------:R-:W2:Y:S01]  /*21b0*/  MUFU.TANH R41, R41 ;  /* 0x0000002900297308 */ /* 0x000ea20000002400 */
[----:B0-----:R-:W-:Y:S02]  /*21c0*/  FSEL R15, R15, -INF , P5 ;  /* 0xff8000000f0f7808 */ /* 0x001fe40002800000 */
[----:B------:R-:W-:Y:S02]  /*21d0*/  ISETP.GT.AND P5, PT, R32, 0x29, PT ;  /* 0x000000292000780c */ /* 0x000fe40003fa4270 */
[----:B------:R-:W-:-:S03]  /*21e0*/  PRMT R40, R40, 0x654, R3 ;  /* 0x0000065428287816 */ /* 0x000fc60000000003 */
[----:B------:R-:W0:Y:S01]  /*21f0*/  MUFU.TANH R48, R48 ;  /* 0x0000003000307308 */ /* 0x000e220000002400 */
[----:B-1----:R-:W-:Y:S01]  /*2200*/  FSEL R47, R47, -INF , P6 ;  /* 0xff8000002f2f7808 */ /* 0x002fe20003000000 */
[----:B------:R1:W-:Y:S03]  /*2210*/  SYNCS.ARRIVE.TRANS64.RED.A1T0 RZ, [R40+URZ], RZ ;  /* 0x000000ff28ff79a7 */ /* 0x0003e6000810043f */
[----:B------:R-:W-:-:S03]  /*2220*/  FMNMX.FTZ R93, R47, R94, !PT ;  /* 0x0000005e2f5d7209 */ /* 0x000fc60007810000 */
[----:B------:R-:W3:Y:S01]  /*2230*/  MUFU.TANH R42, R42 ;  /* 0x0000002a002a7308 */ /* 0x000ee20000002400 */
[----:B--2---:R-:W-:Y:S02]  /*2240*/  FSEL R41, R41, -INF , P4 ;  /* 0xff80000029297808 */ /* 0x004fe40002000000 */
[----:B------:R-:W-:-:S05]  /*2250*/  ISETP.GT.AND P4, PT, R32, 0x30, PT ;  /* 0x000000302000780c */ /* 0x000fca0003f84270 */
[----:B------:R-:W2:Y:S01]  /*2260*/  MUFU.TANH R51, R51 ;  /* 0x0000003300337308 */ /* 0x000ea20000002400 */
[----:B0-----:R-:W-:-:S04]  /*2270*/  FSEL R48, R48, -INF , P5 ;  /* 0xff80000030307808 */ /* 0x001fc80002800000 */
[----:B------:R-:W-:-:S03]  /*2280*/  FMNMX.FTZ R94, R48, R93, !PT ;  /* 0x0000005d305e7209 */ /* 0x000fc60007810000 */
[----:B------:R-:W0:Y:S01]  /*2290*/  MUFU.TANH R45, R45 ;  /* 0x0000002d002d7308 */ /* 0x000e220000002400 */
[----:B---3--:R-:W-:Y:S02]  /*22a0*/  FSEL R42, R42, -INF , P3 ;  /* 0xff8000002a2a7808 */ /* 0x008fe40001800000 */
[----:B------:R-:W-:-:S05]  /*22b0*/  ISETP.GT.AND P3, PT, R32, 0x31, PT ;  /* 0x000000312000780c */ /* 0x000fca0003f64270 */
[----:B------:R-:W3:Y:S01]  /*22c0*/  MUFU.TANH R52, R52 ;  /* 0x0000003400347308 */ /* 0x000ee20000002400 */
[----:B--2---:R-:W-:-:S04]  /*22d0*/  FSEL R51, R51, -INF , P4 ;  /* 0xff80000033337808 */ /* 0x004fc80002000000 */
[----:B------:R-:W-:-:S03]  /*22e0*/  FMNMX.FTZ R93, R51, R94, !PT ;  /* 0x0000005e335d7209 */ /* 0x000fc60007810000 */
[----:B------:R-:W2:Y:S01]  /*22f0*/  MUFU.TANH R46, R46 ;  /* 0x0000002e002e7308 */ /* 0x000ea20000002400 */
[----:B0-----:R-:W-:Y:S02]  /*2300*/  FSEL R45, R45, -INF , P2 ;  /* 0xff8000002d2d7808 */ /* 0x001fe40001000000 */
[----:B------:R-:W-:-:S05]  /*2310*/  ISETP.GT.AND P2, PT, R32, 0x38, PT ;  /* 0x000000382000780c */ /* 0x000fca0003f44270 */
[----:B------:R-:W0:Y:S01]  /*2320*/  MUFU.TANH R89, R89 ;  /* 0x0000005900597308 */ /* 0x000e220000002400 */
[----:B---3--:R-:W-:-:S04]  /*2330*/  FSEL R52, R52, -INF , P3 ;  /* 0xff80000034347808 */ /* 0x008fc80001800000 */
        /* <DEDUP_REMOVED lines=152> */
[----:B---3--:R-:W-:-:S04]  /*2cc0*/  FSEL R102, R37, -INF , P1 ;  /* 0xff80000025667808 */ /* 0x008fc80000800000 */
[----:B------:R-:W-:-:S03]  /*2cd0*/  FMNMX.FTZ R25, R102, R25, !PT ;  /* 0x0000001966197209 */ /* 0x000fc60007810000 */
[----:B------:R-:W3:Y:S01]  /*2ce0*/  MUFU.TANH R105, R105 ;  /* 0x0000006900697308 */ /* 0x000ee20000002400 */
[----:B--2---:R-:W-:Y:S01]  /*2cf0*/  FSEL R103, R103, -INF , P6 ;  /* 0xff80000067677808 */ /* 0x004fe20003000000 */
[----:B------:R-:W2:Y:S06]  /*2d00*/  SHFL.BFLY PT, R24, R25, 0x2, 0x1f ;  /* 0x0c401f0019187f89 */ /* 0x000eac00000e0000 */
[----:B------:R-:W4:Y:S01]  /*2d10*/  MUFU.TANH R104, R104 ;  /* 0x0000006800687308 */ /* 0x000f220000002400 */
[----:B0-----:R-:W-:-:S07]  /*2d20*/  FSEL R101, R101, -INF , P5 ;  /* 0xff80000065657808 */ /* 0x001fce0002800000 */
[----:B------:R-:W0:Y:S01]  /*2d30*/  MUFU.TANH R107, R107 ;  /* 0x0000006b006b7308 */ /* 0x000e220000002400 */
[----:B---3--:R-:W-:-:S07]  /*2d40*/  FSEL R105, R105, -INF , P4 ;  /* 0xff80000069697808 */ /* 0x008fce0002000000 */
[----:B------:R-:W3:Y:S01]  /*2d50*/  MUFU.TANH R106, R106 ;  /* 0x0000006a006a7308 */ /* 0x000ee20000002400 */
[----:B----4-:R-:W-:Y:S02]  /*2d60*/  FSEL R104, R104, -INF , P3 ;  /* 0xff80000068687808 */ /* 0x010fe40001800000 */
[----:B--2---:R-:W-:Y:S02]  /*2d70*/  FMNMX.FTZ R24, R25, R24, !PT ;  /* 0x0000001819187209 */ /* 0x004fe40007810000 */
[----:B------:R-:W-:-:S03]  /*2d80*/  FMNMX.FTZ R25, R6, R7, !PT ;  /* 0x0000000706197209 */ /* 0x000fc60007810000 */
[----:B------:R-:W2:Y:S01]  /*2d90*/  SHFL.BFLY PT, R29, R24, 0x1, 0x1f ;  /* 0x0c201f00181d7f89 */ /* 0x000ea200000e0000 */
[----:B0-----:R-:W-:Y:S02]  /*2da0*/  FSEL R107, R107, -INF , P2 ;  /* 0xff8000006b6b7808 */ /* 0x001fe40001000000 */
[----:B---3--:R-:W-:Y:S02]  /*2db0*/  FSEL R106, R106, -INF , P1 ;  /* 0xff8000006a6a7808 */ /* 0x008fe40000800000 */
[----:B--2---:R-:W-:Y:S02]  /*2dc0*/  FMNMX.FTZ R56, R24, R29, !PT ;  /* 0x0000001d18387209 */ /* 0x004fe40007810000 */
[----:B------:R-:W-:Y:S02]  /*2dd0*/  FMNMX.FTZ R24, R10, R25, !PT ;  /* 0x000000190a187209 */ /* 0x000fe40007810000 */
[C---:B------:R-:W-:Y:S01]  /*2de0*/  FSETP.NEU.FTZ.AND P0, PT, R56.reuse, -INF , PT ;  /* 0xff8000003800780b */ /* 0x040fe20003f1d000 */
[----:B------:R-:W-:-:S01]  /*2df0*/  FFMA.FTZ R99, R56, R99, -8 ;  /* 0xc100000038637423 */ /* 0x000fc20000010063 */
[----:B------:R-:W-:-:S04]  /*2e00*/  FMNMX.FTZ R25, R11, R24, !PT ;  /* 0x000000180b197209 */ /* 0x000fc80007810000 */
[----:B------:R-:W-:Y:S02]  /*2e10*/  FMNMX.FTZ R28, R14, R25, !PT ;  /* 0x000000190e1c7209 */ /* 0x000fe40007810000 */
[----:B------:R-:W-:Y:S02]  /*2e20*/  FSEL R99, R99, RZ, P0 ;  /* 0x000000ff63637208 */ /* 0x000fe40000000000 */
[----:B------:R-:W-:Y:S02]  /*2e30*/  FMNMX.FTZ R28, R15, R28, !PT ;  /* 0x0000001c0f1c7209 */ /* 0x000fe40007810000 */
[----:B------:R-:W-:Y:S01]  /*2e40*/  ISETP.NE.AND P0, PT, R120, RZ, PT ;  /* 0x000000ff7800720c */ /* 0x000fe20003f05270 */
[--C-:B------:R-:W-:Y:S01]  /*2e50*/  FFMA.FTZ R24, R43, UR6, -R99.reuse ;  /* 0x000000062b187c23 */ /* 0x100fe20008010863 */
[----:B------:R-:W-:Y:S01]  /*2e60*/  FMNMX.FTZ R29, R41, R28, !PT ;  /* 0x0000001c291d7209 */ /* 0x000fe20007810000 */
[--C-:B------:R-:W-:Y:S01]  /*2e70*/  FFMA.FTZ R25, R44, UR6, -R99.reuse ;  /* 0x000000062c197c23 */ /* 0x100fe20008010863 */
[----:B------:R-:W-:-:S01]  /*2e80*/  FFMA.FTZ R51, R51, UR6, -R99 ;  /* 0x0000000633337c23 */ /* 0x000fc20008010863 */
        /* <DEDUP_REMOVED lines=11> */
[----:B------:R-:W-:Y:S01]  /*2f40*/  MUFU.EX2 R4, R4 ;  /* 0x0000000400047308 */ /* 0x000fe20000000800 */
[----:B------:R-:W-:-:S01]  /*2f50*/  FFMA.FTZ R12, R12, UR6, -R99 ;  /* 0x000000060c0c7c23 */ /* 0x000fc20008010863 */
[----:B------:R-:W-:Y:S01]  /*2f60*/  FMNMX.FTZ R31, R49, R30, !PT ;  /* 0x0000001e311f7209 */ /* 0x000fe20007810000 */
[----:B------:R-:W-:-:S01]  /*2f70*/  FFMA.FTZ R13, R13, UR6, -R99 ;  /* 0x000000060d0d7c23 */ /* 0x000fc20008010863 */
[--C-:B------:R-:W-:Y:S01]  /*2f80*/  FFMA.FTZ R80, R80, UR6, -R99.reuse ;  /* 0x0000000650507c23 */ /* 0x100fe20008010863 */
[----:B------:R-:W-:-:S01]  /*2f90*/  FFMA.FTZ R20, R20, UR6, -R99 ;  /* 0x0000000614147c23 */ /* 0x000fc20008010863 */
[----:B------:R-:W-:Y:S01]  /*2fa0*/  FMNMX.FTZ R30, R50, R31, !PT ;  /* 0x0000001f321e7209 */ /* 0x000fe20007810000 */
[----:B------:R-:W-:-:S01]  /*2fb0*/  FFMA.FTZ R21, R21, UR6, -R99 ;  /* 0x0000000615157c23 */ /* 0x000fc20008010863 */
[----:B------:R-:W-:Y:S01]  /*2fc0*/  MUFU.EX2 R5, R5 ;  /* 0x0000000500057308 */ /* 0x000fe20000000800 */
[----:B------:R-:W-:-:S01]  /*2fd0*/  FFMA.FTZ R47, R47, UR6, -R99 ;  /* 0x000000062f2f7c23 */ /* 0x000fc20008010863 */
[----:B------:R-:W-:Y:S01]  /*2fe0*/  FMNMX.FTZ R31, R53, R30, !PT ;  /* 0x0000001e351f7209 */ /* 0x000fe20007810000 */
[----:B------:R-:W-:-:S01]  /*2ff0*/  FFMA.FTZ R85, R85, UR6, -R99 ;  /* 0x0000000655557c23 */ /* 0x000fc20008010863 */
[--C-:B------:R-:W-:Y:S01]  /*3000*/  FFMA.FTZ R52, R52, UR6, -R99.reuse ;  /* 0x0000000634347c23 */ /* 0x100fe20008010863 */
[----:B------:R-:W-:-:S01]  /*3010*/  FFMA.FTZ R84, R84, UR6, -R99 ;  /* 0x0000000654547c23 */ /* 0x000fc20008010863 */
[----:B------:R-:W-:-:S02]  /*3020*/  FMNMX.FTZ R31, R54, R31, !PT ;  /* 0x0000001f361f7209 */ /* 0x000fc40007810000 */
[----:B------:R-:W-:Y:S02]  /*3030*/  MUFU.EX2 R30, R51 ;  /* 0x00000033001e7308 */ /* 0x000fe40000000800 */
[----:B------:R-:W-:-:S04]  /*3040*/  FMNMX.FTZ R32, R90, R31, !PT ;  /* 0x0000001f5a207209 */ /* 0x000fc80007810000 */
[----:B------:R-:W-:Y:S01]  /*3050*/  FMNMX.FTZ R33, R91, R32, !PT ;  /* 0x000000205b217209 */ /* 0x000fe20007810000 */
[----:B------:R-:W-:-:S01]  /*3060*/  FFMA.FTZ R32, R89, UR6, -R99 ;  /* 0x0000000659207c23 */ /* 0x000fc20008010863 */
[----:B------:R-:W-:Y:S02]  /*3070*/  MUFU.EX2 R8, R8 ;  /* 0x0000000800087308 */ /* 0x000fe40000000800 */
[----:B------:R-:W-:-:S04]  /*3080*/  FMNMX.FTZ R34, R74, R33, !PT ;  /* 0x000000214a227209 */ /* 0x000fc80007810000 */
[----:B------:R-:W-:Y:S02]  /*3090*/  FMNMX.FTZ R33, R75, R34, !PT ;  /* 0x000000224b217209 */ /* 0x000fe40007810000 */
[----:B------:R-:W0:Y:S02]  /*30a0*/  MUFU.EX2 R9, R9 ;  /* 0x0000000900097308 */ /* 0x000e240000000800 */
[----:B------:R-:W-:-:S04]  /*30b0*/  FMNMX.FTZ R34, R78, R33, !PT ;  /* 0x000000214e227209 */ /* 0x000fc80007810000 */
[----:B------:R-:W-:Y:S02]  /*30c0*/  FMNMX.FTZ R33, R79, R34, !PT ;  /* 0x000000224f217209 */ /* 0x000fe40007810000 */
[----:B------:R-:W-:Y:S02]  /*30d0*/  MUFU.EX2 R12, R12 ;  /* 0x0000000c000c7308 */ /* 0x000fe40000000800 */
[----:B------:R-:W-:-:S04]  /*30e0*/  FMNMX.FTZ R34, R82, R33, !PT ;  /* 0x0000002152227209 */ /* 0x000fc80007810000 */
[----:B------:R-:W-:Y:S01]  /*30f0*/  FMNMX.FTZ R37, R83, R34, !PT ;  /* 0x0000002253257209 */ /* 0x000fe20007810000 */
[----:B------:R-:W-:-:S01]  /*3100*/  FFMA.FTZ R34, R73, UR6, -R99 ;  /* 0x0000000649227c23 */ /* 0x000fc20008010863 */
[----:B------:R-:W-:Y:S01]  /*3110*/  MUFU.EX2 R33, R72 ;  /* 0x0000004800217308 */ /* 0x000fe20000000800 */
[----:B0-----:R-:W-:Y:S02]  /*3120*/  F2FP.SATFINITE.E4M3.F32.PACK_AB_MERGE_C R152, R9, R8, RZ ;  /* 0x000000080998723e */ /* 0x001fe400048070ff */
[----:B------:R-:W-:Y:S02]  /*3130*/  FMNMX.FTZ R36, R86, R37, !PT ;  /* 0x0000002556247209 */ /* 0x000fe40007810000 */
[----:B------:R-:W-:Y:S02]  /*3140*/  F2FP.SATFINITE.E4M3.F32.PACK_AB_MERGE_C R152, R5, R4, R152 ;  /* 0x000000040598723e */ /* 0x000fe40004807098 */
[----:B------:R-:W-:Y:S01]  /*3150*/  FMNMX.FTZ R37, R87, R36, !PT ;  /* 0x0000002457257209 */ /* 0x000fe20007810000 */
[----:B------:R-:W-:-:S01]  /*3160*/  FFMA.FTZ R36, R76, UR6, -R99 ;  /* 0x000000064c247c23 */ /* 0x000fc20008010863 */
[----:B------:R-:W-:Y:S01]  /*3170*/  MUFU.EX2 R13, R13 ;  /* 0x0000000d000d7308 */ /* 0x000fe20000000800 */
[----:B------:R-:W-:-:S01]  /*3180*/  FFMA.FTZ R76, R57, UR6, -R99 ;  /* 0x00000006394c7c23 */ /* 0x000fc20008010863 */
[----:B------:R-:W-:Y:S01]  /*3190*/  FMNMX.FTZ R38, R64, R37, !PT ;  /* 0x0000002540267209 */ /* 0x000fe20007810000 */
[----:B------:R-:W-:-:S03]  /*31a0*/  FFMA.FTZ R57, R94, UR6, -R99 ;  /* 0x000000065e397c23 */ /* 0x000fc60008010863 */
[----:B------:R-:W-:Y:S02]  /*31b0*/  FMNMX.FTZ R37, R59, R38, !PT ;  /* 0x000000263b257209 */ /* 0x000fe40007810000 */
[----:B------:R-:W-:Y:S02]  /*31c0*/  MUFU.EX2 R20, R20 ;  /* 0x0000001400147308 */ /* 0x000fe40000000800 */
[----:B------:R-:W-:-:S04]  /*31d0*/  FMNMX.FTZ R38, R62, R37, !PT ;  /* 0x000000253e267209 */ /* 0x000fc80007810000 */
[----:B------:R-:W-:Y:S02]  /*31e0*/  FMNMX.FTZ R37, R63, R38, !PT ;  /* 0x000000263f257209 */ /* 0x000fe40007810000 */
[----:B------:R-:W0:Y:S02]  /*31f0*/  MUFU.EX2 R21, R21 ;  /* 0x0000001500157308 */ /* 0x000e240000000800 */
[----:B------:R-:W-:-:S04]  /*3200*/  FMNMX.FTZ R38, R66, R37, !PT ;  /* 0x0000002542267209 */ /* 0x000fc80007810000 */
[----:B------:R-:W-:Y:S01]  /*3210*/  FMNMX.FTZ R43, R67, R38, !PT ;  /* 0x00000026432b7209 */ /* 0x000fe20007810000 */
[----:B------:R-:W-:-:S01]  /*3220*/  FFMA.FTZ R38, R81, UR6, -R99 ;  /* 0x0000000651267c23 */ /* 0x000fc20008010863 */
[----:B------:R-:W-:Y:S01]  /*3230*/  IMAD.U32 R81, RZ, RZ, UR6 ;  /* 0x00000006ff517e24 */ /* 0x000fe2000f8e00ff */
[----:B------:R2:W-:Y:S01]  /*3240*/  MUFU.EX2 R37, R80 ;  /* 0x0000005000257308 */ /* 0x0005e20000000800 */
[----:B------:R-:W-:-:S04]  /*3250*/  FMNMX.FTZ R44, R70, R43, !PT ;  /* 0x0000002b462c7209 */ /* 0x000fc80007810000 */
[----:B------:R-:W-:-:S03]  /*3260*/  FMNMX.FTZ R43, R71, R44, !PT ;  /* 0x0000002c472b7209 */ /* 0x000fc60007810000 */
[----:B------:R-:W-:Y:S01]  /*3270*/  MUFU.EX2 R24, R24 ;  /* 0x0000001800187308 */ /* 0x000fe20000000800 */
[----:B------:R-:W-:Y:S01]  /*3280*/  FMNMX.FTZ R44, R26, R43, !PT ;  /* 0x0000002b1a2c7209 */ /* 0x000fe20007810000 */
[----:B--2---:R-:W-:Y:S01]  /*3290*/  FFMA.FTZ R80, R92, UR6, -R99 ;  /* 0x000000065c507c23 */ /* 0x004fe20008010863 */
[----:B0-----:R-:W-:Y:S02]  /*32a0*/  F2FP.SATFINITE.E4M3.F32.PACK_AB_MERGE_C R154, R21, R20, RZ ;  /* 0x00000014159a723e */ /* 0x001fe400048070ff */
[----:B------:R-:W-:Y:S02]  /*32b0*/  FMNMX.FTZ R44, R27, R44, !PT ;  /* 0x0000002c1b2c7209 */ /* 0x000fe40007810000 */
[----:B------:R-:W-:Y:S01]  /*32c0*/  F2FP.SATFINITE.E4M3.F32.PACK_AB_MERGE_C R154, R13, R12, R154 ;  /* 0x0000000c0d9a723e */ /* 0x000fe2000480709a */
[----:B------:R-:W-:Y:S01]  /*32d0*/  MUFU.EX2 R25, R25 ;  /* 0x0000001900197308 */ /* 0x000fe20000000800 */
[----:B------:R-:W-:-:S04]  /*32e0*/  FMNMX.FTZ R48, R103, R44, !PT ;  /* 0x0000002c67307209 */ /* 0x000fc80007810000 */
[----:B------:R-:W-:-:S03]  /*32f0*/  FMNMX.FTZ R48, R101, R48, !PT ;  /* 0x0000003065307209 */ /* 0x000fc60007810000 */
[----:B------:R0:W-:Y:S01]  /*3300*/  MUFU.EX2 R28, R47 ;  /* 0x0000002f001c7308 */ /* 0x0001e20000000800 */
[----:B------:R-:W-:-:S04]  /*3310*/  FMNMX.FTZ R51, R105, R48, !PT ;  /* 0x0000003069337209 */ /* 0x000fc80007810000 */
[----:B------:R-:W-:-:S03]  /*3320*/  FMNMX.FTZ R48, R104, R51, !PT ;  /* 0x0000003368307209 */ /* 0x000fc60007810000 */
[----:B------:R-:W2:Y:S01]  /*3330*/  MUFU.EX2 R29, R29 ;  /* 0x0000001d001d7308 */ /* 0x000ea20000000800 */
[----:B------:R-:W-:Y:S01]  /*3340*/  FMNMX.FTZ R51, R107, R48, !PT ;  /* 0x000000306b337209 */ /* 0x000fe20007810000 */
[----:B0-----:R-:W-:-:S03]  /*3350*/  FFMA.FTZ R47, R93, UR6, -R99 ;  /* 0x000000065d2f7c23 */ /* 0x001fc60008010863 */
[----:B------:R-:W-:Y:S01]  /*3360*/  FMNMX.FTZ R72, R106, R51, !PT ;  /* 0x000000336a487209 */ /* 0x000fe20007810000 */
[----:B------:R-:W-:-:S01]  /*3370*/  FFMA.FTZ R51, R60, UR6, -R99 ;  /* 0x000000063c337c23 */ /* 0x000fc20008010863 */
[--C-:B------:R-:W-:Y:S01]  /*3380*/  FFMA.FTZ R60, R65, UR6, -R99.reuse ;  /* 0x00000006413c7c23 */ /* 0x100fe20008010863 */
[----:B------:R-:W-:-:S01]  /*3390*/  FFMA.FTZ R65, R58, UR6, -R99 ;  /* 0x000000063a417c23 */ /* 0x000fc20008010863 */
[----:B------:R-:W-:Y:S01]  /*33a0*/  MUFU.EX2 R44, R85 ;  /* 0x00000055002c7308 */ /* 0x000fe20000000800 */
[----:B------:R-:W0:Y:S07]  /*33b0*/  SHFL.BFLY PT, R73, R72, 0x2, 0x1f ;  /* 0x0c401f0048497f89 */ /* 0x000e2e00000e0000 */
[----:B------:R3:W-:Y:S01]  /*33c0*/  MUFU.EX2 R31, R52 ;  /* 0x00000034001f7308 */ /* 0x0007e20000000800 */
[----:B--2---:R-:W-:-:S04]  /*33d0*/  F2FP.SATFINITE.E4M3.F32.PACK_AB_MERGE_C R148, R29, R28, RZ ;  /* 0x0000001c1d94723e */ /* 0x004fc800048070ff */
[----:B------:R-:W-:-:S03]  /*33e0*/  F2FP.SATFINITE.E4M3.F32.PACK_AB_MERGE_C R148, R25, R24, R148 ;  /* 0x000000181994723e */ /* 0x000fc60004807094 */
[----:B------:R-:W-:Y:S01]  /*33f0*/  MUFU.EX2 R32, R32 ;  /* 0x0000002000207308 */ /* 0x000fe20000000800 */
[----:B---3--:R-:W-:-:S01]  /*3400*/  FFMA.FTZ R52, R61, UR6, -R99 ;  /* 0x000000063d347c23 */ /* 0x008fc20008010863 */
[--C-:B------:R-:W-:Y:S01]  /*3410*/  FFMA.FTZ R61, R68, UR6, -R99.reuse ;  /* 0x00000006443d7c23 */ /* 0x100fe20008010863 */
[----:B------:R-:W-:-:S01]  /*3420*/  FFMA.FTZ R68, R69, UR6, -R99 ;  /* 0x0000000645447c23 */ /* 0x000fc20008010863 */
[----:B------:R-:W-:-:S04]  /*3430*/  FFMA.FTZ R69, R96, UR6, -R99 ;  /* 0x0000000660457c23 */ /* 0x000fc80008010863 */
[----:B------:R-:W-:Y:S01]  /*3440*/  MUFU.EX2 R35, R35 ;  /* 0x0000002300237308 */ /* 0x000fe20000000800 */
[----:B0-----:R-:W-:Y:S01]  /*3450*/  FMNMX.FTZ R77, R72, R73, !PT ;  /* 0x00000049484d7209 */ /* 0x001fe20007810000 */
[--C-:B------:R-:W-:Y:S01]  /*3460*/  FFMA.FTZ R72, R95, UR6, -R99.reuse ;  /* 0x000000065f487c23 */ /* 0x100fe20008010863 */
[----:B------:R-:W-:-:S03]  /*3470*/  FFMA.FTZ R73, R98, UR6, -R99 ;  /* 0x0000000662497c23 */ /* 0x000fc60008010863 */
[----:B------:R-:W0:Y:S02]  /*3480*/  SHFL.BFLY PT, R58, R77, 0x1, 0x1f ;  /* 0x0c201f004d3a7f89 */ /* 0x000e2400000e0000 */
[----:B------:R-:W-:Y:S08]  /*3490*/  MUFU.EX2 R34, R34 ;  /* 0x0000002200227308 */ /* 0x000ff00000000800 */
[----:B------:R-:W-:Y:S08]  /*34a0*/  MUFU.EX2 R36, R36 ;  /* 0x0000002400247308 */ /* 0x000ff00000000800 */
[----:B------:R-:W-:Y:S01]  /*34b0*/  MUFU.EX2 R39, R39 ;  /* 0x0000002700277308 */ /* 0x000fe20000000800 */
[----:B0-----:R-:W-:Y:S01]  /*34c0*/  FMNMX.FTZ R58, R77, R58, !PT ;  /* 0x0000003a4d3a7209 */ /* 0x001fe20007810000 */
[----:B------:R-:W-:-:S06]  /*34d0*/  FFMA.FTZ R77, R100, UR6, -R99 ;  /* 0x00000006644d7c23 */ /* 0x000fcc0008010863 */
[----:B------:R-:W-:Y:S01]  /*34e0*/  MUFU.EX2 R38, R38 ;  /* 0x0000002600267308 */ /* 0x000fe20000000800 */
[C---:B------:R-:W-:Y:S01]  /*34f0*/  FSETP.NEU.FTZ.AND P1, PT, R58.reuse, -INF , PT ;  /* 0xff8000003a00780b */ /* 0x040fe20003f3d000 */
[----:B------:R-:W-:-:S05]  /*3500*/  FFMA.FTZ R88, R58, R81, -8 ;  /* 0xc10000003a587423 */ /* 0x000fca0000010051 */
[----:B------:R-:W-:Y:S01]  /*3510*/  FSEL R88, R88, RZ, P1 ;  /* 0x000000ff58587208 */ /* 0x000fe20000800000 */
[----:B------:R-:W-:Y:S01]  /*3520*/  MUFU.EX2 R43, R84 ;  /* 0x00000054002b7308 */ /* 0x000fe20000000800 */
[----:B------:R-:W-:-:S03]  /*3530*/  PLOP3.LUT P1, PT, PT, PT, UP0, 0x80, 0x0 ;  /* 0x000000000000781c */ /* 0x000fc60003f2f008 */
[--C-:B------:R-:W-:Y:S01]  /*3540*/  FFMA.FTZ R6, R6, UR6, -R88.reuse ;  /* 0x0000000606067c23 */ /* 0x100fe20008010858 */
[----:B------:R-:W-:-:S01]  /*3550*/  FFMA.FTZ R7, R7, UR6, -R88 ;  /* 0x0000000607077c23 */ /* 0x000fc20008010858 */
[--C-:B------:R-:W-:Y:S01]  /*3560*/  FFMA.FTZ R10, R10, UR6, -R88.reuse ;  /* 0x000000060a0a7c23 */ /* 0x100fe20008010858 */
[----:B------:R-:W-:-:S01]  /*3570*/  FFMA.FTZ R81, R11, UR6, -R88 ;  /* 0x000000060b517c23 */ /* 0x000fc20008010858 */
[--C-:B------:R-:W-:Y:S01]  /*3580*/  FFMA.FTZ R11, R14, UR6, -R88.reuse ;  /* 0x000000060e0b7c23 */ /* 0x100fe20008010858 */
[----:B------:R-:W-:-:S01]  /*3590*/  FFMA.FTZ R14, R15, UR6, -R88 ;  /* 0x000000060f0e7c23 */ /* 0x000fc20008010858 */
[----:B------:R-:W-:Y:S01]  /*35a0*/  MUFU.EX2 R6, R6 ;  /* 0x0000000600067308 */ /* 0x000fe20000000800 */
[----:B------:R-:W-:-:S01]  /*35b0*/  FFMA.FTZ R15, R45, UR6, -R88 ;  /* 0x000000062d0f7c23 */ /* 0x000fc20008010858 */
[--C-:B------:R-:W-:Y:S01]  /*35c0*/  FFMA.FTZ R45, R53, UR6, -R88.reuse ;  /* 0x00000006352d7c23 */ /* 0x100fe20008010858 */
[----:B------:R-:W-:-:S01]  /*35d0*/  FFMA.FTZ R53, R75, UR6, -R88 ;  /* 0x000000064b357c23 */ /* 0x000fc20008010858 */
[--C-:B------:R-:W-:Y:S01]  /*35e0*/  FFMA.FTZ R41, R41, UR6, -R88.reuse ;  /* 0x0000000629297c23 */ /* 0x100fe20008010858 */
[----:B------:R-:W-:-:S01]  /*35f0*/  FFMA.FTZ R75, R83, UR6, -R88 ;  /* 0x00000006534b7c23 */ /* 0x000fc20008010858 */
[--C-:B------:R-:W-:Y:S01]  /*3600*/  FFMA.FTZ R83, R87, UR6, -R88.reuse ;  /* 0x0000000657537c23 */ /* 0x100fe20008010858 */
[----:B------:R-:W-:-:S01]  /*3610*/  FFMA.FTZ R92, R42, UR6, -R88 ;  /* 0x000000062a5c7c23 */ /* 0x000fc20008010858 */
[----:B------:R-:W0:Y:S01]  /*3620*/  MUFU.EX2 R7, R7 ;  /* 0x0000000700077308 */ /* 0x000e220000000800 */
[----:B------:R-:W-:-:S01]  /*3630*/  FADD.FTZ R87, R4, R5 ;  /* 0x0000000504577221 */ /* 0x000fc20000010000 */
[--C-:B------:R-:W-:Y:S01]  /*3640*/  FFMA.FTZ R42, R46, UR6, -R88.reuse ;  /* 0x000000062e2a7c23 */ /* 0x100fe20008010858 */
[----:B------:R-:W-:-:S01]  /*3650*/  FFMA.FTZ R94, R50, UR6, -R88 ;  /* 0x00000006325e7c23 */ /* 0x000fc20008010858 */
[--C-:B------:R-:W-:Y:S01]  /*3660*/  FFMA.FTZ R46, R54, UR6, -R88.reuse ;  /* 0x00000006362e7c23 */ /* 0x100fe20008010858 */
[----:B------:R-:W-:-:S01]  /*3670*/  FFMA.FTZ R50, R74, UR6, -R88 ;  /* 0x000000064a327c23 */ /* 0x000fc20008010858 */
[--C-:B------:R-:W-:Y:S01]  /*3680*/  FFMA.FTZ R74, R78, UR6, -R88.reuse ;  /* 0x000000064e4a7c23 */ /* 0x100fe20008010858 */
[----:B------:R-:W-:-:S01]  /*3690*/  FFMA.FTZ R54, R82, UR6, -R88 ;  /* 0x0000000652367c23 */ /* 0x000fc20008010858 */
[----:B------:R-:W2:Y:S01]  /*36a0*/  MUFU.EX2 R10, R10 ;  /* 0x0000000a000a7308 */ /* 0x000ea20000000800 */
[----:B------:R-:W-:-:S01]  /*36b0*/  FFMA.FTZ R78, R86, UR6, -R88 ;  /* 0x00000006564e7c23 */ /* 0x000fc20008010858 */
[----:B------:R-:W-:Y:S01]  /*36c0*/  FADD.FTZ R82, R8, R87 ;  /* 0x0000005708527221 */ /* 0x000fe20000010000 */
[----:B------:R-:W-:-:S01]  /*36d0*/  FFMA.FTZ R49, R49, UR6, -R88 ;  /* 0x0000000631317c23 */ /* 0x000fc20008010858 */
[--C-:B-1----:R-:W-:Y:S01]  /*36e0*/  FFMA.FTZ R40, R59, UR6, -R88.reuse ;  /* 0x000000063b287c23 */ /* 0x102fe20008010858 */
[----:B------:R-:W-:-:S01]  /*36f0*/  FFMA.FTZ R59, R62, UR6, -R88 ;  /* 0x000000063e3b7c23 */ /* 0x000fc20008010858 */
[----:B------:R-:W-:Y:S01]  /*3700*/  FADD.FTZ R87, R9, R82 ;  /* 0x0000005209577221 */ /* 0x000fe20000010000 */
[----:B------:R-:W-:-:S01]  /*3710*/  FFMA.FTZ R64, R64, UR6, -R88 ;  /* 0x0000000640407c23 */ /* 0x000fc20008010858 */
[----:B------:R-:W1:Y:S01]  /*3720*/  MUFU.EX2 R81, R81 ;  /* 0x0000005100517308 */ /* 0x000e620000000800 */
[----:B0-----:R-:W-:-:S01]  /*3730*/  FADD.FTZ R89, R6, R7 ;  /* 0x0000000706597221 */ /* 0x001fc20000010000 */
[----:B------:R-:W-:Y:S01]  /*3740*/  FADD.FTZ R82, R12, R87 ;  /* 0x000000570c527221 */ /* 0x000fe20000010000 */
[----:B------:R-:W-:-:S01]  /*3750*/  FFMA.FTZ R62, R63, UR6, -R88 ;  /* 0x000000063f3e7c23 */ /* 0x000fc20008010858 */
[--C-:B------:R-:W-:Y:S01]  /*3760*/  FFMA.FTZ R85, R90, UR6, -R88.reuse ;  /* 0x000000065a557c23 */ /* 0x100fe20008010858 */
[----:B------:R-:W-:-:S01]  /*3770*/  FFMA.FTZ R90, R91, UR6, -R88 ;  /* 0x000000065b5a7c23 */ /* 0x000fc20008010858 */
[--C-:B------:R-:W-:Y:S01]  /*3780*/  FFMA.FTZ R79, R79, UR6, -R88.reuse ;  /* 0x000000064f4f7c23 */ /* 0x100fe20008010858 */
[----:B------:R-:W-:-:S01]  /*3790*/  FFMA.FTZ R66, R66, UR6, -R88 ;  /* 0x0000000642427c23 */ /* 0x000fc20008010858 */
[----:B------:R-:W0:Y:S01]  /*37a0*/  MUFU.EX2 R11, R11 ;  /* 0x0000000b000b7308 */ /* 0x000e220000000800 */
[----:B--2---:R-:W-:-:S01]  /*37b0*/  FADD.FTZ R86, R10, R89 ;  /* 0x000000590a567221 */ /* 0x004fc20000010000 */
[----:B------:R-:W-:Y:S01]  /*37c0*/  FADD.FTZ R89, R13, R82 ;  /* 0x000000520d597221 */ /* 0x000fe20000010000 */
[----:B------:R-:W-:-:S01]  /*37d0*/  FFMA.FTZ R67, R67, UR6, -R88 ;  /* 0x0000000643437c23 */ /* 0x000fc20008010858 */
[--C-:B------:R-:W-:Y:S01]  /*37e0*/  FFMA.FTZ R70, R70, UR6, -R88.reuse ;  /* 0x0000000646467c23 */ /* 0x100fe20008010858 */
[----:B------:R-:W-:-:S01]  /*37f0*/  FFMA.FTZ R71, R71, UR6, -R88 ;  /* 0x0000000647477c23 */ /* 0x000fc20008010858 */
[--C-:B------:R-:W-:Y:S01]  /*3800*/  FFMA.FTZ R103, R103, UR6, -R88.reuse ;  /* 0x0000000667677c23 */ /* 0x100fe20008010858 */
[----:B------:R-:W-:-:S01]  /*3810*/  FFMA.FTZ R101, R101, UR6, -R88 ;  /* 0x0000000665657c23 */ /* 0x000fc20008010858 */
[----:B------:R-:W2:Y:S01]  /*3820*/  MUFU.EX2 R14, R14 ;  /* 0x0000000e000e7308 */ /* 0x000ea20000000800 */
[----:B-1----:R-:W-:-:S01]  /*3830*/  FADD.FTZ R86, R81, R86 ;  /* 0x0000005651567221 */ /* 0x002fc20000010000 */
[----:B------:R-:W-:Y:S01]  /*3840*/  F2FP.SATFINITE.E4M3.F32.PACK_AB_MERGE_C R153, R81, R10, RZ ;  /* 0x0000000a5199723e */ /* 0x000fe200048070ff */
[----:B------:R-:W-:-:S01]  /*3850*/  FFMA.FTZ R105, R105, UR6, -R88 ;  /* 0x0000000669697c23 */ /* 0x000fc20008010858 */
[--C-:B------:R-:W-:Y:S01]  /*3860*/  FFMA.FTZ R104, R104, UR6, -R88.reuse ;  /* 0x0000000668687c23 */ /* 0x100fe20008010858 */
[----:B------:R-:W-:-:S01]  /*3870*/  FFMA.FTZ R107, R107, UR6, -R88 ;  /* 0x000000066b6b7c23 */ /* 0x000fc20008010858 */
[----:B------:R-:W-:Y:S01]  /*3880*/  F2FP.SATFINITE.E4M3.F32.PACK_AB_MERGE_C R153, R7, R6, R153 ;  /* 0x000000060799723e */ /* 0x000fe20004807099 */
[----:B------:R-:W-:-:S01]  /*3890*/  FFMA.FTZ R84, R102, UR6, -R99 ;  /* 0x0000000666547c23 */ /* 0x000fc20008010863 */
[----:B------:R-:W1:Y:S01]  /*38a0*/  MUFU.EX2 R41, R41 ;  /* 0x0000002900297308 */ /* 0x000e620000000800 */
[----:B0-----:R-:W-:-:S01]  /*38b0*/  FADD.FTZ R87, R11, R86 ;  /* 0x000000560b577221 */ /* 0x001fc20000010000 */
[----:B------:R-:W-:-:S06]  /*38c0*/  FADD.FTZ R86, R20, R89 ;  /* 0x0000005914567221 */ /* 0x000fcc0000010000 */
[----:B------:R-:W0:Y:S01]  /*38d0*/  MUFU.EX2 R92, R92 ;  /* 0x0000005c005c7308 */ /* 0x000e220000000800 */
[----:B--2---:R-:W-:-:S01]  /*38e0*/  FADD.FTZ R82, R14, R87 ;  /* 0x000000570e527221 */ /* 0x004fc20000010000 */
[----:B------:R-:W-:-:S06]  /*38f0*/  FADD.FTZ R87, R21, R86 ;  /* 0x0000005615577221 */ /* 0x000fcc0000010000 */
[----:B------:R-:W-:Y:S01]  /*3900*/  MUFU.EX2 R15, R15 ;  /* 0x0000000f000f7308 */ /* 0x000fe20000000800 */
[----:B-1----:R-:W-:-:S01]  /*3910*/  FADD.FTZ R63, R41, R82 ;  /* 0x00000052293f7221 */ /* 0x002fc20000010000 */
[----:B------:R-:W-:Y:S01]  /*3920*/  FADD.FTZ R82, R24, R87 ;  /* 0x0000005718527221 */ /* 0x000fe20000010000 */
[----:B------:R-:W-:-:S03]  /*3930*/  IMAD.MOV.U32 R24, RZ, RZ, R55 ;  /* 0x000000ffff187224 */ /* 0x000fc600078e0037 */
[----:B------:R-:W-:Y:S01]  /*3940*/  FADD.FTZ R89, R25, R82 ;  /* 0x0000005219597221 */ /* 0x000fe20000010000 */
[----:B------:R-:W-:Y:S01]  /*3950*/  IMAD.MOV.U32 R25, RZ, RZ, R55 ;  /* 0x000000ffff197224 */ /* 0x000fe200078e0037 */
[----:B------:R-:W-:Y:S01]  /*3960*/  MUFU.EX2 R42, R42 ;  /* 0x0000002a002a7308 */ /* 0x000fe20000000800 */
[----:B0-----:R-:W-:Y:S01]  /*3970*/  F2FP.SATFINITE.E4M3.F32.PACK_AB_MERGE_C R155, R92, R41, RZ ;  /* 0x000000295c9b723e */ /* 0x001fe200048070ff */
[----:B------:R-:W-:Y:S01]  /*3980*/  FADD.FTZ R82, R28, R89 ;  /* 0x000000591c527221 */ /* 0x000fe20000010000 */
[----:B------:R-:W-:Y:S02]  /*3990*/  IMAD.MOV.U32 R41, RZ, RZ, R55 ;  /* 0x000000ffff297224 */ /* 0x000fe400078e0037 */
[----:B------:R-:W-:Y:S01]  /*39a0*/  F2FP.SATFINITE.E4M3.F32.PACK_AB_MERGE_C R155, R14, R11, R155 ;  /* 0x0000000b0e9b723e */ /* 0x000fe2000480709b */
[----:B------:R-:W-:Y:S02]  /*39b0*/  IMAD.MOV.U32 R28, RZ, RZ, R55 ;  /* 0x000000ffff1c7224 */ /* 0x000fe400078e0037 */
[----:B------:R-:W-:Y:S08]  /*39c0*/  MUFU.EX2 R49, R49 ;  /* 0x0000003100317308 */ /* 0x000ff00000000800 */
[----:B------:R-:W0:Y:S08]  /*39d0*/  MUFU.EX2 R94, R94 ;  /* 0x0000005e005e7308 */ /* 0x000e300000000800 */
[----:B------:R1:W-:Y:S08]  /*39e0*/  MUFU.EX2 R3, R64 ;  /* 0x0000004000037308 */ /* 0x0003f00000000800 */
[----:B------:R-:W2:Y:S01]  /*39f0*/  MUFU.EX2 R45, R45 ;  /* 0x0000002d002d7308 */ /* 0x000ea20000000800 */
[----:B-1----:R-:W-:-:S01]  /*3a00*/  FADD.FTZ R64, R92, R63 ;  /* 0x0000003f5c407221 */ /* 0x002fc20000010000 */
[----:B------:R-:W-:Y:S01]  /*3a10*/  FFMA.FTZ R63, R26, UR6, -R88 ;  /* 0x000000061a3f7c23 */ /* 0x000fe20008010858 */
[----:B0-----:R-:W-:-:S02]  /*3a20*/  F2FP.SATFINITE.E4M3.F32.PACK_AB_MERGE_C R149, R94, R49, RZ ;  /* 0x000000315e95723e */ /* 0x001fc400048070ff */
[----:B------:R-:W-:Y:S01]  /*3a30*/  FADD.FTZ R87, R15, R64 ;  /* 0x000000400f577221 */ /* 0x000fe20000010000 */
[----:B------:R-:W-:-:S01]  /*3a40*/  FFMA.FTZ R64, R27, UR6, -R88 ;  /* 0x000000061b407c23 */ /* 0x000fc20008010858 */
[----:B------:R-:W-:Y:S01]  /*3a50*/  FFMA.FTZ R88, R106, UR6, -R88 ;  /* 0x000000066a587c23 */ /* 0x000fe20008010858 */
[----:B------:R-:W0:Y:S01]  /*3a60*/  MUFU.EX2 R46, R46 ;  /* 0x0000002e002e7308 */ /* 0x000e220000000800 */
[----:B------:R-:W-:-:S01]  /*3a70*/  FADD.FTZ R26, R42, R87 ;  /* 0x000000572a1a7221 */ /* 0x000fc20000010000 */
[----:B------:R-:W-:Y:S01]  /*3a80*/  FADD.FTZ R87, R29, R82 ;  /* 0x000000521d577221 */ /* 0x000fe20000010000 */
[----:B------:R-:W-:Y:S01]  /*3a90*/  F2FP.SATFINITE.E4M3.F32.PACK_AB_MERGE_C R149, R42, R15, R149 ;  /* 0x0000000f2a95723e */ /* 0x000fe20004807095 */
[----:B------:R-:W-:Y:S02]  /*3aa0*/  IMAD.MOV.U32 R29, RZ, RZ, R55 ;  /* 0x000000ffff1d7224 */ /* 0x000fe400078e0037 */
[----:B------:R-:W-:-:S01]  /*3ab0*/  FADD.FTZ R27, R49, R26 ;  /* 0x0000001a311b7221 */ /* 0x000fc20000010000 */
[----:B------:R-:W-:Y:S01]  /*3ac0*/  FADD.FTZ R86, R30, R87 ;  /* 0x000000571e567221 */ /* 0x000fe20000010000 */
[----:B------:R-:W-:Y:S01]  /*3ad0*/  IMAD.MOV.U32 R49, RZ, RZ, R55 ;  /* 0x000000ffff317224 */ /* 0x000fe200078e0037 */
[----:B------:R-:W1:Y:S01]  /*3ae0*/  MUFU.EX2 R85, R85 ;  /* 0x0000005500557308 */ /* 0x000e620000000800 */
[----:B------:R-:W-:-:S01]  /*3af0*/  FADD.FTZ R82, R94, R27 ;  /* 0x0000001b5e527221 */ /* 0x000fc20000010000 */
[----:B------:R-:W-:Y:S01]  /*3b00*/  FADD.FTZ R87, R31, R86 ;  /* 0x000000561f577221 */ /* 0x000fe20000010000 */
[----:B------:R-:W-:-:S02]  /*3b10*/  MOV R42, R55 ;  /* 0x00000037002a7202 */ /* 0x000fc40000000f00 */
[----:B--2---:R-:W-:Y:S01]  /*3b20*/  FADD.FTZ R27, R45, R82 ;  /* 0x000000522d1b7221 */ /* 0x004fe20000010000 */
[----:B------:R-:W-:-:S01]  /*3b30*/  FADD.FTZ R86, R32, R87 ;  /* 0x0000005720567221 */ /* 0x000fc20000010000 */
[----:B------:R-:W-:Y:S01]  /*3b40*/  F2FP.SATFINITE.E4M3.F32.PACK_AB_MERGE_C R32, R35, R32, RZ ;  /* 0x000000202320723e */ /* 0x000fe200048070ff */
[----:B------:R-:W2:Y:S01]  /*3b50*/  MUFU.EX2 R90, R90 ;  /* 0x0000005a005a7308 */ /* 0x000ea20000000800 */
[----:B0-----:R-:W-:-:S01]  /*3b60*/  FADD.FTZ R82, R46, R27 ;  /* 0x0000001b2e527221 */ /* 0x001fc20000010000 */
[----:B------:R-:W-:Y:S01]  /*3b70*/  FADD.FTZ R86, R35, R86 ;  /* 0x0000005623567221 */ /* 0x000fe20000010000 */
[----:B------:R-:W-:Y:S01]  /*3b80*/  F2FP.SATFINITE.E4M3.F32.PACK_AB_MERGE_C R150, R31, R30, R32 ;  /* 0x0000001e1f96723e */ /* 0x000fe20004807020 */
[--C-:B------:R-:W-:Y:S01]  /*3b90*/  IMAD.MOV.U32 R35, RZ, RZ, R55.reuse ;  /* 0x000000ffff237224 */ /* 0x100fe200078e0037 */
[----:B------:R-:W-:Y:S01]  /*3ba0*/  MOV R30, R55 ;  /* 0x00000037001e7202 */ /* 0x000fe20000000f00 */
[----:B------:R-:W-:Y:S01]  /*3bb0*/  FADD.FTZ R9, R33, R86 ;  /* 0x0000005621097221 */ /* 0x000fe20000010000 */
[----:B------:R-:W-:Y:S01]  /*3bc0*/  IMAD.MOV.U32 R32, RZ, RZ, R55 ;  /* 0x000000ffff207224 */ /* 0x000fe200078e0037 */
[----:B------:R-:W0:Y:S01]  /*3bd0*/  MUFU.EX2 R50, R50 ;  /* 0x0000003200327308 */ /* 0x000e220000000800 */
[----:B-1----:R-:W-:-:S01]  /*3be0*/  FADD.FTZ R87, R85, R82 ;  /* 0x0000005255577221 */ /* 0x002fc20000010000 */
[----:B------:R-:W-:Y:S01]  /*3bf0*/  FADD.FTZ R9, R34, R9 ;  /* 0x0000000922097221 */ /* 0x000fe20000010000 */
[----:B------:R-:W-:-:S05]  /*3c00*/  IMAD.MOV.U32 R31, RZ, RZ, R55 ;  /* 0x000000ffff1f7224 */ /* 0x000fca00078e0037 */
[----:B------:R-:W1:Y:S01]  /*3c10*/  MUFU.EX2 R53, R53 ;  /* 0x0000003500357308 */ /* 0x000e620000000800 */
[----:B--2---:R-:W-:-:S01]  /*3c20*/  FADD.FTZ R87, R90, R87 ;  /* 0x000000575a577221 */ /* 0x004fc20000010000 */
[----:B------:R-:W-:-:S04]  /*3c30*/  F2FP.SATFINITE.E4M3.F32.PACK_AB_MERGE_C R85, R90, R85, RZ ;  /* 0x000000555a55723e */ /* 0x000fc800048070ff */
[----:B------:R-:W-:Y:S01]  /*3c40*/  F2FP.SATFINITE.E4M3.F32.PACK_AB_MERGE_C R151, R46, R45, R85 ;  /* 0x0000002d2e97723e */ /* 0x000fe20004807055 */
[----:B------:R-:W-:Y:S01]  /*3c50*/  IMAD.MOV.U32 R45, RZ, RZ, R55 ;  /* 0x000000ffff2d7224 */ /* 0x000fe200078e0037 */
[----:B------:R-:W2:Y:S01]  /*3c60*/  MUFU.EX2 R74, R74 ;  /* 0x0000004a004a7308 */ /* 0x000ea20000000800 */
[----:B0-----:R-:W-:-:S01]  /*3c70*/  FADD.FTZ R8, R50, R87 ;  /* 0x0000005732087221 */ /* 0x001fc20000010000 */
[----:B------:R-:W-:-:S06]  /*3c80*/  MOV R46, R55 ;  /* 0x00000037002e7202 */ /* 0x000fcc0000000f00 */
[----:B------:R-:W0:Y:S01]  /*3c90*/  MUFU.EX2 R79, R79 ;  /* 0x0000004f004f7308 */ /* 0x000e220000000800 */
[----:B-1----:R-:W-:-:S01]  /*3ca0*/  FADD.FTZ R21, R53, R8 ;  /* 0x0000000835157221 */ /* 0x002fc20000010000 */
[----:B------:R-:W-:Y:S01]  /*3cb0*/  FADD.FTZ R8, R36, R9 ;  /* 0x0000000924087221 */ /* 0x000fe20000010000 */
[----:B------:R-:W-:-:S03]  /*3cc0*/  F2FP.SATFINITE.E4M3.F32.PACK_AB_MERGE_C R36, R39, R36, RZ ;  /* 0x000000242724723e */ /* 0x000fc600048070ff */
[----:B------:R-:W-:Y:S01]  /*3cd0*/  FADD.FTZ R8, R39, R8 ;  /* 0x0000000827087221 */ /* 0x000fe20000010000 */
[----:B------:R-:W-:Y:S01]  /*3ce0*/  F2FP.SATFINITE.E4M3.F32.PACK_AB_MERGE_C R136, R34, R33, R36 ;  /* 0x000000212288723e */ /* 0x000fe20004807024 */
[----:B------:R-:W1:Y:S01]  /*3cf0*/  MUFU.EX2 R54, R54 ;  /* 0x0000003600367308 */ /* 0x000e620000000800 */
[----:B--2---:R-:W-:-:S01]  /*3d00*/  FADD.FTZ R10, R74, R21 ;  /* 0x000000154a0a7221 */ /* 0x004fc20000010000 */
[----:B------:R-:W-:Y:S01]  /*3d10*/  FADD.FTZ R21, R37, R8 ;  /* 0x0000000825157221 */ /* 0x000fe20000010000 */
[--C-:B------:R-:W-:Y:S01]  /*3d20*/  IMAD.MOV.U32 R39, RZ, RZ, R55.reuse ;  /* 0x000000ffff277224 */ /* 0x100fe200078e0037 */
[----:B------:R-:W-:Y:S01]  /*3d30*/  MOV R34, R55 ;  /* 0x0000003700227202 */ /* 0x000fe20000000f00 */
[--C-:B------:R-:W-:Y:S02]  /*3d40*/  IMAD.MOV.U32 R36, RZ, RZ, R55.reuse ;  /* 0x000000ffff247224 */ /* 0x100fe400078e0037 */
[----:B------:R-:W-:Y:S01]  /*3d50*/  IMAD.MOV.U32 R33, RZ, RZ, R55 ;  /* 0x000000ffff217224 */ /* 0x000fe200078e0037 */
[----:B------:R-:W2:Y:S01]  /*3d60*/  MUFU.EX2 R75, R75 ;  /* 0x0000004b004b7308 */ /* 0x000ea20000000800 */
[----:B0-----:R-:W-:-:S01]  /*3d70*/  FADD.FTZ R9, R79, R10 ;  /* 0x0000000a4f097221 */ /* 0x001fc20000010000 */
[----:B------:R-:W-:Y:S01]  /*3d80*/  FADD.FTZ R10, R38, R21 ;  /* 0x00000015260a7221 */ /* 0x000fe20000010000 */
[----:B------:R-:W-:-:S04]  /*3d90*/  F2FP.SATFINITE.E4M3.F32.PACK_AB_MERGE_C R74, R79, R74, RZ ;  /* 0x0000004a4f4a723e */ /* 0x000fc800048070ff */
[----:B------:R-:W-:Y:S01]  /*3da0*/  F2FP.SATFINITE.E4M3.F32.PACK_AB_MERGE_C R137, R53, R50, R74 ;  /* 0x000000323589723e */ /* 0x000fe2000480704a */
[----:B------:R-:W0:Y:S01]  /*3db0*/  MUFU.EX2 R78, R78 ;  /* 0x0000004e004e7308 */ /* 0x000e220000000800 */
[----:B-1----:R-:W-:-:S01]  /*3dc0*/  FADD.FTZ R8, R54, R9 ;  /* 0x0000000936087221 */ /* 0x002fc20000010000 */
[----:B------:R-:W-:Y:S01]  /*3dd0*/  FADD.FTZ R9, R43, R10 ;  /* 0x0000000a2b097221 */ /* 0x000fe20000010000 */
[C---:B------:R-:W-:Y:S01]  /*3de0*/  F2FP.SATFINITE.E4M3.F32.PACK_AB_MERGE_C R43, R44.reuse, R43, RZ ;  /* 0x0000002b2c2b723e */ /* 0x040fe200048070ff */
[----:B------:R-:W-:Y:S01]  /*3df0*/  IMAD.MOV.U32 R53, RZ, RZ, R55 ;  /* 0x000000ffff357224 */ /* 0x000fe200078e0037 */
[----:B------:R-:W-:Y:S01]  /*3e00*/  MOV R50, R55 ;  /* 0x0000003700327202 */ /* 0x000fe20000000f00 */
[----:B------:R-:W-:Y:S01]  /*3e10*/  FADD.FTZ R44, R44, R9 ;  /* 0x000000092c2c7221 */ /* 0x000fe20000010000 */
[----:B------:R-:W-:Y:S01]  /*3e20*/  F2FP.SATFINITE.E4M3.F32.PACK_AB_MERGE_C R138, R38, R37, R43 ;  /* 0x00000025268a723e */ /* 0x000fe2000480702b */
[----:B------:R-:W1:Y:S01]  /*3e30*/  MUFU.EX2 R83, R83 ;  /* 0x0000005300537308 */ /* 0x000e620000000800 */
[----:B--2---:R-:W-:-:S01]  /*3e40*/  FADD.FTZ R5, R75, R8 ;  /* 0x000000084b057221 */ /* 0x004fc20000010000 */
[--C-:B------:R-:W-:Y:S01]  /*3e50*/  IMAD.MOV.U32 R43, RZ, RZ, R55.reuse ;  /* 0x000000ffff2b7224 */ /* 0x100fe200078e0037 */
[----:B------:R-:W-:Y:S01]  /*3e60*/  MOV R38, R55 ;  /* 0x0000003700267202 */ /* 0x000fe20000000f00 */
[----:B------:R-:W-:-:S04]  /*3e70*/  IMAD.MOV.U32 R37, RZ, RZ, R55 ;  /* 0x000000ffff257224 */ /* 0x000fc800078e0037 */
[----:B------:R-:W2:Y:S01]  /*3e80*/  MUFU.EX2 R47, R47 ;  /* 0x0000002f002f7308 */ /* 0x000ea20000000800 */
[----:B0-----:R-:W-:-:S07]  /*3e90*/  FADD.FTZ R4, R78, R5 ;  /* 0x000000054e047221 */ /* 0x001fce0000010000 */
[----:B------:R0:W3:Y:S01]  /*3ea0*/  MUFU.EX2 R48, R76 ;  /* 0x0000004c00307308 */ /* 0x0000e20000000800 */
[----:B-1----:R-:W-:-:S01]  /*3eb0*/  FADD.FTZ R4, R83, R4 ;  /* 0x0000000453047221 */ /* 0x002fc20000010000 */
[----:B------:R-:W-:-:S03]  /*3ec0*/  F2FP.SATFINITE.E4M3.F32.PACK_AB_MERGE_C R78, R83, R78, RZ ;  /* 0x0000004e534e723e */ /* 0x000fc600048070ff */
[----:B------:R-:W-:Y:S01]  /*3ed0*/  FADD.FTZ R9, R3, R4 ;  /* 0x0000000403097221 */ /* 0x000fe20000010000 */
[----:B------:R-:W-:Y:S02]  /*3ee0*/  F2FP.SATFINITE.E4M3.F32.PACK_AB_MERGE_C R139, R75, R54, R78 ;  /* 0x000000364b8b723e */ /* 0x000fe4000480704e */
[----:B------:R-:W1:Y:S01]  /*3ef0*/  MUFU.EX2 R40, R40 ;  /* 0x0000002800287308 */ /* 0x000e620000000800 */
[----:B--2---:R-:W-:-:S01]  /*3f00*/  FADD.FTZ R5, R47, R44 ;  /* 0x0000002c2f057221 */ /* 0x004fc20000010000 */
[----:B0-----:R-:W-:Y:S01]  /*3f10*/  FFMA.FTZ R76, R97, UR6, -R99 ;  /* 0x00000006614c7c23 */ /* 0x001fe20008010863 */
[----:B------:R-:W-:Y:S01]  /*3f20*/  MOV R54, R55 ;  /* 0x0000003700367202 */ /* 0x000fe20000000f00 */
[----:B------:R-:W-:-:S04]  /*3f30*/  IMAD.MOV.U32 R44, RZ, RZ, R55 ;  /* 0x000000ffff2c7224 */ /* 0x000fc800078e0037 */
[----:B------:R-:W0:Y:S01]  /*3f40*/  MUFU.EX2 R51, R51 ;  /* 0x0000003300337308 */ /* 0x000e220000000800 */
[----:B---3--:R-:W-:-:S07]  /*3f50*/  FADD.FTZ R6, R48, R5 ;  /* 0x0000000530067221 */ /* 0x008fce0000010000 */
[----:B------:R-:W2:Y:S01]  /*3f60*/  MUFU.EX2 R59, R59 ;  /* 0x0000003b003b7308 */ /* 0x000ea20000000800 */
[----:B-1----:R-:W-:-:S07]  /*3f70*/  FADD.FTZ R8, R40, R9 ;  /* 0x0000000928087221 */ /* 0x002fce0000010000 */
[----:B------:R-:W1:Y:S01]  /*3f80*/  MUFU.EX2 R52, R52 ;  /* 0x0000003400347308 */ /* 0x000e620000000800 */
[----:B0-----:R-:W-:-:S07]  /*3f90*/  FADD.FTZ R5, R51, R6 ;  /* 0x0000000633057221 */ /* 0x001fce0000010000 */
[----:B------:R-:W0:Y:S01]  /*3fa0*/  MUFU.EX2 R62, R62 ;  /* 0x0000003e003e7308 */ /* 0x000e220000000800 */
[----:B--2---:R-:W-:-:S07]  /*3fb0*/  FADD.FTZ R7, R59, R8 ;  /* 0x000000083b077221 */ /* 0x004fce0000010000 */
[----:B------:R-:W2:Y:S01]  /*3fc0*/  MUFU.EX2 R57, R57 ;  /* 0x0000003900397308 */ /* 0x000ea20000000800 */
[C---:B-1----:R-:W-:Y:S01]  /*3fd0*/  F2FP.SATFINITE.E4M3.F32.PACK_AB_MERGE_C R51, R52.reuse, R51, RZ ;  /* 0x000000333433723e */ /* 0x042fe200048070ff */
[----:B------:R-:W-:-:S03]  /*3fe0*/  FADD.FTZ R52, R52, R5 ;  /* 0x0000000534347221 */ /* 0x000fc60000010000 */
[----:B------:R-:W-:Y:S01]  /*3ff0*/  F2FP.SATFINITE.E4M3.F32.PACK_AB_MERGE_C R140, R48, R47, R51 ;  /* 0x0000002f308c723e */ /* 0x000fe20004807033 */
[----:B------:R-:W-:Y:S02]  /*4000*/  IMAD.MOV.U32 R51, RZ, RZ, R55 ;  /* 0x000000ffff337224 */ /* 0x000fe400078e0037 */
[----:B------:R-:W1:Y:S01]  /*4010*/  MUFU.EX2 R26, R66 ;  /* 0x00000042001a7308 */ /* 0x000e620000000800 */
[----:B0-----:R-:W-:-:S01]  /*4020*/  FADD.FTZ R7, R62, R7 ;  /* 0x000000073e077221 */ /* 0x001fc20000010000 */
[----:B------:R-:W-:Y:S01]  /*4030*/  F2FP.SATFINITE.E4M3.F32.PACK_AB_MERGE_C R59, R62, R59, RZ ;  /* 0x0000003b3e3b723e */ /* 0x000fe200048070ff */
[--C-:B------:R-:W-:Y:S02]  /*4040*/  IMAD.MOV.U32 R48, RZ, RZ, R55.reuse ;  /* 0x000000ffff307224 */ /* 0x100fe400078e0037 */
[----:B------:R-:W-:Y:S01]  /*4050*/  IMAD.MOV.U32 R47, RZ, RZ, R55 ;  /* 0x000000ffff2f7224 */ /* 0x000fe200078e0037 */
[----:B------:R-:W-:Y:S01]  /*4060*/  F2FP.SATFINITE.E4M3.F32.PACK_AB_MERGE_C R141, R40, R3, R59 ;  /* 0x00000003288d723e */ /* 0x000fe2000480703b */
[----:B------:R-:W-:Y:S01]  /*4070*/  IMAD.MOV.U32 R40, RZ, RZ, R55 ;  /* 0x000000ffff287224 */ /* 0x000fe200078e0037 */
[----:B------:R-:W0:Y:S01]  /*4080*/  MUFU.EX2 R60, R60 ;  /* 0x0000003c003c7308 */ /* 0x000e220000000800 */
[----:B--2---:R-:W-:-:S01]  /*4090*/  FADD.FTZ R5, R57, R52 ;  /* 0x0000003439057221 */ /* 0x004fc20000010000 */
[----:B------:R-:W-:-:S06]  /*40a0*/  IMAD.MOV.U32 R52, RZ, RZ, R55 ;  /* 0x000000ffff347224 */ /* 0x000fcc00078e0037 */
[----:B------:R-:W2:Y:S01]  /*40b0*/  MUFU.EX2 R27, R67 ;  /* 0x00000043001b7308 */ /* 0x000ea20000000800 */
[----:B-1----:R-:W-:-:S07]  /*40c0*/  FADD.FTZ R6, R26, R7 ;  /* 0x000000071a067221 */ /* 0x002fce0000010000 */
[----:B------:R-:W1:Y:S01]  /*40d0*/  MUFU.EX2 R61, R61 ;  /* 0x0000003d003d7308 */ /* 0x000e620000000800 */
[----:B0-----:R-:W-:-:S07]  /*40e0*/  FADD.FTZ R8, R60, R5 ;  /* 0x000000053c087221 */ /* 0x001fce0000010000 */
[----:B------:R-:W0:Y:S01]  /*40f0*/  MUFU.EX2 R70, R70 ;  /* 0x0000004600467308 */ /* 0x000e220000000800 */
[----:B--2---:R-:W-:-:S07]  /*4100*/  FADD.FTZ R5, R27, R6 ;  /* 0x000000061b057221 */ /* 0x004fce0000010000 */
[----:B------:R-:W2:Y:S01]  /*4110*/  MUFU.EX2 R68, R68 ;  /* 0x0000004400447308 */ /* 0x000ea20000000800 */
[----:B-1----:R-:W-:-:S07]  /*4120*/  FADD.FTZ R7, R61, R8 ;  /* 0x000000083d077221 */ /* 0x002fce0000010000 */
[----:B------:R-:W1:Y:S01]  /*4130*/  MUFU.EX2 R71, R71 ;  /* 0x0000004700477308 */ /* 0x000e620000000800 */
[----:B0-----:R-:W-:-:S07]  /*4140*/  FADD.FTZ R6, R70, R5 ;  /* 0x0000000546067221 */ /* 0x001fce0000010000 */
[----:B------:R-:W0:Y:S01]  /*4150*/  MUFU.EX2 R65, R65 ;  /* 0x0000004100417308 */ /* 0x000e220000000800 */
[C---:B--2---:R-:W-:Y:S01]  /*4160*/  F2FP.SATFINITE.E4M3.F32.PACK_AB_MERGE_C R61, R68.reuse, R61, RZ ;  /* 0x0000003d443d723e */ /* 0x044fe200048070ff */
[----:B------:R-:W-:-:S03]  /*4170*/  FADD.FTZ R68, R68, R7 ;  /* 0x0000000744447221 */ /* 0x000fc60000010000 */
[----:B------:R-:W-:-:S03]  /*4180*/  F2FP.SATFINITE.E4M3.F32.PACK_AB_MERGE_C R142, R60, R57, R61 ;  /* 0x000000393c8e723e */ /* 0x000fc6000480703d */
[----:B------:R-:W2:Y:S01]  /*4190*/  MUFU.EX2 R63, R63 ;  /* 0x0000003f003f7308 */ /* 0x000ea20000000800 */
[----:B-1----:R-:W-:-:S01]  /*41a0*/  FADD.FTZ R6, R71, R6 ;  /* 0x0000000647067221 */ /* 0x002fc20000010000 */
[----:B------:R-:W-:-:S04]  /*41b0*/  F2FP.SATFINITE.E4M3.F32.PACK_AB_MERGE_C R70, R71, R70, RZ ;  /* 0x000000464746723e */ /* 0x000fc800048070ff */
[----:B------:R-:W-:Y:S01]  /*41c0*/  F2FP.SATFINITE.E4M3.F32.PACK_AB_MERGE_C R143, R27, R26, R70 ;  /* 0x0000001a1b8f723e */ /* 0x000fe20004807046 */
[----:B------:R-:W-:Y:S01]  /*41d0*/  IMAD.MOV.U32 R27, RZ, RZ, R55 ;  /* 0x000000ffff1b7224 */ /* 0x000fe200078e0037 */
[----:B------:R-:W1:Y:S01]  /*41e0*/  MUFU.EX2 R72, R72 ;  /* 0x0000004800487308 */ /* 0x000e620000000800 */
[----:B0-----:R-:W-:-:S01]  /*41f0*/  FADD.FTZ R5, R65, R68 ;  /* 0x0000004441057221 */ /* 0x001fc20000010000 */
[----:B------:R-:W-:-:S06]  /*4200*/  MOV R26, R55 ;  /* 0x00000037001a7202 */ /* 0x000fcc0000000f00 */
[----:B------:R-:W0:Y:S01]  /*4210*/  MUFU.EX2 R64, R64 ;  /* 0x0000004000407308 */ /* 0x000e220000000800 */
[----:B--2---:R-:W-:-:S07]  /*4220*/  FADD.FTZ R7, R63, R6 ;  /* 0x000000063f077221 */ /* 0x004fce0000010000 */
        /* <DEDUP_REMOVED lines=9> */
[C---:B0-----:R-:W-:Y:S01]  /*42c0*/  F2FP.SATFINITE.E4M3.F32.PACK_AB_MERGE_C R69, R76.reuse, R69, RZ ;  /* 0x000000454c45723e */ /* 0x041fe200048070ff */
[----:B------:R-:W-:-:S03]  /*42d0*/  FADD.FTZ R76, R76, R5 ;  /* 0x000000054c4c7221 */ /* 0x000fc60000010000 */
[----:B------:R-:W-:-:S03]  /*42e0*/  F2FP.SATFINITE.E4M3.F32.PACK_AB_MERGE_C R144, R72, R65, R69 ;  /* 0x000000414890723e */ /* 0x000fc60004807045 */
[----:B------:R-:W0:Y:S01]  /*42f0*/  MUFU.EX2 R105, R105 ;  /* 0x0000006900697308 */ /* 0x000e220000000800 */
[C---:B--2---:R-:W-:Y:S01]  /*4300*/  F2FP.SATFINITE.E4M3.F32.PACK_AB_MERGE_C R103, R4.reuse, R103, RZ ;  /* 0x000000670467723e */ /* 0x044fe200048070ff */
[----:B------:R-:W-:-:S03]  /*4310*/  FADD.FTZ R4, R4, R3 ;  /* 0x0000000304047221 */ /* 0x000fc60000010000 */
[----:B------:R-:W-:-:S03]  /*4320*/  F2FP.SATFINITE.E4M3.F32.PACK_AB_MERGE_C R145, R64, R63, R103 ;  /* 0x0000003f4091723e */ /* 0x000fc60004807067 */
[----:B------:R-:W2:Y:S01]  /*4330*/  MUFU.EX2 R80, R80 ;  /* 0x0000005000507308 */ /* 0x000ea20000000800 */
[----:B-1----:R-:W-:-:S07]  /*4340*/  FADD.FTZ R3, R73, R76 ;  /* 0x0000004c49037221 */ /* 0x002fce0000010000 */
[----:B------:R-:W1:Y:S01]  /*4350*/  MUFU.EX2 R104, R104 ;  /* 0x0000006800687308 */ /* 0x000e620000000800 */
[----:B0-----:R-:W-:-:S07]  /*4360*/  FADD.FTZ R5, R105, R4 ;  /* 0x0000000469057221 */ /* 0x001fce0000010000 */
[----:B------:R-:W-:Y:S01]  /*4370*/  MUFU.EX2 R77, R77 ;  /* 0x0000004d004d7308 */ /* 0x000fe20000000800 */
[----:B--2---:R-:W-:-:S07]  /*4380*/  FADD.FTZ R4, R80, R3 ;  /* 0x0000000350047221 */ /* 0x004fce0000010000 */
[----:B------:R-:W0:Y:S01]  /*4390*/  MUFU.EX2 R84, R84 ;  /* 0x0000005400547308 */ /* 0x000e220000000800 */
[----:B-1----:R-:W-:-:S07]  /*43a0*/  FADD.FTZ R6, R104, R5 ;  /* 0x0000000568067221 */ /* 0x002fce0000010000 */
[----:B------:R-:W-:Y:S08]  /*43b0*/  MUFU.EX2 R107, R107 ;  /* 0x0000006b006b7308 */ /* 0x000ff00000000800 */
[----:B------:R-:W1:Y:S01]  /*43c0*/  MUFU.EX2 R88, R88 ;  /* 0x0000005800587308 */ /* 0x000e620000000800 */
[----:B0-----:R-:W-:Y:S01]  /*43d0*/  F2FP.SATFINITE.E4M3.F32.PACK_AB_MERGE_C R3, R84, R77, RZ ;  /* 0x0000004d5403723e */ /* 0x001fe200048070ff */
[----:B------:R-:W-:-:S03]  /*43e0*/  FADD.FTZ R77, R77, R4 ;  /* 0x000000044d4d7221 */ /* 0x000fc60000010000 */
[----:B------:R-:W-:Y:S01]  /*43f0*/  F2FP.SATFINITE.E4M3.F32.PACK_AB_MERGE_C R146, R80, R73, R3 ;  /* 0x000000495092723e */ /* 0x000fe20004807003 */
[----:B------:R-:W-:-:S01]  /*4400*/  FADD.FTZ R4, R84, R77 ;  /* 0x0000004d54047221 */ /* 0x000fc20000010000 */
[----:B-1----:R-:W-:Y:S01]  /*4410*/  F2FP.SATFINITE.E4M3.F32.PACK_AB_MERGE_C R5, R88, R107, RZ ;  /* 0x0000006b5805723e */ /* 0x002fe200048070ff */
[----:B------:R-:W-:-:S03]  /*4420*/  FADD.FTZ R107, R107, R6 ;  /* 0x000000066b6b7221 */ /* 0x000fc60000010000 */
[----:B------:R-:W-:Y:S01]  /*4430*/  F2FP.SATFINITE.E4M3.F32.PACK_AB_MERGE_C R147, R104, R105, R5 ;  /* 0x000000696893723e */ /* 0x000fe20004807005 */
[----:B------:R-:W-:-:S01]  /*4440*/  FADD.FTZ R6, R88, R107 ;  /* 0x0000006b58067221 */ /* 0x000fc20000010000 */
[----:B------:R-:W-:Y:S06]  /*4450*/  @!P1 BRA `(.L_x_14) ;  /* 0x0000002c007c9947 */ /* 0x000fec0003800000 */
[----:B------:R-:W-:Y:S01]  /*4460*/  IMAD.MOV.U32 R5, RZ, RZ, R58 ;  /* 0x000000ffff057224 */ /* 0x000fe200078e003a */
[----:B------:R-:W-:Y:S02]  /*4470*/  MOV R3, R56 ;  /* 0x0000003800037202 */ /* 0x000fe40000000f00 */
[----:B------:R-:W-:Y:S02]  /*4480*/  CS2R R54, SRZ ;  /* 0x0000000000367805 */ /* 0x000fe4000001ff00 */
[----:B------:R-:W-:Y:S02]  /*4490*/  CS2R R52, SRZ ;  /* 0x0000000000347805 */ /* 0x000fe4000001ff00 */
[----:B------:R-:W-:Y:S02]  /*44a0*/  CS2R R50, SRZ ;  /* 0x0000000000327805 */ /* 0x000fe4000001ff00 */
[----:B------:R-:W-:Y:S02]  /*44b0*/  CS2R R48, SRZ ;  /* 0x0000000000307805 */ /* 0x000fe4000001ff00 */
[----:B------:R-:W-:-:S02]  /*44c0*/  CS2R R46, SRZ ;  /* 0x00000000002e7805 */ /* 0x000fc4000001ff00 */
[----:B------:R-:W-:Y:S02]  /*44d0*/  CS2R R44, SRZ ;  /* 0x00000000002c7805 */ /* 0x000fe4000001ff00 */
        /* <DEDUP_REMOVED lines=9> */
[----:B------:R-:W-:Y:S01]  /*4570*/  CS2R R24, SRZ ;  /* 0x0000000000187805 */ /* 0x000fe2000001ff00 */
[----:B------:R-:W-:Y:S01]  /*4580*/  UIADD3 UR26, UR47, -0x2, URZ ;  /* 0xfffffffe2f1a7890 */ /* 0x000fe2000fffe03f */
[----:B------:R-:W-:Y:S01]  /*4590*/  UMOV UR25, UR39 ;  /* 0x0000002700197c82 */ /* 0x000fe20008000000 */
[----:B------:R-:W-:Y:S01]  /*45a0*/  UMOV UR24, UR40 ;  /* 0x0000002800187c82 */ /* 0x000fe20008000000 */
[----:B------:R-:W-:-:S09]  /*45b0*/  ULDC UR4, c[0x0][0x988] ;  /* 0x0002620000047ab9 */ /* 0x000fd20000000800 */
.L_x_25:
[----:B------:R-:W-:-:S04]  /*45c0*/  UISETP.NE.AND UP0, UPT, UR24, 0x1, UPT ;  /* 0x000000011800788c */ /* 0x000fc8000bf05270 */
[----:B------:R-:W-:-:S04]  /*45d0*/  USEL UR39, URZ, 0x1, UP0 ;  /* 0x000000013f277887 */ /* 0x000fc80008000000 */
[----:B------:R-:W-:Y:S01]  /*45e0*/  ULOP3.LUT UR39, UR25, UR39, URZ, 0x3c, !UPT ;  /* 0x0000002719277292 */ /* 0x000fe2000f8e3c3f */
[----:B------:R-:W-:Y:S11]  /*45f0*/  @!P0 BRA `(.L_x_15) ;  /* 0x0000000000048947 */ /* 0x000ff60003800000 */
[----:B------:R-:W-:Y:S01]  /*4600*/  BPT.TRAP 0x1 ;  /* 0x000000040000795c */ /* 0x000fe20000300000 */
.L_x_15:
[----:B------:R-:W0:Y:S01]  /*4610*/  S2UR UR5, SR_CgaCtaId ;  /* 0x00000000000579c3 */ /* 0x000e220000008800 */
[----:B------:R-:W-:Y:S01]  /*4620*/  UIADD3 UR40, UR24, 0x1, URZ ;  /* 0x0000000118287890 */ /* 0x000fe2000fffe03f */
[----:B------:R-:W-:Y:S01]  /*4630*/  IMAD.U32 R7, RZ, RZ, UR39 ;  /* 0x00000027ff077e24 */ /* 0x000fe2000f8e00ff */
[----:B------:R-:W-:Y:S02]  /*4640*/  UMOV UR6, 0x400 ;  /* 0x0000040000067882 */ /* 0x000fe40000000000 */
[----:B------:R-:W-:Y:S02]  /*4650*/  UISETP.NE.AND UP0, UPT, UR40, 0x2, UPT ;  /* 0x000000022800788c */ /* 0x000fe4000bf05270 */
[----:B------:R-:W-:Y:S02]  /*4660*/  SHF.L.U32 R7, R7, 0x1f, RZ ;  /* 0x0000001f07077819 */ /* 0x000fe400000006ff */
[----:B------:R-:W-:Y:S02]  /*4670*/  USEL UR40, UR40, URZ, UP0 ;  /* 0x0000003f28287287 */ /* 0x000fe40008000000 */
[----:B0-----:R-:W-:-:S04]  /*4680*/  ULEA UR6, UR5, UR6, 0x18 ;  /* 0x0000000605067291 */ /* 0x001fc8000f8ec03f */
[----:B------:R-:W-:-:S09]  /*4690*/  ULEA UR7, UR40, UR6, 0x3 ;  /* 0x0000000628077291 */ /* 0x000fd2000f8e183f */
[----:B------:R0:W1:Y:S01]  /*46a0*/  SYNCS.PHASECHK.TRANS64.TRYWAIT P1, [UR7+0x13230], R7 ;  /* 0x01323007ff0075a7 */ /* 0x0000620008020147 */
[----:B------:R-:W-:Y:S05]  /*46b0*/  @!P0 BRA `(.L_x_16) ;  /* 0x0000000000048947 */ /* 0x000fea0003800000 */
[----:B------:R-:W-:Y:S01]  /*46c0*/  BPT.TRAP 0x1 ;  /* 0x000000040000795c */ /* 0x000fe20000300000 */
.L_x_16:
[----:B-1----:R-:W-:Y:S05]  /*46d0*/  @P1 BRA `(.L_x_17) ;  /* 0x0000000000081947 */ /* 0x002fea0003800000 */
[----:B------:R-:W1:Y:S02]  /*46e0*/  SYNCS.PHASECHK.TRANS64.TRYWAIT P1, [UR7+0x13230], R7 ;  /* 0x01323007ff0075a7 */ /* 0x000e640008020147 */
[----:B-1----:R-:W-:Y:S05]  /*46f0*/  @!P1 BRA `(.L_x_18) ;  /* 0x0000008800c49947 */ /* 0x002fea0003800000 */
.L_x_17:
[----:B------:R-:W-:Y:S01]  /*4700*/  R2UR UR27, R2 ;  /* 0x00000000021b72ca */ /* 0x000fe200000e0000 */
[----:B------:R-:W-:Y:S01]  /*4710*/  WARPGROUP.ARRIVE ;  /* 0x00000000000079c5 */ /* 0x000fe20000000000 */
[----:B------:R-:W-:Y:S01]  /*4720*/  UMOV UR15, 0x80000020 ;  /* 0x80000020000f7882 */ /* 0x000fe20000000000 */
[----:B------:R-:W-:Y:S01]  /*4730*/  UMOV UR16, UR12 ;  /* 0x0000000c00107c82 */ /* 0x000fe20008000000 */
[----:B------:R-:W-:Y:S01]  /*4740*/  UMOV UR17, UR13 ;  /* 0x0000000d00117c82 */ /* 0x000fe20008000000 */
[----:B------:R-:W-:Y:S01]  /*4750*/  UMOV UR19, 0x80000020 ;  /* 0x8000002000137882 */ /* 0x000fe20000000000 */
[----:B------:R-:W-:Y:S01]  /*4760*/  UMOV UR20, UR12 ;  /* 0x0000000c00147c82 */ /* 0x000fe20008000000 */
[----:B------:R-:W-:Y:S01]  /*4770*/  UMOV UR21, UR13 ;  /* 0x0000000d00157c82 */ /* 0x000fe20008000000 */
[----:B------:R-:W-:Y:S01]  /*4780*/  UMOV UR23, 0x80000020 ;  /* 0x8000002000177882 */ /* 0x000fe20000000000 */
[----:B------:R-:W-:-:S04]  /*4790*/  UMOV UR11, 0x80000020 ;  /* 0x80000020000b7882 */ /* 0x000fc80000000000 */
[----:B------:R-:W-:-:S04]  /*47a0*/  UIMAD UR27, UR40, 0x280, UR27 ;  /* 0x00000280281b78a4 */ /* 0x000fc8000f8e021b */
[----:B------:R-:W-:Y:S02]  /*47b0*/  UIADD3 UR18, UR27, 0x80, URZ ;  /* 0x000000801b127890 */ /* 0x000fe4000fffe03f */
[----:B------:R-:W-:Y:S02]  /*47c0*/  UIADD3 UR22, UR27, 0x100, URZ ;  /* 0x000001001b167890 */ /* 0x000fe4000fffe03f */
[----:B------:R-:W-:Y:S01]  /*47d0*/  UMOV UR14, UR27 ;  /* 0x0000001b000e7c82 */ /* 0x000fe20008000000 */
[----:B------:R-:W-:Y:S01]  /*47e0*/  UIADD3 UR10, UR27, 0x200, URZ ;  /* 0x000002001b0a7890 */ /* 0x000fe2000fffe03f */
[----:B------:R-:W-:Y:S01]  /*47f0*/  QGMMA.64x32x32.F32.E4M3.E4M3 R120, gdesc[UR12], RZ, !UPT, gsb0 ;  /* 0x006000000c7879f3 */ /* 0x000fe2000c0008ff */
[----:B------:R-:W-:Y:S01]  /*4800*/  UIADD3 UR14, UR27, 0x180, URZ ;  /* 0x000001801b0e7890 */ /* 0x000fe2000fffe03f */
[----:B------:R-:W-:Y:S01]  /*4810*/  UMOV UR15, 0x80000020 ;  /* 0x80000020000f7882 */ /* 0x000fe20000000000 */
[----:B------:R-:W-:Y:S02]  /*4820*/  WARPGROUP.DEPBAR.LE gsb0, 0x0 ;  /* 0x00008000000079c5 */ /* 0x000fe40000010000 */
[----:B------:R-:W-:-:S06]  /*4830*/  WARPGROUP.ARRIVE ;  /* 0x00000000000079c5 */ /* 0x000fcc0000000000 */
[----:B------:R-:W-:Y:S01]  /*4840*/  QGMMA.64x32x32.F32.E4M3.E4M3 R104, gdesc[UR16], RZ, !UPT, gsb0 ;  /* 0x00600000106879f3 */ /* 0x000fe2000c0008ff */
[----:B------:R-:W-:Y:S01]  /*4850*/  UIADD3 UR18, UR27, 0x82, URZ ;  /* 0x000000821b127890 */ /* 0x000fe2000fffe03f */
[----:B------:R-:W-:Y:S01]  /*4860*/  UMOV UR16, UR8 ;  /* 0x0000000800107c82 */ /* 0x000fe20008000000 */
[----:B------:R-:W-:Y:S01]  /*4870*/  UMOV UR17, UR9 ;  /* 0x0000000900117c82 */ /* 0x000fe20008000000 */
        /* <DEDUP_REMOVED lines=16> */
[----:B------:R-:W-:Y:S03]  /*4980*/  QGMMA.64x32x32.F32.E4M3.E4M3 R56, gdesc[UR12], RZ, !UPT, gsb0 ;  /* 0x006000000c3879f3 */ /* 0x000fe6000c0008ff */
[----:B------:R-:W-:Y:S02]  /*4990*/  WARPGROUP.DEPBAR.LE gsb0, 0x0 ;  /* 0x00008000000079c5 */ /* 0x000fe40000010000 */
[----:B------:R-:W-:-:S06]  /*49a0*/  WARPGROUP.ARRIVE ;  /* 0x00000000000079c5 */ /* 0x000fcc0000000000 */
[----:B------:R-:W-:Y:S01]  /*49b0*/  QGMMA.64x32x32.F32.E4M3.E4M3 R120, gdesc[UR8], R120, gsb0 ;  /* 0x00600000087879f3 */ /* 0x000fe20008000878 */
[----:B------:R-:W-:Y:S01]  /*49c0*/  UIADD3 UR10, UR27, 0x182, URZ ;  /* 0x000001821b0a7890 */ /* 0x000fe2000fffe03f */
[----:B------:R-:W-:Y:S01]  /*49d0*/  UMOV UR11, 0x80000020 ;  /* 0x80000020000b7882 */ /* 0x000fe20000000000 */
[----:B------:R-:W-:Y:S01]  /*49e0*/  UIADD3 UR27, UR27, 0x202, URZ ;  /* 0x000002021b1b7890 */ /* 0x000fe2000fffe03f */
[----:B------:R-:W-:Y:S02]  /*49f0*/  WARPGROUP.DEPBAR.LE gsb0, 0x0 ;  /* 0x00008000000079c5 */ /* 0x000fe40000010000 */
[----:B------:R-:W-:-:S06]  /*4a00*/  WARPGROUP.ARRIVE ;  /* 0x00000000000079c5 */ /* 0x000fcc0000000000 */
[----:B------:R-:W-:Y:S03]  /*4a10*/  QGMMA.64x32x32.F32.E4M3.E4M3 R104, gdesc[UR16], R104, gsb0 ;  /* 0x00600000106879f3 */ /* 0x000fe60008000868 */
[----:B------:R-:W-:Y:S02]  /*4a20*/  WARPGROUP.DEPBAR.LE gsb0, 0x0 ;  /* 0x00008000000079c5 */ /* 0x000fe40000010000 */
[----:B------:R-:W-:-:S06]  /*4a30*/  WARPGROUP.ARRIVE ;  /* 0x00000000000079c5 */ /* 0x000fcc0000000000 */
[----:B------:R-:W-:Y:S03]  /*4a40*/  QGMMA.64x32x32.F32.E4M3.E4M3 R88, gdesc[UR20], R88, gsb0 ;  /* 0x00600000145879f3 */ /* 0x000fe60008000858 */
        /* <DEDUP_REMOVED lines=11> */
.L_x_19:
[----:B------:R-:W-:Y:S01]  /*4b00*/  ULEA UR14, UR24, UR6, 0x3 ;  /* 0x00000006180e7291 */ /* 0x000fe2000f8e183f */
[----:B01----:R-:W-:-:S05]  /*4b10*/  IMAD.U32 R7, RZ, RZ, UR25 ;  /* 0x00000019ff077e24 */ /* 0x003fca000f8e00ff */
[----:B------:R-:W-:-:S04]  /*4b20*/  SHF.L.U32 R7, R7, 0x1f, RZ ;  /* 0x0000001f07077819 */ /* 0x000fc800000006ff */
[----:B------:R0:W1:Y:S01]  /*4b30*/  SYNCS.PHASECHK.TRANS64.TRYWAIT P1, [UR14+0x13250], R7 ;  /* 0x01325007ff0075a7 */ /* 0x000062000802014e */
[----:B------:R-:W-:Y:S05]  /*4b40*/  @!P0 BRA `(.L_x_20) ;  /* 0x0000000000048947 */ /* 0x000fea0003800000 */
[----:B------:R-:W-:Y:S01]  /*4b50*/  BPT.TRAP 0x1 ;  /* 0x000000040000795c */ /* 0x000fe20000300000 */
.L_x_20:
[----:B-1----:R-:W-:Y:S05]  /*4b60*/  @P1 BRA `(.L_x_21) ;  /* 0x0000000000081947 */ /* 0x002fea0003800000 */
[----:B------:R-:W1:Y:S02]  /*4b70*/  SYNCS.PHASECHK.TRANS64.TRYWAIT P1, [UR14+0x13250], R7 ;  /* 0x01325007ff0075a7 */ /* 0x000e64000802014e */
[----:B-1----:R-:W-:Y:S05]  /*4b80*/  @!P1 BRA `(.L_x_22) ;  /* 0x0000008400b89947 */ /* 0x002fea0003800000 */
.L_x_21:
[----:B------:R-:W-:Y:S01]  /*4b90*/  UIADD3 UR6, UR6, 0x1000, URZ ;  /* 0x0000100006067890 */ /* 0x000fe2000fffe03f */
[----:B------:R-:W-:Y:S01]  /*4ba0*/  WARPGROUP.ARRIVE ;  /* 0x00000000000079c5 */ /* 0x000fe20000000000 */
[----:B------:R-:W-:Y:S02]  /*4bb0*/  UMOV UR11, 0xc0000010 ;  /* 0xc0000010000b7882 */ /* 0x000fe40000000000 */
[----:B------:R-:W-:-:S04]  /*4bc0*/  USHF.R.U32.HI UR6, URZ, 0x4, UR6 ;  /* 0x000000043f067899 */ /* 0x000fc80008011606 */
[----:B------:R-:W-:-:S04]  /*4bd0*/  ULOP3.LUT UR6, UR6, 0x3fff, URZ, 0xc0, !UPT ;  /* 0x00003fff06067892 */ /* 0x000fc8000f8ec03f */
[----:B------:R-:W-:-:S04]  /*4be0*/  ULOP3.LUT UR6, UR6, 0x10000, URZ, 0xfc, !UPT ;  /* 0x0001000006067892 */ /* 0x000fc8000f8efc3f */
[----:B------:R-:W-:-:S07]  /*4bf0*/  UIMAD UR6, UR24, 0x280, UR6 ;  /* 0x00000280180678a4 */ /* 0x000fce000f8e0206 */
[----:B------:R-:W-:Y:S02]  /*4c00*/  UMOV UR10, UR6 ;  /* 0x00000006000a7c82 */ /* 0x000fe40008000000 */
[----:B------:R-:W-:Y:S01]  /*4c10*/  QGMMA.64x64x32.F32.E4M3.E4M3 R24, R152, gdesc[UR8], R24, gsb0 ;  /* 0x00e0000898187df3 */ /* 0x000fe20008000818 */
[----:B------:R-:W-:Y:S01]  /*4c20*/  UIADD3 UR10, UR6, 0x80, URZ ;  /* 0x00000080060a7890 */ /* 0x000fe2000fffe03f */
[----:B------:R-:W-:Y:S01]  /*4c30*/  UMOV UR11, 0xc0000010 ;  /* 0xc0000010000b7882 */ /* 0x000fe20000000000 */
[----:B------:R-:W-:Y:S02]  /*4c40*/  WARPGROUP.DEPBAR.LE gsb0, 0x0 ;  /* 0x00008000000079c5 */ /* 0x000fe40000010000 */
[----:B------:R-:W-:-:S06]  /*4c50*/  WARPGROUP.ARRIVE ;  /* 0x00000000000079c5 */ /* 0x000fcc0000000000 */
        /* <DEDUP_REMOVED lines=8> */
[----:B------:R-:W-:Y:S01]  /*4ce0*/  UIADD3 UR6, UR6, 0x200, URZ ;  /* 0x0000020006067890 */ /* 0x000fe2000fffe03f */
[----:B------:R-:W-:Y:S02]  /*4cf0*/  WARPGROUP.DEPBAR.LE gsb0, 0x0 ;  /* 0x00008000000079c5 */ /* 0x000fe40000010000 */
[----:B------:R-:W-:-:S06]  /*4d00*/  WARPGROUP.ARRIVE ;  /* 0x00000000000079c5 */ /* 0x000fcc0000000000 */
[----:B------:R-:W-:Y:S01]  /*4d10*/  QGMMA.64x64x32.F32.E4M3.E4M3 R24, R140, gdesc[UR8], R24, gsb0 ;  /* 0x00e000088c187df3 */ /* 0x000fe20008000818 */
[----:B------:R-:W-:Y:S01]  /*4d20*/  UMOV UR10, UR6 ;  /* 0x00000006000a7c82 */ /* 0x000fe20008000000 */
[----:B------:R-:W-:Y:S01]  /*4d30*/  UMOV UR11, 0xc0000010 ;  /* 0xc0000010000b7882 */ /* 0x000fe20000000000 */
[----:B------:R-:W-:Y:S02]  /*4d40*/  WARPGROUP.DEPBAR.LE gsb0, 0x0 ;  /* 0x00008000000079c5 */ /* 0x000fe40000010000 */
[----:B------:R-:W-:-:S06]  /*4d50*/  WARPGROUP.ARRIVE ;  /* 0x00000000000079c5 */ /* 0x000fcc0000000000 */
[----:B------:R-:W-:Y:S03]  /*4d60*/  QGMMA.64x64x32.F32.E4M3.E4M3 R24, R144, gdesc[UR8], R24, gsb0 ;  /* 0x00e0000890187df3 */ /* 0x000fe60008000818 */
[----:B------:R-:W-:Y:S02]  /*4d70*/  WARPGROUP.DEPBAR.LE gsb0, 0x0 ;  /* 0x00008000000079c5 */ /* 0x000fe40000010000 */
[----:B------:R-:W-:Y:S05]  /*4d80*/  @!P0 BRA `(.L_x_23) ;  /* 0x0000000000048947 */ /* 0x000fea0003800000 */
[----:B------:R-:W-:Y:S01]  /*4d90*/  BPT.TRAP 0x1 ;  /* 0x000000040000795c */ /* 0x000fe20000300000 */
.L_x_23:
[C---:B-1----:R-:W-:Y:S01]  /*4da0*/  FMUL.FTZ R8, R0.reuse, R120 ;  /* 0x0000007800087220 */ /* 0x042fe20000410000 */
[C---:B------:R-:W-:Y:S01]  /*4db0*/  FMUL.FTZ R10, R0.reuse, R122 ;  /* 0x0000007a000a7220 */ /* 0x040fe20000410000 */
[C---:B0-----:R-:W-:Y:S01]  /*4dc0*/  FMUL.FTZ R7, R0.reuse, R121 ;  /* 0x0000007900077220 */ /* 0x041fe20000410000 */
[C---:B------:R-:W-:Y:S01]  /*4dd0*/  FMUL.FTZ R9, R0.reuse, R123 ;  /* 0x0000007b00097220 */ /* 0x040fe20000410000 */
[C---:B------:R-:W-:Y:S01]  /*4de0*/  FMUL.FTZ R11, R0.reuse, R124 ;  /* 0x0000007c000b7220 */ /* 0x040fe20000410000 */
[C---:B------:R-:W-:Y:S01]  /*4df0*/  FMUL.FTZ R13, R0.reuse, R126 ;  /* 0x0000007e000d7220 */ /* 0x040fe20000410000 */
[----:B------:R-:W0:Y:S01]  /*4e00*/  MUFU.TANH R8, R8 ;  /* 0x0000000800087308 */ /* 0x000e220000002400 */
[C---:B------:R-:W-:Y:S01]  /*4e10*/  FMUL.FTZ R12, R0.reuse, R125 ;  /* 0x0000007d000c7220 */ /* 0x040fe20000410000 */
[C---:B------:R-:W-:Y:S01]  /*4e20*/  FMUL.FTZ R14, R0.reuse, R127 ;  /* 0x0000007f000e7220 */ /* 0x040fe20000410000 */
[C---:B------:R-:W-:Y:S01]  /*4e30*/  FMUL.FTZ R15, R0.reuse, R128 ;  /* 0x00000080000f7220 */ /* 0x040fe20000410000 */
[C---:B------:R-:W-:Y:S01]  /*4e40*/  FMUL.FTZ R21, R0.reuse, R130 ;  /* 0x0000008200157220 */ /* 0x040fe20000410000 */
[C---:B------:R-:W-:Y:S01]  /*4e50*/  FMUL.FTZ R20, R0.reuse, R129 ;  /* 0x0000008100147220 */ /* 0x040fe20000410000 */
[C---:B------:R-:W-:Y:S01]  /*4e60*/  FMUL.FTZ R120, R0.reuse, R131 ;  /* 0x0000008300787220 */ /* 0x040fe20000410000 */
[C---:B------:R-:W-:Y:S01]  /*4e70*/  FMUL.FTZ R121, R0.reuse, R132 ;  /* 0x0000008400797220 */ /* 0x040fe20000410000 */
[----:B------:R-:W1:Y:S01]  /*4e80*/  MUFU.TANH R10, R10 ;  /* 0x0000000a000a7308 */ /* 0x000e620000002400 */
[C---:B------:R-:W-:Y:S01]  /*4e90*/  FMUL.FTZ R123, R0.reuse, R134 ;  /* 0x00000086007b7220 */ /* 0x040fe20000410000 */
[C---:B------:R-:W-:Y:S01]  /*4ea0*/  FMUL.FTZ R122, R0.reuse, R133 ;  /* 0x00000085007a7220 */ /* 0x040fe20000410000 */
[C---:B------:R-:W-:Y:S01]  /*4eb0*/  FMUL.FTZ R124, R0.reuse, R135 ;  /* 0x00000087007c7220 */ /* 0x040fe20000410000 */
[C---:B------:R-:W-:Y:S01]  /*4ec0*/  FMUL.FTZ R104, R0.reuse, R104 ;  /* 0x0000006800687220 */ /* 0x040fe20000410000 */
[C---:B------:R-:W-:Y:S01]  /*4ed0*/  FMUL.FTZ R106, R0.reuse, R106 ;  /* 0x0000006a006a7220 */ /* 0x040fe20000410000 */
[C---:B------:R-:W-:Y:S01]  /*4ee0*/  FMUL.FTZ R105, R0.reuse, R105 ;  /* 0x0000006900697220 */ /* 0x040fe20000410000 */
[----:B------:R-:W-:Y:S01]  /*4ef0*/  FMUL.FTZ R107, R0, R107 ;  /* 0x0000006b006b7220 */ /* 0x000fe20000410000 */
[----:B------:R-:W2:Y:S01]  /*4f00*/  MUFU.TANH R7, R7 ;  /* 0x0000000700077308 */ /* 0x000ea20000002400 */
[----:B0-----:R-:W-:Y:S01]  /*4f10*/  FMNMX.FTZ R126, R8, R3, !PT ;  /* 0x00000003087e7209 */ /* 0x001fe20007810000 */
[C---:B------:R-:W-:Y:S01]  /*4f20*/  FMUL.FTZ R108, R0.reuse, R108 ;  /* 0x0000006c006c7220 */ /* 0x040fe20000410000 */
[C---:B------:R-:W-:Y:S01]  /*4f30*/  FMUL.FTZ R110, R0.reuse, R110 ;  /* 0x0000006e006e7220 */ /* 0x040fe20000410000 */
[C---:B------:R-:W-:Y:S01]  /*4f40*/  FMUL.FTZ R109, R0.reuse, R109 ;  /* 0x0000006d006d7220 */ /* 0x040fe20000410000 */
[C---:B------:R-:W-:Y:S01]  /*4f50*/  FMUL.FTZ R111, R0.reuse, R111 ;  /* 0x0000006f006f7220 */ /* 0x040fe20000410000 */
[C---:B------:R-:W-:Y:S01]  /*4f60*/  FMUL.FTZ R112, R0.reuse, R112 ;  /* 0x0000007000707220 */ /* 0x040fe20000410000 */
[----:B------:R-:W-:Y:S01]  /*4f70*/  FMUL.FTZ R114, R0, R114 ;  /* 0x0000007200727220 */ /* 0x000fe20000410000 */
[----:B------:R-:W0:Y:S01]  /*4f80*/  MUFU.TANH R9, R9 ;  /* 0x0000000900097308 */ /* 0x000e220000002400 */
[----:B-1----:R-:W-:Y:S01]  /*4f90*/  FMNMX.FTZ R128, R10, R5, !PT ;  /* 0x000000050a807209 */ /* 0x002fe20007810000 */
[C---:B------:R-:W-:Y:S01]  /*4fa0*/  FMUL.FTZ R113, R0.reuse, R113 ;  /* 0x0000007100717220 */ /* 0x040fe20000410000 */
[C---:B------:R-:W-:Y:S01]  /*4fb0*/  FMUL.FTZ R115, R0.reuse, R115 ;  /* 0x0000007300737220 */ /* 0x040fe20000410000 */
[C---:B------:R-:W-:Y:S01]  /*4fc0*/  FMUL.FTZ R116, R0.reuse, R116 ;  /* 0x0000007400747220 */ /* 0x040fe20000410000 */
[C---:B------:R-:W-:Y:S01]  /*4fd0*/  FMUL.FTZ R118, R0.reuse, R118 ;  /* 0x0000007600767220 */ /* 0x040fe20000410000 */
[C---:B------:R-:W-:Y:S01]  /*4fe0*/  FMUL.FTZ R117, R0.reuse, R117 ;  /* 0x0000007500757220 */ /* 0x040fe20000410000 */
[C---:B------:R-:W-:Y:S01]  /*4ff0*/  FMUL.FTZ R119, R0.reuse, R119 ;  /* 0x0000007700777220 */ /* 0x040fe20000410000 */
[----:B------:R-:W1:Y:S01]  /*5000*/  MUFU.TANH R11, R11 ;  /* 0x0000000b000b7308 */ /* 0x000e620000002400 */
[----:B--2---:R-:W-:Y:S01]  /*5010*/  FMNMX.FTZ R126, R7, R126, !PT ;  /* 0x0000007e077e7209 */ /* 0x004fe20007810000 */
[C---:B------:R-:W-:Y:S01]  /*5020*/  FMUL.FTZ R88, R0.reuse, R88 ;  /* 0x0000005800587220 */ /* 0x040fe20000410000 */
[C---:B------:R-:W-:Y:S01]  /*5030*/  FMUL.FTZ R90, R0.reuse, R90 ;  /* 0x0000005a005a7220 */ /* 0x040fe20000410000 */
[C---:B------:R-:W-:Y:S01]  /*5040*/  FMUL.FTZ R89, R0.reuse, R89 ;  /* 0x0000005900597220 */ /* 0x040fe20000410000 */
[C---:B------:R-:W-:Y:S01]  /*5050*/  FMUL.FTZ R91, R0.reuse, R91 ;  /* 0x0000005b005b7220 */ /* 0x040fe20000410000 */
[C---:B------:R-:W-:Y:S01]  /*5060*/  FMUL.FTZ R92, R0.reuse, R92 ;  /* 0x0000005c005c7220 */ /* 0x040fe20000410000 */
[C---:B------:R-:W-:Y:S01]  /*5070*/  FMUL.FTZ R94, R0.reuse, R94 ;  /* 0x0000005e005e7220 */ /* 0x040fe20000410000 */
[----:B------:R-:W2:Y:S01]  /*5080*/  MUFU.TANH R13, R13 ;  /* 0x0000000d000d7308 */ /* 0x000ea20000002400 */
[----:B0-----:R-:W-:Y:S01]  /*5090*/  FMNMX.FTZ R128, R9, R128, !PT ;  /* 0x0000008009807209 */ /* 0x001fe20007810000 */
[C---:B------:R-:W-:Y:S01]  /*50a0*/  FMUL.FTZ R93, R0.reuse, R93 ;  /* 0x0000005d005d7220 */ /* 0x040fe20000410000 */
[C---:B------:R-:W-:Y:S01]  /*50b0*/  FMUL.FTZ R95, R0.reuse, R95 ;  /* 0x0000005f005f7220 */ /* 0x040fe20000410000 */
[C---:B------:R-:W-:Y:S01]  /*50c0*/  FMUL.FTZ R96, R0.reuse, R96 ;  /* 0x0000006000607220 */ /* 0x040fe20000410000 */
[C---:B------:R-:W-:Y:S01]  /*50d0*/  FMUL.FTZ R98, R0.reuse, R98 ;  /* 0x0000006200627220 */ /* 0x040fe20000410000 */
[C---:B------:R-:W-:Y:S01]  /*50e0*/  FMUL.FTZ R97, R0.reuse, R97 ;  /* 0x0000006100617220 */ /* 0x040fe20000410000 */
[C---:B------:R-:W-:Y:S01]  /*50f0*/  FMUL.FTZ R99, R0.reuse, R99 ;  /* 0x0000006300637220 */ /* 0x040fe20000410000 */
        /* <DEDUP_REMOVED lines=46> */
[----:B------:R-:W-:Y:S01]  /*53e0*/  FMUL.FTZ R71, R0, R71 ;  /* 0x0000004700477220 */ /* 0x000fe20000410000 */
[----:B------:R-:W-:Y:S01]  /*53f0*/  UMOV UR6, UR4 ;  /* 0x0000000400067c82 */ /* 0x000fe20008000000 */
[----:B------:R-:W0:Y:S01]  /*5400*/  MUFU.TANH R121, R121 ;  /* 0x0000007900797308 */ /* 0x000e220000002400 */
[----:B-1----:R-:W-:Y:S01]  /*5410*/  FMNMX.FTZ R56, R20, R127, !PT ;  /* 0x0000007f14387209 */ /* 0x002fe20007810000 */
[----:B------:R-:W-:Y:S01]  /*5420*/  IMAD.U32 R133, RZ, RZ, UR6 ;  /* 0x00000006ff857e24 */ /* 0x000fe2000f8e00ff */
[----:B------:R-:W-:-:S04]  /*5430*/  UIADD3 UR7, UR7, 0x13240, URZ ;  /* 0x0001324007077890 */ /* 0x000fc8000fffe03f */
[----:B------:R-:W-:Y:S01]  /*5440*/  UPRMT UR7, UR5, 0x654, UR7 ;  /* 0x0000065405077896 */ /* 0x000fe20008000007 */
[----:B------:R-:W1:Y:S01]  /*5450*/  MUFU.TANH R123, R123 ;  /* 0x0000007b007b7308 */ /* 0x000e620000002400 */
[----:B--2---:R-:W-:-:S07]  /*5460*/  FMNMX.FTZ R126, R120, R129, !PT ;  /* 0x00000081787e7209 */ /* 0x004fce0007810000 */
[----:B------:R-:W2:Y:S01]  /*5470*/  MUFU.TANH R122, R122 ;  /* 0x0000007a007a7308 */ /* 0x000ea20000002400 */
[----:B0-----:R-:W-:Y:S01]  /*5480*/  FMNMX.FTZ R127, R121, R56, !PT ;  /* 0x00000038797f7209 */ /* 0x001fe20007810000 */
[----:B------:R-:W-:Y:S06]  /*5490*/  SYNCS.ARRIVE.TRANS64.RED.A1T0 RZ, [UR7], RZ ;  /* 0x000000ffffff79a7 */ /* 0x000fec0008100407 */
[----:B------:R-:W0:Y:S01]  /*54a0*/  MUFU.TANH R124, R124 ;  /* 0x0000007c007c7308 */ /* 0x000e220000002400 */
[----:B-1----:R-:W-:Y:S01]  /*54b0*/  FMNMX.FTZ R129, R123, R126, !PT ;  /* 0x0000007e7b817209 */ /* 0x002fe20007810000 */
[----:B------:R-:W-:-:S06]  /*54c0*/  FMUL.FTZ R126, R0, R58 ;  /* 0x0000003a007e7220 */ /* 0x000fcc0000410000 */
[----:B------:R-:W1:Y:S01]  /*54d0*/  MUFU.TANH R104, R104 ;  /* 0x0000006800687308 */ /* 0x000e620000002400 */
[----:B--2---:R-:W-:-:S07]  /*54e0*/  FMNMX.FTZ R127, R122, R127, !PT ;  /* 0x0000007f7a7f7209 */ /* 0x004fce0007810000 */
[----:B------:R-:W2:Y:S01]  /*54f0*/  MUFU.TANH R106, R106 ;  /* 0x0000006a006a7308 */ /* 0x000ea20000002400 */
[----:B0-----:R-:W-:-:S07]  /*5500*/  FMNMX.FTZ R129, R124, R129, !PT ;  /* 0x000000817c817209 */ /* 0x001fce0007810000 */
[----:B------:R-:W0:Y:S01]  /*5510*/  MUFU.TANH R105, R105 ;  /* 0x0000006900697308 */ /* 0x000e220000002400 */
[----:B-1----:R-:W-:-:S07]  /*5520*/  FMNMX.FTZ R56, R104, R127, !PT ;  /* 0x0000007f68387209 */ /* 0x002fce0007810000 */
        /* <DEDUP_REMOVED lines=121> */
[----:B--2---:R-:W-:-:S05]  /*5cc0*/  FMNMX.FTZ R127, R69, R56, !PT ;  /* 0x00000038457f7209 */ /* 0x004fca0007810000 */
[----:B------:R-:W2:Y:S01]  /*5cd0*/  SHFL.BFLY PT, R56, R127, 0x2, 0x1f ;  /* 0x0c401f007f387f89 */ /* 0x000ea200000e0000 */
[----:B0-----:R-:W-:-:S04]  /*5ce0*/  FMNMX.FTZ R58, R70, R129, !PT ;  /* 0x00000081463a7209 */ /* 0x001fc80007810000 */
[----:B-1----:R-:W-:-:S05]  /*5cf0*/  FMNMX.FTZ R128, R71, R58, !PT ;  /* 0x0000003a47807209 */ /* 0x002fca0007810000 */
[----:B------:R-:W0:Y:S01]  /*5d00*/  SHFL.BFLY PT, R131, R128, 0x2, 0x1f ;  /* 0x0c401f0080837f89 */ /* 0x000e2200000e0000 */
[----:B--2---:R-:W-:-:S05]  /*5d10*/  FMNMX.FTZ R129, R127, R56, !PT ;  /* 0x000000387f817209 */ /* 0x004fca0007810000 */
[----:B------:R-:W1:Y:S01]  /*5d20*/  SHFL.BFLY PT, R56, R129, 0x1, 0x1f ;  /* 0x0c201f0081387f89 */ /* 0x000e6200000e0000 */
[----:B0-----:R-:W-:-:S05]  /*5d30*/  FMNMX.FTZ R131, R128, R131, !PT ;  /* 0x0000008380837209 */ /* 0x001fca0007810000 */
[----:B------:R-:W0:Y:S01]  /*5d40*/  SHFL.BFLY PT, R58, R131, 0x1, 0x1f ;  /* 0x0c201f00833a7f89 */ /* 0x000e2200000e0000 */
[----:B-1----:R-:W-:-:S05]  /*5d50*/  FMNMX.FTZ R56, R129, R56, !PT ;  /* 0x0000003881387209 */ /* 0x002fca0007810000 */
[C---:B------:R-:W-:Y:S01]  /*5d60*/  FADD.FTZ R3, -R56.reuse, R3 ;  /* 0x0000000338037221 */ /* 0x040fe20000010100 */
[----:B------:R-:W-:-:S03]  /*5d70*/  FFMA.FTZ R128, R56, R133, -8 ;  /* 0xc100000038807423 */ /* 0x000fc60000010085 */
[----:B------:R-:W-:Y:S01]  /*5d80*/  FMUL.FTZ R127, R3, UR6 ;  /* 0x00000006037f7c20 */ /* 0x000fe20008410000 */
[----:B------:R-:W-:-:S01]  /*5d90*/  FFMA.FTZ R130, R57, UR6, -R128 ;  /* 0x0000000639827c23 */ /* 0x000fc20008010880 */
[--C-:B------:R-:W-:Y:S01]  /*5da0*/  FFMA.FTZ R57, R60, UR6, -R128.reuse ;  /* 0x000000063c397c23 */ /* 0x100fe20008010880 */
[----:B------:R-:W-:-:S01]  /*5db0*/  FFMA.FTZ R60, R61, UR6, -R128 ;  /* 0x000000063d3c7c23 */ /* 0x000fc20008010880 */
[--C-:B------:R-:W-:Y:S01]  /*5dc0*/  FFMA.FTZ R61, R64, UR6, -R128.reuse ;  /* 0x00000006403d7c23 */ /* 0x100fe20008010880 */
[----:B------:R-:W-:-:S01]  /*5dd0*/  FFMA.FTZ R64, R65, UR6, -R128 ;  /* 0x0000000641407c23 */ /* 0x000fc20008010880 */
[--C-:B------:R-:W-:Y:S01]  /*5de0*/  FFMA.FTZ R65, R68, UR6, -R128.reuse ;  /* 0x0000000644417c23 */ /* 0x100fe20008010880 */
[----:B0-----:R-:W-:Y:S01]  /*5df0*/  FMNMX.FTZ R58, R131, R58, !PT ;  /* 0x0000003a833a7209 */ /* 0x001fe20007810000 */
[--C-:B------:R-:W-:Y:S01]  /*5e00*/  FFMA.FTZ R68, R69, UR6, -R128.reuse ;  /* 0x0000000645447c23 */ /* 0x100fe20008010880 */
[----:B------:R-:W-:-:S01]  /*5e10*/  FFMA.FTZ R8, R8, UR6, -R128 ;  /* 0x0000000608087c23 */ /* 0x000fc20008010880 */
[--C-:B------:R-:W-:Y:S01]  /*5e20*/  FFMA.FTZ R7, R7, UR6, -R128.reuse ;  /* 0x0000000607077c23 */ /* 0x100fe20008010880 */
[----:B------:R-:W-:-:S01]  /*5e30*/  FFMA.FTZ R11, R11, UR6, -R128 ;  /* 0x000000060b0b7c23 */ /* 0x000fc20008010880 */
[----:B------:R-:W-:Y:S01]  /*5e40*/  FADD.FTZ R3, -R58, R5 ;  /* 0x000000053a037221 */ /* 0x000fe20000010100 */
[----:B------:R-:W-:-:S01]  /*5e50*/  FFMA.FTZ R12, R12, UR6, -R128 ;  /* 0x000000060c0c7c23 */ /* 0x000fc20008010880 */
[----:B------:R0:W-:Y:S01]  /*5e60*/  MUFU.EX2 R5, R127 ;  /* 0x0000007f00057308 */ /* 0x0001e20000000800 */
[----:B------:R-:W-:-:S01]  /*5e70*/  FFMA.FTZ R15, R15, UR6, -R128 ;  /* 0x000000060f0f7c23 */ /* 0x000fc20008010880 */
[----:B------:R-:W-:Y:S01]  /*5e80*/  FMUL.FTZ R3, R3, UR6 ;  /* 0x0000000603037c20 */ /* 0x000fe20008410000 */
[----:B------:R-:W-:-:S01]  /*5e90*/  FFMA.FTZ R20, R20, UR6, -R128 ;  /* 0x0000000614147c23 */ /* 0x000fc20008010880 */
[--C-:B------:R-:W-:Y:S01]  /*5ea0*/  FFMA.FTZ R121, R121, UR6, -R128.reuse ;  /* 0x0000000679797c23 */ /* 0x100fe20008010880 */
[----:B------:R-:W-:-:S01]  /*5eb0*/  FFMA.FTZ R122, R122, UR6, -R128 ;  /* 0x000000067a7a7c23 */ /* 0x000fc20008010880 */
[--C-:B------:R-:W-:Y:S01]  /*5ec0*/  FFMA.FTZ R104, R104, UR6, -R128.reuse ;  /* 0x0000000668687c23 */ /* 0x100fe20008010880 */
[----:B------:R-:W-:-:S01]  /*5ed0*/  FFMA.FTZ R105, R105, UR6, -R128 ;  /* 0x0000000669697c23 */ /* 0x000fc20008010880 */
[----:B------:R-:W1:Y:S01]  /*5ee0*/  MUFU.EX2 R8, R8 ;  /* 0x0000000800087308 */ /* 0x000e620000000800 */
[----:B0-----:R-:W-:Y:S01]  /*5ef0*/  MOV R127, UR6 ;  /* 0x00000006007f7c02 */ /* 0x001fe20008000f00 */
[--C-:B------:R-:W-:Y:S01]  /*5f00*/  FFMA.FTZ R108, R108, UR6, -R128.reuse ;  /* 0x000000066c6c7c23 */ /* 0x100fe20008010880 */
[----:B------:R-:W-:-:S01]  /*5f10*/  FFMA.FTZ R109, R109, UR6, -R128 ;  /* 0x000000066d6d7c23 */ /* 0x000fc20008010880 */
[--C-:B------:R-:W-:Y:S01]  /*5f20*/  FFMA.FTZ R112, R112, UR6, -R128.reuse ;  /* 0x0000000670707c23 */ /* 0x100fe20008010880 */
[----:B------:R-:W-:-:S01]  /*5f30*/  FFMA.FTZ R113, R113, UR6, -R128 ;  /* 0x0000000671717c23 */ /* 0x000fc20008010880 */
[----:B------:R-:W-:Y:S01]  /*5f40*/  FFMA.FTZ R69, R58, R127, -8 ;  /* 0xc10000003a457423 */ /* 0x000fe2000001007f */
        /* <DEDUP_REMOVED lines=10> */
[----:B-1----:R-:W-:-:S01]  /*5ff0*/  FFMA.FTZ R4, R5, R4, R8 ;  /* 0x0000000405047223 */ /* 0x002fc20000010008 */
[--C-:B------:R-:W-:Y:S01]  /*6000*/  FFMA.FTZ R123, R123, UR6, -R69.reuse ;  /* 0x000000067b7b7c23 */ /* 0x100fe20008010845 */
[----:B------:R-:W-:-:S01]  /*6010*/  FFMA.FTZ R124, R124, UR6, -R69 ;  /* 0x000000067c7c7c23 */ /* 0x000fc20008010845 */
[--C-:B------:R-:W-:Y:S01]  /*6020*/  FFMA.FTZ R106, R106, UR6, -R69.reuse ;  /* 0x000000066a6a7c23 */ /* 0x100fe20008010845 */
[----:B------:R-:W-:-:S01]  /*6030*/  FFMA.FTZ R107, R107, UR6, -R69 ;  /* 0x000000066b6b7c23 */ /* 0x000fc20008010845 */
[--C-:B------:R-:W-:Y:S01]  /*6040*/  FFMA.FTZ R110, R110, UR6, -R69.reuse ;  /* 0x000000066e6e7c23 */ /* 0x100fe20008010845 */
[----:B------:R-:W-:-:S01]  /*6050*/  FFMA.FTZ R111, R111, UR6, -R69 ;  /* 0x000000066f6f7c23 */ /* 0x000fc20008010845 */
[----:B------:R-:W1:Y:S01]  /*6060*/  MUFU.EX2 R7, R7 ;  /* 0x0000000700077308 */ /* 0x000e620000000800 */
[----:B------:R-:W-:-:S01]  /*6070*/  FFMA.FTZ R114, R114, UR6, -R69 ;  /* 0x0000000672727c23 */ /* 0x000fc20008010845 */
[--C-:B------:R-:W-:Y:S01]  /*6080*/  FFMA.FTZ R115, R115, UR6, -R69.reuse ;  /* 0x0000000673737c23 */ /* 0x100fe20008010845 */
[----:B------:R-:W-:-:S01]  /*6090*/  FFMA.FTZ R118, R118, UR6, -R69 ;  /* 0x0000000676767c23 */ /* 0x000fc20008010845 */
[----:B------:R-:W-:Y:S01]  /*60a0*/  FFMA.FTZ R119, R119, UR6, -R69 ;  /* 0x0000000677777c23 */ /* 0x000fe20008010845 */
[----:B------:R-:W-:-:S01]  /*60b0*/  FFMA.FTZ R88, R88, UR6, -R128 ;  /* 0x0000000658587c23 */ /* 0x000fc20008010880 */
[----:B------:R-:W-:Y:S01]  /*60c0*/  FFMA.FTZ R90, R90, UR6, -R69 ;  /* 0x000000065a5a7c23 */ /* 0x000fe20008010845 */
[----:B------:R-:W-:-:S01]  /*60d0*/  FFMA.FTZ R89, R89, UR6, -R128 ;  /* 0x0000000659597c23 */ /* 0x000fc20008010880 */
[----:B------:R-:W2:Y:S01]  /*60e0*/  MUFU.EX2 R9, R9 ;  /* 0x0000000900097308 */ /* 0x000ea20000000800 */
[----:B0-----:R-:W-:-:S01]  /*60f0*/  FFMA.FTZ R6, R3, R6, R10 ;  /* 0x0000000603067223 */ /* 0x001fc2000001000a */
[----:B------:R-:W-:Y:S01]  /*6100*/  FFMA.FTZ R91, R91, UR6, -R69 ;  /* 0x000000065b5b7c23 */ /* 0x000fe20008010845 */
[----:B------:R-:W-:-:S01]  /*6110*/  FFMA.FTZ R92, R92, UR6, -R128 ;  /* 0x000000065c5c7c23 */ /* 0x000fc20008010880 */
[----:B------:R-:W-:Y:S01]  /*6120*/  FFMA.FTZ R94, R94, UR6, -R69 ;  /* 0x000000065e5e7c23 */ /* 0x000fe20008010845 */
[----:B------:R-:W-:-:S01]  /*6130*/  FFMA.FTZ R93, R93, UR6, -R128 ;  /* 0x000000065d5d7c23 */ /* 0x000fc20008010880 */
[----:B------:R-:W-:Y:S01]  /*6140*/  FFMA.FTZ R95, R95, UR6, -R69 ;  /* 0x000000065f5f7c23 */ /* 0x000fe20008010845 */
[----:B------:R-:W-:-:S01]  /*6150*/  FFMA.FTZ R96, R96, UR6, -R128 ;  /* 0x0000000660607c23 */ /* 0x000fc20008010880 */
[----:B------:R-:W0:Y:S01]  /*6160*/  MUFU.EX2 R11, R11 ;  /* 0x0000000b000b7308 */ /* 0x000e220000000800 */
[----:B-1----:R-:W-:-:S01]  /*6170*/  FADD.FTZ R4, R7, R4 ;  /* 0x0000000407047221 */ /* 0x002fc20000010000 */
[----:B------:R-:W-:Y:S01]  /*6180*/  FFMA.FTZ R98, R98, UR6, -R69 ;  /* 0x0000000662627c23 */ /* 0x000fe20008010845 */
[----:B------:R-:W-:-:S01]  /*6190*/  FFMA.FTZ R97, R97, UR6, -R128 ;  /* 0x0000000661617c23 */ /* 0x000fc20008010880 */
[----:B------:R-:W-:Y:S01]  /*61a0*/  FFMA.FTZ R99, R99, UR6, -R69 ;  /* 0x0000000663637c23 */ /* 0x000fe20008010845 */
[----:B------:R-:W-:-:S01]  /*61b0*/  FFMA.FTZ R100, R100, UR6, -R128 ;  /* 0x0000000664647c23 */ /* 0x000fc20008010880 */
[----:B------:R-:W-:Y:S01]  /*61c0*/  FFMA.FTZ R102, R102, UR6, -R69 ;  /* 0x0000000666667c23 */ /* 0x000fe20008010845 */
[----:B------:R-:W-:-:S01]  /*61d0*/  FFMA.FTZ R101, R101, UR6, -R128 ;  /* 0x0000000665657c23 */ /* 0x000fc20008010880 */
[----:B------:R-:W1:Y:S01]  /*61e0*/  MUFU.EX2 R13, R13 ;  /* 0x0000000d000d7308 */ /* 0x000e620000000800 */
[----:B--2---:R-:W-:-:S01]  /*61f0*/  FADD.FTZ R6, R9, R6 ;  /* 0x0000000609067221 */ /* 0x004fc20000010000 */
[----:B------:R-:W-:Y:S01]  /*6200*/  FFMA.FTZ R103, R103, UR6, -R69 ;  /* 0x0000000667677c23 */ /* 0x000fe20008010845 */
[----:B------:R-:W-:-:S01]  /*6210*/  FFMA.FTZ R72, R72, UR6, -R128 ;  /* 0x0000000648487c23 */ /* 0x000fc20008010880 */
[----:B------:R-:W-:Y:S01]  /*6220*/  FFMA.FTZ R74, R74, UR6, -R69 ;  /* 0x000000064a4a7c23 */ /* 0x000fe20008010845 */
[----:B------:R-:W-:-:S01]  /*6230*/  FFMA.FTZ R73, R73, UR6, -R128 ;  /* 0x0000000649497c23 */ /* 0x000fc20008010880 */
[----:B------:R-:W-:Y:S01]  /*6240*/  FFMA.FTZ R75, R75, UR6, -R69 ;  /* 0x000000064b4b7c23 */ /* 0x000fe20008010845 */
[----:B------:R-:W-:-:S01]  /*6250*/  FFMA.FTZ R76, R76, UR6, -R128 ;  /* 0x000000064c4c7c23 */ /* 0x000fc20008010880 */
[----:B------:R-:W2:Y:S01]  /*6260*/  MUFU.EX2 R12, R12 ;  /* 0x0000000c000c7308 */ /* 0x000ea20000000800 */
[----:B0-----:R-:W-:-:S01]  /*6270*/  FADD.FTZ R127, R11, R4 ;  /* 0x000000040b7f7221 */ /* 0x001fc20000010000 */
        /* <DEDUP_REMOVED lines=16> */
[--C-:B------:R-:W-:Y:S01]  /*6380*/  FFMA.FTZ R126, R126, UR6, -R69.reuse ;  /* 0x000000067e7e7c23 */ /* 0x100fe20008010845 */
[----:B------:R-:W-:-:S01]  /*6390*/  FFMA.FTZ R59, R59, UR6, -R69 ;  /* 0x000000063b3b7c23 */ /* 0x000fc20008010845 */
[--C-:B------:R-:W-:Y:S01]  /*63a0*/  FFMA.FTZ R62, R62, UR6, -R69.reuse ;  /* 0x000000063e3e7c23 */ /* 0x100fe20008010845 */
[----:B------:R-:W-:-:S01]  /*63b0*/  FFMA.FTZ R63, R63, UR6, -R69 ;  /* 0x000000063f3f7c23 */ /* 0x000fc20008010845 */
[--C-:B------:R-:W-:Y:S01]  /*63c0*/  FFMA.FTZ R66, R66, UR6, -R69.reuse ;  /* 0x0000000642427c23 */ /* 0x100fe20008010845 */
[----:B------:R-:W-:-:S01]  /*63d0*/  FFMA.FTZ R67, R67, UR6, -R69 ;  /* 0x0000000643437c23 */ /* 0x000fc20008010845 */
[----:B------:R-:W2:Y:S01]  /*63e0*/  MUFU.EX2 R21, R21 ;  /* 0x0000001500157308 */ /* 0x000ea20000000800 */
[----:B0-----:R-:W-:-:S01]  /*63f0*/  FADD.FTZ R6, R14, R129 ;  /* 0x000000810e067221 */ /* 0x001fc20000010000 */
[--C-:B------:R-:W-:Y:S01]  /*6400*/  FFMA.FTZ R70, R70, UR6, -R69.reuse ;  /* 0x0000000646467c23 */ /* 0x100fe20008010845 */
[----:B------:R-:W-:-:S05]  /*6410*/  FFMA.FTZ R69, R71, UR6, -R69 ;  /* 0x0000000647457c23 */ /* 0x000fca0008010845 */
[----:B------:R-:W0:Y:S01]  /*6420*/  MUFU.EX2 R20, R20 ;  /* 0x0000001400147308 */ /* 0x000e220000000800 */
[----:B-1----:R-:W-:-:S07]  /*6430*/  FADD.FTZ R127, R15, R4 ;  /* 0x000000040f7f7221 */ /* 0x002fce0000010000 */
[----:B------:R-:W1:Y:S01]  /*6440*/  MUFU.EX2 R120, R120 ;  /* 0x0000007800787308 */ /* 0x000e620000000800 */
[----:B--2---:R-:W-:-:S07]  /*6450*/  FADD.FTZ R129, R21, R6 ;  /* 0x0000000615817221 */ /* 0x004fce0000010000 */
[----:B------:R-:W2:Y:S01]  /*6460*/  MUFU.EX2 R121, R121 ;  /* 0x0000007900797308 */ /* 0x000ea20000000800 */
[----:B0-----:R-:W-:-:S07]  /*6470*/  FADD.FTZ R4, R20, R127 ;  /* 0x0000007f14047221 */ /* 0x001fce0000010000 */
        /* <DEDUP_REMOVED lines=133> */
[----:B-1----:R-:W-:-:S01]  /*6cd0*/  FADD.FTZ R6, R70, R71 ;  /* 0x0000004746067221 */ /* 0x002fc20000010000 */
[----:B--2---:R-:W-:-:S03]  /*6ce0*/  FADD.FTZ R4, R68, R127 ;  /* 0x0000007f44047221 */ /* 0x004fc60000010000 */
[----:B0-----:R-:W-:Y:S01]  /*6cf0*/  FADD.FTZ R6, R69, R6 ;  /* 0x0000000645067221 */ /* 0x001fe20000010000 */
[----:B------:R-:W-:Y:S06]  /*6d00*/  @!P0 BRA `(.L_x_24) ;  /* 0x0000000000048947 */ /* 0x000fec0003800000 */
[----:B------:R-:W-:Y:S01]  /*6d10*/  BPT.TRAP 0x1 ;  /* 0x000000040000795c */ /* 0x000fe20000300000 */
.L_x_24:
[----:B------:R-:W-:Y:S01]  /*6d20*/  UIADD3 UR7, UR14, 0x13260, URZ ;  /* 0x000132600e077890 */ /* 0x000fe2000fffe03f */
[----:B------:R-:W-:Y:S01]  /*6d30*/  ISETP.LT.AND P1, PT, RZ, UR26, PT ;  /* 0x0000001aff007c0c */ /* 0x000fe2000bf21270 */
[----:B------:R-:W-:Y:S01]  /*6d40*/  UMOV UR25, UR39 ;  /* 0x0000002700197c82 */ /* 0x000fe20008000000 */
[----:B------:R-:W-:Y:S01]  /*6d50*/  F2FP.SATFINITE.E4M3.F32.PACK_AB_MERGE_C R11, R12, R11, RZ ;  /* 0x0000000b0c0b723e */ /* 0x000fe200048070ff */
[----:B------:R-:W-:Y:S01]  /*6d60*/  UPRMT UR7, UR5, 0x654, UR7 ;  /* 0x0000065405077896 */ /* 0x000fe20008000007 */
[----:B------:R-:W-:Y:S01]  /*6d70*/  F2FP.SATFINITE.E4M3.F32.PACK_AB_MERGE_C R13, R14, R13, RZ ;  /* 0x0000000d0e0d723e */ /* 0x000fe200048070ff */
[----:B------:R-:W-:Y:S01]  /*6d80*/  UIADD3 UR5, UR26, -0x1, URZ ;  /* 0xffffffff1a057890 */ /* 0x000fe2000fffe03f */
[----:B------:R-:W-:Y:S01]  /*6d90*/  F2FP.SATFINITE.E4M3.F32.PACK_AB_MERGE_C R121, R122, R121, RZ ;  /* 0x000000797a79723e */ /* 0x000fe200048070ff */
[----:B------:R-:W-:Y:S01]  /*6da0*/  UMOV UR24, UR40 ;  /* 0x0000002800187c82 */ /* 0x000fe20008000000 */
[----:B------:R-:W-:Y:S01]  /*6db0*/  F2FP.SATFINITE.E4M3.F32.PACK_AB_MERGE_C R123, R124, R123, RZ ;  /* 0x0000007b7c7b723e */ /* 0x000fe200048070ff */
[-C--:B------:R-:W-:Y:S01]  /*6dc0*/  FMUL.FTZ R24, R24, R5.reuse ;  /* 0x0000000518187220 */ /* 0x080fe20000410000 */
[----:B------:R-:W-:Y:S01]  /*6dd0*/  F2FP.SATFINITE.E4M3.F32.PACK_AB_MERGE_C R108, R109, R108, RZ ;  /* 0x0000006c6d6c723e */ /* 0x000fe200048070ff */
[-C--:B------:R-:W-:Y:S01]  /*6de0*/  FMUL.FTZ R25, R25, R5.reuse ;  /* 0x0000000519197220 */ /* 0x080fe20000410000 */
[----:B------:R-:W-:Y:S01]  /*6df0*/  F2FP.SATFINITE.E4M3.F32.PACK_AB_MERGE_C R110, R111, R110, RZ ;  /* 0x0000006e6f6e723e */ /* 0x000fe200048070ff */
[----:B------:R-:W-:Y:S01]  /*6e00*/  SYNCS.ARRIVE.TRANS64.RED.A1T0 RZ, [UR7], RZ ;  /* 0x000000ffffff79a7 */ /* 0x000fe20008100407 */
[----:B------:R-:W-:Y:S01]  /*6e10*/  F2FP.SATFINITE.E4M3.F32.PACK_AB_MERGE_C R116, R117, R116, RZ ;  /* 0x000000747574723e */ /* 0x000fe200048070ff */
[----:B------:R-:W-:Y:S01]  /*6e20*/  UMOV UR26, UR5 ;  /* 0x00000005001a7c82 */ /* 0x000fe20008000000 */
[----:B------:R-:W-:Y:S01]  /*6e30*/  F2FP.SATFINITE.E4M3.F32.PACK_AB_MERGE_C R118, R119, R118, RZ ;  /* 0x000000767776723e */ /* 0x000fe200048070ff */
[-C--:B------:R-:W-:Y:S01]  /*6e40*/  FMUL.FTZ R28, R28, R5.reuse ;  /* 0x000000051c1c7220 */ /* 0x080fe20000410000 */
        /* <DEDUP_REMOVED lines=15> */
[----:B------:R-:W-:Y:S01]  /*6f40*/  FMUL.FTZ R44, R44, R5 ;  /* 0x000000052c2c7220 */ /* 0x000fe20000410000 */
[----:B------:R-:W-:Y:S01]  /*6f50*/  F2FP.SATFINITE.E4M3.F32.PACK_AB_MERGE_C R57, R60, R57, RZ ;  /* 0x000000393c39723e */ /* 0x000fe200048070ff */
[-C--:B------:R-:W-:Y:S01]  /*6f60*/  FMUL.FTZ R45, R45, R5.reuse ;  /* 0x000000052d2d7220 */ /* 0x080fe20000410000 */
[----:B------:R-:W-:Y:S01]  /*6f70*/  F2FP.SATFINITE.E4M3.F32.PACK_AB_MERGE_C R62, R63, R62, RZ ;  /* 0x0000003e3f3e723e */ /* 0x000fe200048070ff */
[----:B------:R-:W-:Y:S01]  /*6f80*/  FMUL.FTZ R48, R48, R5 ;  /* 0x0000000530307220 */ /* 0x000fe20000410000 */
[----:B------:R-:W-:Y:S01]  /*6f90*/  F2FP.SATFINITE.E4M3.F32.PACK_AB_MERGE_C R65, R68, R65, RZ ;  /* 0x000000414441723e */ /* 0x000fe200048070ff */
[-C--:B------:R-:W-:Y:S01]  /*6fa0*/  FMUL.FTZ R49, R49, R5.reuse ;  /* 0x0000000531317220 */ /* 0x080fe20000410000 */
[----:B------:R-:W-:Y:S01]  /*6fb0*/  F2FP.SATFINITE.E4M3.F32.PACK_AB_MERGE_C R69, R69, R70, RZ ;  /* 0x000000464545723e */ /* 0x000fe200048070ff */
[-C--:B------:R-:W-:Y:S01]  /*6fc0*/  FMUL.FTZ R52, R52, R5.reuse ;  /* 0x0000000534347220 */ /* 0x080fe20000410000 */
[----:B------:R-:W-:Y:S01]  /*6fd0*/  FMUL.FTZ R53, R53, R5 ;  /* 0x0000000535357220 */ /* 0x000fe20000410000 */
[-C--:B------:R-:W-:Y:S01]  /*6fe0*/  FMUL.FTZ R26, R26, R3.reuse ;  /* 0x000000031a1a7220 */ /* 0x080fe20000410000 */
        /* <DEDUP_REMOVED lines=14> */
[----:B------:R-:W-:Y:S01]  /*70d0*/  FMUL.FTZ R55, R55, R3 ;  /* 0x0000000337377220 */ /* 0x000fe20000410000 */
[----:B------:R-:W-:Y:S01]  /*70e0*/  F2FP.SATFINITE.E4M3.F32.PACK_AB_MERGE_C R152, R7, R8, R11 ;  /* 0x000000080798723e */ /* 0x000fe2000480700b */
[----:B------:R-:W-:Y:S01]  /*70f0*/  IMAD.MOV.U32 R5, RZ, RZ, R58 ;  /* 0x000000ffff057224 */ /* 0x000fe200078e003a */
[----:B------:R-:W-:Y:S01]  /*7100*/  F2FP.SATFINITE.E4M3.F32.PACK_AB_MERGE_C R153, R9, R10, R13 ;  /* 0x0000000a0999723e */ /* 0x000fe2000480700d */
[----:B------:R-:W-:Y:S01]  /*7110*/  IMAD.MOV.U32 R3, RZ, RZ, R56 ;  /* 0x000000ffff037224 */ /* 0x000fe200078e0038 */
[----:B------:R-:W-:-:S02]  /*7120*/  F2FP.SATFINITE.E4M3.F32.PACK_AB_MERGE_C R154, R20, R15, R121 ;  /* 0x0000000f149a723e */ /* 0x000fc40004807079 */
[----:B------:R-:W-:Y:S02]  /*7130*/  F2FP.SATFINITE.E4M3.F32.PACK_AB_MERGE_C R155, R120, R21, R123 ;  /* 0x00000015789b723e */ /* 0x000fe4000480707b */
[----:B------:R-:W-:Y:S02]  /*7140*/  F2FP.SATFINITE.E4M3.F32.PACK_AB_MERGE_C R148, R105, R104, R108 ;  /* 0x000000686994723e */ /* 0x000fe4000480706c */
[----:B------:R-:W-:Y:S02]  /*7150*/  F2FP.SATFINITE.E4M3.F32.PACK_AB_MERGE_C R149, R107, R106, R110 ;  /* 0x0000006a6b95723e */ /* 0x000fe4000480706e */
[----:B------:R-:W-:Y:S02]  /*7160*/  F2FP.SATFINITE.E4M3.F32.PACK_AB_MERGE_C R150, R113, R112, R116 ;  /* 0x000000707196723e */ /* 0x000fe40004807074 */
[----:B------:R-:W-:Y:S02]  /*7170*/  F2FP.SATFINITE.E4M3.F32.PACK_AB_MERGE_C R151, R115, R114, R118 ;  /* 0x000000727397723e */ /* 0x000fe40004807076 */
        /* <DEDUP_REMOVED lines=11> */
[----:B------:R-:W-:Y:S01]  /*7230*/  F2FP.SATFINITE.E4M3.F32.PACK_AB_MERGE_C R147, R67, R66, R69 ;  /* 0x000000424393723e */ /* 0x000fe20004807045 */
[----:B------:R-:W-:Y:S06]  /*7240*/  @P1 BRA `(.L_x_25) ;  /* 0xffffffd000dc1947 */ /* 0x000fec000383ffff */
.L_x_14:
[----:B------:R-:W-:Y:S06]  /*7250*/  BAR.ARV 0x8, 0x200 ;  /* 0x0208000000007b1d */ /* 0x000fec0000002000 */
[----:B------:R-:W-:Y:S05]  /*7260*/  @!P0 BRA `(.L_x_26) ;  /* 0x0000000000048947 */ /* 0x000fea0003800000 */
[----:B------:R-:W-:Y:S01]  /*7270*/  BPT.TRAP 0x1 ;  /* 0x000000040000795c */ /* 0x000fe20000300000 */
.L_x_26:
[----:B------:R-:W0:Y:S01]  /*7280*/  S2UR UR5, SR_CgaCtaId ;  /* 0x00000000000579c3 */ /* 0x000e220000008800 */
[----:B------:R-:W-:Y:S01]  /*7290*/  UMOV UR4, 0x400 ;  /* 0x0000040000047882 */ /* 0x000fe20000000000 */
[----:B------:R-:W-:-:S05]  /*72a0*/  IMAD.U32 R0, RZ, RZ, UR39 ;  /* 0x00000027ff007e24 */ /* 0x000fca000f8e00ff */
[----:B------:R-:W-:Y:S01]  /*72b0*/  SHF.L.U32 R0, R0, 0x1f, RZ ;  /* 0x0000001f00007819 */ /* 0x000fe200000006ff */
[----:B0-----:R-:W-:-:S04]  /*72c0*/  ULEA UR4, UR5, UR4, 0x18 ;  /* 0x0000000405047291 */ /* 0x001fc8000f8ec03f */
[----:B------:R-:W-:-:S09]  /*72d0*/  ULEA UR7, UR40, UR4, 0x3 ;  /* 0x0000000428077291 */ /* 0x000fd2000f8e183f */
[----:B------:R0:W1:Y:S01]  /*72e0*/  SYNCS.PHASECHK.TRANS64.TRYWAIT P1, [UR7+0x13250], R0 ;  /* 0x01325000ff0075a7 */ /* 0x0000620008020147 */
[----:B------:R-:W-:Y:S05]  /*72f0*/  @!P0 BRA `(.L_x_27) ;  /* 0x0000000000048947 */ /* 0x000fea0003800000 */
[----:B------:R-:W-:Y:S01]  /*7300*/  BPT.TRAP 0x1 ;  /* 0x000000040000795c */ /* 0x000fe20000300000 */
.L_x_27:
[----:B-1----:R-:W-:Y:S05]  /*7310*/  @P1 BRA `(.L_x_28) ;  /* 0x0000000000081947 */ /* 0x002fea0003800000 */
[----:B------:R-:W1:Y:S02]  /*7320*/  SYNCS.PHASECHK.TRANS64.TRYWAIT P1, [UR7+0x13250], R0 ;  /* 0x01325000ff0075a7 */ /* 0x000e640008020147 */
[----:B-1----:R-:W-:Y:S05]  /*7330*/  @!P1 BRA `(.L_x_29) ;  /* 0x0000005c00e49947 */ /* 0x002fea0003800000 */
.L_x_28:
[----:B------:R-:W-:Y:S01]  /*7340*/  ULDC.64 UR8, c[0x0][0x9a0] ;  /* 0x0002680000087ab9 */ /* 0x000fe20000000a00 */
[----:B------:R-:W-:Y:S01]  /*7350*/  UIADD3 UR10, UR4, 0x1000, URZ ;  /* 0x00001000040a7890 */ /* 0x000fe2000fffe03f */
[----:B------:R-:W-:Y:S01]  /*7360*/  WARPGROUP.ARRIVE ;  /* 0x00000000000079c5 */ /* 0x000fe20000000000 */
[----:B------:R-:W-:Y:S01]  /*7370*/  UISETP.NE.U32.AND UP0, UPT, UR8, URZ, UPT ;  /* 0x0000003f0800728c */ /* 0x000fe2000bf05070 */
[----:B------:R-:W-:Y:S01]  /*7380*/  MOV R5, 0x3f800000 ;  /* 0x3f80000000057802 */ /* 0x000fe20000000f00 */
[----:B------:R-:W-:Y:S02]  /*7390*/  USHF.R.U32.HI UR10, URZ, 0x4, UR10 ;  /* 0x000000043f0a7899 */ /* 0x000fe4000801160a */
[----:B------:R-:W-:Y:S02]  /*73a0*/  UISETP.NE.AND.EX UP0, UPT, UR9, URZ, UPT, UP0 ;  /* 0x0000003f0900728c */ /* 0x000fe4000bf05300 */
[----:B------:R-:W-:-:S04]  /*73b0*/  ULOP3.LUT UR10, UR10, 0x3fff, URZ, 0xc0, !UPT ;  /* 0x00003fff0a0a7892 */ /* 0x000fc8000f8ec03f */
[----:B------:R-:W-:Y:S01]  /*73c0*/  ULOP3.LUT UR14, UR10, 0x10000, URZ, 0xfc, !UPT ;  /* 0x000100000a0e7892 */ /* 0x000fe2000f8efc3f */
[----:B------:R-:W-:-:S03]  /*73d0*/  PLOP3.LUT P1, PT, PT, PT, UP0, 0x80, 0x0 ;  /* 0x000000000000781c */ /* 0x000fc60003f2f008 */
[----:B------:R-:W-:Y:S02]  /*73e0*/  UIMAD UR14, UR40, 0x280, UR14 ;  /* 0x00000280280e78a4 */ /* 0x000fe4000f8e020e */
[----:B------:R-:W-:Y:S01]  /*73f0*/  @UP0 USHF.R.S32.HI UR15, URZ, 0x1f, UR45 ;  /* 0x0000001f3f0f0899 */ /* 0x000fe2000801142d */
[----:B------:R-:W-:Y:S01]  /*7400*/  @UP0 ULDC.64 UR10, c[0x0][0x9c8] ;  /* 0x00027200000a0ab9 */ /* 0x000fe20000000a00 */
[----:B------:R-:W-:Y:S02]  /*7410*/  @UP0 UIADD3 UR16, -UR45, URZ, URZ ;  /* 0x0000003f2d100290 */ /* 0x000fe4000fffe13f */
[----:B------:R-:W-:Y:S02]  /*7420*/  @UP0 UIMAD.WIDE.U32 UR12, UR45, UR10, URZ ;  /* 0x0000000a2d0c02a5 */ /* 0x000fe4000f8e003f */
[----:B------:R-:W-:Y:S01]  /*7430*/  @UP0 UIMAD UR10, UR15, UR10, URZ ;  /* 0x0000000a0f0a02a4 */ /* 0x000fe2000f8e023f */
[----:B------:R-:W-:-:S03]  /*7440*/  @UP0 ULDC UR17, c[0x0][0xc44] ;  /* 0x0003110000110ab9 */ /* 0x000fc60000000800 */
[----:B------:R-:W-:Y:S02]  /*7450*/  @UP0 UIMAD UR10, UR45, UR11, UR10 ;  /* 0x0000000b2d0a02a4 */ /* 0x000fe4000f8e020a */
[----:B------:R-:W-:Y:S02]  /*7460*/  @UP0 UIMAD UR18, UR17, UR16, UR44 ;  /* 0x00000010111202a4 */ /* 0x000fe4000f8e022c */
[----:B------:R-:W-:Y:S01]  /*7470*/  @UP0 UIADD3 UR13, UR13, UR10, URZ ;  /* 0x0000000a0d0d0290 */ /* 0x000fe2000fffe03f */
[----:B------:R-:W-:Y:S02]  /*7480*/  UMOV UR11, 0xc0000010 ;  /* 0xc0000010000b7882 */ /* 0x000fe40000000000 */
[----:B------:R-:W-:Y:S01]  /*7490*/  UMOV UR10, UR14 ;  /* 0x0000000e000a7c82 */ /* 0x000fe20008000000 */
[----:B------:R-:W-:Y:S01]  /*74a0*/  @UP0 USHF.R.S32.HI UR15, URZ, 0x1f, UR18 ;  /* 0x0000001f3f0f0899 */ /* 0x000fe20008011412 */
[----:B------:R-:W-:Y:S01]  /*74b0*/  QGMMA.64x64x32.F32.E4M3.E4M3 R24, R152, gdesc[UR8], R24, gsb0 ;  /* 0x00e0000898187df3 */ /* 0x000fe20008000818 */
[----:B------:R-:W-:-:S02]  /*74c0*/  @UP0 ULDC.64 UR16, c[0x0][0x9d0] ;  /* 0x0002740000100ab9 */ /* 0x000fc40000000a00 */
[----:B------:R-:W-:Y:S02]  /*74d0*/  @UP0 UIMAD UR15, UR15, UR16, URZ ;  /* 0x000000100f0f02a4 */ /* 0x000fe4000f8e023f */
[----:B------:R-:W-:Y:S02]  /*74e0*/  @UP0 UIMAD.WIDE.U32 UR10, UR18, UR16, UR12 ;  /* 0x00000010120a02a5 */ /* 0x000fe4000f8e000c */
[----:B------:R-:W-:Y:S02]  /*74f0*/  @UP0 UIMAD UR15, UR18, UR17, UR15 ;  /* 0x00000011120f02a4 */ /* 0x000fe4000f8e020f */
[----:B------:R-:W-:Y:S02]  /*7500*/  @UP0 ULEA UR8, UP1, UR10, UR8, 0x2 ;  /* 0x000000080a080291 */ /* 0x000fe4000f82103f */
[----:B------:R-:W-:-:S04]  /*7510*/  @UP0 UIADD3 UR11, UR11, UR15, URZ ;  /* 0x0000000f0b0b0290 */ /* 0x000fc8000fffe03f */
[----:B------:R-:W-:Y:S01]  /*7520*/  @UP0 ULEA.HI.X UR9, UR10, UR9, UR11, 0x2, UP1 ;  /* 0x000000090a090291 */ /* 0x000fe200088f140b */
[----:B------:R-:W-:-:S05]  /*7530*/  IMAD.U32 R2, RZ, RZ, UR8 ;  /* 0x00000008ff027e24 */ /* 0x000fca000f8e00ff */
[----:B-1----:R-:W-:Y:S01]  /*7540*/  IMAD.U32 R3, RZ, RZ, UR9 ;  /* 0x00000009ff037e24 */ /* 0x002fe2000f8e00ff */
[----:B------:R-:W-:-:S04]  /*7550*/  UIADD3 UR10, UR14, 0x80, URZ ;  /* 0x000000800e0a7890 */ /* 0x000fc8000fffe03f */
[----:B------:R1:W2:Y:S01]  /*7560*/  @P1 LDG.E R5, desc[UR36][R2.64] ;  /* 0x0000002402051981 */ /* 0x0002a2000c1e1900 */
        /* <DEDUP_REMOVED lines=11> */
[----:B------:R-:W3:Y:S04]  /*7620*/  SHFL.BFLY PT, R7, R4, 0x2, 0x1f ;  /* 0x0c401f0004077f89 */ /* 0x000ee800000e0000 */
[----:B-1----:R-:W1:Y:S01]  /*7630*/  SHFL.BFLY PT, R3, R6, 0x2, 0x1f ;  /* 0x0c401f0006037f89 */ /* 0x002e6200000e0000 */
[----:B------:R-:W-:Y:S02]  /*7640*/  WARPGROUP.DEPBAR.LE gsb0, 0x0 ;  /* 0x00008000000079c5 */ /* 0x000fe40000010000 */
[----:B------:R-:W-:-:S06]  /*7650*/  WARPGROUP.ARRIVE ;  /* 0x00000000000079c5 */ /* 0x000fcc0000000000 */
[----:B------:R-:W-:Y:S01]  /*7660*/  QGMMA.64x64x32.F32.E4M3.E4M3 R24, R140, gdesc[UR8], R24, gsb0 ;  /* 0x00e000088c187df3 */ /* 0x000fe20008000818 */
[----:B---3--:R-:W-:-:S01]  /*7670*/  FADD.FTZ R7, R7, R4 ;  /* 0x0000000407077221 */ /* 0x008fc20000010000 */
[----:B------:R-:W-:Y:S01]  /*7680*/  UIADD3 UR14, UR14, 0x200, URZ ;  /* 0x000002000e0e7890 */ /* 0x000fe2000fffe03f */
[----:B-1----:R-:W-:-:S01]  /*7690*/  FADD.FTZ R3, R3, R6 ;  /* 0x0000000603037221 */ /* 0x002fc20000010000 */
[----:B------:R-:W-:Y:S02]  /*76a0*/  UMOV UR15, 0xc0000010 ;  /* 0xc0000010000f7882 */ /* 0x000fe40000000000 */
[----:B0-----:R-:W0:Y:S04]  /*76b0*/  SHFL.BFLY PT, R0, R7, 0x1, 0x1f ;  /* 0x0c201f0007007f89 */ /* 0x001e2800000e0000 */
[----:B------:R-:W1:Y:S01]  /*76c0*/  SHFL.BFLY PT, R2, R3, 0x1, 0x1f ;  /* 0x0c201f0003027f89 */ /* 0x000e6200000e0000 */
[----:B------:R-:W-:-:S02]  /*76d0*/  IMAD.MOV.U32 R4, RZ, RZ, RZ ;  /* 0x000000ffff047224 */ /* 0x000fc400078e00ff */
[----:B0-----:R-:W-:Y:S01]  /*76e0*/  FADD.FTZ R9, R7, R0 ;  /* 0x0000000007097221 */ /* 0x001fe20000010000 */
[----:B-1----:R-:W-:-:S04]  /*76f0*/  FADD.FTZ R10, R3, R2 ;  /* 0x00000002030a7221 */ /* 0x002fc80000010000 */
[C---:B------:R-:W-:Y:S01]  /*7700*/  FSETP.NE.FTZ.AND P1, PT, R9.reuse, RZ, PT ;  /* 0x000000ff0900720b */ /* 0x040fe20003f35000 */
[----:B------:R-:W-:Y:S01]  /*7710*/  FMUL.FTZ R11, R9, 0.00390625 ;  /* 0x3b800000090b7820 */ /* 0x000fe20000410000 */
[----:B------:R-:W-:Y:S01]  /*7720*/  FMUL.FTZ R12, R10, 0.00390625 ;  /* 0x3b8000000a0c7820 */ /* 0x000fe20000410000 */
[----:B------:R-:W-:Y:S02]  /*7730*/  WARPGROUP.DEPBAR.LE gsb0, 0x0 ;  /* 0x00008000000079c5 */ /* 0x000fe40000010000 */
[----:B------:R-:W-:-:S06]  /*7740*/  WARPGROUP.ARRIVE ;  /* 0x00000000000079c5 */ /* 0x000fcc0000000000 */
[----:B------:R-:W-:Y:S01]  /*7750*/  QGMMA.64x64x32.F32.E4M3.E4M3 R24, R144, gdesc[UR12], R24, gsb0 ;  /* 0x00e0000c90187df3 */ /* 0x000fe20008000818 */
[----:B------:R-:W-:Y:S02]  /*7760*/  FSETP.NE.FTZ.AND P2, PT, R11, RZ, PT ;  /* 0x000000ff0b00720b */ /* 0x000fe40003f55000 */
[----:B------:R-:W-:Y:S01]  /*7770*/  FSETP.NE.FTZ.AND P3, PT, R12, RZ, PT ;  /* 0x000000ff0c00720b */ /* 0x000fe20003f75000 */
[----:B------:R-:W-:Y:S01]  /*7780*/  @P1 MUFU.RCP R4, R9 ;  /* 0x0000000900041308 */ /* 0x000fe20000001000 */
[----:B------:R-:W-:Y:S02]  /*7790*/  FSETP.NE.FTZ.AND P1, PT, R10, RZ, PT ;  /* 0x000000ff0a00720b */ /* 0x000fe40003f35000 */
[----:B------:R-:W-:-:S07]  /*77a0*/  MOV R8, RZ ;  /* 0x000000ff00087202 */ /* 0x000fce0000000f00 */
[----:B------:R-:W0:Y:S08]  /*77b0*/  @P2 MUFU.LG2 R6, R11 ;  /* 0x0000000b00062308 */ /* 0x000e300000000c00 */
[----:B------:R-:W1:Y:S08]  /*77c0*/  @P3 MUFU.LG2 R7, R12 ;  /* 0x0000000c00073308 */ /* 0x000e700000000c00 */
[----:B------:R2:W3:Y:S01]  /*77d0*/  @P1 MUFU.RCP R8, R10 ;  /* 0x0000000a00081308 */ /* 0x0004e20000001000 */
[----:B------:R-:W-:-:S02]  /*77e0*/  IMAD.U32 R3, RZ, RZ, UR6 ;  /* 0x00000006ff037e24 */ /* 0x000fc4000f8e00ff */
[----:B------:R-:W-:Y:S02]  /*77f0*/  IMAD.U32 R14, RZ, RZ, UR6 ;  /* 0x00000006ff0e7e24 */ /* 0x000fe4000f8e00ff */
[----:B0-----:R-:W-:Y:S01]  /*7800*/  @P2 FMUL.FTZ R6, R6, 0.69314718246459960938 ;  /* 0x3f31721806062820 */ /* 0x001fe20000410000 */
[----:B------:R-:W-:Y:S01]  /*7810*/  @P2 FMUL.FTZ R3, R3, 0.69314718246459960938 ;  /* 0x3f31721803032820 */ /* 0x000fe20000410000 */
[----:B------:R-:W-:Y:S01]  /*7820*/  @P3 FMUL.FTZ R14, R14, 0.69314718246459960938 ;  /* 0x3f3172180e0e3820 */ /* 0x000fe20000410000 */
[----:B-1----:R-:W-:Y:S01]  /*7830*/  @P3 FMUL.FTZ R7, R7, 0.69314718246459960938 ;  /* 0x3f31721807073820 */ /* 0x002fe20000410000 */
[----:B------:R-:W-:Y:S01]  /*7840*/  IMAD.MOV.U32 R2, RZ, RZ, -0x800000 ;  /* 0xff800000ff027424 */ /* 0x000fe200078e00ff */
[----:B------:R-:W-:Y:S01]  /*7850*/  MOV R0, 0xff800000 ;  /* 0xff80000000007802 */ /* 0x000fe20000000f00 */
[----:B------:R-:W-:-:S01]  /*7860*/  @P2 FFMA.FTZ R2, R3, R56, R6 ;  /* 0x0000003803022223 */ /* 0x000fc20000010006 */
[----:B------:R-:W-:Y:S01]  /*7870*/  @P3 FFMA.FTZ R0, R14, R58, R7 ;  /* 0x0000003a0e003223 */ /* 0x000fe20000010007 */
[-C--:B--2---:R-:W-:Y:S01]  /*7880*/  FMUL.FTZ R10, R4, R5.reuse ;  /* 0x00000005040a7220 */ /* 0x084fe20000410000 */
[----:B---3--:R-:W-:Y:S01]  /*7890*/  FMUL.FTZ R56, R8, R5 ;  /* 0x0000000508387220 */ /* 0x008fe20000410000 */
[----:B------:R-:W-:-:S02]  /*78a0*/  WARPGROUP.DEPBAR.LE gsb0, 0x0 ;  /* 0x00008000000079c5 */ /* 0x000fc40000010000 */
[----:B------:R-:W-:Y:S05]  /*78b0*/  @!P0 BRA `(.L_x_30) ;  /* 0x0000000000048947 */ /* 0x000fea0003800000 */
[----:B------:R-:W-:Y:S01]  /*78c0*/  BPT.TRAP 0x1 ;  /* 0x000000040000795c */ /* 0x000fe20000300000 */
.L_x_30:
[----:B------:R-:W0:Y:S01]  /*78d0*/  S2R R57, SR_TID.X ;  /* 0x0000000000397919 */ /* 0x000e220000002100 */
[----:B------:R-:W-:Y:S01]  /*78e0*/  ULDC.64 UR8, c[0x4][0x38] ;  /* 0x01000e0000087ab9 */ /* 0x000fe20000000a00 */
[----:B------:R-:W1:Y:S01]  /*78f0*/  S2UR UR6, SR_SWINHI ;  /* 0x00000000000679c3 */ /* 0x000e620000002f00 */
[-C--:B------:R-:W-:Y:S01]  /*7900*/  FMUL.FTZ R6, R28, R10.reuse ;  /* 0x0000000a1c067220 */ /* 0x080fe20000410000 */
[-C--:B------:R-:W-:Y:S01]  /*7910*/  FMUL.FTZ R7, R24, R10.reuse ;  /* 0x0000000a18077220 */ /* 0x080fe20000410000 */
[-C--:B------:R-:W-:Y:S01]  /*7920*/  FMUL.FTZ R20, R37, R10.reuse ;  /* 0x0000000a25147220 */ /* 0x080fe20000410000 */
[-C--:B------:R-:W-:Y:S01]  /*7930*/  FMUL.FTZ R21, R33, R10.reuse ;  /* 0x0000000a21157220 */ /* 0x080fe20000410000 */
[-C--:B------:R-:W-:Y:S01]  /*7940*/  FMUL.FTZ R12, R36, R10.reuse ;  /* 0x0000000a240c7220 */ /* 0x080fe20000410000 */
[-C--:B------:R-:W-:Y:S01]  /*7950*/  FMUL.FTZ R13, R32, R10.reuse ;  /* 0x0000000a200d7220 */ /* 0x080fe20000410000 */
[----:B------:R-:W-:Y:S01]  /*7960*/  FMUL.FTZ R8, R29, R10 ;  /* 0x0000000a1d087220 */ /* 0x000fe20000410000 */
[-C--:B------:R-:W-:Y:S01]  /*7970*/  FMUL.FTZ R14, R38, R56.reuse ;  /* 0x00000038260e7220 */ /* 0x080fe20000410000 */
[----:B------:R-:W-:Y:S01]  /*7980*/  FMUL.FTZ R51, R51, R56 ;  /* 0x0000003833337220 */ /* 0x000fe20000410000 */
[----:B------:R-:W-:Y:S01]  /*7990*/  FMUL.FTZ R9, R25, R10 ;  /* 0x0000000a19097220 */ /* 0x000fe20000410000 */
[-C--:B------:R-:W-:Y:S01]  /*79a0*/  FMUL.FTZ R11, R27, R56.reuse ;  /* 0x000000381b0b7220 */ /* 0x080fe20000410000 */
[----:B------:R-:W-:Y:S01]  /*79b0*/  FMUL.FTZ R15, R34, R56 ;  /* 0x00000038220f7220 */ /* 0x000fe20000410000 */
[----:B------:R-:W-:Y:S01]  /*79c0*/  ULDC.64 UR10, c[0x0][0xb90] ;  /* 0x0002e400000a7ab9 */ /* 0x000fe20000000a00 */
[----:B------:R-:W-:Y:S01]  /*79d0*/  USHF.R.S32.HI UR16, URZ, 0x1f, UR45 ;  /* 0x0000001f3f107899 */ /* 0x000fe2000801142d */
[----:B------:R-:W-:Y:S01]  /*79e0*/  ULDC.64 UR12, c[0x0][0xb98] ;  /* 0x0002e600000c7ab9 */ /* 0x000fe20000000a00 */
[----:B0-----:R-:W-:-:S05]  /*79f0*/  IMAD.SHL.U32 R3, R57, 0x4, RZ ;  /* 0x0000000439037824 */ /* 0x001fca00078e00ff */
[----:B------:R-:W-:-:S04]  /*7a00*/  LOP3.LUT R3, R3, 0xc, RZ, 0xc0, !PT ;  /* 0x0000000c03037812 */ /* 0x000fc800078ec0ff */
[----:B------:R-:W-:-:S05]  /*7a10*/  IADD3 R4, P0, R3, UR8, RZ ;  /* 0x0000000803047c10 */ /* 0x000fca000ff1e0ff */
[----:B------:R-:W-:-:S05]  /*7a20*/  IMAD.X R5, RZ, RZ, UR9, P0 ;  /* 0x00000009ff057e24 */ /* 0x000fca00080e06ff */
[----:B------:R0:W2:Y:S01]  /*7a30*/  LDG.E.CONSTANT R3, desc[UR36][R4.64] ;  /* 0x0000002404037981 */ /* 0x0000a2000c1e9900 */
[----:B------:R-:W-:Y:S01]  /*7a40*/  F2FP.BF16.F32.PACK_AB R6, R6, R7 ;  /* 0x000000070606723e */ /* 0x000fe200000010ff */
[-C--:B------:R-:W-:Y:S01]  /*7a50*/  FMUL.FTZ R29, R40, R10.reuse ;  /* 0x0000000a281d7220 */ /* 0x080fe20000410000 */
[----:B------:R-:W-:Y:S01]  /*7a60*/  LOP3.LUT P0, R7, R57, 0x3, RZ, 0xc0, !PT ;  /* 0x0000000339077812 */ /* 0x000fe2000780c0ff */
[-C--:B------:R-:W-:Y:S01]  /*7a70*/  FMUL.FTZ R33, R41, R10.reuse ;  /* 0x0000000a29217220 */ /* 0x080fe20000410000 */
[-C--:B------:R-:W-:Y:S01]  /*7a80*/  FMUL.FTZ R40, R53, R10.reuse ;  /* 0x0000000a35287220 */ /* 0x080fe20000410000 */
[----:B------:R-:W-:Y:S01]  /*7a90*/  FMUL.FTZ R41, R49, R10 ;  /* 0x0000000a31297220 */ /* 0x000fe20000410000 */
[----:B------:R-:W-:Y:S01]  /*7aa0*/  FMUL.FTZ R38, R55, R56 ;  /* 0x0000003837267220 */ /* 0x000fe20000410000 */
[----:B------:R-:W-:Y:S01]  /*7ab0*/  F2FP.BF16.F32.PACK_AB R21, R20, R21 ;  /* 0x000000151415723e */ /* 0x000fe200000010ff */
[----:B------:R-:W-:Y:S01]  /*7ac0*/  FMUL.FTZ R28, R44, R10 ;  /* 0x0000000a2c1c7220 */ /* 0x000fe20000410000 */
[----:B------:R-:W-:Y:S01]  /*7ad0*/  F2FP.BF16.F32.PACK_AB R12, R12, R13 ;  /* 0x0000000d0c0c723e */ /* 0x000fe200000010ff */
[-C--:B0-----:R-:W-:Y:S01]  /*7ae0*/  FMUL.FTZ R4, R30, R56.reuse ;  /* 0x000000381e047220 */ /* 0x081fe20000410000 */
[----:B------:R-:W-:Y:S01]  /*7af0*/  ISETP.EQ.OR P0, PT, R7, 0x3, !P0 ;  /* 0x000000030700780c */ /* 0x000fe20004702670 */
[----:B------:R-:W-:Y:S01]  /*7b00*/  FMUL.FTZ R5, R26, R56 ;  /* 0x000000381a057220 */ /* 0x000fe20000410000 */
[----:B------:R-:W-:Y:S01]  /*7b10*/  F2FP.BF16.F32.PACK_AB R41, R40, R41 ;  /* 0x000000292829723e */ /* 0x000fe200000010ff */
[-C--:B------:R-:W-:Y:S01]  /*7b20*/  FMUL.FTZ R32, R45, R10.reuse ;  /* 0x0000000a2d207220 */ /* 0x080fe20000410000 */
[----:B------:R-:W-:Y:S01]  /*7b30*/  F2FP.BF16.F32.PACK_AB R51, R38, R51 ;  /* 0x000000332633723e */ /* 0x000fe200000010ff */
[-C--:B------:R-:W-:Y:S01]  /*7b40*/  FMUL.FTZ R36, R52, R10.reuse ;  /* 0x0000000a34247220 */ /* 0x080fe20000410000 */
[----:B------:R-:W-:Y:S01]  /*7b50*/  SEL R38, R12, R21, P0 ;  /* 0x000000150c267207 */ /* 0x000fe20000000000 */
[----:B------:R-:W-:Y:S01]  /*7b60*/  FMUL.FTZ R37, R48, R10 ;  /* 0x0000000a30257220 */ /* 0x000fe20000410000 */
[----:B------:R-:W-:Y:S01]  /*7b70*/  SEL R40, R21, R12, P0 ;  /* 0x0000000c15287207 */ /* 0x000fe20000000000 */
[-C--:B------:R-:W-:Y:S01]  /*7b80*/  FMUL.FTZ R24, R39, R56.reuse ;  /* 0x0000003827187220 */ /* 0x080fe20000410000 */
[----:B------:R-:W0:Y:S01]  /*7b90*/  LDC R21, c[0x0][0xbe8] ;  /* 0x0002fa00ff157b82 */ /* 0x000e220000000800 */
[-C--:B------:R-:W-:Y:S01]  /*7ba0*/  FMUL.FTZ R25, R35, R56.reuse ;  /* 0x0000003823197220 */ /* 0x080fe20000410000 */
[-C--:B------:R-:W-:Y:S01]  /*7bb0*/  FMUL.FTZ R10, R31, R56.reuse ;  /* 0x000000381f0a7220 */ /* 0x080fe20000410000 */
[----:B------:R-:W-:Y:S01]  /*7bc0*/  F2FP.BF16.F32.PACK_AB R4, R4, R5 ;  /* 0x000000050404723e */ /* 0x000fe200000010ff */
[----:B------:R-:W-:Y:S01]  /*7bd0*/  UMOV UR8, UR4 ;  /* 0x0000000400087c82 */ /* 0x000fe20008000000 */
[----:B-1----:R-:W-:Y:S01]  /*7be0*/  UMOV UR9, UR6 ;  /* 0x0000000600097c82 */ /* 0x002fe20008000000 */
[----:B------:R-:W-:Y:S01]  /*7bf0*/  F2FP.BF16.F32.PACK_AB R14, R14, R15 ;  /* 0x0000000f0e0e723e */ /* 0x000fe200000010ff */
[-C--:B------:R-:W-:Y:S01]  /*7c00*/  FMUL.FTZ R26, R46, R56.reuse ;  /* 0x000000382e1a7220 */ /* 0x080fe20000410000 */
[----:B------:R-:W-:Y:S01]  /*7c10*/  F2FP.BF16.F32.PACK_AB R5, R24, R25 ;  /* 0x000000191805723e */ /* 0x000fe200000010ff */
[----:B------:R-:W-:Y:S01]  /*7c20*/  IMAD.U32 R24, RZ, RZ, UR8 ;  /* 0x00000008ff187e24 */ /* 0x000fe2000f8e00ff */
[----:B------:R-:W-:Y:S01]  /*7c30*/  F2FP.BF16.F32.PACK_AB R11, R10, R11 ;  /* 0x0000000b0a0b723e */ /* 0x000fe200000010ff */
[-C--:B------:R-:W-:Y:S01]  /*7c40*/  FMUL.FTZ R27, R42, R56.reuse ;  /* 0x000000382a1b7220 */ /* 0x080fe20000410000 */
[----:B------:R-:W-:Y:S01]  /*7c50*/  MOV R25, UR9 ;  /* 0x0000000900197c02 */ /* 0x000fe20008000f00 */
[-C--:B------:R-:W-:Y:S01]  /*7c60*/  FMUL.FTZ R30, R47, R56.reuse ;  /* 0x000000382f1e7220 */ /* 0x080fe20000410000 */
[-C--:B------:R-:W-:Y:S01]  /*7c70*/  FMUL.FTZ R31, R43, R56.reuse ;  /* 0x000000382b1f7220 */ /* 0x080fe20000410000 */
[-C--:B------:R-:W-:Y:S01]  /*7c80*/  FMUL.FTZ R34, R54, R56.reuse ;  /* 0x0000003836227220 */ /* 0x080fe20000410000 */
[----:B------:R-:W-:Y:S01]  /*7c90*/  FMUL.FTZ R35, R50, R56 ;  /* 0x0000003832237220 */ /* 0x000fe20000410000 */
[----:B------:R-:W-:Y:S01]  /*7ca0*/  SEL R50, R4, R11, P0 ;  /* 0x0000000b04327207 */ /* 0x000fe20000000000 */
[----:B------:R-:W-:Y:S01]  /*7cb0*/  IMAD.SHL.U32 R20, R16, 0x8, RZ ;  /* 0x0000000810147824 */ /* 0x000fe200078e00ff */
[----:B------:R-:W-:Y:S01]  /*7cc0*/  SEL R52, R11, R4, P0 ;  /* 0x000000040b347207 */ /* 0x000fe20000000000 */
[----:B------:R-:W-:Y:S01]  /*7cd0*/  UIADD3 UR6, -UR45, URZ, URZ ;  /* 0x0000003f2d067290 */ /* 0x000fe2000fffe13f */
[----:B------:R-:W-:Y:S01]  /*7ce0*/  SEL R54, R14, R5, P0 ;  /* 0x000000050e367207 */ /* 0x000fe20000000000 */
[----:B------:R-:W-:Y:S01]  /*7cf0*/  IMAD R7, R17, 0x40, R20 ;  /* 0x0000004011077824 */ /* 0x000fe200078e0214 */
[----:B------:R-:W-:Y:S01]  /*7d00*/  SEL R56, R5, R14, P0 ;  /* 0x0000000e05387207 */ /* 0x000fe20000000000 */
[--C-:B------:R-:W-:Y:S01]  /*7d10*/  IMAD.WIDE R4, R156, 0x2, R24.reuse ;  /* 0x000000029c047825 */ /* 0x100fe200078e0218 */
[----:B------:R-:W-:Y:S01]  /*7d20*/  F2FP.BF16.F32.PACK_AB R26, R26, R27 ;  /* 0x0000001b1a1a723e */ /* 0x000fe200000010ff */
[----:B------:R-:W-:Y:S01]  /*7d30*/  ULDC UR8, c[0x0][0xc44] ;  /* 0x0003110000087ab9 */ /* 0x000fe20000000800 */
[----:B------:R-:W-:Y:S01]  /*7d40*/  F2FP.BF16.F32.PACK_AB R31, R30, R31 ;  /* 0x0000001f1e1f723e */ /* 0x000fe200000010ff */
[----:B------:R-:W-:Y:S01]  /*7d50*/  IMAD.WIDE R24, R7, 0x2, R24 ;  /* 0x0000000207187825 */ /* 0x000fe200078e0218 */
[----:B------:R-:W-:Y:S01]  /*7d60*/  IADD3 R27, P2, R4, 0x40, RZ ;  /* 0x00000040041b7810 */ /* 0x000fe20007f5e0ff */
[----:B------:R-:W-:Y:S01]  /*7d70*/  UIMAD UR15, UR8, UR6, UR44 ;  /* 0x00000006080f72a4 */ /* 0x000fe2000f8e022c */
[----:B------:R-:W-:Y:S01]  /*7d80*/  SEL R58, R26, R31, P0 ;  /* 0x0000001f1a3a7207 */ /* 0x000fe20000000000 */
[----:B------:R-:W-:Y:S01]  /*7d90*/  IMAD R48, RZ, RZ, -UR44 ;  /* 0x8000002cff307e24 */ /* 0x000fe2000f8e02ff */
[----:B------:R-:W-:Y:S01]  /*7da0*/  IADD3.X R13, RZ, R5, RZ, P2, !PT ;  /* 0x00000005ff0d7210 */ /* 0x000fe200017fe4ff */
[----:B------:R-:W-:Y:S01]  /*7db0*/  USHF.R.S32.HI UR14, URZ, 0x1f, UR15 ;  /* 0x0000001f3f0e7899 */ /* 0x000fe2000801140f */
[----:B0-----:R-:W-:Y:S01]  /*7dc0*/  ISETP.NE.AND P2, PT, R21, 0x1, PT ;  /* 0x000000011500780c */ /* 0x001fe20003f45270 */
[----:B------:R-:W-:Y:S01]  /*7dd0*/  UIMAD.WIDE.U32 UR8, UR15, UR10, URZ ;  /* 0x0000000a0f0872a5 */ /* 0x000fe2000f8e003f */
[----:B------:R-:W-:Y:S01]  /*7de0*/  SEL R60, R31, R26, P0 ;  /* 0x0000001a1f3c7207 */ /* 0x000fe20000000000 */
[----:B------:R-:W-:Y:S01]  /*7df0*/  UIMAD UR6, UR14, UR10, URZ ;  /* 0x0000000a0e0672a4 */ /* 0x000fe2000f8e023f */
[----:B------:R-:W0:Y:S01]  /*7e00*/  LDC R31, c[0x0][0xc38] ;  /* 0x00030e00ff1f7b82 */ /* 0x000e220000000800 */
[----:B------:R-:W-:Y:S01]  /*7e10*/  F2FP.BF16.F32.PACK_AB R9, R8, R9 ;  /* 0x000000090809723e */ /* 0x000fe200000010ff */
[----:B------:R-:W-:Y:S01]  /*7e20*/  UIMAD UR10, UR16, UR12, URZ ;  /* 0x0000000c100a72a4 */ /* 0x000fe2000f8e023f */
[----:B------:R-:W-:Y:S01]  /*7e30*/  F2FP.BF16.F32.PACK_AB R33, R32, R33 ;  /* 0x000000212021723e */ /* 0x000fe200000010ff */
[----:B------:R-:W-:Y:S01]  /*7e40*/  UIMAD UR6, UR15, UR11, UR6 ;  /* 0x0000000b0f0672a4 */ /* 0x000fe2000f8e0206 */
[----:B------:R-:W-:Y:S01]  /*7e50*/  SEL R30, R6, R9, P0 ;  /* 0x00000009061e7207 */ /* 0x000fe20000000000 */
[----:B------:R-:W-:Y:S01]  /*7e60*/  UIMAD UR10, UR45, UR13, UR10 ;  /* 0x0000000d2d0a72a4 */ /* 0x000fe2000f8e020a */
[----:B------:R-:W-:Y:S01]  /*7e70*/  SEL R32, R9, R6, P0 ;  /* 0x0000000609207207 */ /* 0x000fe20000000000 */
[----:B------:R-:W-:Y:S01]  /*7e80*/  UIADD3 UR9, UR9, UR6, URZ ;  /* 0x0000000609097290 */ /* 0x000fe2000fffe03f */
[----:B------:R-:W-:Y:S01]  /*7e90*/  IADD3 R9, P3, R4, 0x20, RZ ;  /* 0x0000002004097810 */ /* 0x000fe20007f7e0ff */
[----:B------:R-:W1:Y:S01]  /*7ea0*/  @P2 LDC R26, c[0x0][0xbec] ;  /* 0x0002fb00ff1a2b82 */ /* 0x000e620000000800 */
[----:B------:R-:W-:Y:S01]  /*7eb0*/  LOP3.LUT R10, R27, 0x380, RZ, 0xc0, !PT ;  /* 0x000003801b0a7812 */ /* 0x000fe200078ec0ff */
[----:B------:R-:W-:Y:S01]  /*7ec0*/  UIMAD.WIDE.U32 UR8, UR45, UR12, UR8 ;  /* 0x0000000c2d0872a5 */ /* 0x000fe2000f8e0008 */
[----:B------:R-:W-:Y:S01]  /*7ed0*/  LOP3.LUT R8, R9, 0x380, RZ, 0xc0, !PT ;  /* 0x0000038009087812 */ /* 0x000fe200078ec0ff */
[----:B------:R-:W-:Y:S01]  /*7ee0*/  IMAD.X R15, RZ, RZ, R5, P3 ;  /* 0x000000ffff0f7224 */ /* 0x000fe200018e0605 */
[----:B------:R-:W-:Y:S01]  /*7ef0*/  SHF.R.U64 R10, R10, 0x3, RZ ;  /* 0x000000030a0a7819 */ /* 0x000fe200000012ff */
[----:B------:R-:W-:Y:S01]  /*7f00*/  UIADD3 UR7, UR7, 0x13260, URZ ;  /* 0x0001326007077890 */ /* 0x000fe2000fffe03f */
[----:B------:R-:W-:Y:S01]  /*7f10*/  SHF.R.U64 R8, R8, 0x3, RZ ;  /* 0x0000000308087819 */ /* 0x000fe200000012ff */
[----:B------:R-:W3:Y:S01]  /*7f20*/  @P2 LDC R64, c[0x0][0xbf0] ;  /* 0x0002fc00ff402b82 */ /* 0x000ee20000000800 */
[----:B------:R-:W-:Y:S01]  /*7f30*/  LOP3.LUT R12, R10, R27, RZ, 0x3c, !PT ;  /* 0x0000001b0a0c7212 */ /* 0x000fe200078e3cff */
[----:B------:R-:W-:Y:S01]  /*7f40*/  UPRMT UR7, UR5, 0x654, UR7 ;  /* 0x0000065405077896 */ /* 0x000fe20008000007 */
[----:B------:R-:W-:Y:S01]  /*7f50*/  IADD3 R27, P4, R24, 0x4800, RZ ;  /* 0x00004800181b7810 */ /* 0x000fe20007f9e0ff */
[----:B------:R-:W-:Y:S01]  /*7f60*/  ULDC UR6, c[0x0][0xa88] ;  /* 0x0002a20000067ab9 */ /* 0x000fe20000000800 */
[----:B------:R-:W-:Y:S01]  /*7f70*/  LOP3.LUT R14, R8, R9, RZ, 0x3c, !PT ;  /* 0x00000009080e7212 */ /* 0x000fe200078e3cff */
[----:B0-----:R-:W-:Y:S01]  /*7f80*/  IMAD R48, R31, R48, UR43 ;  /* 0x0000002b1f307e24 */ /* 0x001fe2000f8e0230 */
[----:B------:R-:W-:Y:S01]  /*7f90*/  LOP3.LUT R6, R4, 0x380, RZ, 0xc0, !PT ;  /* 0x0000038004067812 */ /* 0x000fe200078ec0ff */
[----:B------:R-:W-:Y:S01]  /*7fa0*/  IMAD R49, R21, UR6, RZ ;  /* 0x0000000615317c24 */ /* 0x000fe2000f8e02ff */
[----:B------:R-:W-:-:S02]  /*7fb0*/  LOP3.LUT R8, R27, 0x380, RZ, 0xc0, !PT ;  /* 0x000003801b087812 */ /* 0x000fc400078ec0ff */
[----:B------:R-:W-:Y:S01]  /*7fc0*/  SHF.R.U64 R7, R6, 0x3, RZ ;  /* 0x0000000306077819 */ /* 0x000fe200000012ff */
[----:B------:R-:W-:Y:S01]  /*7fd0*/  SYNCS.ARRIVE.TRANS64.RED.A1T0 RZ, [UR7], RZ ;  /* 0x000000ffffff79a7 */ /* 0x000fe20008100407 */
[----:B------:R-:W-:Y:S02]  /*7fe0*/  SHF.R.U64 R8, R8, 0x3, RZ ;  /* 0x0000000308087819 */ /* 0x000fe400000012ff */
[----:B------:R-:W-:Y:S02]  /*7ff0*/  IADD3 R11, P1, R4, 0x60, RZ ;  /* 0x00000060040b7810 */ /* 0x000fe40007f3e0ff */
[----:B------:R-:W-:Y:S02]  /*8000*/  LOP3.LUT R4, R7, R4, RZ, 0x3c, !PT ;  /* 0x0000000407047212 */ /* 0x000fe400078e3cff */
[----:B------:R-:W-:Y:S01]  /*8010*/  LOP3.LUT R8, R8, R27, RZ, 0x3c, !PT ;  /* 0x0000001b08087212 */ /* 0x000fe200078e3cff */
[----:B------:R-:W-:Y:S01]  /*8020*/  IMAD R27, R48, 0xc0, R23 ;  /* 0x000000c0301b7824 */ /* 0x000fe200078e0217 */
[----:B------:R-:W-:Y:S01]  /*8030*/  LOP3.LUT R6, R11, 0x380, RZ, 0xc0, !PT ;  /* 0x000003800b067812 */ /* 0x000fe200078ec0ff */
[----:B------:R-:W-:Y:S01]  /*8040*/  IMAD.X R7, RZ, RZ, R5, P1 ;  /* 0x000000ffff077224 */ /* 0x000fe200008e0605 */
[----:B------:R-:W-:Y:S01]  /*8050*/  MOV R61, R4 ;  /* 0x00000004003d7202 */ /* 0x000fe20000000f00 */
[----:B-1----:R-:W-:Y:S01]  /*8060*/  @P2 IMAD.HI.U32 R5, R27, R26, RZ ;  /* 0x0000001a1b052227 */ /* 0x002fe200078e00ff */
[----:B------:R-:W-:-:S02]  /*8070*/  SHF.R.U64 R6, R6, 0x3, RZ ;  /* 0x0000000306067819 */ /* 0x000fc400000012ff */
[----:B------:R-:W-:Y:S01]  /*8080*/  F2FP.BF16.F32.PACK_AB R28, R28, R29 ;  /* 0x0000001d1c1c723e */ /* 0x000fe200000010ff */
[----:B------:R-:W-:Y:S01]  /*8090*/  IMAD.MOV.U32 R4, RZ, RZ, R27 ;  /* 0x000000ffff047224 */ /* 0x000fe200078e001b */
[----:B------:R-:W-:Y:S02]  /*80a0*/  IADD3 R29, P1, R24, 0x1800, RZ ;  /* 0x00001800181d7810 */ /* 0x000fe40007f3e0ff */
[----:B------:R-:W-:Y:S02]  /*80b0*/  LOP3.LUT R6, R6, R11, RZ, 0x3c, !PT ;  /* 0x0000000b06067212 */ /* 0x000fe400078e3cff */
[----:B---3--:R-:W-:Y:S02]  /*80c0*/  @P2 SHF.R.U32.HI R4, RZ, R64, R5 ;  /* 0x00000040ff042219 */ /* 0x008fe40000011605 */
[----:B------:R-:W-:Y:S02]  /*80d0*/  SEL R42, R28, R33, P0 ;  /* 0x000000211c2a7207 */ /* 0x000fe40000000000 */
[----:B------:R-:W-:-:S02]  /*80e0*/  SEL R44, R33, R28, P0 ;  /* 0x0000001c212c7207 */ /* 0x000fc40000000000 */
[----:B------:R-:W-:Y:S02]  /*80f0*/  LOP3.LUT R28, R29, 0x380, RZ, 0xc0, !PT ;  /* 0x000003801d1c7812 */ /* 0x000fe400078ec0ff */
[----:B------:R-:W-:Y:S02]  /*8100*/  MOV R55, R6 ;  /* 0x0000000600377202 */ /* 0x000fe40000000f00 */
[----:B------:R-:W-:Y:S02]  /*8110*/  IADD3 R6, -R4, RZ, RZ ;  /* 0x000000ff04067210 */ /* 0x000fe40007ffe1ff */
[----:B------:R-:W-:Y:S02]  /*8120*/  SHF.R.U64 R28, R28, 0x3, RZ ;  /* 0x000000031c1c7819 */ /* 0x000fe400000012ff */
[----:B------:R-:W-:Y:S01]  /*8130*/  MOV R57, R12 ;  /* 0x0000000c00397202 */ /* 0x000fe20000000f00 */
[----:B------:R-:W-:Y:S01]  /*8140*/  IMAD R27, R21, R6, R27 ;  /* 0x00000006151b7224 */ /* 0x000fe200078e021b */
[----:B------:R-:W-:Y:S01]  /*8150*/  LOP3.LUT R28, R28, R29, RZ, 0x3c, !PT ;  /* 0x0000001d1c1c7212 */ /* 0x000fe200078e3cff */
[----:B------:R-:W-:Y:S01]  /*8160*/  IMAD.X R29, RZ, RZ, R25, P1 ;  /* 0x000000ffff1d7224 */ /* 0x000fe200008e0619 */
[----:B------:R-:W-:Y:S01]  /*8170*/  SHF.R.S32.HI R5, RZ, 0x1f, R4 ;  /* 0x0000001fff057819 */ /* 0x000fe20000011404 */
[----:B------:R-:W-:Y:S01]  /*8180*/  IMAD.U32 R12, RZ, RZ, UR10 ;  /* 0x0000000aff0c7e24 */ /* 0x000fe2000f8e00ff */
[----:B------:R-:W-:Y:S01]  /*8190*/  F2FP.BF16.F32.PACK_AB R36, R36, R37 ;  /* 0x000000252424723e */ /* 0x000fe200000010ff */
[----:B------:R-:W-:Y:S01]  /*81a0*/  ULDC.64 UR10, c[0x0][0xaf0] ;  /* 0x0002bc00000a7ab9 */ /* 0x000fe20000000a00 */
[----:B------:R-:W-:-:S02]  /*81b0*/  F2FP.BF16.F32.PACK_AB R34, R34, R35 ;  /* 0x000000232222723e */ /* 0x000fc400000010ff */
[----:B------:R-:W-:Y:S02]  /*81c0*/  IADD3 R4, P1, R4, UR8, RZ ;  /* 0x0000000804047c10 */ /* 0x000fe4000ff3e0ff */
[----:B------:R-:W-:Y:S02]  /*81d0*/  SHF.R.S32.HI R6, RZ, 0x1f, R27 ;  /* 0x0000001fff067819 */ /* 0x000fe4000001141b */
[----:B------:R-:W-:Y:S02]  /*81e0*/  SEL R46, R36, R41, P0 ;  /* 0x00000029242e7207 */ /* 0x000fe40000000000 */
[----:B------:R-:W-:Y:S02]  /*81f0*/  SEL R62, R34, R51, P0 ;  /* 0x00000033223e7207 */ /* 0x000fe40000000000 */
[----:B------:R-:W-:Y:S01]  /*8200*/  IADD3.X R5, R5, UR9, R12, P1, !PT ;  /* 0x0000000905057c10 */ /* 0x000fe20008ffe40c */
[----:B------:R-:W-:Y:S01]  /*8210*/  ULDC.64 UR8, c[0x0][0xb88] ;  /* 0x0002e20000087ab9 */ /* 0x000fe20000000a00 */
[----:B------:R-:W-:Y:S01]  /*8220*/  SEL R34, R51, R34, P0 ;  /* 0x0000002233227207 */ /* 0x000fe20000000000 */
[----:B------:R-:W-:Y:S01]  /*8230*/  IMAD R6, R6, UR8, RZ ;  /* 0x0000000806067c24 */ /* 0x000fe2000f8e02ff */
[----:B------:R-:W-:Y:S01]  /*8240*/  SEL R36, R41, R36, P0 ;  /* 0x0000002429247207 */ /* 0x000fe20000000000 */
[----:B------:R-:W-:Y:S01]  /*8250*/  IMAD.WIDE.U32 R4, R27, UR8, R4 ;  /* 0x000000081b047c25 */ /* 0x000fe2000f8e0004 */
[----:B------:R-:W-:-:S02]  /*8260*/  MOV R59, R14 ;  /* 0x0000000e003b7202 */ /* 0x000fc40000000f00 */
[C---:B------:R-:W-:Y:S01]  /*8270*/  IADD3 R11, P3, R24.reuse, 0x3000, RZ ;  /* 0x00003000180b7810 */ /* 0x040fe20007f7e0ff */
[----:B------:R-:W-:Y:S01]  /*8280*/  IMAD R37, R27, UR9, R6 ;  /* 0x000000091b257c24 */ /* 0x000fe2000f8e0206 */
[----:B------:R-:W-:Y:S01]  /*8290*/  LOP3.LUT R9, R24, 0x380, RZ, 0xc0, !PT ;  /* 0x0000038018097812 */ /* 0x000fe200078ec0ff */
[----:B------:R-:W-:Y:S01]  /*82a0*/  IMAD R12, R48, 0xc0, R22 ;  /* 0x000000c0300c7824 */ /* 0x000fe200078e0216 */
[----:B------:R-:W-:Y:S01]  /*82b0*/  LOP3.LUT R10, R11, 0x380, RZ, 0xc0, !PT ;  /* 0x000003800b0a7812 */ /* 0x000fe200078ec0ff */
[----:B------:R-:W-:Y:S01]  /*82c0*/  ULDC.64 UR8, c[0x0][0xb50] ;  /* 0x0002d40000087ab9 */ /* 0x000fe20000000a00 */
[----:B------:R-:W-:Y:S01]  /*82d0*/  SHF.R.U64 R9, R9, 0x3, RZ ;  /* 0x0000000309097819 */ /* 0x000fe200000012ff */
[----:B------:R-:W-:Y:S01]  /*82e0*/  VIADD R6, R12, 0x8 ;  /* 0x000000080c067836 */ /* 0x000fe20000000000 */
[----:B------:R-:W-:Y:S01]  /*82f0*/  SHF.R.U64 R10, R10, 0x3, RZ ;  /* 0x000000030a0a7819 */ /* 0x000fe200000012ff */
[----:B------:R-:W-:Y:S01]  /*8300*/  IMAD.IADD R5, R5, 0x1, R37 ;  /* 0x0000000105057824 */ /* 0x000fe200078e0225 */
[----:B------:R-:W-:Y:S01]  /*8310*/  LOP3.LUT R24, R9, R24, RZ, 0x3c, !PT ;  /* 0x0000001809187212 */ /* 0x000fe200078e3cff */
[----:B------:R-:W-:Y:S01]  /*8320*/  IMAD.X R9, RZ, RZ, R25, P4 ;  /* 0x000000ffff097224 */ /* 0x000fe200020e0619 */
[----:B------:R-:W-:-:S02]  /*8330*/  LOP3.LUT P1, RZ, R18, 0x3, RZ, 0xc0, !PT ;  /* 0x0000000312ff7812 */ /* 0x000fc4000782c0ff */
[----:B------:R-:W-:Y:S02]  /*8340*/  LEA R37, P4, R4, UR8, 0x2 ;  /* 0x0000000804257c11 */ /* 0x000fe4000f8810ff */
[----:B------:R-:W-:Y:S02]  /*8350*/  LOP3.LUT R10, R10, R11, RZ, 0x3c, !PT ;  /* 0x0000000b0a0a7212 */ /* 0x000fe400078e3cff */
[----:B------:R-:W-:Y:S02]  /*8360*/  IADD3.X R11, RZ, R25, RZ, P3, !PT ;  /* 0x00000019ff0b7210 */ /* 0x000fe40001ffe4ff */
[-C--:B------:R-:W-:Y:S02]  /*8370*/  ISETP.GE.OR P3, PT, R12, R49.reuse, P1 ;  /* 0x000000310c00720c */ /* 0x080fe40000f66670 */
[----:B------:R-:W-:Y:S02]  /*8380*/  ISETP.GE.OR P1, PT, R6, R49, P1 ;  /* 0x000000310600720c */ /* 0x000fe40000f26670 */
[----:B--2---:R-:W-:Y:S01]  /*8390*/  LOP3.LUT R7, R3, 0x2, RZ, 0x3c, !PT ;  /* 0x0000000203077812 */ /* 0x004fe200078e3cff */
[----:B------:R-:W-:Y:S04]  /*83a0*/  SHFL.IDX PT, R30, R30, R3, 0x1c1f ;  /* 0x001c1f031e1e7589 */ /* 0x000fe800000e0000 */
[----:B------:R-:W-:Y:S04]  /*83b0*/  SHFL.IDX PT, R38, R38, R3, 0x1c1f ;  /* 0x001c1f0326267589 */ /* 0x000fe800000e0000 */
[----:B------:R-:W-:Y:S04]  /*83c0*/  SHFL.IDX PT, R42, R42, R3, 0x1c1f ;  /* 0x001c1f032a2a7589 */ /* 0x000fe800000e0000 */
[----:B------:R-:W-:Y:S04]  /*83d0*/  SHFL.IDX PT, R46, R46, R3, 0x1c1f ;  /* 0x001c1f032e2e7589 */ /* 0x000fe800000e0000 */
[----:B------:R-:W-:Y:S04]  /*83e0*/  SHFL.IDX PT, R26, R50, R3, 0x1c1f ;  /* 0x001c1f03321a7589 */ /* 0x000fe800000e0000 */
[----:B------:R-:W-:Y:S04]  /*83f0*/  SHFL.IDX PT, R54, R54, R3, 0x1c1f ;  /* 0x001c1f0336367589 */ /* 0x000fe800000e0000 */
[----:B------:R-:W0:Y:S04]  /*8400*/  SHFL.IDX PT, R13, R32, R7, 0x1c1f ;  /* 0x001c1f07200d7589 */ /* 0x000e2800000e0000 */
[----:B------:R-:W-:Y:S04]  /*8410*/  SHFL.IDX PT, R58, R58, R3, 0x1c1f ;  /* 0x001c1f033a3a7589 */ /* 0x000fe800000e0000 */
[----:B------:R1:W2:Y:S04]  /*8420*/  SHFL.IDX PT, R15, R40, R7, 0x1c1f ;  /* 0x001c1f07280f7589 */ /* 0x0002a800000e0000 */
[----:B------:R-:W-:Y:S04]  /*8430*/  SHFL.IDX PT, R62, R62, R3, 0x1c1f ;  /* 0x001c1f033e3e7589 */ /* 0x000fe800000e0000 */
[----:B------:R-:W3:Y:S01]  /*8440*/  SHFL.IDX PT, R33, R52, R7, 0x1c1f ;  /* 0x001c1f0734217589 */ /* 0x000ee200000e0000 */
[----:B-1----:R-:W-:Y:S01]  /*8450*/  LEA.HI.X R40, R4, UR9, R5, 0x2, P4 ;  /* 0x0000000904287c11 */ /* 0x002fe2000a0f1405 */
[----:B------:R-:W-:-:S02]  /*8460*/  ULDC.64 UR8, c[0x0][0xae8] ;  /* 0x0002ba0000087ab9 */ /* 0x000fc40000000a00 */
[----:B------:R-:W1:Y:S04]  /*8470*/  SHFL.IDX PT, R3, R56, R7, 0x1c1f ;  /* 0x001c1f0738037589 */ /* 0x000e6800000e0000 */
[----:B------:R-:W4:Y:S01]  /*8480*/  SHFL.IDX PT, R35, R60, R7, 0x1c1f ;  /* 0x001c1f073c237589 */ /* 0x000f2200000e0000 */
[----:B0-----:R-:W-:Y:S02]  /*8490*/  SEL R4, R30, R13, P0 ;  /* 0x0000000d1e047207 */ /* 0x001fe40000000000 */
[----:B------:R-:W-:Y:S01]  /*84a0*/  SEL R6, R13, R30, P0 ;  /* 0x0000001e0d067207 */ /* 0x000fe20000000000 */
[----:B------:R-:W0:Y:S04]  /*84b0*/  SHFL.IDX PT, R27, R44, R7, 0x1c1f ;  /* 0x001c1f072c1b7589 */ /* 0x000e2800000e0000 */
[----:B------:R-:W5:Y:S01]  /*84c0*/  SHFL.IDX PT, R39, R34, R7, 0x1c1f ;  /* 0x001c1f0722277589 */ /* 0x000f6200000e0000 */
[----:B--2---:R-:W-:-:S02]  /*84d0*/  SEL R12, R38, R15, P0 ;  /* 0x0000000f260c7207 */ /* 0x004fc40000000000 */
[----:B------:R-:W-:Y:S01]  /*84e0*/  SEL R14, R15, R38, P0 ;  /* 0x000000260f0e7207 */ /* 0x000fe20000000000 */
[----:B------:R2:W5:Y:S01]  /*84f0*/  SHFL.IDX PT, R31, R36, R7, 0x1c1f ;  /* 0x001c1f07241f7589 */ /* 0x00056200000e0000 */
[----:B---3--:R-:W-:-:S03]  /*8500*/  SEL R5, R26, R33, P0 ;  /* 0x000000211a057207 */ /* 0x008fc60000000000 */
[----:B------:R-:W-:Y:S01]  /*8510*/  SHFL.IDX PT, R50, R37, RZ, 0x1c1f ;  /* 0x001c1fff25327589 */ /* 0x000fe200000e0000 */
[----:B-1----:R-:W-:-:S03]  /*8520*/  SEL R13, R54, R3, P0 ;  /* 0x00000003360d7207 */ /* 0x002fc60000000000 */
[----:B------:R5:W-:Y:S01]  /*8530*/  SHFL.IDX PT, R52, R37, 0x1, 0x1c1f ;  /* 0x003c1f0025347f89 */ /* 0x000be200000e0000 */
[----:B--2---:R-:W-:Y:S02]  /*8540*/  SEL R7, R33, R26, P0 ;  /* 0x0000001a21077207 */ /* 0x004fe40000000000 */
[----:B------:R-:W-:Y:S01]  /*8550*/  SEL R15, R3, R54, P0 ;  /* 0x00000036030f7207 */ /* 0x000fe20000000000 */
[----:B------:R-:W-:Y:S01]  /*8560*/  BAR.SYNC.DEFER_BLOCKING 0x1, 0x180 ;  /* 0x0046000000007b1d */ /* 0x000fe20000010000 */
[----:B----4-:R-:W-:Y:S02]  /*8570*/  SEL R33, R58, R35, P0 ;  /* 0x000000233a217207 */ /* 0x010fe40000000000 */
[----:B0-----:R-:W-:Y:S02]  /*8580*/  SEL R32, R42, R27, P0 ;  /* 0x0000001b2a207207 */ /* 0x001fe40000000000 */
[----:B------:R-:W-:Y:S02]  /*8590*/  SEL R34, R27, R42, P0 ;  /* 0x0000002a1b227207 */ /* 0x000fe40000000000 */
[----:B------:R-:W-:Y:S01]  /*85a0*/  SEL R35, R35, R58, P0 ;  /* 0x0000003a23237207 */ /* 0x000fe20000000000 */
[----:B------:R-:W0:Y:S01]  /*85b0*/  SHFL.IDX PT, R51, R40, RZ, 0x1c1f ;  /* 0x001c1fff28337589 */ /* 0x000e2200000e0000 */
[----:B-----5:R-:W-:-:S02]  /*85c0*/  SEL R37, R62, R39, P0 ;  /* 0x000000273e257207 */ /* 0x020fc40000000000 */
[----:B------:R-:W-:Y:S01]  /*85d0*/  SEL R36, R46, R31, P0 ;  /* 0x0000001f2e247207 */ /* 0x000fe20000000000 */
[----:B------:R-:W1:Y:S01]  /*85e0*/  SHFL.IDX PT, R53, R40, 0x1, 0x1c1f ;  /* 0x003c1f0028357f89 */ /* 0x000e6200000e0000 */
[----:B------:R-:W-:Y:S02]  /*85f0*/  SEL R38, R31, R46, P0 ;  /* 0x0000002e1f267207 */ /* 0x000fe40000000000 */
[----:B------:R-:W-:Y:S01]  /*8600*/  SEL R39, R39, R62, P0 ;  /* 0x0000003e27277207 */ /* 0x000fe20000000000 */
[----:B------:R2:W-:Y:S04]  /*8610*/  STSM.16.M88.4 [R61], R4 ;  /* 0x000000043d007844 */ /* 0x0005e80000000200 */
[----:B------:R3:W-:Y:S04]  /*8620*/  STSM.16.M88.4 [R59], R12 ;  /* 0x0000000c3b007844 */ /* 0x0007e80000000200 */
[----:B------:R-:W-:Y:S04]  /*8630*/  STSM.16.M88.4 [R57], R32 ;  /* 0x0000002039007844 */ /* 0x000fe80000000200 */
[----:B------:R-:W-:Y:S01]  /*8640*/  STSM.16.M88.4 [R55], R36 ;  /* 0x0000002437007844 */ /* 0x000fe20000000200 */
[----:B------:R-:W-:Y:S08]  /*8650*/  BAR.SYNC.DEFER_BLOCKING 0x1, 0x180 ;  /* 0x0046000000007b1d */ /* 0x000ff00000010000 */
[----:B--2---:R-:W2:Y:S08]  /*8660*/  @P2 LDC R7, c[0x0][0xbec] ;  /* 0x0002fb00ff072b82 */ /* 0x004eb00000000800 */
[----:B---3--:R-:W3:Y:S01]  /*8670*/  @P2 LDC R13, c[0x0][0xbf0] ;  /* 0x0002fc00ff0d2b82 */ /* 0x008ee20000000800 */
[----:B0-----:R-:W-:Y:S04]  /*8680*/  @!P3 ST.E desc[UR36][R50.64], R2 ;  /* 0x000000023200b985 */ /* 0x001fe8000c101924 */
[----:B-1----:R2:W-:Y:S04]  /*8690*/  @!P1 ST.E desc[UR36][R52.64], R0 ;  /* 0x0000000034009985 */ /* 0x0025e8000c101924 */
[----:B------:R-:W4:Y:S04]  /*86a0*/  LD.E.128 R24, desc[UR36][R24.64] ;  /* 0x0000002418187980 */ /* 0x000f28000c101d00 */
[----:B------:R-:W5:Y:S04]  /*86b0*/  LD.E.128 R28, desc[UR36][R28.64] ;  /* 0x000000241c1c7980 */ /* 0x000f68000c101d00 */
[----:B------:R0:W5:Y:S04]  /*86c0*/  LD.E.128 R40, desc[UR36][R10.64] ;  /* 0x000000240a287980 */ /* 0x000168000c101d00 */
[----:B------:R1:W5:Y:S01]  /*86d0*/  LD.E.128 R44, desc[UR36][R8.64] ;  /* 0x00000024082c7980 */ /* 0x000362000c101d00 */
[----:B------:R-:W-:Y:S01]  /*86e0*/  UIMAD UR5, UR14, UR8, URZ ;  /* 0x000000080e0572a4 */ /* 0x000fe2000f8e023f */
[----:B------:R-:W-:Y:S01]  /*86f0*/  IMAD R3, R16, 0x30, R17 ;  /* 0x0000003010037824 */ /* 0x000fe200078e0211 */
[----:B------:R-:W-:Y:S01]  /*8700*/  UIMAD.WIDE.U32 UR6, UR15, UR8, URZ ;  /* 0x000000080f0672a5 */ /* 0x000fe2000f8e003f */
[----:B------:R-:W-:Y:S01]  /*8710*/  @!PT LDS RZ, [RZ] ;  /* 0x00000000fffff984 */ /* 0x000fe20000000800 */
[----:B------:R-:W-:Y:S01]  /*8720*/  @!PT LDS RZ, [RZ] ;  /* 0x00000000fffff984 */ /* 0x000fe20000000800 */
[----:B------:R-:W-:Y:S01]  /*8730*/  @!PT LDS RZ, [RZ] ;  /* 0x00000000fffff984 */ /* 0x000fe20000000800 */
[----:B------:R-:W-:Y:S01]  /*8740*/  @!PT LDS RZ, [RZ] ;  /* 0x00000000fffff984 */ /* 0x000fe20000000800 */
[----:B------:R0:W-:Y:S06]  /*8750*/  MEMBAR.ALL.CTA ;  /* 0x0000000000007992 */ /* 0x0001ec0000008000 */
[----:B0-----:R-:W0:Y:S01]  /*8760*/  FENCE.VIEW.ASYNC.S ;  /* 0x00000000000073c6 */ /* 0x001e220000000000 */
[----:B------:R-:W-:Y:S01]  /*8770*/  UIMAD UR5, UR15, UR9, UR5 ;  /* 0x000000090f0572a4 */ /* 0x000fe2000f8e0205 */
[C---:B------:R-:W-:Y:S01]  /*8780*/  IMAD R6, R48.reuse, 0xc0, R3 ;  /* 0x000000c030067824 */ /* 0x040fe200078e0203 */
[----:B------:R-:W-:Y:S01]  /*8790*/  UIMAD UR8, UR16, UR10, URZ ;  /* 0x0000000a100872a4 */ /* 0x000fe2000f8e023f */
[----:B------:R-:W-:Y:S01]  /*87a0*/  IMAD R48, R48, 0xc0, R17 ;  /* 0x000000c030307824 */ /* 0x000fe200078e0211 */
[----:B------:R-:W-:Y:S01]  /*87b0*/  UIADD3 UR7, UR7, UR5, URZ ;  /* 0x0000000507077290 */ /* 0x000fe2000fffe03f */
[----:B--2---:R-:W-:Y:S01]  /*87c0*/  @P2 IMAD.HI.U32 R0, R6, R7, RZ ;  /* 0x0000000706002227 */ /* 0x004fe200078e00ff */
[----:B------:R-:W-:-:S02]  /*87d0*/  UIMAD UR5, UR45, UR11, UR8 ;  /* 0x0000000b2d0572a4 */ /* 0x000fc4000f8e0208 */
[----:B------:R-:W-:Y:S01]  /*87e0*/  UIMAD.WIDE.U32 UR6, UR45, UR10, UR6 ;  /* 0x0000000a2d0672a5 */ /* 0x000fe2000f8e0006 */
[----:B------:R-:W-:Y:S01]  /*87f0*/  IMAD.MOV.U32 R5, RZ, RZ, R6 ;  /* 0x000000ffff057224 */ /* 0x000fe200078e0006 */
[----:B---3--:R-:W-:Y:S01]  /*8800*/  @P2 SHF.R.U32.HI R5, RZ, R13, R0 ;  /* 0x0000000dff052219 */ /* 0x008fe20000011600 */
[----:B------:R-:W-:Y:S01]  /*8810*/  ULDC.64 UR8, c[0x0][0xae0] ;  /* 0x0002b80000087ab9 */ /* 0x000fe20000000a00 */
[----:B------:R-:W-:Y:S01]  /*8820*/  UIADD3 UR5, UR7, UR5, URZ ;  /* 0x0000000507057290 */ /* 0x000fe2000fffe03f */
[----:B------:R-:W-:Y:S01]  /*8830*/  VIADD R10, R48, 0x60 ;  /* 0x00000060300a7836 */ /* 0x000fe20000000000 */
[----:B------:R-:W-:Y:S01]  /*8840*/  SHF.R.S32.HI R0, RZ, 0x1f, R5 ;  /* 0x0000001fff007819 */ /* 0x000fe20000011405 */
[----:B------:R-:W-:Y:S01]  /*8850*/  IMAD.U32 R3, RZ, RZ, UR7 ;  /* 0x00000007ff037e24 */ /* 0x000fe2000f8e00ff */
[----:B------:R-:W-:Y:S01]  /*8860*/  IADD3 R4, -R5, RZ, RZ ;  /* 0x000000ff05047210 */ /* 0x000fe20007ffe1ff */
[----:B------:R-:W-:Y:S01]  /*8870*/  IMAD.U32 R2, RZ, RZ, UR6 ;  /* 0x00000006ff027e24 */ /* 0x000fe2000f8e00ff */
[----:B------:R-:W-:Y:S01]  /*8880*/  ULDC.64 UR6, c[0x0][0xad8] ;  /* 0x0002b60000067ab9 */ /* 0x000fe20000000a00 */
[----:B------:R-:W-:Y:S01]  /*8890*/  IMAD.U32 R3, RZ, RZ, UR5 ;  /* 0x00000005ff037e24 */ /* 0x000fe2000f8e00ff */
[----:B------:R-:W-:Y:S01]  /*88a0*/  ULDC UR5, c[0x0][0xac8] ;  /* 0x0002b20000057ab9 */ /* 0x000fe20000000800 */
[----:B------:R-:W-:Y:S01]  /*88b0*/  IMAD R0, R0, UR8, RZ ;  /* 0x0000000800007c24 */ /* 0x000fe2000f8e02ff */
[----:B------:R-:W-:Y:S01]  /*88c0*/  IADD3 R12, R48, 0x90, RZ ;  /* 0x00000090300c7810 */ /* 0x000fe20007ffe0ff */
[----:B------:R-:W-:Y:S01]  /*88d0*/  IMAD R21, R21, R4, R6 ;  /* 0x0000000415157224 */ /* 0x000fe200078e0206 */
[----:B------:R-:W-:Y:S01]  /*88e0*/  UIADD3 UR4, UR4, 0x13220, URZ ;  /* 0x0001322004047890 */ /* 0x000fe2000fffe03f */
[C---:B------:R-:W-:Y:S01]  /*88f0*/  IMAD R7, R5.reuse, UR9, R0 ;  /* 0x0000000905077c24 */ /* 0x040fe2000f8e0200 */
[----:B------:R-:W-:Y:S01]  /*8900*/  UIADD3 UR40, UR40, 0x1, URZ ;  /* 0x0000000128287890 */ /* 0x000fe2000fffe03f */
[----:B------:R-:W-:Y:S01]  /*8910*/  IMAD.WIDE.U32 R2, R5, UR8, R2 ;  /* 0x0000000805027c25 */ /* 0x000fe2000f8e0002 */
[----:B------:R-:W-:Y:S01]  /*8920*/  SHF.R.S32.HI R0, RZ, 0x1f, R21 ;  /* 0x0000001fff007819 */ /* 0x000fe20000011415 */
[----:B------:R-:W-:-:S02]  /*8930*/  UPRMT UR4, URZ, 0x654, UR4 ;  /* 0x000006543f047896 */ /* 0x000fc40008000004 */
[----:B------:R-:W-:Y:S01]  /*8940*/  UISETP.NE.AND UP0, UPT, UR40, 0x2, UPT ;  /* 0x000000022800788c */ /* 0x000fe2000bf05270 */
[----:B------:R-:W-:Y:S01]  /*8950*/  IADD3 R3, R3, R7, RZ ;  /* 0x0000000703037210 */ /* 0x000fe20007ffe0ff */
[----:B------:R-:W-:Y:S01]  /*8960*/  IMAD R0, R0, UR6, RZ ;  /* 0x0000000600007c24 */ /* 0x000fe2000f8e02ff */
[----:B------:R-:W-:Y:S02]  /*8970*/  UIADD3 UR38, UR38, 0x1, URZ ;  /* 0x0000000126267890 */ /* 0x000fe4000fffe03f */
[----:B------:R-:W-:Y:S01]  /*8980*/  USEL UR40, UR40, URZ, UP0 ;  /* 0x0000003f28287287 */ /* 0x000fe20008000000 */
[C---:B------:R-:W-:Y:S01]  /*8990*/  IMAD R5, R21.reuse, UR7, R0 ;  /* 0x0000000715057c24 */ /* 0x040fe2000f8e0200 */
[----:B0-----:R-:W-:Y:S01]  /*89a0*/  SYNCS.ARRIVE.TRANS64.RED.A1T0 RZ, [UR4], RZ ;  /* 0x000000ffffff79a7 */ /* 0x001fe20008100404 */
[----:B------:R-:W-:Y:S01]  /*89b0*/  IMAD.WIDE.U32 R2, R21, UR6, R2 ;  /* 0x0000000615027c25 */ /* 0x000fe2000f8e0002 */
[----:B------:R-:W-:Y:S01]  /*89c0*/  ULDC.64 UR6, c[0x0][0xa80] ;  /* 0x0002a00000067ab9 */ /* 0x000fe20000000a00 */
[----:B------:R-:W-:-:S02]  /*89d0*/  ULDC UR4, c[0x0][0xc] ;  /* 0x0000030000047ab9 */ /* 0x000fc40000000800 */
[----:B------:R-:W-:Y:S01]  /*89e0*/  IMAD.IADD R3, R3, 0x1, R5 ;  /* 0x0000000103037824 */ /* 0x000fe200078e0205 */
[----:B------:R-:W-:Y:S01]  /*89f0*/  LEA R11, P0, R2, UR6, 0x1 ;  /* 0x00000006020b7c11 */ /* 0x000fe2000f8008ff */
[----:B------:R-:W-:Y:S01]  /*8a00*/  VIADD R0, R48, 0x30 ;  /* 0x0000003030007836 */ /* 0x000fe20000000000 */
[----:B------:R-:W-:Y:S02]  /*8a10*/  UIADD3 UR43, UR4, UR43, URZ ;  /* 0x0000002b042b7290 */ /* 0x000fe4000fffe03f */
[----:B------:R-:W-:Y:S01]  /*8a20*/  LEA.HI.X R13, R2, UR7, R3, 0x1, P0 ;  /* 0x00000007020d7c11 */ /* 0x000fe200080f0c03 */
[----:B------:R-:W-:Y:S01]  /*8a30*/  SHFL.IDX PT, R4, R11, 0x1, 0x181f ;  /* 0x00381f000b047f89 */ /* 0x000fe200000e0000 */
[----:B------:R-:W-:Y:S01]  /*8a40*/  ISETP.GE.AND P0, PT, R20, UR5, PT ;  /* 0x0000000514007c0c */ /* 0x000fe2000bf06270 */
[----:B------:R-:W-:Y:S02]  /*8a50*/  USEL UR4, URZ, 0x1, UP0 ;  /* 0x000000013f047887 */ /* 0x000fe40008000000 */
[----:B------:R-:W-:Y:S01]  /*8a60*/  SHFL.IDX PT, R2, R11, RZ, 0x181f ;  /* 0x00181fff0b027589 */ /* 0x000fe200000e0000 */
[-C--:B------:R-:W-:Y:S01]  /*8a70*/  ISETP.GE.OR P2, PT, R0, R49.reuse, P0 ;  /* 0x000000310000720c */ /* 0x080fe20000746670 */
[----:B------:R-:W-:Y:S01]  /*8a80*/  ULOP3.LUT UR39, UR39, UR4, URZ, 0x3c, !UPT ;  /* 0x0000000427277292 */ /* 0x000fe2000f8e3c3f */
[----:B------:R-:W0:Y:S01]  /*8a90*/  LDC R0, c[0x0][0xc34] ;  /* 0x00030d00ff007b82 */ /* 0x000e220000000800 */
[----:B------:R-:W2:Y:S01]  /*8aa0*/  SHFL.IDX PT, R3, R13, RZ, 0x181f ;  /* 0x00181fff0d037589 */ /* 0x000ea200000e0000 */
[----:B------:R-:W-:-:S02]  /*8ab0*/  ISETP.GE.OR P1, PT, R48, R49, P0 ;  /* 0x000000313000720c */ /* 0x000fc40000726670 */
[-C--:B------:R-:W-:Y:S01]  /*8ac0*/  ISETP.GE.OR P3, PT, R10, R49.reuse, P0 ;  /* 0x000000310a00720c */ /* 0x080fe20000766670 */
[----:B------:R-:W3:Y:S01]  /*8ad0*/  SHFL.IDX PT, R5, R13, 0x1, 0x181f ;  /* 0x00381f000d057f89 */ /* 0x000ee200000e0000 */
[----:B------:R-:W-:-:S03]  /*8ae0*/  ISETP.GE.OR P0, PT, R12, R49, P0 ;  /* 0x000000310c00720c */ /* 0x000fc60000706670 */
[----:B------:R-:W-:Y:S04]  /*8af0*/  SHFL.IDX PT, R6, R11, 0x2, 0x181f ;  /* 0x00581f000b067f89 */ /* 0x000fe800000e0000 */
[----:B------:R-:W3:Y:S04]  /*8b00*/  SHFL.IDX PT, R7, R13, 0x2, 0x181f ;  /* 0x00581f000d077f89 */ /* 0x000ee800000e0000 */
[----:B-1----:R-:W-:Y:S04]  /*8b10*/  SHFL.IDX PT, R8, R11, 0x3, 0x181f ;  /* 0x00781f000b087f89 */ /* 0x002fe800000e0000 */
[----:B------:R-:W1:Y:S01]  /*8b20*/  SHFL.IDX PT, R9, R13, 0x3, 0x181f ;  /* 0x00781f000d097f89 */ /* 0x000e6200000e0000 */
[----:B--2---:R-:W-:-:S04]  /*8b30*/  @!P1 IMAD.WIDE R2, R20, 0x2, R2 ;  /* 0x0000000214029825 */ /* 0x004fc800078e0202 */
[----:B---3--:R-:W-:-:S04]  /*8b40*/  @!P2 IMAD.WIDE R4, R20, 0x2, R4 ;  /* 0x000000021404a825 */ /* 0x008fc800078e0204 */
[----:B------:R-:W-:-:S04]  /*8b50*/  @!P3 IMAD.WIDE R6, R20, 0x2, R6 ;  /* 0x000000021406b825 */ /* 0x000fc800078e0206 */
[----:B-1----:R-:W-:Y:S01]  /*8b60*/  @!P0 IMAD.WIDE R20, R20, 0x2, R8 ;  /* 0x0000000214148825 */ /* 0x002fe200078e0208 */
[----:B----4-:R1:W-:Y:S04]  /*8b70*/  @!P1 ST.E.128 desc[UR36][R2.64], R24 ;  /* 0x0000001802009985 */ /* 0x0103e8000c101d24 */
[----:B-----5:R1:W-:Y:S04]  /*8b80*/  @!P2 ST.E.128 desc[UR36][R4.64], R28 ;  /* 0x0000001c0400a985 */ /* 0x0203e8000c101d24 */
[----:B------:R1:W-:Y:S04]  /*8b90*/  @!P3 ST.E.128 desc[UR36][R6.64], R40 ;  /* 0x000000280600b985 */ /* 0x0003e8000c101d24 */
[----:B------:R1:W-:Y:S01]  /*8ba0*/  @!P0 ST.E.128 desc[UR36][R20.64], R44 ;  /* 0x0000002c14008985 */ /* 0x0003e2000c101d24 */
[----:B0-----:R-:W-:-:S13]  /*8bb0*/  ISETP.LE.AND P0, PT, R0, UR43, PT ;  /* 0x0000002b00007c0c */ /* 0x001fda000bf03270 */
[----:B------:R-:W-:Y:S05]  /*8bc0*/  @!P0 BRA `(.L_x_31) ;  /* 0xffffff80002c8947 */ /* 0x000fea000383ffff */
[----:B------:R-:W-:Y:S05]  /*8bd0*/  EXIT ;  /* 0x000000000000794d */ /* 0x000fea0003800000 */
.L_x_5:
[----:B------:R-:W-:-:S08]  /*8be0*/  NOP ;  /* 0x0000000000007918 */ /* 0x000fd00000000000 */
[----:B------:R-:W0:-:S00]  /*8bf0*/  USETMAXREG.DEALLOC.CTAPOOL 0x20 ;  /* 0x00000020000079c8 */ /* 0x000e0000080e0500 */
[----:B------:R-:W1:Y:S01]  /*8c00*/  S2UR UR40, SR_CTAID.X ;  /* 0x00000000002879c3 */ /* 0x000e620000002500 */
[----:B------:R-:W-:Y:S01]  /*8c10*/  UMOV UR38, 0x1 ;  /* 0x0000000100267882 */ /* 0x000fe20000000000 */
[----:B0-----:R-:W-:Y:S02]  /*8c20*/  IMAD.MOV.U32 R26, RZ, RZ, RZ ;  /* 0x000000ffff1a7224 */ /* 0x001fe400078e00ff */
[----:B------:R-:W-:-:S04]  /*8c30*/  IMAD.MOV.U32 R29, RZ, RZ, 0x1 ;  /* 0x00000001ff1d7424 */ /* 0x000fc800078e00ff */
[----:B------:R-:W1:Y:S02]  /*8c40*/  LDC R2, c[0x0][0xc34] ;  /* 0x00030d00ff027b82 */ /* 0x000e640000000800 */
[----:B-1----:R-:W-:-:S13]  /*8c50*/  ISETP.LE.AND P0, PT, R2, UR40, PT ;  /* 0x0000002802007c0c */ /* 0x002fda000bf03270 */
[----:B------:R-:W-:Y:S05]  /*8c60*/  @P0 BRA `(.L_x_32) ;  /* 0x0000004000600947 */ /* 0x000fea0003800000 */
[----:B------:R-:W0:Y:S01]  /*8c70*/  S2R R8, SR_TID.X ;  /* 0x0000000000087919 */ /* 0x000e220000002100 */
[----:B------:R-:W-:Y:S01]  /*8c80*/  ULDC.64 UR4, c[0x0][0x418] ;  /* 0x0001060000047ab9 */ /* 0x000fe20000000a00 */
[----:B------:R-:W-:Y:S01]  /*8c90*/  ULDC.64 UR8, c[0x0][0x2f0] ;  /* 0x0000bc0000087ab9 */ /* 0x000fe20000000a00 */
[----:B------:R-:W-:Y:S01]  /*8ca0*/  UISETP.NE.U32.AND UP0, UPT, UR4, URZ, UPT ;  /* 0x0000003f0400728c */ /* 0x000fe2000bf05070 */
[----:B------:R-:W-:Y:S01]  /*8cb0*/  LOP3.LUT R28, R28, 0xffffff7f, RZ, 0xc0, !PT ;  /* 0xffffff7f1c1c7812 */ /* 0x000fe200078ec0ff */
[----:B------:R-:W-:Y:S01]  /*8cc0*/  UMOV UR43, 0x400 ;  /* 0x00000400002b7882 */ /* 0x000fe20000000000 */
[----:B------:R-:W-:Y:S01]  /*8cd0*/  ULDC UR4, c[0x0][0x424] ;  /* 0x0001090000047ab9 */ /* 0x000fe20000000800 */
[----:B------:R-:W-:Y:S01]  /*8ce0*/  UISETP.NE.AND.EX UP0, UPT, UR5, URZ, UPT, UP0 ;  /* 0x0000003f0500728c */ /* 0x000fe2000bf05300 */
[----:B------:R-:W-:Y:S01]  /*8cf0*/  IMAD.MOV.U32 R29, RZ, RZ, 0x1 ;  /* 0x00000001ff1d7424 */ /* 0x000fe200078e00ff */
[----:B------:R-:W-:Y:S01]  /*8d00*/  ULEA UR43, UR48, UR43, 0x18 ;  /* 0x0000002b302b7291 */ /* 0x000fe2000f8ec03f */
[----:B------:R-:W-:Y:S01]  /*8d10*/  IMAD.MOV.U32 R26, RZ, RZ, RZ ;  /* 0x000000ffff1a7224 */ /* 0x000fe200078e00ff */
[----:B------:R-:W-:Y:S01]  /*8d20*/  USEL UR4, UR4, 0x1, UP0 ;  /* 0x0000000104047887 */ /* 0x000fe20008000000 */
[----:B------:R-:W-:Y:S01]  /*8d30*/  UMOV UR6, 0xa0 ;  /* 0x000000a000067882 */ /* 0x000fe20000000000 */
[----:B------:R-:W-:-:S02]  /*8d40*/  ULDC UR44, c[0x0][0x448] ;  /* 0x00011200002c7ab9 */ /* 0x000fc40000000800 */
[----:B------:R-:W-:Y:S01]  /*8d50*/  UIMAD UR42, UR4, UR8, URZ ;  /* 0x00000008042a72a4 */ /* 0x000fe2000f8e023f */
[----:B------:R-:W-:Y:S02]  /*8d60*/  ULDC UR7, c[0x0][0x288] ;  /* 0x0000a20000077ab9 */ /* 0x000fe40000000800 */
[----:B------:R-:W-:Y:S01]  /*8d70*/  ULDC UR8, c[0x0][0x2b8] ;  /* 0x0000ae0000087ab9 */ /* 0x000fe20000000800 */
[----:B------:R-:W-:Y:S02]  /*8d80*/  UIADD3 UR4, UR42, 0x9f, URZ ;  /* 0x0000009f2a047890 */ /* 0x000fe4000fffe03f */
[----:B------:R-:W-:Y:S02]  /*8d90*/  ULOP3.LUT UR49, UR41, 0x2, URZ, 0xfc, !UPT ;  /* 0x0000000229317892 */ /* 0x000fe4000f8efc3f */
[----:B------:R-:W-:Y:S02]  /*8da0*/  UIMAD.WIDE UR4, UR4, 0x66666667, URZ ;  /* 0x66666667040478a5 */ /* 0x000fe4000f8e023f */
[----:B------:R-:W-:-:S02]  /*8db0*/  ULOP3.LUT UR50, UR41, 0x1, URZ, 0xfc, !UPT ;  /* 0x0000000129327892 */ /* 0x000fc4000f8efc3f */
[----:B------:R-:W-:Y:S01]  /*8dc0*/  USHF.R.U32.HI UR4, URZ, 0x1f, UR5 ;  /* 0x0000001f3f047899 */ /* 0x000fe20008011605 */
[----:B------:R-:W-:Y:S01]  /*8dd0*/  ULDC UR51, c[0x0][0xc] ;  /* 0x0000030000337ab9 */ /* 0x000fe20000000800 */
[----:B------:R-:W-:Y:S02]  /*8de0*/  UMOV UR38, URZ ;  /* 0x0000003f00267c82 */ /* 0x000fe40008000000 */
[----:B------:R-:W-:Y:S01]  /*8df0*/  ULEA.HI.SX32 UR45, UR5, UR4, 0x1a ;  /* 0x00000004052d7291 */ /* 0x000fe2000f8fd23f */
[C---:B0-----:R-:W-:Y:S01]  /*8e00*/  IMAD.SHL.U32 R0, R8.reuse, 0x40, RZ ;  /* 0x0000004008007824 */ /* 0x041fe200078e00ff */
[----:B------:R-:W-:Y:S01]  /*8e10*/  SHF.R.U32.HI R3, RZ, 0x1, R8 ;  /* 0x00000001ff037819 */ /* 0x000fe20000011608 */
[C---:B------:R-:W-:Y:S01]  /*8e20*/  IMAD.SHL.U32 R5, R8.reuse, 0x8, RZ ;  /* 0x0000000808057824 */ /* 0x040fe200078e00ff */
[C---:B------:R-:W-:Y:S01]  /*8e30*/  SHF.L.U32 R4, R8.reuse, 0x4, RZ ;  /* 0x0000000408047819 */ /* 0x040fe200000006ff */
[----:B------:R-:W-:Y:S01]  /*8e40*/  IMAD.SHL.U32 R7, R8, 0x2, RZ ;  /* 0x0000000208077824 */ /* 0x000fe200078e00ff */
[----:B------:R-:W-:Y:S01]  /*8e50*/  LOP3.LUT R2, R0, 0x180, RZ, 0xc0, !PT ;  /* 0x0000018000027812 */ /* 0x000fe200078ec0ff */
[----:B------:R-:W-:Y:S01]  /*8e60*/  UIADD3 UR4, UR45, -0x1, URZ ;  /* 0xffffffff2d047890 */ /* 0x000fe2000fffe03f */
[----:B------:R-:W-:Y:S01]  /*8e70*/  LOP3.LUT R6, R4, 0x1b0, RZ, 0xc0, !PT ;  /* 0x000001b004067812 */ /* 0x000fe200078ec0ff */
[----:B------:R-:W-:Y:S01]  /*8e80*/  UIMAD UR5, UR45, UR6, -0xa0 ;  /* 0xffffff602d0574a4 */ /* 0x000fe2000f8e0206 */
[----:B------:R-:W-:Y:S01]  /*8e90*/  LOP3.LUT R2, R2, 0x30, R3, 0xf8, !PT ;  /* 0x0000003002027812 */ /* 0x000fe200078ef803 */
[----:B------:R-:W-:Y:S01]  /*8ea0*/  IMAD.SHL.U32 R3, R8, 0x20, RZ ;  /* 0x0000002008037824 */ /* 0x000fe200078e00ff */
[----:B------:R-:W-:Y:S01]  /*8eb0*/  LOP3.LUT R7, R6, 0x30, R7, 0x78, !PT ;  /* 0x0000003006077812 */ /* 0x000fe200078e7807 */
[----:B------:R-:W-:Y:S01]  /*8ec0*/  UIMAD UR4, UR4, -0xa0, UR42 ;  /* 0xffffff60040478a4 */ /* 0x000fe2000f8e022a */
[----:B------:R-:W-:Y:S01]  /*8ed0*/  LOP3.LUT R5, R2, 0x30, R5, 0x78, !PT ;  /* 0x0000003002057812 */ /* 0x000fe200078e7805 */
[----:B------:R-:W-:Y:S01]  /*8ee0*/  UIMAD UR44, UR44, UR7, URZ ;  /* 0x000000072c2c72a4 */ /* 0x000fe2000f8e023f */
[----:B------:R-:W-:Y:S01]  /*8ef0*/  LOP3.LUT R2, R3, 0x80, RZ, 0xc0, !PT ;  /* 0x0000008003027812 */ /* 0x000fe200078ec0ff */
[----:B------:R-:W-:Y:S01]  /*8f00*/  UIADD3 UR45, UR45, -0x2, URZ ;  /* 0xfffffffe2d2d7890 */ /* 0x000fe2000fffe03f */
[----:B------:R-:W-:-:S02]  /*8f10*/  LOP3.LUT R6, R4, 0x600, RZ, 0xc0, !PT ;  /* 0x0000060004067812 */ /* 0x000fc400078ec0ff */
[----:B------:R-:W-:Y:S02]  /*8f20*/  SHF.L.U32 R9, R8, 0x2, RZ ;  /* 0x0000000208097819 */ /* 0x000fe400000006ff */
[----:B------:R-:W-:Y:S02]  /*8f30*/  LOP3.LUT R2, R2, 0x10, R8, 0xf8, !PT ;  /* 0x0000001002027812 */ /* 0x000fe400078ef808 */
[----:B------:R-:W-:Y:S02]  /*8f40*/  LOP3.LUT R6, R6, 0x60, R3, 0xf8, !PT ;  /* 0x0000006006067812 */ /* 0x000fe400078ef803 */
[----:B------:R-:W-:Y:S02]  /*8f50*/  LOP3.LUT R0, R5, 0x640, R0, 0xf8, !PT ;  /* 0x0000064005007812 */ /* 0x000fe400078ef800 */
[----:B------:R-:W-:Y:S02]  /*8f60*/  LOP3.LUT R2, R2, 0x10, R9, 0x78, !PT ;  /* 0x0000001002027812 */ /* 0x000fe400078e7809 */
[----:B------:R-:W-:Y:S01]  /*8f70*/  LOP3.LUT R5, R6, 0x100, R3, 0xf8, !PT ;  /* 0x0000010006057812 */ /* 0x000fe200078ef803 */
[----:B------:R0:W-:Y:S01]  /*8f80*/  STL [R1+0x14], R0 ;  /* 0x0000140001007387 */ /* 0x0001e20000100800 */
[----:B------:R-:W-:-:S02]  /*8f90*/  LOP3.LUT R7, R7, 0x640, R4, 0xf8, !PT ;  /* 0x0000064007077812 */ /* 0x000fc400078ef804 */
[----:B0-----:R-:W-:Y:S02]  /*8fa0*/  LOP3.LUT R0, R5, R2, RZ, 0xfc, !PT ;  /* 0x0000000205007212 */ /* 0x001fe400078efcff */
[----:B------:R-:W-:-:S03]  /*8fb0*/  LOP3.LUT R2, R4, 0x30, RZ, 0xc0, !PT ;  /* 0x0000003004027812 */ /* 0x000fc600078ec0ff */
[----:B------:R0:W-:Y:S01]  /*8fc0*/  STL [R1+0x10], R0 ;  /* 0x0000100001007387 */ /* 0x0001e20000100800 */
[----:B------:R-:W-:-:S03]  /*8fd0*/  ISETP.GE.AND P1, PT, R2, UR9, PT ;  /* 0x0000000902007c0c */ /* 0x000fc6000bf26270 */
[----:B------:R-:W-:Y:S01]  /*8fe0*/  STL [R1+0xc], R7 ;  /* 0x00000c0701007387 */ /* 0x000fe20000100800 */
[----:B0-----:R-:W-:-:S04]  /*8ff0*/  SHF.R.U32.HI R0, RZ, 0x2, R8 ;  /* 0x00000002ff007819 */ /* 0x001fc80000011608 */
[----:B------:R-:W-:Y:S01]  /*9000*/  LOP3.LUT R8, R0, 0x1f, RZ, 0xc0, !PT ;  /* 0x0000001f00087812 */ /* 0x000fe200078ec0ff */
[----:B------:R-:W-:-:S03]  /*9010*/  VIADD R0, R7, UR43 ;  /* 0x0000002b07007c36 */ /* 0x000fc60008000000 */
[----:B------:R-:W-:Y:S02]  /*9020*/  LOP3.LUT R6, R8, 0x60, R3, 0xf8, !PT ;  /* 0x0000006008067812 */ /* 0x000fe400078ef803 */
[----:B------:R0:W-:Y:S02]  /*9030*/  STL [R1+0x24], R0 ;  /* 0x0000240001007387 */ /* 0x0001e40000100800 */
[C---:B------:R-:W-:Y:S01]  /*9040*/  LOP3.LUT R5, R6.reuse, 0x80, RZ, 0xfc, !PT ;  /* 0x0000008006057812 */ /* 0x040fe200078efcff */
[----:B------:R-:W-:-:S03]  /*9050*/  VIADD R4, R6, UR5 ;  /* 0x0000000506047c36 */ /* 0x000fc60008000000 */
[----:B------:R-:W-:Y:S02]  /*9060*/  IADD3 R3, R5, UR5, RZ ;  /* 0x0000000505037c10 */ /* 0x000fe4000fffe0ff */
[----:B0-----:R-:W-:-:S03]  /*9070*/  IADD3 R0, -R8, UR4, RZ ;  /* 0x0000000408007c10 */ /* 0x001fc6000fffe1ff */
[----:B------:R0:W-:Y:S01]  /*9080*/  STL [R1+0x20], R3 ;  /* 0x0000200301007387 */ /* 0x0001e20000100800 */
[----:B------:R-:W-:Y:S02]  /*9090*/  ISETP.GE.AND P0, PT, R3, UR42, PT ;  /* 0x0000002a03007c0c */ /* 0x000fe4000bf06270 */
[C---:B------:R-:W-:Y:S01]  /*90a0*/  ISETP.GE.AND P2, PT, R0.reuse, 0x1, PT ;  /* 0x000000010000780c */ /* 0x040fe20003f46270 */
[----:B------:R0:W-:Y:S01]  /*90b0*/  STL [R1+0x1c], R4 ;  /* 0x00001c0401007387 */ /* 0x0001e20000100800 */
[C---:B------:R-:W-:Y:S02]  /*90c0*/  ISETP.LT.OR P3, PT, R0.reuse, 0x1, P1 ;  /* 0x000000010000780c */ /* 0x040fe40000f61670 */
[----:B------:R-:W-:Y:S01]  /*90d0*/  ISETP.LT.OR P4, PT, R0, 0x21, P1 ;  /* 0x000000210000780c */ /* 0x000fe20000f81670 */
[----:B------:R0:W-:Y:S08]  /*90e0*/  STL [R1+0x18], R0 ;  /* 0x0000180001007387 */ /* 0x0001f00000100800 */
[----:B------:R-:W-:-:S02]  /*90f0*/  @P2 LOP3.LUT R28, R28, 0x80, RZ, 0xfc, !PT ;  /* 0x000000801c1c2812 */ /* 0x000fc400078efcff */
[----:B------:R-:W-:Y:S02]  /*9100*/  ISETP.LT.OR P2, PT, R0, 0x41, P1 ;  /* 0x000000410000780c */ /* 0x000fe40000f41670 */
[----:B------:R-:W-:-:S04]  /*9110*/  LOP3.LUT R28, R28, 0xffffefff, RZ, 0xc0, !PT ;  /* 0xffffefff1c1c7812 */ /* 0x000fc800078ec0ff */
[----:B------:R-:W-:Y:S02]  /*9120*/  @P3 LOP3.LUT R28, R28, 0x1000, RZ, 0xfc, !PT ;  /* 0x000010001c1c3812 */ /* 0x000fe400078efcff */
[----:B------:R-:W-:Y:S02]  /*9130*/  ISETP.LT.OR P3, PT, R0, 0x61, P1 ;  /* 0x000000610000780c */ /* 0x000fe40000f61670 */
[----:B------:R-:W-:Y:S02]  /*9140*/  LOP3.LUT R28, R28, 0xfffff7ff, RZ, 0xc0, !PT ;  /* 0xfffff7ff1c1c7812 */ /* 0x000fe400078ec0ff */
[----:B------:R-:W-:Y:S02]  /*9150*/  ISETP.LT.OR P1, PT, R0, 0x81, P1 ;  /* 0x000000810000780c */ /* 0x000fe40000f21670 */
[----:B------:R-:W-:-:S04]  /*9160*/  @P4 LOP3.LUT R28, R28, 0x800, RZ, 0xfc, !PT ;  /* 0x000008001c1c4812 */ /* 0x000fc800078efcff */
[----:B------:R-:W-:-:S04]  /*9170*/  LOP3.LUT R28, R28, 0xfffffbff, RZ, 0xc0, !PT ;  /* 0xfffffbff1c1c7812 */ /* 0x000fc800078ec0ff */
[----:B------:R-:W-:Y:S02]  /*9180*/  @P2 LOP3.LUT R28, R28, 0x400, RZ, 0xfc, !PT ;  /* 0x000004001c1c2812 */ /* 0x000fe400078efcff */
[----:B------:R-:W-:Y:S02]  /*9190*/  ISETP.LT.U32.AND P2, PT, R5, 0xa0, !P0 ;  /* 0x000000a00500780c */ /* 0x000fe40004741070 */
[----:B------:R-:W-:Y:S02]  /*91a0*/  LOP3.LUT R28, R28, 0xfffffdff, RZ, 0xc0, !PT ;  /* 0xfffffdff1c1c7812 */ /* 0x000fe400078ec0ff */
[----:B------:R-:W-:Y:S02]  /*91b0*/  ISETP.GE.AND P0, PT, R0, 0x21, PT ;  /* 0x000000210000780c */ /* 0x000fe40003f06270 */
[----:B------:R-:W-:-:S04]  /*91c0*/  @P3 LOP3.LUT R28, R28, 0x200, RZ, 0xfc, !PT ;  /* 0x000002001c1c3812 */ /* 0x000fc800078efcff */
[----:B------:R-:W-:-:S04]  /*91d0*/  LOP3.LUT R28, R28, 0xffffbfff, RZ, 0xc0, !PT ;  /* 0xffffbfff1c1c7812 */ /* 0x000fc800078ec0ff */
[----:B------:R-:W-:Y:S02]  /*91e0*/  @P1 LOP3.LUT R28, R28, 0x4000, RZ, 0xfc, !PT ;  /* 0x000040001c1c1812 */ /* 0x000fe400078efcff */
[----:B------:R-:W-:Y:S02]  /*91f0*/  ISETP.GE.AND P1, PT, R0, 0x41, PT ;  /* 0x000000410000780c */ /* 0x000fe40003f26270 */
        /* <DEDUP_REMOVED lines=8> */
[----:B------:R-:W-:Y:S02]  /*9280*/  ISETP.GE.AND P1, PT, R2, UR9, PT ;  /* 0x0000000902007c0c */ /* 0x000fe4000bf26270 */
[----:B------:R-:W-:-:S04]  /*9290*/  LOP3.LUT R28, R28, 0xffffffef, RZ, 0xc0, !PT ;  /* 0xffffffef1c1c7812 */ /* 0x000fc800078ec0ff */
[----:B------:R-:W-:-:S04]  /*92a0*/  @P2 LOP3.LUT R28, R28, 0x10, RZ, 0xfc, !PT ;  /* 0x000000101c1c2812 */ /* 0x000fc800078efcff */
[----:B------:R-:W-:-:S04]  /*92b0*/  LOP3.LUT R28, R28, 0xfffffffe, RZ, 0xc0, !PT ;  /* 0xfffffffe1c1c7812 */ /* 0x000fc800078ec0ff */
[----:B------:R-:W-:-:S04]  /*92c0*/  LOP3.LUT R28, R28, 0xffffdfff, RZ, 0xc0, !PT ;  /* 0xffffdfff1c1c7812 */ /* 0x000fc800078ec0ff */
[----:B------:R-:W-:Y:S02]  /*92d0*/  @P0 LOP3.LUT R28, R28, 0x2000, RZ, 0xfc, !PT ;  /* 0x000020001c1c0812 */ /* 0x000fe400078efcff */
[----:B------:R-:W-:Y:S02]  /*92e0*/  ISETP.GE.AND P0, PT, R2, UR8, PT ;  /* 0x0000000802007c0c */ /* 0x000fe4000bf06270 */
[----:B------:R-:W-:-:S04]  /*92f0*/  @P1 LOP3.LUT R28, R28, 0x1, RZ, 0xfc, !PT ;  /* 0x000000011c1c1812 */ /* 0x000fc800078efcff */
[----:B------:R-:W-:-:S07]  /*9300*/  LOP3.LUT R28, R28, 0xfffffeff, RZ, 0xc0, !PT ;  /* 0xfffffeff1c1c7812 */ /* 0x000fce00078ec0ff */
[----:B0-----:R-:W-:-:S07]  /*9310*/  @P0 LOP3.LUT R28, R28, 0x100, RZ, 0xfc, !PT ;  /* 0x000001001c1c0812 */ /* 0x001fce00078efcff */
.L_x_84:
[----:B------:R-:W-:Y:S01]  /*9320*/  ULDC UR4, c[0x0][0xc38] ;  /* 0x00030e0000047ab9 */ /* 0x000fe20000000800 */
[----:B------:R-:W-:Y:S01]  /*9330*/  ULDC.64 UR8, c[0x0][0xa28] ;  /* 0x00028a0000087ab9 */ /* 0x000fe20000000a00 */
[----:B------:R-:W-:Y:S01]  /*9340*/  UISETP.NE.AND UP0, UPT, UR4, 0x1, UPT ;  /* 0x000000010400788c */ /* 0x000fe2000bf05270 */
[----:B------:R-:W-:Y:S01]  /*9350*/  ISETP.NE.U32.AND P0, PT, RZ, UR8, PT ;  /* 0x00000008ff007c0c */ /* 0x000fe2000bf05070 */
[----:B------:R-:W-:Y:S01]  /*9360*/  UMOV UR46, UR40 ;  /* 0x00000028002e7c82 */ /* 0x000fe20008000000 */
[----:B------:R-:W-:Y:S01]  /*9370*/  ULDC UR4, c[0x0][0xc44] ;  /* 0x0003110000047ab9 */ /* 0x000fe20000000800 */
[----:B------:R-:W-:Y:S01]  /*9380*/  UIADD3 UR11, UR43, 0xe000, URZ ;  /* 0x0000e0002b0b7890 */ /* 0x000fe2000fffe03f */
[----:B------:R-:W-:Y:S01]  /*9390*/  ISETP.NE.AND.EX P0, PT, RZ, UR9, PT, P0 ;  /* 0x00000009ff007c0c */ /* 0x000fe2000bf05300 */
[----:B------:R-:W-:Y:S01]  /*93a0*/  UISETP.NE.AND UP1, UPT, UR4, 0x1, UPT ;  /* 0x000000010400788c */ /* 0x000fe2000bf25270 */
[----:B------:R-:W-:-:S04]  /*93b0*/  UMOV UR39, URZ ;  /* 0x0000003f00277c82 */ /* 0x000fc80008000000 */
[----:B------:R-:W-:Y:S01]  /*93c0*/  @UP0 ULDC UR4, c[0x0][0xc3c] ;  /* 0x00030f0000040ab9 */ /* 0x000fe20000000800 */
[----:B------:R-:W-:Y:S01]  /*93d0*/  @UP0 ULDC UR10, c[0x0][0xc40] ;  /* 0x00031000000a0ab9 */ /* 0x000fe20000000800 */
[----:B------:R-:W-:-:S04]  /*93e0*/  UIMAD.WIDE.U32 UR4, UR40, UR4, URZ ;  /* 0x00000004280472a5 */ /* 0x000fc8000f8e003f */
[----:B------:R-:W-:Y:S01]  /*93f0*/  @UP0 USHF.R.U32.HI UR46, URZ, UR10, UR5 ;  /* 0x0000000a3f2e0299 */ /* 0x000fe20008011605 */
[----:B------:R-:W-:Y:S01]  /*9400*/  @UP1 ULDC.64 UR6, c[0x0][0xc48] ;  /* 0x0003120000061ab9 */ /* 0x000fe20000000a00 */
[----:B------:R-:W-:Y:S02]  /*9410*/  ULOP3.LUT UP0, URZ, UR11, 0x1bf, URZ, 0xc0, !UPT ;  /* 0x000001bf0b3f7892 */ /* 0x000fe4000f80c03f */
[----:B------:R-:W-:-:S03]  /*9420*/  UIMAD.WIDE.U32 UR4, UR46, UR6, URZ ;  /* 0x000000062e0472a5 */ /* 0x000fc6000f8e003f */
[----:B------:R-:W-:Y:S01]  /*9430*/  UMOV UR47, UR46 ;  /* 0x0000002e002f7c82 */ /* 0x000fe20008000000 */
[----:B------:R-:W-:Y:S01]  /*9440*/  @UP1 USHF.R.U32.HI UR47, URZ, UR7, UR5 ;  /* 0x000000073f2f1299 */ /* 0x000fe20008011605 */
[----:B-1----:R-:W-:Y:S11]  /*9450*/  @!P0 BRA `(.L_x_33) ;  /* 0x0000000000188947 */ /* 0x002ff60003800000 */
[----:B------:R-:W-:Y:S02]  /*9460*/  ULDC.64 UR4, c[0x0][0xa28] ;  /* 0x00028a0000047ab9 */ /* 0x000fe40000000a00 */
[----:B------:R-:W-:-:S06]  /*9470*/  UIMAD.WIDE UR4, UR47, 0x4, UR4 ;  /* 0x000000042f0478a5 */ /* 0x000fcc000f8e0204 */
[----:B------:R-:W-:Y:S02]  /*9480*/  IMAD.U32 R2, RZ, RZ, UR4 ;  /* 0x00000004ff027e24 */ /* 0x000fe4000f8e00ff */
[----:B------:R-:W-:-:S05]  /*9490*/  IMAD.U32 R3, RZ, RZ, UR5 ;  /* 0x00000005ff037e24 */ /* 0x000fca000f8e00ff */
[----:B------:R-:W2:Y:S02]  /*94a0*/  LDG.E R2, desc[UR36][R2.64] ;  /* 0x0000002402027981 */ /* 0x000ea4000c1e1900 */
[----:B--2---:R-:W-:-:S15]  /*94b0*/  R2UR UR39, R2 ;  /* 0x00000000022772ca */ /* 0x004fde00000e0000 */
.L_x_33:
[----:B------:R-:W-:-:S13]  /*94c0*/  PLOP3.LUT P0, PT, PT, PT, UP0, 0x80, 0x0 ;  /* 0x000000000000781c */ /* 0x000fda0003f0f008 */
[----:B------:R-:W-:Y:S05]  /*94d0*/  @!P0 BRA `(.L_x_34) ;  /* 0x0000000000408947 */ /* 0x000fea0003800000 */
[----:B------:R-:W-:Y:S01]  /*94e0*/  MOV R2, 0x0 ;  /* 0x0000000000027802 */ /* 0x000fe20000000f00 */
[----:B------:R-:W-:Y:S01]  /*94f0*/  ULDC.64 UR6, c[0x4][0x98] ;  /* 0x0100260000067ab9 */ /* 0x000fe20000000a00 */
[----:B------:R-:W-:Y:S01]  /*9500*/  ULDC.64 UR8, c[0x4][0xa0] ;  /* 0x0100280000087ab9 */ /* 0x000fe20000000a00 */
[----:B------:R-:W-:Y:S01]  /*9510*/  ULDC.64 UR4, c[0x4][0x8] ;  /* 0x0100020000047ab9 */ /* 0x000fe20000000a00 */
[----:B------:R-:W-:Y:S01]  /*9520*/  MOV R4, UR6 ;  /* 0x0000000600047c02 */ /* 0x000fe20008000f00 */
[----:B------:R-:W-:Y:S01]  /*9530*/  IMAD.U32 R5, RZ, RZ, UR7 ;  /* 0x00000007ff057e24 */ /* 0x000fe2000f8e00ff */
[----:B------:R-:W0:Y:S01]  /*9540*/  LDC.64 R2, c[0x4][R2] ;  /* 0x0100000002027b82 */ /* 0x000e220000000a00 */
[----:B------:R-:W-:Y:S01]  /*9550*/  IMAD.U32 R6, RZ, RZ, UR8 ;  /* 0x00000008ff067e24 */ /* 0x000fe2000f8e00ff */
[----:B------:R-:W-:Y:S01]  /*9560*/  MOV R10, UR4 ;  /* 0x00000004000a7c02 */ /* 0x000fe20008000f00 */
[----:B------:R-:W-:Y:S01]  /*9570*/  IMAD.U32 R7, RZ, RZ, UR9 ;  /* 0x00000009ff077e24 */ /* 0x000fe2000f8e00ff */
[----:B------:R-:W-:Y:S01]  /*9580*/  MOV R13, RZ ;  /* 0x000000ff000d7202 */ /* 0x000fe20000000f00 */
[----:B------:R-:W-:-:S02]  /*9590*/  IMAD.U32 R11, RZ, RZ, UR5 ;  /* 0x00000005ff0b7e24 */ /* 0x000fc4000f8e00ff */
[----:B------:R-:W-:Y:S02]  /*95a0*/  IMAD.MOV.U32 R8, RZ, RZ, 0x70 ;  /* 0x00000070ff087424 */ /* 0x000fe400078e00ff */
[----:B------:R-:W-:-:S07]  /*95b0*/  IMAD.MOV.U32 R12, RZ, RZ, 0x1 ;  /* 0x00000001ff0c7424 */ /* 0x000fce00078e00ff */
[----:B------:R-:W-:-:S07]  /*95c0*/  LEPC R20, `(.L_x_34) ;  /* 0x000000001014794e */ /* 0x000fce0000000000 */
[----:B0-----:R-:W-:Y:S05]  /*95d0*/  CALL.ABS.NOINC R2 ;  /* 0x0000000002007343 */ /* 0x001fea0003c00000 */
.L_x_34:
[----:B------:R-:W-:Y:S01]  /*95e0*/  UIADD3 UR4, UR43, 0x6000, URZ ;  /* 0x000060002b047890 */ /* 0x000fe2000fffe03f */
[----:B------:R-:W-:-:S05]  /*95f0*/  LOP3.LUT R28, R28, 0xfffffffd, RZ, 0xc0, !PT ;  /* 0xfffffffd1c1c7812 */ /* 0x000fca00078ec0ff */
[----:B------:R-:W-:-:S05]  /*9600*/  IMAD.U32 R16, RZ, RZ, UR4 ;  /* 0x00000004ff107e24 */ /* 0x000fca000f8e00ff */
[----:B------:R-:W-:-:S13]  /*9610*/  LOP3.LUT P0, RZ, R16, 0x1bf, RZ, 0xc0, !PT ;  /* 0x000001bf10ff7812 */ /* 0x000fda000780c0ff */
[----:B------:R-:W-:Y:S01]  /*9620*/  @P0 LOP3.LUT R28, R28, 0x2, RZ, 0xfc, !PT ;  /* 0x000000021c1c0812 */ /* 0x000fe200078efcff */
[----:B------:R-:W-:Y:S06]  /*9630*/  @!P0 BRA `(.L_x_35) ;  /* 0x0000000000408947 */ /* 0x000fec0003800000 */
[----:B------:R-:W-:Y:S01]  /*9640*/  MOV R2, 0x0 ;  /* 0x0000000000027802 */ /* 0x000fe20000000f00 */
[----:B------:R-:W-:Y:S01]  /*9650*/  ULDC.64 UR6, c[0x4][0x98] ;  /* 0x0100260000067ab9 */ /* 0x000fe20000000a00 */
[----:B------:R-:W-:Y:S01]  /*9660*/  ULDC.64 UR8, c[0x4][0xa0] ;  /* 0x0100280000087ab9 */ /* 0x000fe20000000a00 */
[----:B------:R-:W-:Y:S01]  /*9670*/  ULDC.64 UR4, c[0x4][0x10] ;  /* 0x0100040000047ab9 */ /* 0x000fe20000000a00 */
[----:B------:R-:W-:Y:S01]  /*9680*/  IMAD.U32 R4, RZ, RZ, UR6 ;  /* 0x00000006ff047e24 */ /* 0x000fe2000f8e00ff */
[----:B------:R-:W-:Y:S01]  /*9690*/  MOV R6, UR8 ;  /* 0x0000000800067c02 */ /* 0x000fe20008000f00 */
[----:B------:R-:W0:Y:S01]  /*96a0*/  LDC.64 R2, c[0x4][R2] ;  /* 0x0100000002027b82 */ /* 0x000e220000000a00 */
[----:B------:R-:W-:Y:S01]  /*96b0*/  IMAD.U32 R5, RZ, RZ, UR7 ;  /* 0x00000007ff057e24 */ /* 0x000fe2000f8e00ff */
[----:B------:R-:W-:Y:S01]  /*96c0*/  MOV R8, 0x70 ;  /* 0x0000007000087802 */ /* 0x000fe20000000f00 */
[----:B------:R-:W-:Y:S02]  /*96d0*/  IMAD.U32 R7, RZ, RZ, UR9 ;  /* 0x00000009ff077e24 */ /* 0x000fe4000f8e00ff */
[----:B------:R-:W-:-:S02]  /*96e0*/  IMAD.U32 R10, RZ, RZ, UR4 ;  /* 0x00000004ff0a7e24 */ /* 0x000fc4000f8e00ff */
[----:B------:R-:W-:Y:S02]  /*96f0*/  IMAD.U32 R11, RZ, RZ, UR5 ;  /* 0x00000005ff0b7e24 */ /* 0x000fe4000f8e00ff */
[----:B------:R-:W-:Y:S02]  /*9700*/  IMAD.MOV.U32 R12, RZ, RZ, 0x1 ;  /* 0x00000001ff0c7424 */ /* 0x000fe400078e00ff */
[----:B------:R-:W-:-:S07]  /*9710*/  IMAD.MOV.U32 R13, RZ, RZ, RZ ;  /* 0x000000ffff0d7224 */ /* 0x000fce00078e00ff */
[----:B------:R-:W-:-:S07]  /*9720*/  LEPC R20, `(.L_x_35) ;  /* 0x000000001014794e */ /* 0x000fce0000000000 */
[----:B0-----:R-:W-:Y:S05]  /*9730*/  CALL.ABS.NOINC R2 ;  /* 0x0000000002007343 */ /* 0x001fea0003c00000 */
.L_x_35:
[----:B------:R-:W-:-:S04]  /*9740*/  UIADD3 UR4, UR43, 0x1000, URZ ;  /* 0x000010002b047890 */ /* 0x000fc8000fffe03f */
[----:B------:R-:W-:-:S06]  /*9750*/  ULOP3.LUT UP0, URZ, UR4, 0x9f, URZ, 0xc0, !UPT ;  /* 0x0000009f043f7892 */ /* 0x000fcc000f80c03f */
[----:B------:R-:W-:-:S13]  /*9760*/  PLOP3.LUT P0, PT, PT, PT, UP0, 0x80, 0x0 ;  /* 0x000000000000781c */ /* 0x000fda0003f0f008 */
[----:B------:R-:W-:Y:S05]  /*9770*/  @!P0 BRA `(.L_x_36) ;  /* 0x0000000000408947 */ /* 0x000fea0003800000 */
        /* <DEDUP_REMOVED lines=8> */
[----:B------:R-:W-:Y:S01]  /*9800*/  MOV R11, UR5 ;  /* 0x00000005000b7c02 */ /* 0x000fe20008000f00 */
[----:B------:R-:W-:Y:S02]  /*9810*/  IMAD.U32 R7, RZ, RZ, UR9 ;  /* 0x00000009ff077e24 */ /* 0x000fe4000f8e00ff */
[----:B------:R-:W-:-:S02]  /*9820*/  IMAD.U32 R10, RZ, RZ, UR4 ;  /* 0x00000004ff0a7e24 */ /* 0x000fc4000f8e00ff */
[----:B------:R-:W-:Y:S02]  /*9830*/  IMAD.MOV.U32 R8, RZ, RZ, 0x70 ;  /* 0x00000070ff087424 */ /* 0x000fe400078e00ff */
[----:B------:R-:W-:Y:S02]  /*9840*/  IMAD.MOV.U32 R12, RZ, RZ, 0x1 ;  /* 0x00000001ff0c7424 */ /* 0x000fe400078e00ff */
[----:B------:R-:W-:-:S07]  /*9850*/  IMAD.MOV.U32 R13, RZ, RZ, RZ ;  /* 0x000000ffff0d7224 */ /* 0x000fce00078e00ff */
[----:B------:R-:W-:-:S07]  /*9860*/  LEPC R20, `(.L_x_36) ;  /* 0x000000001014794e */ /* 0x000fce0000000000 */
[----:B0-----:R-:W-:Y:S05]  /*9870*/  CALL.ABS.NOINC R2 ;  /* 0x0000000002007343 */ /* 0x001fea0003c00000 */
.L_x_36:
[----:B------:R-:W-:-:S13]  /*9880*/  LOP3.LUT P6, RZ, R16, 0x1bf, RZ, 0xc0, !PT ;  /* 0x000001bf10ff7812 */ /* 0x000fda00078cc0ff */
        /* <DEDUP_REMOVED lines=17> */
.L_x_37:
[----:B------:R-:W-:Y:S01]  /*99a0*/  ULDC.64 UR4, c[0x0][0x9f8] ;  /* 0x00027e0000047ab9 */ /* 0x000fe20000000a00 */
[----:B------:R-:W-:Y:S01]  /*99b0*/  IMAD.U32 R16, RZ, RZ, UR47 ;  /* 0x0000002fff107e24 */ /* 0x000fe2000f8e00ff */
[----:B------:R-:W-:Y:S01]  /*99c0*/  UISETP.NE.U32.AND UP0, UPT, UR4, URZ, UPT ;  /* 0x0000003f0400728c */ /* 0x000fe2000bf05070 */
[----:B------:R-:W0:Y:S03]  /*99d0*/  LDC R17, c[0x0][0x430] ;  /* 0x00010c00ff117b82 */ /* 0x000e260000000800 */
[----:B------:R-:W-:-:S06]  /*99e0*/  UISETP.NE.AND.EX UP0, UPT, UR5, URZ, UPT, UP0 ;  /* 0x0000003f0500728c */ /* 0x000fcc000bf05300 */
[----:B------:R-:W-:-:S05]  /*99f0*/  PLOP3.LUT P0, PT, PT, PT, UP0, 0x80, 0x0 ;  /* 0x000000000000781c */ /* 0x000fca0003f0f008 */
[----:B------:R-:W-:Y:S02]  /*9a00*/  @UP0 ULDC.64 UR4, c[0x0][0x9f8] ;  /* 0x00027e0000040ab9 */ /* 0x000fe40000000a00 */
[----:B------:R-:W-:-:S06]  /*9a10*/  @UP0 UIMAD.WIDE UR4, UR47, 0x4, UR4 ;  /* 0x000000042f0408a5 */ /* 0x000fcc000f8e0204 */
[----:B------:R-:W-:Y:S02]  /*9a20*/  IMAD.U32 R2, RZ, RZ, UR4 ;  /* 0x00000004ff027e24 */ /* 0x000fe4000f8e00ff */
[----:B------:R-:W-:-:S05]  /*9a30*/  IMAD.U32 R3, RZ, RZ, UR5 ;  /* 0x00000005ff037e24 */ /* 0x000fca000f8e00ff */
[----:B------:R-:W2:Y:S01]  /*9a40*/  @P0 LDG.E R16, desc[UR36][R2.64] ;  /* 0x0000002402100981 */ /* 0x000ea2000c1e1900 */
[----:B------:R-:W-:-:S03]  /*9a50*/  UMOV UR4, 0xffffffff ;  /* 0xffffffff00047882 */ /* 0x000fc60000000000 */
[----:B--2---:R1:W-:Y:S01]  /*9a60*/  STL [R1], R16 ;  /* 0x0000001001007387 */ /* 0x0043e20000100800 */
[----:B0-----:R-:W-:Y:S05]  /*9a70*/  BRA.DIV UR4, `(.L_x_38) ;  /* 0x0000003a042c7947 */ /* 0x001fea000b800000 */
.L_x_101:
[----:B------:R-:W2:Y:S04]  /*9a80*/  LDL R0, [R1+0x1c] ;  /* 0x00001c0001007983 */ /* 0x000ea80000100800 */
[----:B------:R-:W3:Y:S01]  /*9a90*/  LDL R8, [R1+0x20] ;  /* 0x0000200001087983 */ /* 0x000ee20000100800 */
[----:B------:R-:W-:Y:S02]  /*9aa0*/  ISETP.NE.AND P3, PT, R17, 0x1, PT ;  /* 0x000000011100780c */ /* 0x000fe40003f65270 */
[----:B------:R-:W-:Y:S02]  /*9ab0*/  SHF.R.S32.HI R12, RZ, 0x1f, R16 ;  /* 0x0000001fff0c7819 */ /* 0x000fe40000011410 */
[C---:B------:R-:W-:Y:S02]  /*9ac0*/  LOP3.LUT P2, RZ, R28.reuse, 0x8, RZ, 0xc0, !PT ;  /* 0x000000081cff7812 */ /* 0x040fe4000784c0ff */
[----:B------:R-:W-:Y:S01]  /*9ad0*/  LOP3.LUT R28, R28, 0xfffffffb, RZ, 0xc0, !PT ;  /* 0xfffffffb1c1c7812 */ /* 0x000fe200078ec0ff */
[----:B------:R0:W-:Y:S06]  /*9ae0*/  STL [R1+0x8], R12 ;  /* 0x0000080c01007387 */ /* 0x0001ec0000100800 */
[----:B------:R-:W4:Y:S01]  /*9af0*/  @P3 LDC R3, c[0x0][0x434] ;  /* 0x00010d00ff033b82 */ /* 0x000f220000000800 */
[----:B------:R-:W-:-:S07]  /*9b00*/  @P3 LOP3.LUT R28, R28, 0x4, RZ, 0xfc, !PT ;  /* 0x000000041c1c3812 */ /* 0x000fce00078efcff */
[----:B------:R-:W1:Y:S08]  /*9b10*/  @P3 LDC R5, c[0x0][0x438] ;  /* 0x00010e00ff053b82 */ /* 0x000e700000000800 */
[----:B------:R-:W0:Y:S01]  /*9b20*/  @P3 LDC R13, c[0x0][0x438] ;  /* 0x00010e00ff0d3b82 */ /* 0x000e220000000800 */
[----:B------:R-:W-:Y:S02]  /*9b30*/  LOP3.LUT R28, R28, 0xfffffffd, RZ, 0xc0, !PT ;  /* 0xfffffffd1c1c7812 */ /* 0x000fe400078ec0ff */
[----:B--2---:R-:W-:-:S02]  /*9b40*/  ISETP.GE.AND P0, PT, R0, UR42, PT ;  /* 0x0000002a00007c0c */ /* 0x004fc4000bf06270 */
[----:B------:R-:W-:-:S05]  /*9b50*/  IADD3 R10, R0, UR39, RZ ;  /* 0x00000027000a7c10 */ /* 0x000fca000fffe0ff */
[----:B----4-:R-:W-:-:S04]  /*9b60*/  @P3 IMAD.HI.U32 R2, R10, R3, RZ ;  /* 0x000000030a023227 */ /* 0x010fc800078e00ff */
[----:B------:R-:W-:Y:S01]  /*9b70*/  IMAD.MOV.U32 R0, RZ, RZ, R10 ;  /* 0x000000ffff007224 */ /* 0x000fe200078e000a */
[----:B-1----:R-:W-:Y:S01]  /*9b80*/  @P3 SHF.R.U32.HI R0, RZ, R5, R2 ;  /* 0x00000005ff003219 */ /* 0x002fe20000011602 */
[----:B------:R-:W1:Y:S03]  /*9b90*/  @!P0 LDC.64 R6, c[0x0][0x428] ;  /* 0x00010a00ff068b82 */ /* 0x000e660000000a00 */
[----:B------:R-:W-:-:S05]  /*9ba0*/  @!P0 SHF.R.S32.HI R3, RZ, 0x1f, R0 ;  /* 0x0000001fff038819 */ /* 0x000fca0000011400 */
[----:B------:R-:W2:Y:S01]  /*9bb0*/  @!P0 LDC.64 R4, c[0x0][0x418] ;  /* 0x00010600ff048b82 */ /* 0x000ea20000000a00 */
[----:B-1----:R-:W-:-:S04]  /*9bc0*/  @!P0 IMAD R2, R12, R6, RZ ;  /* 0x000000060c028224 */ /* 0x002fc800078e02ff */
[----:B------:R-:W-:Y:S02]  /*9bd0*/  @!P0 IMAD R7, R16, R7, R2 ;  /* 0x0000000710078224 */ /* 0x000fe400078e0202 */
[----:B------:R-:W-:-:S04]  /*9be0*/  @!P0 IMAD.MOV.U32 R2, RZ, RZ, R0 ;  /* 0x000000ffff028224 */ /* 0x000fc800078e0000 */
[----:B------:R-:W-:-:S04]  /*9bf0*/  @!P0 IMAD.WIDE.U32 R2, R16, R6, R2 ;  /* 0x0000000610028225 */ /* 0x000fc800078e0002 */
[----:B------:R-:W-:Y:S01]  /*9c00*/  @!P0 IMAD.IADD R3, R3, 0x1, R7 ;  /* 0x0000000103038824 */ /* 0x000fe200078e0207 */
[----:B--2---:R-:W-:-:S04]  /*9c10*/  @!P0 LEA R6, P1, R2, R4, 0x2 ;  /* 0x0000000402068211 */ /* 0x004fc800078210ff */
[----:B------:R-:W-:Y:S02]  /*9c20*/  @!P0 LEA.HI.X R7, R2, R5, R3, 0x2, P1 ;  /* 0x0000000502078211 */ /* 0x000fe400008f1403 */
[----:B------:R-:W1:Y:S01]  /*9c30*/  @P3 LDC R3, c[0x0][0x434] ;  /* 0x00010d00ff033b82 */ /* 0x000e620000000800 */
[----:B---3--:R-:W-:Y:S01]  /*9c40*/  VIADD R4, R8, UR39 ;  /* 0x0000002708047c36 */ /* 0x008fe20008000000 */
[----:B------:R-:W-:-:S06]  /*9c50*/  MOV R5, RZ ;  /* 0x000000ff00057202 */ /* 0x000fcc0000000f00 */
[----:B------:R-:W2:Y:S01]  /*9c60*/  @P2 LDC.64 R8, c[0x0][0x428] ;  /* 0x00010a00ff082b82 */ /* 0x000ea20000000a00 */
[----:B------:R3:W5:Y:S01]  /*9c70*/  @!P0 LDG.E R5, desc[UR36][R6.64] ;  /* 0x0000002406058981 */ /* 0x000762000c1e1900 */
[----:B------:R-:W-:-:S06]  /*9c80*/  IMAD.MOV.U32 R11, RZ, RZ, R4 ;  /* 0x000000ffff0b7224 */ /* 0x000fcc00078e0004 */
[----:B---3--:R-:W3:Y:S01]  /*9c90*/  @P2 LDC.64 R6, c[0x0][0x418] ;  /* 0x00010600ff062b82 */ /* 0x008ee20000000a00 */
[----:B-1----:R-:W-:-:S05]  /*9ca0*/  @P3 IMAD.HI.U32 R2, R4, R3, RZ ;  /* 0x0000000304023227 */ /* 0x002fca00078e00ff */
[----:B0-----:R-:W-:Y:S01]  /*9cb0*/  @P3 SHF.R.U32.HI R11, RZ, R13, R2 ;  /* 0x0000000dff0b3219 */ /* 0x001fe20000011602 */
[----:B--2---:R-:W-:-:S03]  /*9cc0*/  @P2 IMAD R2, R12, R8, RZ ;  /* 0x000000080c022224 */ /* 0x004fc600078e02ff */
[--C-:B------:R-:W-:Y:S01]  /*9cd0*/  @P2 SHF.R.S32.HI R3, RZ, 0x1f, R11.reuse ;  /* 0x0000001fff032819 */ /* 0x100fe2000001140b */
[----:B------:R-:W-:Y:S02]  /*9ce0*/  @P2 IMAD R9, R16, R9, R2 ;  /* 0x0000000910092224 */ /* 0x000fe400078e0202 */
[----:B------:R-:W-:-:S04]  /*9cf0*/  @P2 IMAD.MOV.U32 R2, RZ, RZ, R11 ;  /* 0x000000ffff022224 */ /* 0x000fc800078e000b */
[----:B------:R-:W-:Y:S02]  /*9d00*/  @P2 IMAD.WIDE.U32 R2, R16, R8, R2 ;  /* 0x0000000810022225 */ /* 0x000fe400078e0002 */
[----:B------:R-:W0:Y:S03]  /*9d10*/  LDC R16, c[0x0][0xc44] ;  /* 0x00031100ff107b82 */ /* 0x000e260000000800 */
[----:B------:R-:W-:Y:S02]  /*9d20*/  @P2 IADD3 R9, R9, R3, RZ ;  /* 0x0000000309092210 */ /* 0x000fe40007ffe0ff */
[----:B---3--:R-:W-:-:S04]  /*9d30*/  @P2 LEA R8, P0, R2, R6, 0x2 ;  /* 0x0000000602082211 */ /* 0x008fc800078010ff */
[----:B------:R-:W-:Y:S01]  /*9d40*/  @P2 LEA.HI.X R9, R2, R7, R9, 0x2, P0 ;  /* 0x0000000702092211 */ /* 0x000fe200000f1409 */
[----:B------:R-:W-:Y:S02]  /*9d50*/  IMAD.MOV.U32 R7, RZ, RZ, RZ ;  /* 0x000000ffff077224 */ /* 0x000fe400078e00ff */
[----:B------:R-:W-:-:S04]  /*9d60*/  IMAD.MOV R3, RZ, RZ, -R0 ;  /* 0x000000ffff037224 */ /* 0x000fc800078e0a00 */
[----:B------:R1:W5:Y:S01]  /*9d70*/  @P2 LDG.E R7, desc[UR36][R8.64] ;  /* 0x0000002408072981 */ /* 0x000362000c1e1900 */
[----:B------:R-:W-:Y:S02]  /*9d80*/  IMAD.U32 R0, RZ, RZ, UR49 ;  /* 0x00000031ff007e24 */ /* 0x000fe4000f8e00ff */
[----:B------:R-:W-:-:S03]  /*9d90*/  IMAD.MOV R11, RZ, RZ, -R11 ;  /* 0x000000ffff0b7224 */ /* 0x000fc600078e0a0b */
[----:B------:R-:W-:Y:S01]  /*9da0*/  ISETP.NE.AND P0, PT, R0, 0x3, PT ;  /* 0x000000030000780c */ /* 0x000fe20003f05270 */
[C---:B------:R-:W-:Y:S02]  /*9db0*/  IMAD R6, R17.reuse, R11, R4 ;  /* 0x0000000b11067224 */ /* 0x040fe400078e0204 */
[----:B-1----:R-:W-:Y:S01]  /*9dc0*/  IMAD R8, R17, R3, R10 ;  /* 0x0000000311087224 */ /* 0x002fe200078e020a */
[----:B------:R-:W-:-:S05]  /*9dd0*/  IADD3 R3, RZ, -UR47, RZ ;  /* 0x8000002fff037c10 */ /* 0x000fca000fffe0ff */
[----:B0-----:R-:W-:-:S04]  /*9de0*/  IMAD R16, R16, R3, UR46 ;  /* 0x0000002e10107e24 */ /* 0x001fc8000f8e0203 */
[----:B------:R-:W-:Y:S02]  /*9df0*/  @P0 LOP3.LUT R28, R28, 0x2, RZ, 0xfc, !PT ;  /* 0x000000021c1c0812 */ /* 0x000fe400078efcff */
[----:B------:R-:W-:-:S05]  /*9e00*/  SHF.R.S32.HI R2, RZ, 0x1f, R16 ;  /* 0x0000001fff027819 */ /* 0x000fca0000011410 */
[----:B------:R0:W-:Y:S01]  /*9e10*/  STL [R1+0x4], R2 ;  /* 0x0000040201007387 */ /* 0x0001e20000100800 */
[----:B------:R-:W-:Y:S05]  /*9e20*/  @!P0 BRA `(.L_x_39) ;  /* 0x0000000000048947 */ /* 0x000fea0003800000 */
[----:B------:R-:W-:Y:S01]  /*9e30*/  BPT.TRAP 0x1 ;  /* 0x000000040000795c */ /* 0x000fe20000300000 */
.L_x_39:
[----:B------:R-:W-:Y:S01]  /*9e40*/  LEA R0, R26, UR43, 0x3 ;  /* 0x0000002b1a007c11 */ /* 0x000fe2000f8e18ff */
[----:B------:R-:W-:Y:S01]  /*9e50*/  BSSY B0, `(.L_x_40) ;  /* 0x0000005000007945 */ /* 0x000fe20003800000 */
[----:B------:R-:W-:Y:S02]  /*9e60*/  SHF.L.U32 R22, R29, 0x1f, RZ ;  /* 0x0000001f1d167819 */ /* 0x000fe400000006ff */
[----:B------:R-:W-:Y:S02]  /*9e70*/  SHF.R.S32.HI R20, RZ, 0x1f, R8 ;  /* 0x0000001fff147819 */ /* 0x000fe40000011408 */
[----:B------:R-:W1:Y:S02]  /*9e80*/  SYNCS.PHASECHK.TRANS64.TRYWAIT P0, [R0+URZ+0x13280], R22 ;  /* 0x01328016000075a7 */ /* 0x000e64000800017f */
[----:B-1----:R-:W-:Y:S05]  /*9e90*/  @!P0 BRA `(.L_x_41) ;  /* 0x0000003400508947 */ /* 0x002fea0003800000 */
.L_x_102:
[----:B------:R-:W-:Y:S05]  /*9ea0*/  BSYNC B0 ;  /* 0x0000000000007941 */ /* 0x000fea0003800000 */
.L_x_40:
[----:B------:R-:W2:Y:S01]  /*9eb0*/  LDL R9, [R1+0x4] ;  /* 0x0000040001097983 */ /* 0x000ea20000100800 */
[----:B------:R-:W-:-:S03]  /*9ec0*/  ULDC.64 UR4, c[0x0][0x328] ;  /* 0x0000ca0000047ab9 */ /* 0x000fc60000000a00 */
[----:B------:R-:W3:Y:S01]  /*9ed0*/  LDL R13, [R1+0xc] ;  /* 0x00000c00010d7983 */ /* 0x000ee20000100800 */
[----:B------:R-:W-:Y:S01]  /*9ee0*/  IMAD R3, R20, UR4, RZ ;  /* 0x0000000414037c24 */ /* 0x000fe2000f8e02ff */
[----:B-----5:R-:W-:Y:S01]  /*9ef0*/  SHF.R.S32.HI R21, RZ, 0x1f, R5 ;  /* 0x0000001fff157819 */ /* 0x020fe20000011405 */
[----:B------:R-:W-:Y:S01]  /*9f00*/  ULDC.64 UR6, c[0x0][0x338] ;  /* 0x0000ce0000067ab9 */ /* 0x000fe20000000a00 */
[----:B------:R-:W-:Y:S01]  /*9f10*/  ULDC.64 UR8, c[0x0][0x330] ;  /* 0x0000cc0000087ab9 */ /* 0x000fe20000000a00 */
[C---:B------:R-:W-:Y:S01]  /*9f20*/  IMAD R4, R8.reuse, UR5, R3 ;  /* 0x0000000508047c24 */ /* 0x040fe2000f8e0203 */
[----:B------:R-:W-:Y:S01]  /*9f30*/  SHF.R.S32.HI R19, RZ, 0x1f, R6 ;  /* 0x0000001fff137819 */ /* 0x000fe20000011406 */
[----:B0-----:R-:W-:Y:S01]  /*9f40*/  IMAD.WIDE.U32 R2, R8, UR4, RZ ;  /* 0x0000000408027c25 */ /* 0x001fe2000f8e00ff */
[----:B------:R-:W-:Y:S01]  /*9f50*/  ULDC.64 UR10, c[0x0][0x318] ;  /* 0x0000c600000a7ab9 */ /* 0x000fe20000000a00 */
[----:B------:R-:W0:Y:S01]  /*9f60*/  S2R R12, SR_TID.X ;  /* 0x00000000000c7919 */ /* 0x000e220000002100 */
[----:B------:R-:W-:Y:S01]  /*9f70*/  SHF.R.S32.HI R23, RZ, 0x1f, R7 ;  /* 0x0000001fff177819 */ /* 0x000fe20000011407 */
[----:B------:R-:W-:-:S02]  /*9f80*/  IMAD.IADD R3, R3, 0x1, R4 ;  /* 0x0000000103037824 */ /* 0x000fc400078e0204 */
[----:B------:R-:W-:Y:S02]  /*9f90*/  IMAD R4, R21, UR6, RZ ;  /* 0x0000000615047c24 */ /* 0x000fe4000f8e02ff */
[----:B------:R-:W-:-:S04]  /*9fa0*/  IMAD.WIDE.U32 R2, R5, UR6, R2 ;  /* 0x0000000605027c25 */ /* 0x000fc8000f8e0002 */
[----:B------:R-:W-:Y:S02]  /*9fb0*/  IMAD R4, R5, UR7, R4 ;  /* 0x0000000705047c24 */ /* 0x000fe4000f8e0204 */
[----:B------:R-:W-:Y:S02]  /*9fc0*/  IMAD R11, R19, UR4, RZ ;  /* 0x00000004130b7c24 */ /* 0x000fe4000f8e02ff */
[----:B------:R-:W-:Y:S02]  /*9fd0*/  IMAD.IADD R3, R3, 0x1, R4 ;  /* 0x0000000103037824 */ /* 0x000fe400078e0204 */
[----:B------:R-:W-:Y:S02]  /*9fe0*/  IMAD R11, R6, UR5, R11 ;  /* 0x00000005060b7c24 */ /* 0x000fe4000f8e020b */
[----:B------:R-:W-:-:S04]  /*9ff0*/  IMAD.WIDE.U32 R2, R16, UR8, R2 ;  /* 0x0000000810027c25 */ /* 0x000fc8000f8e0002 */
[----:B0-----:R-:W-:-:S05]  /*a000*/  IMAD.SHL.U32 R24, R12, 0x10, RZ ;  /* 0x000000100c187824 */ /* 0x001fca00078e00ff */
[----:B------:R-:W-:Y:S01]  /*a010*/  LOP3.LUT R24, R24, 0x30, RZ, 0xc0, !PT ;  /* 0x0000003018187812 */ /* 0x000fe200078ec0ff */
[----:B--2---:R-:W-:Y:S01]  /*a020*/  IMAD R4, R9, UR8, RZ ;  /* 0x0000000809047c24 */ /* 0x004fe2000f8e02ff */
[----:B------:R-:W-:-:S03]  /*a030*/  IADD3 R9, P0, R2, UR10, RZ ;  /* 0x0000000a02097c10 */ /* 0x000fc6000ff1e0ff */
[----:B------:R-:W-:-:S05]  /*a040*/  IMAD R4, R16, UR9, R4 ;  /* 0x0000000910047c24 */ /* 0x000fca000f8e0204 */
[----:B------:R-:W-:Y:S01]  /*a050*/  IADD3.X R10, R3, UR11, R4, P0, !PT ;  /* 0x0000000b030a7c10 */ /* 0x000fe200087fe404 */
[----:B------:R-:W-:Y:S01]  /*a060*/  IMAD.WIDE.U32 R2, R6, UR4, RZ ;  /* 0x0000000406027c25 */ /* 0x000fe2000f8e00ff */
[----:B------:R-:W-:-:S04]  /*a070*/  UMOV UR4, 0xffffffff ;  /* 0xffffffff00047882 */ /* 0x000fc80000000000 */
[----:B------:R-:W-:Y:S01]  /*a080*/  IADD3 R3, R3, R11, RZ ;  /* 0x0000000b03037210 */ /* 0x000fe20007ffe0ff */
[----:B------:R-:W-:-:S04]  /*a090*/  IMAD R11, R23, UR6, RZ ;  /* 0x00000006170b7c24 */ /* 0x000fc8000f8e02ff */
[C---:B------:R-:W-:Y:S02]  /*a0a0*/  IMAD R11, R7.reuse, UR7, R11 ;  /* 0x00000007070b7c24 */ /* 0x040fe4000f8e020b */
[----:B------:R-:W-:-:S04]  /*a0b0*/  IMAD.WIDE.U32 R2, R7, UR6, R2 ;  /* 0x0000000607027c25 */ /* 0x000fc8000f8e0002 */
[----:B------:R-:W-:Y:S02]  /*a0c0*/  IMAD.IADD R3, R3, 0x1, R11 ;  /* 0x0000000103037824 */ /* 0x000fe400078e020b */
[----:B------:R-:W-:-:S03]  /*a0d0*/  IMAD.WIDE.U32 R2, R16, UR8, R2 ;  /* 0x0000000810027c25 */ /* 0x000fc6000f8e0002 */
[----:B------:R-:W-:-:S04]  /*a0e0*/  IADD3 R18, P0, R2, UR10, RZ ;  /* 0x0000000a02127c10 */ /* 0x000fc8000ff1e0ff */
[----:B------:R-:W-:Y:S01]  /*a0f0*/  IADD3.X R17, R4, UR11, R3, P0, !PT ;  /* 0x0000000b04117c10 */ /* 0x000fe200087fe403 */
[----:B---3--:R-:W-:Y:S01]  /*a100*/  IMAD R4, R26, 0x2800, R13 ;  /* 0x000028001a047824 */ /* 0x008fe200078e020d */
[----:B------:R-:W-:Y:S07]  /*a110*/  BRA.DIV UR4, `(.L_x_42) ;  /* 0x0000003204c47947 */ /* 0x000fee000b800000 */
[----:B------:R-:W0:Y:S01]  /*a120*/  SHFL.IDX PT, R2, R9, RZ, 0x1c1f ;  /* 0x001c1fff09027589 */ /* 0x000e2200000e0000 */
[----:B------:R-:W-:Y:S02]  /*a130*/  LOP3.LUT P4, RZ, R28, 0x1000, RZ, 0xc0, !PT ;  /* 0x000010001cff7812 */ /* 0x000fe4000788c0ff */
[----:B------:R-:W-:Y:S01]  /*a140*/  IADD3 R4, R4, UR43, RZ ;  /* 0x0000002b04047c10 */ /* 0x000fe2000fffe0ff */
[----:B------:R-:W2:Y:S01]  /*a150*/  SHFL.IDX PT, R3, R10, RZ, 0x1c1f ;  /* 0x001c1fff0a037589 */ /* 0x000ea200000e0000 */
[C---:B------:R-:W-:Y:S02]  /*a160*/  LOP3.LUT P3, RZ, R28.reuse, 0x800, RZ, 0xc0, !PT ;  /* 0x000008001cff7812 */ /* 0x040fe4000786c0ff */
[C---:B------:R-:W-:Y:S01]  /*a170*/  LOP3.LUT P2, RZ, R28.reuse, 0x400, RZ, 0xc0, !PT ;  /* 0x000004001cff7812 */ /* 0x040fe2000784c0ff */
[----:B------:R-:W-:Y:S01]  /*a180*/  SHFL.IDX PT, R17, R17, RZ, 0x1c1f ;  /* 0x001c1fff11117589 */ /* 0x000fe200000e0000 */
[----:B------:R-:W-:Y:S02]  /*a190*/  LOP3.LUT P1, RZ, R28, 0x200, RZ, 0xc0, !PT ;  /* 0x000002001cff7812 */ /* 0x000fe4000782c0ff */
[----:B0-----:R-:W-:-:S05]  /*a1a0*/  IADD3 R2, P0, R24, R2, RZ ;  /* 0x0000000218027210 */ /* 0x001fca0007f1e0ff */
[----:B--2---:R-:W-:-:S05]  /*a1b0*/  IMAD.X R3, RZ, RZ, R3, P0 ;  /* 0x000000ffff037224 */ /* 0x004fca00000e0603 */
[----:B------:R0:W-:Y:S04]  /*a1c0*/  LDGSTS.E.BYPASS.LTC128B.128 [R4+0x6000], desc[UR36][R2.64], !P4 ;  /* 0x0600000002047fae */ /* 0x0001e8000e101d64 */
[----:B0-----:R-:W0:Y:S04]  /*a1d0*/  SHFL.IDX PT, R2, R9, 0x1, 0x1c1f ;  /* 0x003c1f0009027f89 */ /* 0x001e2800000e0000 */
[----:B------:R-:W2:Y:S01]  /*a1e0*/  SHFL.IDX PT, R3, R10, 0x1, 0x1c1f ;  /* 0x003c1f000a037f89 */ /* 0x000ea200000e0000 */
[----:B0-----:R-:W-:-:S05]  /*a1f0*/  IADD3 R2, P0, R24, R2, RZ ;  /* 0x0000000218027210 */ /* 0x001fca0007f1e0ff */
[----:B--2---:R-:W-:-:S05]  /*a200*/  IMAD.X R3, RZ, RZ, R3, P0 ;  /* 0x000000ffff037224 */ /* 0x004fca00000e0603 */
[----:B------:R0:W-:Y:S04]  /*a210*/  LDGSTS.E.BYPASS.LTC128B.128 [R4+0x6800], desc[UR36][R2.64], !P3 ;  /* 0x0680000002047fae */ /* 0x0001e8000d901d64 */
[----:B0-----:R-:W0:Y:S04]  /*a220*/  SHFL.IDX PT, R2, R9, 0x2, 0x1c1f ;  /* 0x005c1f0009027f89 */ /* 0x001e2800000e0000 */
[----:B------:R-:W2:Y:S04]  /*a230*/  SHFL.IDX PT, R3, R10, 0x2, 0x1c1f ;  /* 0x005c1f000a037f89 */ /* 0x000ea800000e0000 */
[----:B------:R-:W-:Y:S01]  /*a240*/  SHFL.IDX PT, R10, R10, 0x3, 0x1c1f ;  /* 0x007c1f000a0a7f89 */ /* 0x000fe200000e0000 */
[----:B0-----:R-:W-:-:S05]  /*a250*/  IADD3 R2, P0, R24, R2, RZ ;  /* 0x0000000218027210 */ /* 0x001fca0007f1e0ff */
[----:B--2---:R-:W-:-:S05]  /*a260*/  IMAD.X R3, RZ, RZ, R3, P0 ;  /* 0x000000ffff037224 */ /* 0x004fca00000e0603 */
[----:B------:R0:W-:Y:S04]  /*a270*/  LDGSTS.E.BYPASS.LTC128B.128 [R4+0x7000], desc[UR36][R2.64], !P2 ;  /* 0x0700000002047fae */ /* 0x0001e8000d101d64 */
[----:B0-----:R-:W0:Y:S02]  /*a280*/  SHFL.IDX PT, R2, R9, 0x3, 0x1c1f ;  /* 0x007c1f0009027f89 */ /* 0x001e2400000e0000 */
[----:B0-----:R-:W-:-:S05]  /*a290*/  IADD3 R2, P0, R24, R2, RZ ;  /* 0x0000000218027210 */ /* 0x001fca0007f1e0ff */
[----:B------:R-:W-:-:S05]  /*a2a0*/  IMAD.X R3, RZ, RZ, R10, P0 ;  /* 0x000000ffff037224 */ /* 0x000fca00000e060a */
[----:B------:R0:W-:Y:S04]  /*a2b0*/  LDGSTS.E.BYPASS.LTC128B.128 [R4+0x7800], desc[UR36][R2.64], !P1 ;  /* 0x0780000002047fae */ /* 0x0001e8000c901d64 */
[----:B0-----:R0:W2:Y:S02]  /*a2c0*/  SHFL.IDX PT, R2, R18, RZ, 0x1c1f ;  /* 0x001c1fff12027589 */ /* 0x0010a400000e0000 */
.L_x_114:
[----:B------:R-:W-:Y:S02]  /*a2d0*/  LOP3.LUT P1, RZ, R28, 0x4000, RZ, 0xc0, !PT ;  /* 0x000040001cff7812 */ /* 0x000fe4000782c0ff */
[----:B--2---:R-:W-:-:S04]  /*a2e0*/  IADD3 R2, P0, R24, R2, RZ ;  /* 0x0000000218027210 */ /* 0x004fc80007f1e0ff */
[----:B------:R-:W-:Y:S02]  /*a2f0*/  IADD3.X R3, RZ, R17, RZ, P0, !PT ;  /* 0x00000011ff037210 */ /* 0x000fe400007fe4ff */
[----:B------:R-:W-:-:S05]  /*a300*/  PLOP3.LUT P0, PT, PT, PT, PT, 0x80, 0x0 ;  /* 0x000000000000781c */ /* 0x000fca0003f0f070 */
[----:B------:R-:W-:Y:S01]  /*a310*/  @!PT LDS RZ, [RZ] ;  /* 0x00000000fffff984 */ /* 0x000fe20000000800 */
[----:B------:R-:W-:Y:S01]  /*a320*/  @!PT LDS RZ, [RZ] ;  /* 0x00000000fffff984 */ /* 0x000fe20000000800 */
[----:B------:R-:W-:Y:S01]  /*a330*/  @!PT LDS RZ, [RZ] ;  /* 0x00000000fffff984 */ /* 0x000fe20000000800 */
[----:B------:R2:W-:Y:S01]  /*a340*/  LDGSTS.E.BYPASS.LTC128B.128 [R4+0x8000], desc[UR36][R2.64], !P1 ;  /* 0x0800000002047fae */ /* 0x0005e2000c901d64 */
[----:B------:R-:W-:-:S07]  /*a350*/  NOP ;  /* 0x0000000000007918 */ /* 0x000fce0000000000 */
.L_x_43:
[----:B------:R-:W-:Y:S02]  /*a360*/  PLOP3.LUT P1, PT, P1, P0, PT, 0xa2, 0x0 ;  /* 0x000000000000781c */ /* 0x000fe40000f21472 */
[----:B------:R-:W-:-:S08]  /*a370*/  @P0 R2UR P1, UR4, R0 ;  /* 0x00000000000402ca */ /* 0x000fd00000020000 */
[----:B------:R-:W-:-:S05]  /*a380*/  @P0 PLOP3.LUT P0, PT, P1, PT, PT, 0x80, 0x0 ;  /* 0x000000000000081c */ /* 0x000fca0000f0f070 */
[----:B------:R-:W-:Y:S01]  /*a390*/  @!P1 SYNCS.ARRIVE.TRANS64.RED.A0T1 RZ, [UR4+0x13270], RZ ;  /* 0x013270ffffff99a7 */ /* 0x000fe20008200404 */
[----:B------:R-:W-:Y:S07]  /*a3a0*/  @!P1 ARRIVES.LDGSTSBAR.64.TRANSCNT [UR4+0x13270] ;  /* 0x01327000ff0099b0 */ /* 0x000fee0008000a84 */
[----:B------:R-:W-:Y:S05]  /*a3b0*/  @P0 BRA.U.ANY `(.L_x_43) ;  /* 0xfffffffd00e80947 */ /* 0x000fea000393ffff */
[----:B------:R-:W-:Y:S01]  /*a3c0*/  NOP ;  /* 0x0000000000007918 */ /* 0x000fe20000000000 */
[----:B--2---:R-:W-:-:S05]  /*a3d0*/  IMAD.U32 R2, RZ, RZ, UR49 ;  /* 0x00000031ff027e24 */ /* 0x004fca000f8e00ff */
[----:B------:R-:W-:-:S13]  /*a3e0*/  ISETP.NE.AND P2, PT, R2, 0x3, PT ;  /* 0x000000030200780c */ /* 0x000fda0003f45270 */
[----:B------:R-:W-:Y:S05]  /*a3f0*/  @!P2 BRA `(.L_x_44) ;  /* 0x000000000004a947 */ /* 0x000fea0003800000 */
[----:B------:R-:W-:Y:S01]  /*a400*/  BPT.TRAP 0x1 ;  /* 0x000000040000795c */ /* 0x000fe20000300000 */
.L_x_44:
[----:B------:R2:W-:Y:S01]  /*a410*/  SYNCS.ARRIVE.TRANS64.A1T0 RZ, [R0+URZ+0x13270], RZ ;  /* 0x013270ff00ff79a7 */ /* 0x0005e2000810003f */
[----:B------:R-:W-:Y:S05]  /*a420*/  @!P2 BRA `(.L_x_45) ;  /* 0x000000000004a947 */ /* 0x000fea0003800000 */
[----:B------:R-:W-:Y:S01]  /*a430*/  BPT.TRAP 0x1 ;  /* 0x000000040000795c */ /* 0x000fe20000300000 */
.L_x_45:
[----:B------:R-:W3:Y:S01]  /*a440*/  SYNCS.PHASECHK.TRANS64.TRYWAIT P0, [R0+URZ+0x13240], R22 ;  /* 0x01324016000075a7 */ /* 0x000ee2000800017f */
[----:B------:R-:W-:Y:S04]  /*a450*/  BSSY B0, `(.L_x_46) ;  /* 0x0000002000007945 */ /* 0x000fe80003800000 */
[----:B---3--:R-:W-:Y:S05]  /*a460*/  @!P0 BRA `(.L_x_47) ;  /* 0x0000003400608947 */ /* 0x008fea0003800000 */
.L_x_115:
[----:B------:R-:W-:Y:S05]  /*a470*/  BSYNC B0 ;  /* 0x0000000000007941 */ /* 0x000fea0003800000 */
.L_x_46:
[----:B------:R-:W4:Y:S01]  /*a480*/  LDL R10, [R1+0x4] ;  /* 0x00000400010a7983 */ /* 0x000f220000100800 */
[----:B------:R-:W-:Y:S01]  /*a490*/  ULDC.64 UR4, c[0x0][0x300] ;  /* 0x0000c00000047ab9 */ /* 0x000fe20000000a00 */
[----:B------:R-:W-:Y:S02]  /*a4a0*/  ULDC.64 UR6, c[0x0][0x310] ;  /* 0x0000c40000067ab9 */ /* 0x000fe40000000a00 */
[----:B------:R0:W5:Y:S01]  /*a4b0*/  LDL R17, [R1+0x18] ;  /* 0x0000180001117983 */ /* 0x0001620000100800 */
[----:B------:R-:W-:Y:S01]  /*a4c0*/  IMAD R9, R20, UR4, RZ ;  /* 0x0000000414097c24 */ /* 0x000fe2000f8e02ff */
[----:B------:R-:W-:Y:S01]  /*a4d0*/  ULDC.64 UR8, c[0x0][0x2e8] ;  /* 0x0000ba0000087ab9 */ /* 0x000fe20000000a00 */
[----:B------:R-:W-:-:S04]  /*a4e0*/  IMAD.WIDE.U32 R2, R8, UR4, RZ ;  /* 0x0000000408027c25 */ /* 0x000fc8000f8e00ff */
[----:B------:R-:W-:Y:S02]  /*a4f0*/  IMAD R9, R8, UR5, R9 ;  /* 0x0000000508097c24 */ /* 0x000fe4000f8e0209 */
[----:B------:R-:W-:Y:S02]  /*a500*/  IMAD R21, R21, UR6, RZ ;  /* 0x0000000615157c24 */ /* 0x000fe4000f8e02ff */
[----:B------:R-:W-:Y:S02]  /*a510*/  IMAD.IADD R3, R3, 0x1, R9 ;  /* 0x0000000103037824 */ /* 0x000fe400078e0209 */
[C---:B------:R-:W-:Y:S02]  /*a520*/  IMAD R21, R5.reuse, UR7, R21 ;  /* 0x0000000705157c24 */ /* 0x040fe4000f8e0215 */
[----:B------:R-:W-:-:S04]  /*a530*/  IMAD.WIDE.U32 R2, R5, UR6, R2 ;  /* 0x0000000605027c25 */ /* 0x000fc8000f8e0002 */
[----:B------:R-:W-:Y:S02]  /*a540*/  IMAD R19, R19, UR4, RZ ;  /* 0x0000000413137c24 */ /* 0x000fe4000f8e02ff */
[----:B------:R-:W-:Y:S02]  /*a550*/  IMAD.IADD R3, R3, 0x1, R21 ;  /* 0x0000000103037824 */ /* 0x000fe400078e0215 */
[C---:B------:R-:W-:Y:S02]  /*a560*/  IMAD R19, R6.reuse, UR5, R19 ;  /* 0x0000000506137c24 */ /* 0x040fe4000f8e0213 */
[----:B------:R-:W-:Y:S01]  /*a570*/  IMAD.WIDE.U32 R8, R6, UR4, RZ ;  /* 0x0000000406087c25 */ /* 0x000fe2000f8e00ff */
[----:B------:R-:W-:-:S03]  /*a580*/  ULDC.64 UR4, c[0x0][0x308] ;  /* 0x0000c20000047ab9 */ /* 0x000fc60000000a00 */
[----:B------:R-:W-:Y:S01]  /*a590*/  IMAD.WIDE.U32 R2, R16, UR4, R2 ;  /* 0x0000000410027c25 */ /* 0x000fe2000f8e0002 */
[----:B------:R-:W-:-:S03]  /*a5a0*/  IADD3 R9, R9, R19, RZ ;  /* 0x0000001309097210 */ /* 0x000fc60007ffe0ff */
[----:B------:R-:W-:Y:S01]  /*a5b0*/  IMAD R23, R23, UR6, RZ ;  /* 0x0000000617177c24 */ /* 0x000fe2000f8e02ff */
[----:B------:R-:W-:-:S03]  /*a5c0*/  IADD3 R5, P0, R2, UR8, RZ ;  /* 0x0000000802057c10 */ /* 0x000fc6000ff1e0ff */
[----:B------:R-:W-:Y:S02]  /*a5d0*/  IMAD R23, R7, UR7, R23 ;  /* 0x0000000707177c24 */ /* 0x000fe4000f8e0217 */
[----:B----4-:R-:W-:-:S04]  /*a5e0*/  IMAD R10, R10, UR4, RZ ;  /* 0x000000040a0a7c24 */ /* 0x010fc8000f8e02ff */
[----:B------:R-:W-:-:S05]  /*a5f0*/  IMAD R10, R16, UR5, R10 ;  /* 0x00000005100a7c24 */ /* 0x000fca000f8e020a */
[----:B------:R-:W-:Y:S01]  /*a600*/  IADD3.X R6, R3, UR9, R10, P0, !PT ;  /* 0x0000000903067c10 */ /* 0x000fe200087fe40a */
[----:B------:R-:W-:-:S04]  /*a610*/  IMAD.WIDE.U32 R2, R7, UR6, R8 ;  /* 0x0000000607027c25 */ /* 0x000fc8000f8e0008 */
[----:B------:R-:W-:Y:S02]  /*a620*/  IMAD.IADD R3, R3, 0x1, R23 ;  /* 0x0000000103037824 */ /* 0x000fe400078e0217 */
[----:B------:R-:W-:Y:S01]  /*a630*/  IMAD.WIDE.U32 R2, R16, UR4, R2 ;  /* 0x0000000410027c25 */ /* 0x000fe2000f8e0002 */
[----:B------:R-:W-:Y:S02]  /*a640*/  UMOV UR4, 0xffffffff ;  /* 0xffffffff00047882 */ /* 0x000fe40000000000 */
[----:B------:R-:W-:-:S04]  /*a650*/  IADD3 R8, P0, R2, UR8, RZ ;  /* 0x0000000802087c10 */ /* 0x000fc8000ff1e0ff */
[----:B------:R-:W-:Y:S01]  /*a660*/  IADD3.X R7, R10, UR9, R3, P0, !PT ;  /* 0x000000090a077c10 */ /* 0x000fe200087fe403 */
[----:B0-----:R-:W-:Y:S08]  /*a670*/  BRA.DIV UR4, `(.L_x_48) ;  /* 0x0000003204f07947 */ /* 0x001ff0000b800000 */
[----:B------:R-:W0:Y:S01]  /*a680*/  S2R R2, SR_TID.X ;  /* 0x0000000000027919 */ /* 0x000e220000002100 */
[C---:B-----5:R-:W-:Y:S02]  /*a690*/  ISETP.GE.AND P3, PT, R17.reuse, 0x1, PT ;  /* 0x000000011100780c */ /* 0x060fe40003f66270 */
[----:B------:R-:W-:Y:S01]  /*a6a0*/  LOP3.LUT P1, RZ, R28, 0x1, RZ, 0xc0, !PT ;  /* 0x000000011cff7812 */ /* 0x000fe2000782c0ff */
[----:B------:R-:W4:Y:S01]  /*a6b0*/  SHFL.IDX PT, R14, R5, RZ, 0x1c1f ;  /* 0x001c1fff050e7589 */ /* 0x000f2200000e0000 */
[----:B------:R-:W-:-:S03]  /*a6c0*/  ISETP.GE.AND P2, PT, R17, 0x21, PT ;  /* 0x000000211100780c */ /* 0x000fc60003f46270 */
[----:B------:R-:W-:Y:S01]  /*a6d0*/  SHFL.IDX PT, R7, R7, RZ, 0x1c1f ;  /* 0x001c1fff07077589 */ /* 0x000fe200000e0000 */
[----:B0-----:R-:W-:-:S03]  /*a6e0*/  IMAD.SHL.U32 R10, R2, 0x10, RZ ;  /* 0x00000010020a7824 */ /* 0x001fc600078e00ff */
[----:B------:R-:W0:Y:S02]  /*a6f0*/  SHFL.IDX PT, R2, R6, RZ, 0x1c1f ;  /* 0x001c1fff06027589 */ /* 0x000e2400000e0000 */
[----:B------:R-:W-:-:S04]  /*a700*/  LOP3.LUT R10, R10, 0x30, RZ, 0xc0, !PT ;  /* 0x000000300a0a7812 */ /* 0x000fc800078ec0ff */
[----:B----4-:R-:W-:Y:S02]  /*a710*/  @P3 IADD3 R9, P0, R10, R14, RZ ;  /* 0x0000000e0a093210 */ /* 0x010fe40007f1e0ff */
[----:B------:R-:W4:Y:S03]  /*a720*/  SHFL.IDX PT, R14, R5, 0x1, 0x1c1f ;  /* 0x003c1f00050e7f89 */ /* 0x000f2600000e0000 */
[----:B0-----:R-:W-:Y:S01]  /*a730*/  @P3 IMAD.X R3, RZ, RZ, R2, P0 ;  /* 0x000000ffff033224 */ /* 0x001fe200000e0602 */
[----:B------:R-:W-:-:S05]  /*a740*/  @P3 MOV R2, R9 ;  /* 0x0000000900023202 */ /* 0x000fca0000000f00 */
[----:B------:R0:W-:Y:S01]  /*a750*/  @P3 LDGSTS.E.BYPASS.LTC128B.128 [R4+0xe000], desc[UR36][R2.64], !P1 ;  /* 0x0e00000002043fae */ /* 0x0001e2000c901d64 */
[----:B------:R-:W-:Y:S02]  /*a760*/  ISETP.GE.AND P3, PT, R17, 0x41, PT ;  /* 0x000000411100780c */ /* 0x000fe40003f66270 */
[----:B----4-:R-:W-:Y:S02]  /*a770*/  @P2 IADD3 R9, P0, R10, R14, RZ ;  /* 0x0000000e0a092210 */ /* 0x010fe40007f1e0ff */
[----:B------:R-:W-:Y:S04]  /*a780*/  SHFL.IDX PT, R14, R5, 0x2, 0x1c1f ;  /* 0x005c1f00050e7f89 */ /* 0x000fe800000e0000 */
[----:B------:R-:W-:Y:S04]  /*a790*/  SHFL.IDX PT, R5, R5, 0x3, 0x1c1f ;  /* 0x007c1f0005057f89 */ /* 0x000fe800000e0000 */
[----:B0-----:R-:W0:Y:S02]  /*a7a0*/  SHFL.IDX PT, R2, R6, 0x1, 0x1c1f ;  /* 0x003c1f0006027f89 */ /* 0x001e2400000e0000 */
[----:B0-----:R-:W-:-:S02]  /*a7b0*/  @P2 IMAD.X R3, RZ, RZ, R2, P0 ;  /* 0x000000ffff032224 */ /* 0x001fc400000e0602 */
[----:B------:R-:W-:-:S05]  /*a7c0*/  @P2 IMAD.MOV.U32 R2, RZ, RZ, R9 ;  /* 0x000000ffff022224 */ /* 0x000fca00078e0009 */
[----:B------:R0:W-:Y:S01]  /*a7d0*/  @P2 LDGSTS.E.BYPASS.LTC128B.128 [R4+0xe800], desc[UR36][R2.64], !P1 ;  /* 0x0e80000002042fae */ /* 0x0001e2000c901d64 */
[----:B------:R-:W-:-:S03]  /*a7e0*/  ISETP.GE.AND P2, PT, R17, 0x61, PT ;  /* 0x000000611100780c */ /* 0x000fc60003f46270 */
[----:B0-----:R-:W0:Y:S01]  /*a7f0*/  SHFL.IDX PT, R2, R6, 0x2, 0x1c1f ;  /* 0x005c1f0006027f89 */ /* 0x001e2200000e0000 */
[----:B------:R-:W-:-:S03]  /*a800*/  @P3 IADD3 R3, P0, R10, R14, RZ ;  /* 0x0000000e0a033210 */ /* 0x000fc60007f1e0ff */
[----:B------:R-:W4:Y:S04]  /*a810*/  SHFL.IDX PT, R6, R6, 0x3, 0x1c1f ;  /* 0x007c1f0006067f89 */ /* 0x000f2800000e0000 */
[----:B------:R0:W1:Y:S02]  /*a820*/  SHFL.IDX PT, R14, R8, RZ, 0x1c1f ;  /* 0x001c1fff080e7589 */ /* 0x00006400000e0000 */
[----:B0-----:R-:W-:Y:S01]  /*a830*/  @P3 IMAD.X R2, RZ, RZ, R2, P0 ;  /* 0x000000ffff023224 */ /* 0x001fe200000e0602 */
[----:B------:R-:W-:-:S04]  /*a840*/  @P2 IADD3 R5, P0, R10, R5, RZ ;  /* 0x000000050a052210 */ /* 0x000fc80007f1e0ff */
[----:B------:R-:W-:Y:S02]  /*a850*/  @P3 LOP3.LUT R3, R3, R2, RZ, 0x3c, !PT ;  /* 0x0000000203033212 */ /* 0x000fe400078e3cff */
[----:B----4-:R-:W-:Y:S02]  /*a860*/  @P2 IADD3.X R6, RZ, R6, RZ, P0, !PT ;  /* 0x00000006ff062210 */ /* 0x010fe400007fe4ff */
[----:B------:R-:W-:-:S04]  /*a870*/  @P3 LOP3.LUT R2, R3, R2, RZ, 0x3c, !PT ;  /* 0x0000000203023212 */ /* 0x000fc800078e3cff */
[----:B------:R-:W-:-:S05]  /*a880*/  @P3 LOP3.LUT R3, R3, R2, RZ, 0x3c, !PT ;  /* 0x0000000203033212 */ /* 0x000fca00078e3cff */
[----:B------:R0:W-:Y:S02]  /*a890*/  @P3 LDGSTS.E.BYPASS.LTC128B.128 [R4+0xf000], desc[UR36][R2.64], !P1 ;  /* 0x0f00000002043fae */ /* 0x0001e4000c901d64 */
[----:B0-----:R-:W-:Y:S02]  /*a8a0*/  @P2 IMAD.MOV.U32 R2, RZ, RZ, R5 ;  /* 0x000000ffff022224 */ /* 0x001fe400078e0005 */
[----:B------:R-:W-:-:S05]  /*a8b0*/  @P2 IMAD.MOV.U32 R3, RZ, RZ, R6 ;  /* 0x000000ffff032224 */ /* 0x000fca00078e0006 */
[----:B-1----:R0:W-:Y:S02]  /*a8c0*/  @P2 LDGSTS.E.BYPASS.LTC128B.128 [R4+0xf800], desc[UR36][R2.64], !P1 ;  /* 0x0f80000002042fae */ /* 0x0021e4000c901d64 */
.L_x_127:
[----:B------:R-:W-:Y:S01]  /*a8d0*/  ISETP.GE.AND P0, PT, R17, 0x81, PT ;  /* 0x000000811100780c */ /* 0x000fe20003f06270 */
[----:B------:R-:W-:-:S12]  /*a8e0*/  BSSY B0, `(.L_x_49) ;  /* 0x000000c000007945 */ /* 0x000fd80003800000 */
[----:B------:R-:W-:Y:S05]  /*a8f0*/  @!P0 BRA `(.L_x_50) ;  /* 0x0000000000288947 */ /* 0x000fea0003800000 */
[----:B0-----:R-:W0:Y:S01]  /*a900*/  S2R R2, SR_TID.X ;  /* 0x0000000000027919 */ /* 0x001e220000002100 */
[----:B------:R-:W-:Y:S01]  /*a910*/  LOP3.LUT P1, RZ, R28, 0x1, RZ, 0xc0, !PT ;  /* 0x000000011cff7812 */ /* 0x000fe2000782c0ff */
[----:B0-----:R-:W-:-:S05]  /*a920*/  IMAD.SHL.U32 R2, R2, 0x10, RZ ;  /* 0x0000001002027824 */ /* 0x001fca00078e00ff */
[----:B------:R-:W-:-:S04]  /*a930*/  LOP3.LUT R2, R2, 0x30, RZ, 0xc0, !PT ;  /* 0x0000003002027812 */ /* 0x000fc800078ec0ff */
[----:B------:R-:W-:-:S04]  /*a940*/  IADD3 R2, P0, R2, R14, RZ ;  /* 0x0000000e02027210 */ /* 0x000fc80007f1e0ff */
[----:B------:R-:W-:-:S05]  /*a950*/  IADD3.X R3, RZ, R7, RZ, P0, !PT ;  /* 0x00000007ff037210 */ /* 0x000fca00007fe4ff */
[----:B------:R-:W-:Y:S01]  /*a960*/  @!PT LDS RZ, [RZ] ;  /* 0x00000000fffff984 */ /* 0x000fe20000000800 */
[----:B------:R-:W-:Y:S01]  /*a970*/  @!PT LDS RZ, [RZ] ;  /* 0x00000000fffff984 */ /* 0x000fe20000000800 */
[----:B------:R-:W-:Y:S01]  /*a980*/  @!PT LDS RZ, [RZ] ;  /* 0x00000000fffff984 */ /* 0x000fe20000000800 */
[----:B------:R1:W-:Y:S04]  /*a990*/  LDGSTS.E.BYPASS.LTC128B.128 [R4+0x10000], desc[UR36][R2.64], !P1 ;  /* 0x1000000002047fae */ /* 0x0003e8000c901d64 */
.L_x_50:
[----:B------:R-:W-:Y:S05]  /*a9a0*/  BSYNC B0 ;  /* 0x0000000000007941 */ /* 0x000fea0003800000 */
.L_x_49:
[----:B------:R-:W-:Y:S01]  /*a9b0*/  NOP ;  /* 0x0000000000007918 */ /* 0x000fe20000000000 */
[----:B------:R-:W-:-:S13]  /*a9c0*/  PLOP3.LUT P0, PT, PT, PT, PT, 0x80, 0x0 ;  /* 0x000000000000781c */ /* 0x000fda0003f0f070 */
.L_x_51:
[----:B------:R-:W-:Y:S02]  /*a9d0*/  PLOP3.LUT P1, PT, P1, P0, PT, 0xa2, 0x0 ;  /* 0x000000000000781c */ /* 0x000fe40000f21472 */
[----:B------:R-:W-:-:S08]  /*a9e0*/  @P0 R2UR P1, UR4, R0 ;  /* 0x00000000000402ca */ /* 0x000fd00000020000 */
[----:B------:R-:W-:-:S05]  /*a9f0*/  @P0 PLOP3.LUT P0, PT, P1, PT, PT, 0x80, 0x0 ;  /* 0x000000000000081c */ /* 0x000fca0000f0f070 */
[----:B------:R-:W-:Y:S01]  /*aa00*/  @!P1 SYNCS.ARRIVE.TRANS64.RED.A0T1 RZ, [UR4+0x13230], RZ ;  /* 0x013230ffffff99a7 */ /* 0x000fe20008200404 */
[----:B------:R-:W-:Y:S07]  /*aa10*/  @!P1 ARRIVES.LDGSTSBAR.64.TRANSCNT [UR4+0x13230] ;  /* 0x01323000ff0099b0 */ /* 0x000fee0008000a84 */
[----:B------:R-:W-:Y:S05]  /*aa20*/  @P0 BRA.U.ANY `(.L_x_51) ;  /* 0xfffffffd00e80947 */ /* 0x000fea000393ffff */
[----:B------:R-:W-:Y:S01]  /*aa30*/  NOP ;  /* 0x0000000000007918 */ /* 0x000fe20000000000 */
[----:B01----:R-:W-:-:S05]  /*aa40*/  IMAD.U32 R2, RZ, RZ, UR49 ;  /* 0x00000031ff027e24 */ /* 0x003fca000f8e00ff */
[----:B------:R-:W-:-:S13]  /*aa50*/  ISETP.NE.AND P2, PT, R2, 0x3, PT ;  /* 0x000000030200780c */ /* 0x000fda0003f45270 */
[----:B------:R-:W-:Y:S05]  /*aa60*/  @!P2 BRA `(.L_x_52) ;  /* 0x000000000004a947 */ /* 0x000fea0003800000 */
[----:B------:R-:W-:Y:S01]  /*aa70*/  BPT.TRAP 0x1 ;  /* 0x000000040000795c */ /* 0x000fe20000300000 */
.L_x_52:
[----:B------:R0:W-:Y:S02]  /*aa80*/  SYNCS.ARRIVE.TRANS64.A1T0 RZ, [R0+URZ+0x13230], RZ ;  /* 0x013230ff00ff79a7 */ /* 0x0001e4000810003f */
[----:B------:R-:W-:Y:S05]  /*aa90*/  WARPSYNC.ALL ;  /* 0x0000000000007948 */ /* 0x000fea0003800000 */
[----:B------:R-:W-:-:S04]  /*aaa0*/  UIADD3 UR4, UR43, 0xb000, URZ ;  /* 0x0000b0002b047890 */ /* 0x000fc8000fffe03f */
[----:B------:R-:W-:Y:S01]  /*aab0*/  ULOP3.LUT UP0, URZ, UR4, 0x1bf, URZ, 0xc0, !UPT ;  /* 0x000001bf043f7892 */ /* 0x000fe2000f80c03f */
[----:B------:R-:W-:Y:S05]  /*aac0*/  BAR.SYNC.DEFER_BLOCKING 0x8, 0x200 ;  /* 0x0208000000007b1d */ /* 0x000fea0000010000 */
        /* <DEDUP_REMOVED lines=8> */
[----:B------:R-:W1:Y:S01]  /*ab50*/  LDC.64 R2, c[0x4][R2] ;  /* 0x0100000002027b82 */ /* 0x000e620000000a00 */
        /* <DEDUP_REMOVED lines=8> */
[----:B0123--:R-:W-:Y:S05]  /*abe0*/  CALL.ABS.NOINC R2 ;  /* 0x0000000002007343 */ /* 0x00ffea0003c00000 */
.L_x_53:
[----:B------:R-:W4:Y:S01]  /*abf0*/  LDL R17, [R1+0x4] ;  /* 0x0000040001117983 */ /* 0x000f220000100800 */
[----:B------:R-:W1:Y:S01]  /*ac00*/  LDC R8, c[0x0][0x448] ;  /* 0x00011200ff087b82 */ /* 0x000e620000000800 */
[----:B0-23--:R-:W-:Y:S01]  /*ac10*/  IADD3 R0, RZ, -UR46, RZ ;  /* 0x8000002eff007c10 */ /* 0x00dfe2000fffe0ff */
[----:B------:R-:W-:Y:S01]  /*ac20*/  ULDC.64 UR8, c[0x0][0x2d8] ;  /* 0x0000b60000087ab9 */ /* 0x000fe20000000a00 */
[----:B------:R0:W5:Y:S01]  /*ac30*/  LDL R10, [R1+0x24] ;  /* 0x00002400010a7983 */ /* 0x0001620000100800 */
[----:B------:R-:W-:Y:S01]  /*ac40*/  LOP3.LUT P5, RZ, R28, 0x100, RZ, 0xc0, !PT ;  /* 0x000001001cff7812 */ /* 0x000fe200078ac0ff */
[----:B------:R-:W-:Y:S01]  /*ac50*/  ULDC.64 UR10, c[0x0][0x280] ;  /* 0x0000a000000a7ab9 */ /* 0x000fe20000000a00 */
[----:B------:R-:W2:Y:S02]  /*ac60*/  S2R R2, SR_TID.X ;  /* 0x0000000000027919 */ /* 0x000ea40000002100 */
[----:B------:R-:W3:Y:S01]  /*ac70*/  LDC R5, c[0x0][0xc38] ;  /* 0x00030e00ff057b82 */ /* 0x000ee20000000800 */
[----:B-1----:R-:W-:-:S02]  /*ac80*/  ISETP.NE.AND P0, PT, R8, 0x1, PT ;  /* 0x000000010800780c */ /* 0x002fc40003f05270 */
[C---:B------:R-:W-:Y:S02]  /*ac90*/  R2UR UR7, R16.reuse ;  /* 0x00000000100772ca */ /* 0x040fe400000e0000 */
[----:B------:R-:W-:Y:S01]  /*aca0*/  R2UR UR4, R16 ;  /* 0x00000000100472ca */ /* 0x000fe200000e0000 */
[----:B---3--:R-:W-:-:S08]  /*acb0*/  IMAD R0, R5, R0, UR40 ;  /* 0x0000002805007e24 */ /* 0x008fd0000f8e0200 */
[----:B------:R-:W1:Y:S01]  /*acc0*/  @P0 LDC R4, c[0x0][0x44c] ;  /* 0x00011300ff040b82 */ /* 0x000e620000000800 */
[----:B--2---:R-:W-:Y:S01]  /*acd0*/  SHF.R.U32.HI R18, RZ, 0x2, R2 ;  /* 0x00000002ff127819 */ /* 0x004fe20000011602 */
[----:B------:R-:W-:-:S03]  /*ace0*/  IMAD.SHL.U32 R2, R2, 0x20, RZ ;  /* 0x0000002002027824 */ /* 0x000fc600078e00ff */
[----:B------:R-:W-:-:S03]  /*acf0*/  LOP3.LUT R18, R18, 0x1f, RZ, 0xc0, !PT ;  /* 0x0000001f12127812 */ /* 0x000fc600078ec0ff */
[----:B------:R-:W2:Y:S01]  /*ad00*/  @P0 LDC R3, c[0x0][0x450] ;  /* 0x00011400ff030b82 */ /* 0x000ea20000000800 */
[----:B------:R-:W-:Y:S01]  /*ad10*/  LOP3.LUT R2, R18, 0x60, R2, 0xf8, !PT ;  /* 0x0000006012027812 */ /* 0x000fe200078ef802 */
[----:B------:R-:W-:-:S04]  /*ad20*/  UIMAD.WIDE.U32 UR4, UR4, UR8, URZ ;  /* 0x00000008040472a5 */ /* 0x000fc8000f8e003f */
[----:B------:R-:W-:-:S04]  /*ad30*/  IMAD R7, R0, 0xc0, R2 ;  /* 0x000000c000077824 */ /* 0x000fc800078e0202 */
[----:B------:R-:W-:Y:S02]  /*ad40*/  IMAD.MOV.U32 R2, RZ, RZ, R7 ;  /* 0x000000ffff027224 */ /* 0x000fe400078e0007 */
[----:B-1----:R-:W-:-:S05]  /*ad50*/  @P0 IMAD.HI.U32 R4, R7, R4, RZ ;  /* 0x0000000407040227 */ /* 0x002fca00078e00ff */
[----:B--2---:R-:W-:-:S04]  /*ad60*/  @P0 SHF.R.U32.HI R2, RZ, R3, R4 ;  /* 0x00000003ff020219 */ /* 0x004fc80000011604 */
[--C-:B------:R-:W-:Y:S01]  /*ad70*/  SHF.R.S32.HI R3, RZ, 0x1f, R2.reuse ;  /* 0x0000001fff037819 */ /* 0x100fe20000011402 */
[----:B------:R-:W-:-:S04]  /*ad80*/  IMAD.MOV R4, RZ, RZ, -R2 ;  /* 0x000000ffff047224 */ /* 0x000fc800078e0a02 */
[----:B------:R-:W-:-:S05]  /*ad90*/  IMAD R4, R8, R4, R7 ;  /* 0x0000000408047224 */ /* 0x000fca00078e0207 */
[----:B------:R-:W-:Y:S01]  /*ada0*/  SHF.R.S32.HI R6, RZ, 0x1f, R4 ;  /* 0x0000001fff067819 */ /* 0x000fe20000011404 */
[----:B------:R-:W-:Y:S01]  /*adb0*/  VIADD R7, R7, 0x80 ;  /* 0x0000008007077836 */ /* 0x000fe20000000000 */
[----:B------:R-:W1:Y:S01]  /*adc0*/  S2R R18, SR_TID.X ;  /* 0x0000000000127919 */ /* 0x000e620000002100 */
[----:B----4-:R-:W-:-:S13]  /*add0*/  R2UR UR6, R17 ;  /* 0x00000000110672ca */ /* 0x010fda00000e0000 */
[----:B------:R-:W-:-:S04]  /*ade0*/  UIMAD UR6, UR6, UR8, URZ ;  /* 0x00000008060672a4 */ /* 0x000fc8000f8e023f */
[----:B------:R-:W-:Y:S02]  /*adf0*/  UIMAD UR7, UR7, UR9, UR6 ;  /* 0x00000009070772a4 */ /* 0x000fe4000f8e0206 */
[----:B------:R-:W-:Y:S01]  /*ae00*/  USHF.R.S32.HI UR6, URZ, 0x1f, UR47 ;  /* 0x0000001f3f067899 */ /* 0x000fe2000801142f */
[----:B------:R-:W-:-:S03]  /*ae10*/  ULDC.64 UR8, c[0x0][0x2e0] ;  /* 0x0000b80000087ab9 */ /* 0x000fc60000000a00 */
[----:B------:R-:W-:Y:S02]  /*ae20*/  UIMAD UR6, UR6, UR8, URZ ;  /* 0x00000008060672a4 */ /* 0x000fe4000f8e023f */
[----:B------:R-:W-:Y:S02]  /*ae30*/  UIADD3 UR5, UR5, UR7, URZ ;  /* 0x0000000705057290 */ /* 0x000fe4000fffe03f */
[----:B------:R-:W-:Y:S02]  /*ae40*/  UIMAD UR6, UR47, UR9, UR6 ;  /* 0x000000092f0672a4 */ /* 0x000fe4000f8e0206 */
[----:B------:R-:W-:-:S03]  /*ae50*/  UIMAD.WIDE.U32 UR4, UR47, UR8, UR4 ;  /* 0x000000082f0472a5 */ /* 0x000fc6000f8e0004 */
[----:B------:R-:W-:Y:S01]  /*ae60*/  ULDC.64 UR8, c[0x0][0x2c8] ;  /* 0x0000b20000087ab9 */ /* 0x000fe20000000a00 */
[----:B------:R-:W-:-:S03]  /*ae70*/  UIADD3 UR5, UR5, UR6, URZ ;  /* 0x0000000605057290 */ /* 0x000fc6000fffe03f */
[----:B------:R-:W-:Y:S02]  /*ae80*/  ULDC.64 UR6, c[0x0][0x2d0] ;  /* 0x0000b40000067ab9 */ /* 0x000fe40000000a00 */
[----:B------:R-:W-:Y:S02]  /*ae90*/  IMAD R3, R3, UR6, RZ ;  /* 0x0000000603037c24 */ /* 0x000fe4000f8e02ff */
[----:B------:R-:W-:Y:S02]  /*aea0*/  IMAD.U32 R5, RZ, RZ, UR6 ;  /* 0x00000006ff057e24 */ /* 0x000fe4000f8e00ff */
[C---:B------:R-:W-:Y:S02]  /*aeb0*/  IMAD R9, R2.reuse, UR7, R3 ;  /* 0x0000000702097c24 */ /* 0x040fe4000f8e0203 */
[----:B------:R-:W-:-:S05]  /*aec0*/  IMAD.WIDE.U32 R2, R2, R5, UR4 ;  /* 0x0000000402027e25 */ /* 0x000fca000f8e0005 */
[----:B------:R-:W-:Y:S01]  /*aed0*/  IADD3 R3, R3, R9, RZ ;  /* 0x0000000903037210 */ /* 0x000fe20007ffe0ff */
[----:B------:R-:W-:Y:S02]  /*aee0*/  IMAD R6, R6, UR8, RZ ;  /* 0x0000000806067c24 */ /* 0x000fe4000f8e02ff */
[----:B------:R-:W-:-:S04]  /*aef0*/  IMAD.WIDE.U32 R2, R4, UR8, R2 ;  /* 0x0000000804027c25 */ /* 0x000fc8000f8e0002 */
[----:B------:R-:W-:Y:S01]  /*af00*/  IMAD R9, R4, UR9, R6 ;  /* 0x0000000904097c24 */ /* 0x000fe2000f8e0206 */
[----:B------:R-:W-:Y:S02]  /*af10*/  IADD3 R4, P1, R2, UR10, RZ ;  /* 0x0000000a02047c10 */ /* 0x000fe4000ff3e0ff */
[----:B------:R-:W2:Y:S02]  /*af20*/  @P0 LDC R2, c[0x0][0x44c] ;  /* 0x00011300ff020b82 */ /* 0x000ea40000000800 */
[----:B------:R-:W-:-:S06]  /*af30*/  IADD3.X R6, R3, UR11, R9, P1, !PT ;  /* 0x0000000b03067c10 */ /* 0x000fcc0008ffe409 */
[----:B------:R-:W3:Y:S01]  /*af40*/  @P0 LDC R3, c[0x0][0x450] ;  /* 0x00011400ff030b82 */ /* 0x000ee20000000800 */
[----:B--2---:R-:W-:-:S04]  /*af50*/  @P0 IMAD.HI.U32 R9, R7, R2, RZ ;  /* 0x0000000207090227 */ /* 0x004fc800078e00ff */
[----:B------:R-:W-:Y:S01]  /*af60*/  IMAD.MOV.U32 R2, RZ, RZ, R7 ;  /* 0x000000ffff027224 */ /* 0x000fe200078e0007 */
[----:B---3--:R-:W-:-:S05]  /*af70*/  @P0 SHF.R.U32.HI R2, RZ, R3, R9 ;  /* 0x00000003ff020219 */ /* 0x008fca0000011609 */
[----:B------:R-:W-:-:S04]  /*af80*/  IMAD.MOV R3, RZ, RZ, -R2 ;  /* 0x000000ffff037224 */ /* 0x000fc800078e0a02 */
[----:B------:R-:W-:Y:S01]  /*af90*/  IMAD R7, R8, R3, R7 ;  /* 0x0000000308077224 */ /* 0x000fe200078e0207 */
[----:B------:R-:W-:-:S05]  /*afa0*/  SHF.R.S32.HI R3, RZ, 0x1f, R2 ;  /* 0x0000001fff037819 */ /* 0x000fca0000011402 */
[----:B------:R-:W-:-:S04]  /*afb0*/  IMAD R3, R3, UR6, RZ ;  /* 0x0000000603037c24 */ /* 0x000fc8000f8e02ff */
[C---:B------:R-:W-:Y:S02]  /*afc0*/  IMAD R8, R2.reuse, UR7, R3 ;  /* 0x0000000702087c24 */ /* 0x040fe4000f8e0203 */
[----:B------:R-:W-:Y:S01]  /*afd0*/  IMAD.WIDE.U32 R2, R2, R5, UR4 ;  /* 0x0000000402027e25 */ /* 0x000fe2000f8e0005 */
[----:B------:R-:W-:-:S04]  /*afe0*/  SHF.R.S32.HI R5, RZ, 0x1f, R7 ;  /* 0x0000001fff057819 */ /* 0x000fc80000011407 */
[----:B------:R-:W-:Y:S01]  /*aff0*/  IADD3 R3, R3, R8, RZ ;  /* 0x0000000803037210 */ /* 0x000fe20007ffe0ff */
[----:B------:R-:W-:Y:S02]  /*b000*/  IMAD R5, R5, UR8, RZ ;  /* 0x0000000805057c24 */ /* 0x000fe4000f8e02ff */
[----:B------:R-:W-:Y:S01]  /*b010*/  IMAD.WIDE.U32 R2, R7, UR8, R2 ;  /* 0x0000000807027c25 */ /* 0x000fe2000f8e0002 */
[----:B------:R-:W-:-:S03]  /*b020*/  UMOV UR4, 0xffffffff ;  /* 0xffffffff00047882 */ /* 0x000fc60000000000 */
[----:B------:R-:W-:Y:S01]  /*b030*/  IMAD R7, R7, UR9, R5 ;  /* 0x0000000907077c24 */ /* 0x000fe2000f8e0205 */
[----:B------:R-:W-:Y:S01]  /*b040*/  IADD3 R5, P0, R2, UR10, RZ ;  /* 0x0000000a02057c10 */ /* 0x000fe2000ff1e0ff */
[----:B-1----:R-:W-:Y:S01]  /*b050*/  IMAD.SHL.U32 R17, R18, 0x10, RZ ;  /* 0x0000001012117824 */ /* 0x002fe200078e00ff */
[----:B------:R-:W-:Y:S02]  /*b060*/  SHF.R.U32.HI R18, RZ, 0x2, R18 ;  /* 0x00000002ff127819 */ /* 0x000fe40000011612 */
[----:B------:R-:W-:Y:S02]  /*b070*/  IADD3.X R7, R3, UR11, R7, P0, !PT ;  /* 0x0000000b03077c10 */ /* 0x000fe400087fe407 */
[----:B------:R-:W-:Y:S02]  /*b080*/  LOP3.LUT R17, R17, 0x30, RZ, 0xc0, !PT ;  /* 0x0000003011117812 */ /* 0x000fe400078ec0ff */
[----:B------:R-:W-:Y:S01]  /*b090*/  LOP3.LUT R18, R18, 0x1f, RZ, 0xc0, !PT ;  /* 0x0000001f12127812 */ /* 0x000fe200078ec0ff */
[----:B0-----:R-:W-:Y:S06]  /*b0a0*/  BRA.DIV UR4, `(.L_x_54) ;  /* 0x0000002e04ec7947 */ /* 0x001fec000b800000 */
[----:B------:R-:W0:Y:S01]  /*b0b0*/  SHFL.IDX PT, R14, R4, RZ, 0x1c1f ;  /* 0x001c1fff040e7589 */ /* 0x000e2200000e0000 */
[----:B------:R-:W-:-:S03]  /*b0c0*/  IMAD R0, R0, 0xc0, R18 ;  /* 0x000000c000007824 */ /* 0x000fc600078e0212 */
[----:B------:R-:W1:Y:S02]  /*b0d0*/  SHFL.IDX PT, R2, R6, RZ, 0x1c1f ;  /* 0x001c1fff06027589 */ /* 0x000e6400000e0000 */
[C---:B------:R-:W-:Y:S02]  /*b0e0*/  ISETP.GE.AND P1, PT, R0.reuse, UR44, PT ;  /* 0x0000002c00007c0c */ /* 0x040fe4000bf26270 */
[----:B------:R-:W-:-:S11]  /*b0f0*/  IADD3 R8, R0, 0x20, RZ ;  /* 0x0000002000087810 */ /* 0x000fd60007ffe0ff */
[----:B0-----:R-:W-:-:S05]  /*b100*/  @!P1 IADD3 R14, P0, R17, R14, RZ ;  /* 0x0000000e110e9210 */ /* 0x001fca0007f1e0ff */
[----:B-1----:R-:W-:Y:S02]  /*b110*/  @!P1 IMAD.X R3, RZ, RZ, R2, P0 ;  /* 0x000000ffff039224 */ /* 0x002fe400000e0602 */
[----:B------:R-:W-:Y:S02]  /*b120*/  @!P1 IMAD.MOV.U32 R2, RZ, RZ, R14 ;  /* 0x000000ffff029224 */ /* 0x000fe400078e000e */
[----:B------:R-:W0:Y:S04]  /*b130*/  SHFL.IDX PT, R14, R4, 0x1, 0x1c1f ;  /* 0x003c1f00040e7f89 */ /* 0x000e2800000e0000 */
[----:B-----5:R1:W-:Y:S01]  /*b140*/  @!P1 LDGSTS.E.BYPASS.LTC128B.128 [R10+0xb000], desc[UR36][R2.64], !P5 ;  /* 0x0b000000020a9fae */ /* 0x0203e2000e901d64 */
[----:B------:R-:W-:Y:S01]  /*b150*/  ISETP.GE.AND P1, PT, R8, UR44, PT ;  /* 0x0000002c08007c0c */ /* 0x000fe2000bf26270 */
[----:B------:R-:W-:-:S02]  /*b160*/  VIADD R8, R0, 0x40 ;  /* 0x0000004000087836 */ /* 0x000fc40000000000 */
[----:B-1----:R-:W1:Y:S10]  /*b170*/  SHFL.IDX PT, R2, R6, 0x1, 0x1c1f ;  /* 0x003c1f0006027f89 */ /* 0x002e7400000e0000 */
[----:B0-----:R-:W-:-:S05]  /*b180*/  @!P1 IADD3 R14, P0, R17, R14, RZ ;  /* 0x0000000e110e9210 */ /* 0x001fca0007f1e0ff */
[----:B-1----:R-:W-:Y:S02]  /*b190*/  @!P1 IMAD.X R3, RZ, RZ, R2, P0 ;  /* 0x000000ffff039224 */ /* 0x002fe400000e0602 */
[----:B------:R-:W-:Y:S02]  /*b1a0*/  @!P1 IMAD.MOV.U32 R2, RZ, RZ, R14 ;  /* 0x000000ffff029224 */ /* 0x000fe400078e000e */
[----:B------:R-:W0:Y:S04]  /*b1b0*/  SHFL.IDX PT, R14, R4, 0x2, 0x1c1f ;  /* 0x005c1f00040e7f89 */ /* 0x000e2800000e0000 */
[----:B------:R1:W-:Y:S01]  /*b1c0*/  @!P1 LDGSTS.E.BYPASS.LTC128B.128 [R10+0xb800], desc[UR36][R2.64], !P5 ;  /* 0x0b800000020a9fae */ /* 0x0003e2000e901d64 */
[----:B------:R-:W-:Y:S01]  /*b1d0*/  ISETP.GE.AND P1, PT, R8, UR44, PT ;  /* 0x0000002c08007c0c */ /* 0x000fe2000bf26270 */
[----:B------:R-:W-:-:S02]  /*b1e0*/  VIADD R8, R0, 0x60 ;  /* 0x0000006000087836 */ /* 0x000fc40000000000 */
[----:B-1----:R-:W1:Y:S04]  /*b1f0*/  SHFL.IDX PT, R2, R6, 0x2, 0x1c1f ;  /* 0x005c1f0006027f89 */ /* 0x002e6800000e0000 */
[----:B------:R-:W-:Y:S06]  /*b200*/  SHFL.IDX PT, R6, R6, 0x3, 0x1c1f ;  /* 0x007c1f0006067f89 */ /* 0x000fec00000e0000 */
[----:B0-----:R-:W-:-:S04]  /*b210*/  @!P1 IADD3 R14, P0, R17, R14, RZ ;  /* 0x0000000e110e9210 */ /* 0x001fc80007f1e0ff */
[----:B-1----:R-:W-:Y:S01]  /*b220*/  @!P1 IADD3.X R3, RZ, R2, RZ, P0, !PT ;  /* 0x00000002ff039210 */ /* 0x002fe200007fe4ff */
[----:B------:R-:W-:Y:S02]  /*b230*/  @!P1 IMAD.MOV.U32 R2, RZ, RZ, R14 ;  /* 0x000000ffff029224 */ /* 0x000fe400078e000e */
[----:B------:R-:W0:Y:S04]  /*b240*/  SHFL.IDX PT, R14, R4, 0x3, 0x1c1f ;  /* 0x007c1f00040e7f89 */ /* 0x000e2800000e0000 */
[----:B------:R0:W-:Y:S01]  /*b250*/  @!P1 LDGSTS.E.BYPASS.LTC128B.128 [R10+0xc000], desc[UR36][R2.64], !P5 ;  /* 0x0c000000020a9fae */ /* 0x0001e2000e901d64 */
[----:B------:R-:W-:Y:S02]  /*b260*/  ISETP.GE.AND P1, PT, R8, UR44, PT ;  /* 0x0000002c08007c0c */ /* 0x000fe4000bf26270 */
[----:B------:R-:W-:-:S11]  /*b270*/  IADD3 R8, R0, 0x80, RZ ;  /* 0x0000008000087810 */ /* 0x000fd60007ffe0ff */
[----:B0-----:R-:W-:Y:S02]  /*b280*/  @!P1 IADD3 R2, P0, R17, R14, RZ ;  /* 0x0000000e11029210 */ /* 0x001fe40007f1e0ff */
[----:B------:R-:W0:Y:S03]  /*b290*/  SHFL.IDX PT, R14, R5, RZ, 0x1c1f ;  /* 0x001c1fff050e7589 */ /* 0x000e2600000e0000 */
[----:B------:R-:W-:-:S05]  /*b2a0*/  @!P1 IMAD.X R3, RZ, RZ, R6, P0 ;  /* 0x000000ffff039224 */ /* 0x000fca00000e0606 */
[----:B------:R1:W-:Y:S01]  /*b2b0*/  @!P1 LDGSTS.E.BYPASS.LTC128B.128 [R10+0xc800], desc[UR36][R2.64], !P5 ;  /* 0x0c800000020a9fae */ /* 0x0003e2000e901d64 */
[----:B------:R-:W-:-:S03]  /*b2c0*/  ISETP.GE.AND P1, PT, R8, UR44, PT ;  /* 0x0000002c08007c0c */ /* 0x000fc6000bf26270 */
[----:B-1----:R-:W1:Y:S10]  /*b2d0*/  SHFL.IDX PT, R2, R7, RZ, 0x1c1f ;  /* 0x001c1fff07027589 */ /* 0x002e7400000e0000 */
[----:B0-----:R-:W-:Y:S01]  /*b2e0*/  @!P1 IADD3 R14, P0, R17, R14, RZ ;  /* 0x0000000e110e9210 */ /* 0x001fe20007f1e0ff */
[----:B------:R-:W0:Y:S04]  /*b2f0*/  SHFL.IDX PT, R7, R7, 0x1, 0x1c1f ;  /* 0x003c1f0007077f89 */ /* 0x000e2800000e0000 */
[----:B-1----:R-:W-:-:S02]  /*b300*/  @!P1 IMAD.X R3, RZ, RZ, R2, P0 ;  /* 0x000000ffff039224 */ /* 0x002fc400000e0602 */
[----:B------:R-:W-:Y:S02]  /*b310*/  @!P1 IMAD.MOV.U32 R2, RZ, RZ, R14 ;  /* 0x000000ffff029224 */ /* 0x000fe400078e000e */
[----:B------:R1:W2:Y:S04]  /*b320*/  SHFL.IDX PT, R14, R5, 0x1, 0x1c1f ;  /* 0x003c1f00050e7f89 */ /* 0x0002a800000e0000 */
[----:B0-----:R1:W-:Y:S02]  /*b330*/  @!P1 LDGSTS.E.BYPASS.LTC128B.128 [R10+0xd000], desc[UR36][R2.64], !P5 ;  /* 0x0d000000020a9fae */ /* 0x0013e4000e901d64 */
.L_x_140:
[----:B------:R-:W-:-:S05]  /*b340*/  VIADD R0, R0, 0xa0 ;  /* 0x000000a000007836 */ /* 0x000fca0000000000 */
[----:B------:R-:W-:-:S13]  /*b350*/  ISETP.GE.AND P0, PT, R0, UR44, PT ;  /* 0x0000002c00007c0c */ /* 0x000fda000bf06270 */
[----:B-12---:R-:W-:-:S04]  /*b360*/  @!P0 IADD3 R2, P1, R17, R14, RZ ;  /* 0x0000000e11028210 */ /* 0x006fc80007f3e0ff */
[----:B------:R-:W-:-:S05]  /*b370*/  @!P0 IADD3.X R3, RZ, R7, RZ, P1, !PT ;  /* 0x00000007ff038210 */ /* 0x000fca0000ffe4ff */
[----:B------:R-:W-:Y:S01]  /*b380*/  @!PT LDS RZ, [RZ] ;  /* 0x00000000fffff984 */ /* 0x000fe20000000800 */
[----:B------:R-:W-:Y:S01]  /*b390*/  @!PT LDS RZ, [RZ] ;  /* 0x00000000fffff984 */ /* 0x000fe20000000800 */
[----:B------:R-:W-:Y:S01]  /*b3a0*/  @!PT LDS RZ, [RZ] ;  /* 0x00000000fffff984 */ /* 0x000fe20000000800 */
[----:B------:R0:W-:Y:S01]  /*b3b0*/  @!P0 LDGSTS.E.BYPASS.LTC128B.128 [R10+0xd800], desc[UR36][R2.64], !P5 ;  /* 0x0d800000020a8fae */ /* 0x0001e2000e901d64 */
[----:B------:R-:W-:Y:S01]  /*b3c0*/  NOP ;  /* 0x0000000000007918 */ /* 0x000fe20000000000 */
[----:B------:R-:W-:Y:S02]  /*b3d0*/  SYNCS.ARRIVE.TRANS64.RED.A0T1 RZ, [UR43+0x13200], RZ ;  /* 0x013200ffffff79a7 */ /* 0x000fe4000820042b */
[----:B------:R-:W-:Y:S01]  /*b3e0*/  ARRIVES.LDGSTSBAR.64.TRANSCNT [UR43+0x13200] ;  /* 0x01320000ff0079b0 */ /* 0x000fe20008000aab */
[----:B------:R-:W-:Y:S01]  /*b3f0*/  NOP ;  /* 0x0000000000007918 */ /* 0x000fe20000000000 */
[----:B------:R-:W-:Y:S01]  /*b400*/  ULOP3.LUT UR4, UR38, 0x1, URZ, 0xc, !UPT ;  /* 0x0000000126047892 */ /* 0x000fe2000f8e0c3f */
[----:B------:R-:W-:Y:S05]  /*b410*/  SYNCS.ARRIVE.TRANS64.A1T0 RZ, [UR43+0x13200], RZ ;  /* 0x013200ffffff79a7 */ /* 0x000fea000810002b */
[----:B------:R-:W-:-:S05]  /*b420*/  IMAD.U32 R0, RZ, RZ, UR4 ;  /* 0x00000004ff007e24 */ /* 0x000fca000f8e00ff */
[----:B------:R-:W-:-:S04]  /*b430*/  SHF.L.U32 R0, R0, 0x1f, RZ ;  /* 0x0000001f00007819 */ /* 0x000fc800000006ff */
[----:B------:R-:W1:Y:S02]  /*b440*/  SYNCS.PHASECHK.TRANS64.TRYWAIT P0, [UR43+0x13220], R0 ;  /* 0x01322000ff0075a7 */ /* 0x000e64000800016b */
[----:B01----:R-:W-:Y:S05]  /*b450*/  @!P0 BRA `(.L_x_55) ;  /* 0x0000003000ac8947 */ /* 0x003fea0003800000 */
.L_x_141:
[----:B0-----:R-:W-:-:S05]  /*b460*/  IMAD.U32 R0, RZ, RZ, UR42 ;  /* 0x0000002aff007e24 */ /* 0x001fca000f8e00ff */
[----:B------:R-:W-:-:S13]  /*b470*/  ISETP.GE.AND P0, PT, R0, 0xa1, PT ;  /* 0x000000a10000780c */ /* 0x000fda0003f06270 */
[----:B------:R-:W-:Y:S05]  /*b480*/  @!P0 BRA `(.L_x_56) ;  /* 0x0000001400088947 */ /* 0x000fea0003800000 */
[----:B------:R-:W-:Y:S01]  /*b490*/  IMAD.MOV.U32 R20, RZ, RZ, R29 ;  /* 0x000000ffff147224 */ /* 0x000fe200078e001d */
[----:B------:R-:W-:Y:S01]  /*b4a0*/  MOV R19, R26 ;  /* 0x0000001a00137202 */ /* 0x000fe20000000f00 */
[----:B------:R-:W-:-:S07]  /*b4b0*/  IMAD.U32 R27, RZ, RZ, UR45 ;  /* 0x0000002dff1b7e24 */ /* 0x000fce000f8e00ff */
.L_x_76:
[----:B------:R-:W2:Y:S01]  /*b4c0*/  LDL R8, [R1+0x8] ;  /* 0x0000080001087983 */ /* 0x000ea20000100800 */
[----:B0-----:R-:W0:Y:S03]  /*b4d0*/  LDC R0, c[0x0][0x430] ;  /* 0x00010c00ff007b82 */ /* 0x001e260000000800 */
[----:B------:R-:W3:Y:S01]  /*b4e0*/  LDL R7, [R1] ;  /* 0x0000000001077983 */ /* 0x000ee20000100800 */
[----:B-1----:R-:W1:Y:S01]  /*b4f0*/  S2R R6, SR_TID.X ;  /* 0x0000000000067919 */ /* 0x002e620000002100 */
[----:B------:R-:W4:Y:S01]  /*b500*/  S2R R9, SR_TID.X ;  /* 0x0000000000097919 */ /* 0x000f220000002100 */
[----:B------:R-:W-:Y:S01]  /*b510*/  IMAD.MOV.U32 R4, RZ, RZ, 0xa0 ;  /* 0x000000a0ff047424 */ /* 0x000fe200078e00ff */
[----:B------:R-:W-:Y:S01]  /*b520*/  ULDC.64 UR4, c[0x0][0x428] ;  /* 0x00010a0000047ab9 */ /* 0x000fe20000000a00 */
[----:B------:R-:W-:Y:S01]  /*b530*/  ULDC.64 UR6, c[0x0][0x418] ;  /* 0x0001060000067ab9 */ /* 0x000fe20000000a00 */
[----:B0-----:R-:W-:-:S13]  /*b540*/  ISETP.NE.AND P0, PT, R0, 0x1, PT ;  /* 0x000000010000780c */ /* 0x001fda0003f05270 */
[----:B------:R-:W0:Y:S01]  /*b550*/  @P0 LDC R5, c[0x0][0x434] ;  /* 0x00010d00ff050b82 */ /* 0x000e220000000800 */
[----:B-1----:R-:W-:Y:S01]  /*b560*/  SHF.R.U32.HI R2, RZ, 0x2, R6 ;  /* 0x00000002ff027819 */ /* 0x002fe20000011606 */
[----:B------:R-:W-:-:S06]  /*b570*/  IMAD.SHL.U32 R10, R6, 0x20, RZ ;  /* 0x00000020060a7824 */ /* 0x000fcc00078e00ff */
[----:B------:R-:W1:Y:S01]  /*b580*/  @P0 LDC R0, c[0x0][0x438] ;  /* 0x00010e00ff000b82 */ /* 0x000e620000000800 */
[----:B------:R-:W-:Y:S01]  /*b590*/  LOP3.LUT R2, R2, 0x1f, RZ, 0xc0, !PT ;  /* 0x0000001f02027812 */ /* 0x000fe200078ec0ff */
[----:B------:R-:W-:Y:S01]  /*b5a0*/  IMAD R4, R27, R4, UR39 ;  /* 0x000000271b047e24 */ /* 0x000fe2000f8e0204 */
[----:B----4-:R-:W-:-:S05]  /*b5b0*/  SHF.R.U32.HI R6, RZ, 0x2, R9 ;  /* 0x00000002ff067819 */ /* 0x010fca0000011609 */
[----:B------:R-:W4:Y:S01]  /*b5c0*/  @P0 LDC R3, c[0x0][0x434] ;  /* 0x00010d00ff030b82 */ /* 0x000f220000000800 */
[----:B------:R-:W-:Y:S01]  /*b5d0*/  LOP3.LUT R10, R2, 0x60, R10, 0xf8, !PT ;  /* 0x00000060020a7812 */ /* 0x000fe200078ef80a */
[----:B------:R-:W-:Y:S01]  /*b5e0*/  IMAD.SHL.U32 R12, R9, 0x20, RZ ;  /* 0x00000020090c7824 */ /* 0x000fe200078e00ff */
[----:B------:R-:W-:-:S05]  /*b5f0*/  LOP3.LUT R6, R6, 0x1f, RZ, 0xc0, !PT ;  /* 0x0000001f06067812 */ /* 0x000fca00078ec0ff */
[----:B------:R-:W4:Y:S01]  /*b600*/  @P0 LDC R2, c[0x0][0x438] ;  /* 0x00010e00ff020b82 */ /* 0x000f220000000800 */
[----:B------:R-:W-:Y:S02]  /*b610*/  IADD3 R10, R10, R4, RZ ;  /* 0x000000040a0a7210 */ /* 0x000fe40007ffe0ff */
[----:B------:R-:W-:-:S03]  /*b620*/  LOP3.LUT R12, R6, 0x60, R12, 0xf8, !PT ;  /* 0x00000060060c7812 */ /* 0x000fc600078ef80c */
[----:B0-----:R-:W-:Y:S01]  /*b630*/  @P0 IMAD.HI.U32 R5, R10, R5, RZ ;  /* 0x000000050a050227 */ /* 0x001fe200078e00ff */
[----:B------:R-:W-:-:S03]  /*b640*/  LOP3.LUT R12, R12, 0x80, RZ, 0xfc, !PT ;  /* 0x000000800c0c7812 */ /* 0x000fc600078efcff */
[----:B------:R-:W-:Y:S01]  /*b650*/  IMAD.MOV.U32 R11, RZ, RZ, R10 ;  /* 0x000000ffff0b7224 */ /* 0x000fe200078e000a */
[----:B-1----:R-:W-:Y:S01]  /*b660*/  @P0 SHF.R.U32.HI R11, RZ, R0, R5 ;  /* 0x00000000ff0b0219 */ /* 0x002fe20000011605 */
[----:B------:R-:W-:-:S04]  /*b670*/  IMAD.IADD R0, R12, 0x1, R4 ;  /* 0x000000010c007824 */ /* 0x000fc800078e0204 */
[----:B----4-:R-:W-:Y:S01]  /*b680*/  @P0 IMAD.HI.U32 R3, R0, R3, RZ ;  /* 0x0000000300030227 */ /* 0x010fe200078e00ff */
[----:B------:R-:W-:-:S04]  /*b690*/  MOV R6, R0 ;  /* 0x0000000000067202 */ /* 0x000fc80000000f00 */
[----:B------:R-:W-:Y:S01]  /*b6a0*/  @P0 SHF.R.U32.HI R6, RZ, R2, R3 ;  /* 0x00000002ff060219 */ /* 0x000fe20000011603 */
[--C-:B------:R-:W-:Y:S01]  /*b6b0*/  IMAD.MOV.U32 R2, RZ, RZ, R11.reuse ;  /* 0x000000ffff027224 */ /* 0x100fe200078e000b */
[----:B------:R-:W-:Y:S01]  /*b6c0*/  SHF.R.S32.HI R3, RZ, 0x1f, R11 ;  /* 0x0000001fff037819 */ /* 0x000fe2000001140b */
[----:B--2---:R-:W-:-:S04]  /*b6d0*/  IMAD R4, R8, UR4, RZ ;  /* 0x0000000408047c24 */ /* 0x004fc8000f8e02ff */
[C---:B---3--:R-:W-:Y:S02]  /*b6e0*/  IMAD R4, R7.reuse, UR5, R4 ;  /* 0x0000000507047c24 */ /* 0x048fe4000f8e0204 */
[----:B------:R-:W-:-:S04]  /*b6f0*/  IMAD.WIDE.U32 R2, R7, UR4, R2 ;  /* 0x0000000407027c25 */ /* 0x000fc8000f8e0002 */
[----:B------:R-:W-:Y:S01]  /*b700*/  IMAD.IADD R3, R4, 0x1, R3 ;  /* 0x0000000104037824 */ /* 0x000fe200078e0203 */
[----:B------:R-:W-:-:S04]  /*b710*/  LEA R8, P0, R2, UR6, 0x2 ;  /* 0x0000000602087c11 */ /* 0x000fc8000f8010ff */
[----:B------:R-:W-:Y:S02]  /*b720*/  LEA.HI.X R9, R2, UR7, R3, 0x2, P0 ;  /* 0x0000000702097c11 */ /* 0x000fe400080f1403 */
[----:B------:R-:W-:-:S13]  /*b730*/  ISETP.GT.U32.AND P0, PT, R12, 0x9f, PT ;  /* 0x0000009f0c00780c */ /* 0x000fda0003f04070 */
[--C-:B------:R-:W-:Y:S01]  /*b740*/  @!P0 SHF.R.S32.HI R3, RZ, 0x1f, R6.reuse ;  /* 0x0000001fff038819 */ /* 0x100fe20000011406 */
[----:B------:R-:W-:-:S04]  /*b750*/  @!P0 IMAD.MOV.U32 R2, RZ, RZ, R6 ;  /* 0x000000ffff028224 */ /* 0x000fc800078e0006 */
[----:B------:R-:W-:Y:S01]  /*b760*/  @!P0 IMAD.WIDE.U32 R2, R7, UR4, R2 ;  /* 0x0000000407028c25 */ /* 0x000fe2000f8e0002 */
[----:B------:R-:W-:-:S04]  /*b770*/  ULDC UR4, c[0x0][0x430] ;  /* 0x00010c0000047ab9 */ /* 0x000fc80000000800 */
[----:B------:R-:W-:Y:S02]  /*b780*/  @!P0 IADD3 R3, R4, R3, RZ ;  /* 0x0000000304038210 */ /* 0x000fe40007ffe0ff */
[----:B------:R-:W-:Y:S01]  /*b790*/  @!P0 LEA R4, P1, R2, UR6, 0x2 ;  /* 0x0000000602048c11 */ /* 0x000fe2000f8210ff */
[----:B------:R-:W-:-:S03]  /*b7a0*/  IMAD.MOV.U32 R7, RZ, RZ, RZ ;  /* 0x000000ffff077224 */ /* 0x000fc600078e00ff */
[----:B------:R-:W-:-:S05]  /*b7b0*/  @!P0 LEA.HI.X R5, R2, UR7, R3, 0x2, P1 ;  /* 0x0000000702058c11 */ /* 0x000fca00088f1403 */
[----:B------:R0:W5:Y:S04]  /*b7c0*/  @!P0 LDG.E R7, desc[UR36][R4.64] ;  /* 0x0000002404078981 */ /* 0x000168000c1e1900 */
[----:B------:R1:W2:Y:S01]  /*b7d0*/  LDG.E R4, desc[UR36][R8.64] ;  /* 0x0000002408047981 */ /* 0x0002a2000c1e1900 */
[----:B------:R-:W-:Y:S02]  /*b7e0*/  IMAD.U32 R12, RZ, RZ, UR49 ;  /* 0x00000031ff0c7e24 */ /* 0x000fe4000f8e00ff */
[----:B------:R-:W-:-:S03]  /*b7f0*/  IMAD.MOV R3, RZ, RZ, -R11 ;  /* 0x000000ffff037224 */ /* 0x000fc600078e0a0b */
[----:B------:R-:W-:Y:S01]  /*b800*/  ISETP.NE.AND P2, PT, R12, 0x3, PT ;  /* 0x000000030c00780c */ /* 0x000fe20003f45270 */
[----:B------:R-:W-:Y:S02]  /*b810*/  VIADD R26, R19, 0x1 ;  /* 0x00000001131a7836 */ /* 0x000fe40000000000 */
[----:B0-----:R-:W-:Y:S01]  /*b820*/  IMAD R5, R3, UR4, R10 ;  /* 0x0000000403057c24 */ /* 0x001fe2000f8e020a */
[----:B------:R-:W-:Y:S02]  /*b830*/  IADD3 R3, -R6, RZ, RZ ;  /* 0x000000ff06037210 */ /* 0x000fe40007ffe1ff */
[----:B------:R-:W-:-:S03]  /*b840*/  ISETP.NE.AND P0, PT, R26, 0x2, PT ;  /* 0x000000021a00780c */ /* 0x000fc60003f05270 */
[----:B-1----:R-:W-:Y:S01]  /*b850*/  IMAD R8, R3, UR4, R0 ;  /* 0x0000000403087c24 */ /* 0x002fe2000f8e0200 */
[----:B------:R-:W-:Y:S01]  /*b860*/  SEL R29, RZ, 0x1, P0 ;  /* 0x00000001ff1d7807 */ /* 0x000fe20000000000 */
[----:B------:R-:W-:Y:S01]  /*b870*/  IMAD.MOV.U32 R0, RZ, RZ, R27 ;  /* 0x000000ffff007224 */ /* 0x000fe200078e001b */
[----:B------:R-:W-:Y:S01]  /*b880*/  SEL R26, R26, RZ, P0 ;  /* 0x000000ff1a1a7207 */ /* 0x000fe20000000000 */
[----:B------:R-:W-:Y:S01]  /*b890*/  VIADD R27, R27, 0xffffffff ;  /* 0xffffffff1b1b7836 */ /* 0x000fe20000000000 */
[----:B------:R-:W-:Y:S02]  /*b8a0*/  LOP3.LUT R29, R20, R29, RZ, 0x3c, !PT ;  /* 0x0000001d141d7212 */ /* 0x000fe400078e3cff */
[----:B------:R-:W-:Y:S02]  /*b8b0*/  ISETP.GT.AND P1, PT, R0, RZ, PT ;  /* 0x000000ff0000720c */ /* 0x000fe40003f24270 */
[----:B--2---:R-:W-:Y:S01]  /*b8c0*/  SHF.R.S32.HI R25, RZ, 0x1f, R4 ;  /* 0x0000001fff197819 */ /* 0x004fe20000011404 */
[----:B------:R-:W-:Y:S10]  /*b8d0*/  @!P2 BRA `(.L_x_57) ;  /* 0x000000000004a947 */ /* 0x000ff40003800000 */
[----:B------:R-:W-:Y:S01]  /*b8e0*/  BPT.TRAP 0x1 ;  /* 0x000000040000795c */ /* 0x000fe20000300000 */
.L_x_57:
[----:B------:R-:W-:Y:S01]  /*b8f0*/  LEA R0, R26, UR43, 0x3 ;  /* 0x0000002b1a007c11 */ /* 0x000fe2000f8e18ff */
[----:B------:R-:W-:Y:S01]  /*b900*/  BSSY B0, `(.L_x_58) ;  /* 0x0000005000007945 */ /* 0x000fe20003800000 */
[----:B------:R-:W-:Y:S02]  /*b910*/  SHF.L.U32 R24, R29, 0x1f, RZ ;  /* 0x0000001f1d187819 */ /* 0x000fe400000006ff */
[----:B------:R-:W-:Y:S02]  /*b920*/  SHF.R.S32.HI R23, RZ, 0x1f, R5 ;  /* 0x0000001fff177819 */ /* 0x000fe40000011405 */
[----:B------:R-:W0:Y:S02]  /*b930*/  SYNCS.PHASECHK.TRANS64.TRYWAIT P0, [R0+URZ+0x13280], R24 ;  /* 0x01328018000075a7 */ /* 0x000e24000800017f */
[----:B0-----:R-:W-:Y:S05]  /*b940*/  @!P0 BRA `(.L_x_59) ;  /* 0x0000002c00888947 */ /* 0x001fea0003800000 */
.L_x_142:
[----:B------:R-:W-:Y:S05]  /*b950*/  BSYNC B0 ;  /* 0x0000000000007941 */ /* 0x000fea0003800000 */
.L_x_58:
[----:B------:R-:W2:Y:S01]  /*b960*/  LDL R9, [R1+0x4] ;  /* 0x0000040001097983 */ /* 0x000ea20000100800 */
[----:B------:R-:W-:Y:S01]  /*b970*/  ULDC.64 UR4, c[0x0][0x328] ;  /* 0x0000ca0000047ab9 */ /* 0x000fe20000000a00 */
[----:B------:R-:W-:Y:S02]  /*b980*/  ULDC.64 UR6, c[0x0][0x338] ;  /* 0x0000ce0000067ab9 */ /* 0x000fe40000000a00 */
[----:B------:R-:W3:Y:S01]  /*b990*/  LDL R11, [R1+0xc] ;  /* 0x00000c00010b7983 */ /* 0x000ee20000100800 */
[----:B------:R-:W-:Y:S01]  /*b9a0*/  IMAD R6, R23, UR4, RZ ;  /* 0x0000000417067c24 */ /* 0x000fe2000f8e02ff */
[----:B------:R-:W-:Y:S01]  /*b9b0*/  ULDC.64 UR8, c[0x0][0x330] ;  /* 0x0000cc0000087ab9 */ /* 0x000fe20000000a00 */
[C---:B------:R-:W-:Y:S01]  /*b9c0*/  IMAD.WIDE.U32 R2, R5.reuse, UR4, RZ ;  /* 0x0000000405027c25 */ /* 0x040fe2000f8e00ff */
[----:B------:R-:W-:Y:S01]  /*b9d0*/  SHF.R.S32.HI R21, RZ, 0x1f, R8 ;  /* 0x0000001fff157819 */ /* 0x000fe20000011408 */
[----:B------:R-:W-:Y:S01]  /*b9e0*/  ULDC.64 UR10, c[0x0][0x318] ;  /* 0x0000c600000a7ab9 */ /* 0x000fe20000000a00 */
[----:B-----5:R-:W-:Y:S01]  /*b9f0*/  SHF.R.S32.HI R22, RZ, 0x1f, R7 ;  /* 0x0000001fff167819 */ /* 0x020fe20000011407 */
[----:B------:R-:W-:Y:S01]  /*ba00*/  IMAD R6, R5, UR5, R6 ;  /* 0x0000000505067c24 */ /* 0x000fe2000f8e0206 */
[----:B------:R-:W-:-:S04]  /*ba10*/  LOP3.LUT P2, RZ, R28, 0x1, RZ, 0xc0, !PT ;  /* 0x000000011cff7812 */ /* 0x000fc8000784c0ff */
[----:B------:R-:W-:Y:S01]  /*ba20*/  IADD3 R3, R3, R6, RZ ;  /* 0x0000000603037210 */ /* 0x000fe20007ffe0ff */
[----:B------:R-:W-:-:S04]  /*ba30*/  IMAD R6, R25, UR6, RZ ;  /* 0x0000000619067c24 */ /* 0x000fc8000f8e02ff */
[C---:B------:R-:W-:Y:S02]  /*ba40*/  IMAD R6, R4.reuse, UR7, R6 ;  /* 0x0000000704067c24 */ /* 0x040fe4000f8e0206 */
[----:B------:R-:W-:-:S04]  /*ba50*/  IMAD.WIDE.U32 R2, R4, UR6, R2 ;  /* 0x0000000604027c25 */ /* 0x000fc8000f8e0002 */
[----:B------:R-:W-:Y:S02]  /*ba60*/  IMAD.IADD R3, R3, 0x1, R6 ;  /* 0x0000000103037824 */ /* 0x000fe400078e0206 */
[----:B------:R-:W-:Y:S02]  /*ba70*/  IMAD R6, R21, UR4, RZ ;  /* 0x0000000415067c24 */ /* 0x000fe4000f8e02ff */
[----:B------:R-:W-:-:S04]  /*ba80*/  IMAD.WIDE.U32 R2, R16, UR8, R2 ;  /* 0x0000000810027c25 */ /* 0x000fc8000f8e0002 */
[----:B------:R-:W-:Y:S02]  /*ba90*/  IMAD R6, R8, UR5, R6 ;  /* 0x0000000508067c24 */ /* 0x000fe4000f8e0206 */
[----:B--2---:R-:W-:Y:S01]  /*baa0*/  IMAD R17, R9, UR8, RZ ;  /* 0x0000000809117c24 */ /* 0x004fe2000f8e02ff */
[----:B------:R-:W-:-:S03]  /*bab0*/  IADD3 R9, P0, R2, UR10, RZ ;  /* 0x0000000a02097c10 */ /* 0x000fc6000ff1e0ff */
[----:B------:R-:W-:-:S05]  /*bac0*/  IMAD R17, R16, UR9, R17 ;  /* 0x0000000910117c24 */ /* 0x000fca000f8e0211 */
[----:B------:R-:W-:Y:S01]  /*bad0*/  IADD3.X R10, R17, UR11, R3, P0, !PT ;  /* 0x0000000b110a7c10 */ /* 0x000fe200087fe403 */
[----:B------:R-:W-:Y:S01]  /*bae0*/  IMAD.WIDE.U32 R2, R8, UR4, RZ ;  /* 0x0000000408027c25 */ /* 0x000fe2000f8e00ff */
[----:B------:R-:W-:-:S03]  /*baf0*/  UMOV UR4, 0xffffffff ;  /* 0xffffffff00047882 */ /* 0x000fc60000000000 */
[----:B------:R-:W-:Y:S02]  /*bb00*/  IMAD.IADD R3, R3, 0x1, R6 ;  /* 0x0000000103037824 */ /* 0x000fe400078e0206 */
[----:B------:R-:W-:Y:S02]  /*bb10*/  IMAD R6, R22, UR6, RZ ;  /* 0x0000000616067c24 */ /* 0x000fe4000f8e02ff */
[----:B------:R-:W-:-:S04]  /*bb20*/  IMAD.WIDE.U32 R2, R7, UR6, R2 ;  /* 0x0000000607027c25 */ /* 0x000fc8000f8e0002 */
[----:B------:R-:W-:-:S04]  /*bb30*/  IMAD R6, R7, UR7, R6 ;  /* 0x0000000707067c24 */ /* 0x000fc8000f8e0206 */
[----:B------:R-:W-:Y:S02]  /*bb40*/  IMAD.IADD R3, R3, 0x1, R6 ;  /* 0x0000000103037824 */ /* 0x000fe400078e0206 */
[----:B---3--:R-:W-:Y:S02]  /*bb50*/  IMAD R6, R26, 0x2800, R11 ;  /* 0x000028001a067824 */ /* 0x008fe400078e020b */
[----:B------:R-:W-:-:S03]  /*bb60*/  IMAD.WIDE.U32 R2, R16, UR8, R2 ;  /* 0x0000000810027c25 */ /* 0x000fc6000f8e0002 */
[----:B------:R-:W-:-:S04]  /*bb70*/  IADD3 R18, P0, R2, UR10, RZ ;  /* 0x0000000a02127c10 */ /* 0x000fc8000ff1e0ff */
[----:B------:R-:W-:Y:S01]  /*bb80*/  IADD3.X R17, R17, UR11, R3, P0, !PT ;  /* 0x0000000b11117c10 */ /* 0x000fe200087fe403 */
[----:B------:R-:W-:Y:S08]  /*bb90*/  BRA.DIV UR4, `(.L_x_60) ;  /* 0x0000002e04087947 */ /* 0x000ff0000b800000 */
[----:B------:R-:W1:Y:S01]  /*bba0*/  S2R R3, SR_TID.X ;  /* 0x0000000000037919 */ /* 0x000e620000002100 */
[----:B------:R-:W-:Y:S01]  /*bbb0*/  VIADD R6, R6, UR43 ;  /* 0x0000002b06067c36 */ /* 0x000fe20008000000 */
[----:B------:R-:W2:Y:S04]  /*bbc0*/  SHFL.IDX PT, R2, R9, RZ, 0x1c1f ;  /* 0x001c1fff09027589 */ /* 0x000ea800000e0000 */
[----:B------:R-:W-:Y:S01]  /*bbd0*/  SHFL.IDX PT, R17, R17, RZ, 0x1c1f ;  /* 0x001c1fff11117589 */ /* 0x000fe200000e0000 */
[----:B-1----:R-:W-:-:S03]  /*bbe0*/  SHF.L.U32 R11, R3, 0x4, RZ ;  /* 0x00000004030b7819 */ /* 0x002fc600000006ff */
[----:B------:R-:W1:Y:S01]  /*bbf0*/  SHFL.IDX PT, R3, R10, RZ, 0x1c1f ;  /* 0x001c1fff0a037589 */ /* 0x000e6200000e0000 */
[----:B------:R-:W-:-:S04]  /*bc00*/  LOP3.LUT R11, R11, 0x30, RZ, 0xc0, !PT ;  /* 0x000000300b0b7812 */ /* 0x000fc800078ec0ff */
[----:B--2---:R-:W-:-:S05]  /*bc10*/  IADD3 R2, P0, R11, R2, RZ ;  /* 0x000000020b027210 */ /* 0x004fca0007f1e0ff */
[----:B-1----:R-:W-:-:S05]  /*bc20*/  IMAD.X R3, RZ, RZ, R3, P0 ;  /* 0x000000ffff037224 */ /* 0x002fca00000e0603 */
[----:B------:R1:W-:Y:S04]  /*bc30*/  LDGSTS.E.BYPASS.LTC128B.128 [R6+0x6000], desc[UR36][R2.64], !P2 ;  /* 0x0600000002067fae */ /* 0x0003e8000d101d64 */
[----:B-1----:R-:W1:Y:S04]  /*bc40*/  SHFL.IDX PT, R2, R9, 0x1, 0x1c1f ;  /* 0x003c1f0009027f89 */ /* 0x002e6800000e0000 */
[----:B------:R-:W2:Y:S01]  /*bc50*/  SHFL.IDX PT, R3, R10, 0x1, 0x1c1f ;  /* 0x003c1f000a037f89 */ /* 0x000ea200000e0000 */
[----:B-1----:R-:W-:-:S05]  /*bc60*/  IADD3 R2, P0, R11, R2, RZ ;  /* 0x000000020b027210 */ /* 0x002fca0007f1e0ff */
[----:B--2---:R-:W-:-:S05]  /*bc70*/  IMAD.X R3, RZ, RZ, R3, P0 ;  /* 0x000000ffff037224 */ /* 0x004fca00000e0603 */
[----:B------:R1:W-:Y:S04]  /*bc80*/  LDGSTS.E.BYPASS.LTC128B.128 [R6+0x6800], desc[UR36][R2.64], !P2 ;  /* 0x0680000002067fae */ /* 0x0003e8000d101d64 */
[----:B-1----:R-:W1:Y:S04]  /*bc90*/  SHFL.IDX PT, R2, R9, 0x2, 0x1c1f ;  /* 0x005c1f0009027f89 */ /* 0x002e6800000e0000 */
[----:B------:R-:W2:Y:S04]  /*bca0*/  SHFL.IDX PT, R3, R10, 0x2, 0x1c1f ;  /* 0x005c1f000a037f89 */ /* 0x000ea800000e0000 */
[----:B------:R-:W-:Y:S01]  /*bcb0*/  SHFL.IDX PT, R10, R10, 0x3, 0x1c1f ;  /* 0x007c1f000a0a7f89 */ /* 0x000fe200000e0000 */
[----:B-1----:R-:W-:-:S04]  /*bcc0*/  IADD3 R2, P0, R11, R2, RZ ;  /* 0x000000020b027210 */ /* 0x002fc80007f1e0ff */
[----:B--2---:R-:W-:-:S05]  /*bcd0*/  IADD3.X R3, RZ, R3, RZ, P0, !PT ;  /* 0x00000003ff037210 */ /* 0x004fca00007fe4ff */
[----:B------:R1:W-:Y:S04]  /*bce0*/  LDGSTS.E.BYPASS.LTC128B.128 [R6+0x7000], desc[UR36][R2.64], !P2 ;  /* 0x0700000002067fae */ /* 0x0003e8000d101d64 */
[----:B-1----:R-:W1:Y:S02]  /*bcf0*/  SHFL.IDX PT, R2, R9, 0x3, 0x1c1f ;  /* 0x007c1f0009027f89 */ /* 0x002e6400000e0000 */
[----:B-1----:R-:W-:-:S05]  /*bd00*/  IADD3 R2, P0, R11, R2, RZ ;  /* 0x000000020b027210 */ /* 0x002fca0007f1e0ff */
[----:B------:R-:W-:-:S05]  /*bd10*/  IMAD.X R3, RZ, RZ, R10, P0 ;  /* 0x000000ffff037224 */ /* 0x000fca00000e060a */
[----:B------:R1:W-:Y:S04]  /*bd20*/  LDGSTS.E.BYPASS.LTC128B.128 [R6+0x7800], desc[UR36][R2.64], !P2 ;  /* 0x0780000002067fae */ /* 0x0003e8000d101d64 */
[----:B-1----:R1:W2:Y:S02]  /*bd30*/  SHFL.IDX PT, R2, R18, RZ, 0x1c1f ;  /* 0x001c1fff12027589 */ /* 0x0022a400000e0000 */
.L_x_154:
[----:B------:R-:W3:Y:S02]  /*bd40*/  S2R R3, SR_TID.X ;  /* 0x0000000000037919 */ /* 0x000ee40000002100 */
[----:B---3--:R-:W-:-:S05]  /*bd50*/  IMAD.SHL.U32 R3, R3, 0x10, RZ ;  /* 0x0000001003037824 */ /* 0x008fca00078e00ff */
[----:B------:R-:W-:-:S04]  /*bd60*/  LOP3.LUT R3, R3, 0x30, RZ, 0xc0, !PT ;  /* 0x0000003003037812 */ /* 0x000fc800078ec0ff */
[----:B--2---:R-:W-:-:S05]  /*bd70*/  IADD3 R2, P0, R3, R2, RZ ;  /* 0x0000000203027210 */ /* 0x004fca0007f1e0ff */
[----:B------:R-:W-:Y:S01]  /*bd80*/  IMAD.X R3, RZ, RZ, R17, P0 ;  /* 0x000000ffff037224 */ /* 0x000fe200000e0611 */
[----:B------:R-:W-:-:S04]  /*bd90*/  PLOP3.LUT P0, PT, PT, PT, PT, 0x80, 0x0 ;  /* 0x000000000000781c */ /* 0x000fc80003f0f070 */
[----:B------:R-:W-:Y:S01]  /*bda0*/  @!PT LDS RZ, [RZ] ;  /* 0x00000000fffff984 */ /* 0x000fe20000000800 */
[----:B------:R-:W-:Y:S01]  /*bdb0*/  @!PT LDS RZ, [RZ] ;  /* 0x00000000fffff984 */ /* 0x000fe20000000800 */
[----:B------:R-:W-:Y:S01]  /*bdc0*/  @!PT LDS RZ, [RZ] ;  /* 0x00000000fffff984 */ /* 0x000fe20000000800 */
[----:B------:R2:W-:Y:S01]  /*bdd0*/  LDGSTS.E.BYPASS.LTC128B.128 [R6+0x8000], desc[UR36][R2.64], !P2 ;  /* 0x0800000002067fae */ /* 0x0005e2000d101d64 */
[----:B------:R-:W-:-:S08]  /*bde0*/  NOP ;  /* 0x0000000000007918 */ /* 0x000fd00000000000 */
.L_x_61:
[----:B------:R-:W-:Y:S02]  /*bdf0*/  PLOP3.LUT P2, PT, P2, P0, PT, 0xa2, 0x0 ;  /* 0x000000000000781c */ /* 0x000fe40001741472 */
[----:B------:R-:W-:-:S08]  /*be00*/  @P0 R2UR P2, UR4, R0 ;  /* 0x00000000000402ca */ /* 0x000fd00000040000 */
[----:B------:R-:W-:-:S05]  /*be10*/  @P0 PLOP3.LUT P0, PT, P2, PT, PT, 0x80, 0x0 ;  /* 0x000000000000081c */ /* 0x000fca000170f070 */
[----:B------:R-:W-:Y:S01]  /*be20*/  @!P2 SYNCS.ARRIVE.TRANS64.RED.A0T1 RZ, [UR4+0x13270], RZ ;  /* 0x013270ffffffa9a7 */ /* 0x000fe20008200404 */
[----:B------:R-:W-:Y:S07]  /*be30*/  @!P2 ARRIVES.LDGSTSBAR.64.TRANSCNT [UR4+0x13270] ;  /* 0x01327000ff00a9b0 */ /* 0x000fee0008000a84 */
[----:B------:R-:W-:Y:S05]  /*be40*/  @P0 BRA.U.ANY `(.L_x_61) ;  /* 0xfffffffd00e80947 */ /* 0x000fea000393ffff */
[----:B------:R-:W-:Y:S01]  /*be50*/  NOP ;  /* 0x0000000000007918 */ /* 0x000fe20000000000 */
[----:B--2---:R-:W-:-:S04]  /*be60*/  MOV R2, UR49 ;  /* 0x0000003100027c02 */ /* 0x004fc80008000f00 */
[----:B------:R-:W-:-:S13]  /*be70*/  ISETP.NE.AND P3, PT, R2, 0x3, PT ;  /* 0x000000030200780c */ /* 0x000fda0003f65270 */
[----:B------:R-:W-:Y:S05]  /*be80*/  @!P3 BRA `(.L_x_62) ;  /* 0x000000000004b947 */ /* 0x000fea0003800000 */
[----:B------:R-:W-:Y:S01]  /*be90*/  BPT.TRAP 0x1 ;  /* 0x000000040000795c */ /* 0x000fe20000300000 */
.L_x_62:
[----:B------:R2:W-:Y:S01]  /*bea0*/  SYNCS.ARRIVE.TRANS64.A1T0 RZ, [R0+URZ+0x13270], RZ ;  /* 0x013270ff00ff79a7 */ /* 0x0005e2000810003f */
[----:B------:R-:W-:Y:S05]  /*beb0*/  @!P3 BRA `(.L_x_63) ;  /* 0x000000000004b947 */ /* 0x000fea0003800000 */
[----:B------:R-:W-:Y:S01]  /*bec0*/  BPT.TRAP 0x1 ;  /* 0x000000040000795c */ /* 0x000fe20000300000 */
.L_x_63:
[----:B------:R-:W3:Y:S01]  /*bed0*/  SYNCS.PHASECHK.TRANS64.TRYWAIT P0, [R0+URZ+0x13240], R24 ;  /* 0x01324018000075a7 */ /* 0x000ee2000800017f */
[----:B------:R-:W-:Y:S04]  /*bee0*/  BSSY B0, `(.L_x_64) ;  /* 0x0000002000007945 */ /* 0x000fe80003800000 */
[----:B---3--:R-:W-:Y:S05]  /*bef0*/  @!P0 BRA `(.L_x_65) ;  /* 0x0000002c00cc8947 */ /* 0x008fea0003800000 */
.L_x_155:
[----:B------:R-:W-:Y:S05]  /*bf00*/  BSYNC B0 ;  /* 0x0000000000007941 */ /* 0x000fea0003800000 */
.L_x_64:
[----:B------:R-:W4:Y:S01]  /*bf10*/  LDL R10, [R1+0x4] ;  /* 0x00000400010a7983 */ /* 0x000f220000100800 */
[----:B------:R-:W-:Y:S01]  /*bf20*/  ULDC.64 UR4, c[0x0][0x300] ;  /* 0x0000c00000047ab9 */ /* 0x000fe20000000a00 */
[----:B------:R-:W-:Y:S01]  /*bf30*/  ULDC.64 UR6, c[0x0][0x310] ;  /* 0x0000c40000067ab9 */ /* 0x000fe20000000a00 */
[----:B------:R-:W-:Y:S01]  /*bf40*/  IMAD R9, R23, UR4, RZ ;  /* 0x0000000417097c24 */ /* 0x000fe2000f8e02ff */
[----:B------:R-:W-:Y:S01]  /*bf50*/  LOP3.LUT P2, RZ, R28, 0x1, RZ, 0xc0, !PT ;  /* 0x000000011cff7812 */ /* 0x000fe2000784c0ff */
[----:B------:R-:W-:-:S04]  /*bf60*/  IMAD.WIDE.U32 R2, R5, UR4, RZ ;  /* 0x0000000405027c25 */ /* 0x000fc8000f8e00ff */
[----:B------:R-:W-:Y:S02]  /*bf70*/  IMAD R9, R5, UR5, R9 ;  /* 0x0000000505097c24 */ /* 0x000fe4000f8e0209 */
[----:B------:R-:W-:Y:S02]  /*bf80*/  IMAD R25, R25, UR6, RZ ;  /* 0x0000000619197c24 */ /* 0x000fe4000f8e02ff */
[----:B------:R-:W-:Y:S02]  /*bf90*/  IMAD.IADD R3, R3, 0x1, R9 ;  /* 0x0000000103037824 */ /* 0x000fe400078e0209 */
[----:B------:R-:W-:Y:S02]  /*bfa0*/  IMAD R9, R21, UR4, RZ ;  /* 0x0000000415097c24 */ /* 0x000fe4000f8e02ff */
[----:B------:R-:W-:-:S04]  /*bfb0*/  IMAD.WIDE.U32 R2, R4, UR6, R2 ;  /* 0x0000000604027c25 */ /* 0x000fc8000f8e0002 */
[----:B------:R-:W-:Y:S02]  /*bfc0*/  IMAD R4, R4, UR7, R25 ;  /* 0x0000000704047c24 */ /* 0x000fe4000f8e0219 */
[C---:B------:R-:W-:Y:S02]  /*bfd0*/  IMAD R9, R8.reuse, UR5, R9 ;  /* 0x0000000508097c24 */ /* 0x040fe4000f8e0209 */
[----:B------:R-:W-:Y:S02]  /*bfe0*/  IMAD.IADD R5, R3, 0x1, R4 ;  /* 0x0000000103057824 */ /* 0x000fe400078e0204 */
[----:B------:R-:W-:Y:S02]  /*bff0*/  IMAD.MOV.U32 R4, RZ, RZ, R2 ;  /* 0x000000ffff047224 */ /* 0x000fe400078e0002 */
[----:B------:R-:W-:Y:S01]  /*c000*/  IMAD.WIDE.U32 R2, R8, UR4, RZ ;  /* 0x0000000408027c25 */ /* 0x000fe2000f8e00ff */
[----:B------:R-:W-:-:S03]  /*c010*/  ULDC.64 UR4, c[0x0][0x308] ;  /* 0x0000c20000047ab9 */ /* 0x000fc60000000a00 */
[----:B------:R-:W-:Y:S01]  /*c020*/  IMAD R8, R22, UR6, RZ ;  /* 0x0000000616087c24 */ /* 0x000fe2000f8e02ff */
[----:B------:R-:W-:Y:S01]  /*c030*/  IADD3 R3, R3, R9, RZ ;  /* 0x0000000903037210 */ /* 0x000fe20007ffe0ff */
[----:B------:R-:W-:-:S04]  /*c040*/  IMAD.WIDE.U32 R4, R16, UR4, R4 ;  /* 0x0000000410047c25 */ /* 0x000fc8000f8e0004 */
[C---:B------:R-:W-:Y:S02]  /*c050*/  IMAD R8, R7.reuse, UR7, R8 ;  /* 0x0000000707087c24 */ /* 0x040fe4000f8e0208 */
[----:B------:R-:W-:Y:S01]  /*c060*/  IMAD.WIDE.U32 R2, R7, UR6, R2 ;  /* 0x0000000607027c25 */ /* 0x000fe2000f8e0002 */
[----:B------:R-:W-:Y:S02]  /*c070*/  ULDC.64 UR6, c[0x0][0x2e8] ;  /* 0x0000ba0000067ab9 */ /* 0x000fe40000000a00 */
[----:B------:R-:W-:Y:S01]  /*c080*/  IADD3 R4, P0, R4, UR6, RZ ;  /* 0x0000000604047c10 */ /* 0x000fe2000ff1e0ff */
[----:B------:R-:W-:Y:S02]  /*c090*/  IMAD.IADD R3, R3, 0x1, R8 ;  /* 0x0000000103037824 */ /* 0x000fe400078e0208 */
[----:B------:R-:W-:-:S04]  /*c0a0*/  IMAD.WIDE.U32 R2, R16, UR4, R2 ;  /* 0x0000000410027c25 */ /* 0x000fc8000f8e0002 */
[----:B----4-:R-:W-:Y:S01]  /*c0b0*/  IMAD R9, R10, UR4, RZ ;  /* 0x000000040a097c24 */ /* 0x010fe2000f8e02ff */
[----:B------:R-:W-:Y:S01]  /*c0c0*/  UMOV UR4, 0xffffffff ;  /* 0xffffffff00047882 */ /* 0x000fe20000000000 */
[----:B------:R-:W4:Y:S02]  /*c0d0*/  S2R R10, SR_TID.X ;  /* 0x00000000000a7919 */ /* 0x000f240000002100 */
[----:B------:R-:W-:-:S05]  /*c0e0*/  IMAD R9, R16, UR5, R9 ;  /* 0x0000000510097c24 */ /* 0x000fca000f8e0209 */
[----:B------:R-:W-:Y:S02]  /*c0f0*/  IADD3.X R5, R9, UR7, R5, P0, !PT ;  /* 0x0000000709057c10 */ /* 0x000fe400087fe405 */
[----:B------:R-:W-:-:S04]  /*c100*/  IADD3 R7, P0, R2, UR6, RZ ;  /* 0x0000000602077c10 */ /* 0x000fc8000ff1e0ff */
[----:B------:R-:W-:Y:S01]  /*c110*/  IADD3.X R8, R9, UR7, R3, P0, !PT ;  /* 0x0000000709087c10 */ /* 0x000fe200087fe403 */
[----:B----4-:R-:W-:-:S05]  /*c120*/  IMAD.SHL.U32 R10, R10, 0x10, RZ ;  /* 0x000000100a0a7824 */ /* 0x010fca00078e00ff */
[----:B------:R-:W-:Y:S01]  /*c130*/  LOP3.LUT R10, R10, 0x30, RZ, 0xc0, !PT ;  /* 0x000000300a0a7812 */ /* 0x000fe200078ec0ff */
[----:B------:R-:W-:Y:S06]  /*c140*/  BRA.DIV UR4, `(.L_x_66) ;  /* 0x0000002e044c7947 */ /* 0x000fec000b800000 */
[----:B------:R-:W4:Y:S04]  /*c150*/  SHFL.IDX PT, R2, R4, RZ, 0x1c1f ;  /* 0x001c1fff04027589 */ /* 0x000f2800000e0000 */
[----:B------:R-:W5:Y:S04]  /*c160*/  SHFL.IDX PT, R3, R5, RZ, 0x1c1f ;  /* 0x001c1fff05037589 */ /* 0x000f6800000e0000 */
[----:B------:R-:W-:Y:S04]  /*c170*/  SHFL.IDX PT, R8, R8, RZ, 0x1c1f ;  /* 0x001c1fff08087589 */ /* 0x000fe800000e0000 */
[----:B------:R-:W-:Y:S01]  /*c180*/  SHFL.IDX PT, R14, R7, RZ, 0x1c1f ;  /* 0x001c1fff070e7589 */ /* 0x000fe200000e0000 */
[----:B----4-:R-:W-:-:S05]  /*c190*/  IADD3 R2, P0, R10, R2, RZ ;  /* 0x000000020a027210 */ /* 0x010fca0007f1e0ff */
[----:B-----5:R-:W-:-:S05]  /*c1a0*/  IMAD.X R3, RZ, RZ, R3, P0 ;  /* 0x000000ffff037224 */ /* 0x020fca00000e0603 */
[----:B------:R4:W-:Y:S04]  /*c1b0*/  LDGSTS.E.BYPASS.LTC128B.128 [R6+0xe000], desc[UR36][R2.64], !P2 ;  /* 0x0e00000002067fae */ /* 0x0009e8000d101d64 */
[----:B----4-:R-:W4:Y:S04]  /*c1c0*/  SHFL.IDX PT, R2, R4, 0x1, 0x1c1f ;  /* 0x003c1f0004027f89 */ /* 0x010f2800000e0000 */
[----:B------:R-:W5:Y:S01]  /*c1d0*/  SHFL.IDX PT, R3, R5, 0x1, 0x1c1f ;  /* 0x003c1f0005037f89 */ /* 0x000f6200000e0000 */
[----:B----4-:R-:W-:-:S04]  /*c1e0*/  IADD3 R2, P0, R10, R2, RZ ;  /* 0x000000020a027210 */ /* 0x010fc80007f1e0ff */
[----:B-----5:R-:W-:-:S05]  /*c1f0*/  IADD3.X R3, RZ, R3, RZ, P0, !PT ;  /* 0x00000003ff037210 */ /* 0x020fca00007fe4ff */
[----:B------:R4:W-:Y:S04]  /*c200*/  LDGSTS.E.BYPASS.LTC128B.128 [R6+0xe800], desc[UR36][R2.64], !P2 ;  /* 0x0e80000002067fae */ /* 0x0009e8000d101d64 */
[----:B----4-:R-:W4:Y:S04]  /*c210*/  SHFL.IDX PT, R2, R4, 0x2, 0x1c1f ;  /* 0x005c1f0004027f89 */ /* 0x010f2800000e0000 */
[----:B------:R-:W5:Y:S04]  /*c220*/  SHFL.IDX PT, R3, R5, 0x2, 0x1c1f ;  /* 0x005c1f0005037f89 */ /* 0x000f6800000e0000 */
[----:B------:R-:W-:Y:S01]  /*c230*/  SHFL.IDX PT, R5, R5, 0x3, 0x1c1f ;  /* 0x007c1f0005057f89 */ /* 0x000fe200000e0000 */
[----:B----4-:R-:W-:-:S05]  /*c240*/  IADD3 R2, P0, R10, R2, RZ ;  /* 0x000000020a027210 */ /* 0x010fca0007f1e0ff */
[----:B-----5:R-:W-:-:S05]  /*c250*/  IMAD.X R3, RZ, RZ, R3, P0 ;  /* 0x000000ffff037224 */ /* 0x020fca00000e0603 */
[----:B------:R4:W-:Y:S04]  /*c260*/  LDGSTS.E.BYPASS.LTC128B.128 [R6+0xf000], desc[UR36][R2.64], !P2 ;  /* 0x0f00000002067fae */ /* 0x0009e8000d101d64 */
[----:B----4-:R-:W4:Y:S02]  /*c270*/  SHFL.IDX PT, R2, R4, 0x3, 0x1c1f ;  /* 0x007c1f0004027f89 */ /* 0x010f2400000e0000 */
[----:B----4-:R-:W-:-:S05]  /*c280*/  IADD3 R2, P0, R10, R2, RZ ;  /* 0x000000020a027210 */ /* 0x010fca0007f1e0ff */
[----:B------:R-:W-:-:S05]  /*c290*/  IMAD.X R3, RZ, RZ, R5, P0 ;  /* 0x000000ffff037224 */ /* 0x000fca00000e0605 */
[----:B------:R4:W-:Y:S03]  /*c2a0*/  LDGSTS.E.BYPASS.LTC128B.128 [R6+0xf800], desc[UR36][R2.64], !P2 ;  /* 0x0f80000002067fae */ /* 0x0009e6000d101d64 */
.L_x_167:
[----:B----4-:R-:W-:-:S05]  /*c2b0*/  IADD3 R2, P0, R10, R14, RZ ;  /* 0x0000000e0a027210 */ /* 0x010fca0007f1e0ff */
[----:B------:R-:W-:Y:S01]  /*c2c0*/  IMAD.X R3, RZ, RZ, R8, P0 ;  /* 0x000000ffff037224 */ /* 0x000fe200000e0608 */
[----:B------:R-:W-:-:S04]  /*c2d0*/  PLOP3.LUT P0, PT, PT, PT, PT, 0x80, 0x0 ;  /* 0x000000000000781c */ /* 0x000fc80003f0f070 */
[----:B------:R-:W-:Y:S01]  /*c2e0*/  @!PT LDS RZ, [RZ] ;  /* 0x00000000fffff984 */ /* 0x000fe20000000800 */
[----:B------:R-:W-:Y:S01]  /*c2f0*/  @!PT LDS RZ, [RZ] ;  /* 0x00000000fffff984 */ /* 0x000fe20000000800 */
[----:B------:R-:W-:Y:S01]  /*c300*/  @!PT LDS RZ, [RZ] ;  /* 0x00000000fffff984 */ /* 0x000fe20000000800 */
[----:B------:R4:W-:Y:S01]  /*c310*/  LDGSTS.E.BYPASS.LTC128B.128 [R6+0x10000], desc[UR36][R2.64], !P2 ;  /* 0x1000000002067fae */ /* 0x0009e2000d101d64 */
[----:B------:R-:W-:-:S08]  /*c320*/  NOP ;  /* 0x0000000000007918 */ /* 0x000fd00000000000 */
.L_x_67:
[----:B------:R-:W-:Y:S02]  /*c330*/  PLOP3.LUT P2, PT, P2, P0, PT, 0xa2, 0x0 ;  /* 0x000000000000781c */ /* 0x000fe40001741472 */
[----:B------:R-:W-:-:S08]  /*c340*/  @P0 R2UR P2, UR4, R0 ;  /* 0x00000000000402ca */ /* 0x000fd00000040000 */
[----:B------:R-:W-:-:S05]  /*c350*/  @P0 PLOP3.LUT P0, PT, P2, PT, PT, 0x80, 0x0 ;  /* 0x000000000000081c */ /* 0x000fca000170f070 */
[----:B------:R-:W-:Y:S01]  /*c360*/  @!P2 SYNCS.ARRIVE.TRANS64.RED.A0T1 RZ, [UR4+0x13230], RZ ;  /* 0x013230ffffffa9a7 */ /* 0x000fe20008200404 */
[----:B------:R-:W-:Y:S07]  /*c370*/  @!P2 ARRIVES.LDGSTSBAR.64.TRANSCNT [UR4+0x13230] ;  /* 0x01323000ff00a9b0 */ /* 0x000fee0008000a84 */
[----:B------:R-:W-:Y:S05]  /*c380*/  @P0 BRA.U.ANY `(.L_x_67) ;  /* 0xfffffffd00e80947 */ /* 0x000fea000393ffff */
[----:B------:R-:W-:Y:S01]  /*c390*/  NOP ;  /* 0x0000000000007918 */ /* 0x000fe20000000000 */
[----:B----4-:R-:W-:-:S04]  /*c3a0*/  MOV R2, UR49 ;  /* 0x0000003100027c02 */ /* 0x010fc80008000f00 */
[----:B------:R-:W-:-:S13]  /*c3b0*/  ISETP.NE.AND P3, PT, R2, 0x3, PT ;  /* 0x000000030200780c */ /* 0x000fda0003f65270 */
[----:B------:R-:W-:Y:S05]  /*c3c0*/  @!P3 BRA `(.L_x_68) ;  /* 0x000000000004b947 */ /* 0x000fea0003800000 */
[----:B------:R-:W-:Y:S01]  /*c3d0*/  BPT.TRAP 0x1 ;  /* 0x000000040000795c */ /* 0x000fe20000300000 */
.L_x_68:
[----:B------:R0:W-:Y:S02]  /*c3e0*/  SYNCS.ARRIVE.TRANS64.A1T0 RZ, [R0+URZ+0x13230], RZ ;  /* 0x013230ff00ff79a7 */ /* 0x0001e4000810003f */
[----:B0-23--:R-:W-:-:S05]  /*c3f0*/  IMAD.U32 R0, RZ, RZ, UR50 ;  /* 0x00000032ff007e24 */ /* 0x00dfca000f8e00ff */
[----:B------:R-:W-:-:S13]  /*c400*/  ISETP.NE.AND P0, PT, R0, 0x3, PT ;  /* 0x000000030000780c */ /* 0x000fda0003f05270 */
[----:B------:R-:W-:Y:S05]  /*c410*/  @!P0 BRA `(.L_x_69) ;  /* 0x0000000000048947 */ /* 0x000fea0003800000 */
[----:B------:R-:W-:Y:S01]  /*c420*/  BPT.TRAP 0x1 ;  /* 0x000000040000795c */ /* 0x000fe20000300000 */
.L_x_69:
[----:B------:R-:W-:Y:S01]  /*c430*/  LOP3.LUT R3, R20, 0x1, RZ, 0x3c, !PT ;  /* 0x0000000114037812 */ /* 0x000fe200078e3cff */
[----:B------:R-:W-:Y:S01]  /*c440*/  BSSY B0, `(.L_x_70) ;  /* 0x0000005000007945 */ /* 0x000fe20003800000 */
[----:B------:R-:W-:Y:S02]  /*c450*/  LEA R0, R19, UR43, 0x3 ;  /* 0x0000002b13007c11 */ /* 0x000fe4000f8e18ff */
[----:B------:R-:W-:-:S04]  /*c460*/  SHF.L.U32 R3, R3, 0x1f, RZ ;  /* 0x0000001f03037819 */ /* 0x000fc800000006ff */
[----:B------:R-:W0:Y:S02]  /*c470*/  SYNCS.PHASECHK.TRANS64.TRYWAIT P2, [R0+URZ+0x13270], R3 ;  /* 0x01327003000075a7 */ /* 0x000e24000804017f */
[----:B0-----:R-:W-:Y:S05]  /*c480*/  @!P2 BRA `(.L_x_71) ;  /* 0x0000002c00d4a947 */ /* 0x001fea0003800000 */
.L_x_168:
[----:B------:R-:W-:Y:S05]  /*c490*/  BSYNC B0 ;  /* 0x0000000000007941 */ /* 0x000fea0003800000 */
.L_x_70:
[----:B------:R-:W-:-:S05]  /*c4a0*/  IMAD.U32 R2, RZ, RZ, UR49 ;  /* 0x00000031ff027e24 */ /* 0x000fca000f8e00ff */
[----:B------:R-:W-:-:S13]  /*c4b0*/  ISETP.NE.AND P2, PT, R2, 0x3, PT ;  /* 0x000000030200780c */ /* 0x000fda0003f45270 */
[----:B------:R-:W-:Y:S05]  /*c4c0*/  @!P2 BRA `(.L_x_72) ;  /* 0x000000000004a947 */ /* 0x000fea0003800000 */
[----:B------:R-:W-:Y:S01]  /*c4d0*/  BPT.TRAP 0x1 ;  /* 0x000000040000795c */ /* 0x000fe20000300000 */
.L_x_72:
[----:B------:R-:W-:Y:S01]  /*c4e0*/  SHF.L.U32 R5, R20, 0x1f, RZ ;  /* 0x0000001f14057819 */ /* 0x000fe200000006ff */
[----:B0-----:R-:W-:-:S03]  /*c4f0*/  IMAD R3, R19, 0x2800, RZ ;  /* 0x0000280013037824 */ /* 0x001fc600078e02ff */
[----:B------:R-:W0:Y:S02]  /*c500*/  SYNCS.PHASECHK.TRANS64.TRYWAIT P2, [R0+URZ+0x13260], R5 ;  /* 0x01326005000075a7 */ /* 0x000e24000804017f */
[----:B0-----:R-:W-:Y:S05]  /*c510*/  @!P2 BRA `(.L_x_73) ;  /* 0x0000002c00c4a947 */ /* 0x001fea0003800000 */
.L_x_169:
[----:B------:R-:W2:Y:S04]  /*c520*/  LDL R2, [R1+0x14] ;  /* 0x0000140001027983 */ /* 0x000ea80000100800 */
[----:B------:R-:W3:Y:S01]  /*c530*/  LDL R8, [R1+0x10] ;  /* 0x0000100001087983 */ /* 0x000ee20000100800 */
[----:B------:R-:W-:Y:S05]  /*c540*/  WARPSYNC.ALL ;  /* 0x0000000000007948 */ /* 0x000fea0003800000 */
[----:B------:R-:W-:-:S04]  /*c550*/  MOV R17, UR49 ;  /* 0x0000003100117c02 */ /* 0x000fc80008000f00 */
[----:B------:R-:W-:Y:S02]  /*c560*/  ISETP.NE.AND P2, PT, R17, 0x3, PT ;  /* 0x000000031100780c */ /* 0x000fe40003f45270 */
[C---:B--2---:R-:W-:Y:S02]  /*c570*/  LOP3.LUT R2, R3.reuse, R2, RZ, 0xfc, !PT ;  /* 0x0000000203027212 */ /* 0x044fe400078efcff */
[----:B---3--:R-:W-:-:S03]  /*c580*/  LOP3.LUT R3, R3, R8, RZ, 0xfc, !PT ;  /* 0x0000000803037212 */ /* 0x008fc600078efcff */
[----:B0-----:R-:W0:Y:S02]  /*c590*/  LDSM.16.MT88.4 R4, [R2+UR43+0x6000] ;  /* 0x0060002b0204783b */ /* 0x001e240008004200 */
[----:B------:R-:W-:Y:S01]  /*c5a0*/  VIADD R3, R3, UR43 ;  /* 0x0000002b03037c36 */ /* 0x000fe20008000000 */
[C-C-:B0-----:R-:W-:Y:S02]  /*c5b0*/  PRMT R12, R4.reuse, 0x6420, R5.reuse ;  /* 0x00006420040c7816 */ /* 0x141fe40000000005 */
[----:B------:R-:W-:Y:S02]  /*c5c0*/  PRMT R13, R4, 0x7531, R5 ;  /* 0x00007531040d7816 */ /* 0x000fe40000000005 */
[C-C-:B------:R-:W-:Y:S02]  /*c5d0*/  PRMT R14, R6.reuse, 0x6420, R7.reuse ;  /* 0x00006420060e7816 */ /* 0x140fe40000000007 */
[----:B------:R-:W-:-:S05]  /*c5e0*/  PRMT R15, R6, 0x7531, R7 ;  /* 0x00007531060f7816 */ /* 0x000fca0000000007 */
[----:B------:R-:W-:Y:S04]  /*c5f0*/  STSM.16.M88.4 [R3+0x1000], R12 ;  /* 0x0010000c03007844 */ /* 0x000fe80000000200 */
[----:B------:R-:W0:Y:S02]  /*c600*/  LDSM.16.MT88.4 R4, [R2+UR43+0x6800] ;  /* 0x0068002b0204783b */ /* 0x000e240008004200 */
[C-C-:B0-----:R-:W-:Y:S02]  /*c610*/  PRMT R8, R4.reuse, 0x6420, R5.reuse ;  /* 0x0000642004087816 */ /* 0x141fe40000000005 */
[----:B------:R-:W-:Y:S02]  /*c620*/  PRMT R9, R4, 0x7531, R5 ;  /* 0x0000753104097816 */ /* 0x000fe40000000005 */
[----:B------:R-:W-:-:S02]  /*c630*/  PRMT R10, R6, 0x6420, R7 ;  /* 0x00006420060a7816 */ /* 0x000fc40000000007 */
        /* <DEDUP_REMOVED lines=19> */
[----:B------:R0:W-:Y:S01]  /*c770*/  STSM.16.M88.4 [R3+0x3000], R12 ;  /* 0x0030000c03007844 */ /* 0x0001e20000000200 */
[----:B------:R-:W-:Y:S01]  /*c780*/  @!PT LDS RZ, [RZ] ;  /* 0x00000000fffff984 */ /* 0x000fe20000000800 */
[----:B------:R-:W-:Y:S01]  /*c790*/  @!PT LDS RZ, [RZ] ;  /* 0x00000000fffff984 */ /* 0x000fe20000000800 */
[----:B------:R-:W-:Y:S01]  /*c7a0*/  @!PT LDS RZ, [RZ] ;  /* 0x00000000fffff984 */ /* 0x000fe20000000800 */
[----:B------:R-:W-:Y:S01]  /*c7b0*/  @!PT LDS RZ, [RZ] ;  /* 0x00000000fffff984 */ /* 0x000fe20000000800 */
[----:B------:R2:W-:Y:S06]  /*c7c0*/  MEMBAR.ALL.CTA ;  /* 0x0000000000007992 */ /* 0x0005ec0000008000 */
[----:B--2---:R-:W2:Y:S01]  /*c7d0*/  FENCE.VIEW.ASYNC.S ;  /* 0x00000000000073c6 */ /* 0x004ea20000000000 */
[----:B------:R-:W-:Y:S05]  /*c7e0*/  @!P2 BRA `(.L_x_74) ;  /* 0x000000000004a947 */ /* 0x000fea0003800000 */
[----:B------:R-:W-:Y:S01]  /*c7f0*/  BPT.TRAP 0x1 ;  /* 0x000000040000795c */ /* 0x000fe20000300000 */
.L_x_74:
[----:B--2---:R2:W-:Y:S01]  /*c800*/  SYNCS.ARRIVE.TRANS64.A1T0 RZ, [R0+URZ+0x13250], RZ ;  /* 0x013250ff00ff79a7 */ /* 0x0045e2000810003f */
[----:B------:R-:W-:Y:S06]  /*c810*/  BAR.SYNC.DEFER_BLOCKING 0x2, 0x80 ;  /* 0x0082000000007b1d */ /* 0x000fec0000010000 */
[----:B------:R-:W-:Y:S05]  /*c820*/  @!P0 BRA `(.L_x_75) ;  /* 0x0000000000048947 */ /* 0x000fea0003800000 */
[----:B------:R-:W-:Y:S01]  /*c830*/  BPT.TRAP 0x1 ;  /* 0x000000040000795c */ /* 0x000fe20000300000 */
.L_x_75:
[----:B--2---:R-:W-:Y:S01]  /*c840*/  VIADD R0, R0, 0x13280 ;  /* 0x0001328000007836 */ /* 0x004fe20000000000 */
[----:B------:R-:W-:Y:S01]  /*c850*/  MOV R19, R26 ;  /* 0x0000001a00137202 */ /* 0x000fe20000000f00 */
[----:B0-----:R-:W-:Y:S02]  /*c860*/  IMAD.U32 R3, RZ, RZ, UR48 ;  /* 0x00000030ff037e24 */ /* 0x001fe4000f8e00ff */
[----:B------:R-:W-:-:S03]  /*c870*/  IMAD.MOV.U32 R20, RZ, RZ, R29 ;  /* 0x000000ffff147224 */ /* 0x000fc600078e001d */
[----:B------:R-:W-:-:S04]  /*c880*/  PRMT R0, R3, 0x654, R0 ;  /* 0x0000065403007816 */ /* 0x000fc80000000000 */
[----:B------:R0:W-:Y:S01]  /*c890*/  SYNCS.ARRIVE.TRANS64.RED.A1T0 RZ, [R0+URZ], RZ ;  /* 0x000000ff00ff79a7 */ /* 0x0001e2000810043f */
[----:B------:R-:W-:Y:S05]  /*c8a0*/  @P1 BRA `(.L_x_76) ;  /* 0xffffffec00041947 */ /* 0x000fea000383ffff */
.L_x_56:
[----:B0-----:R-:W-:-:S05]  /*c8b0*/  IMAD.U32 R0, RZ, RZ, UR50 ;  /* 0x00000032ff007e24 */ /* 0x001fca000f8e00ff */
[----:B------:R-:W-:-:S13]  /*c8c0*/  ISETP.NE.AND P0, PT, R0, 0x3, PT ;  /* 0x000000030000780c */ /* 0x000fda0003f05270 */
[----:B------:R-:W-:Y:S05]  /*c8d0*/  @!P0 BRA `(.L_x_77) ;  /* 0x0000000000048947 */ /* 0x000fea0003800000 */
[----:B------:R-:W-:Y:S01]  /*c8e0*/  BPT.TRAP 0x1 ;  /* 0x000000040000795c */ /* 0x000fe20000300000 */
.L_x_77:
[----:B------:R-:W-:Y:S01]  /*c8f0*/  LOP3.LUT R3, R29, 0x1, RZ, 0x3c, !PT ;  /* 0x000000011d037812 */ /* 0x000fe200078e3cff */
[----:B------:R-:W-:Y:S01]  /*c900*/  BSSY B0, `(.L_x_78) ;  /* 0x0000005000007945 */ /* 0x000fe20003800000 */
[----:B------:R-:W-:Y:S02]  /*c910*/  LEA R2, R26, UR43, 0x3 ;  /* 0x0000002b1a027c11 */ /* 0x000fe4000f8e18ff */
[----:B------:R-:W-:-:S04]  /*c920*/  SHF.L.U32 R3, R3, 0x1f, RZ ;  /* 0x0000001f03037819 */ /* 0x000fc800000006ff */
[----:B------:R-:W0:Y:S02]  /*c930*/  SYNCS.PHASECHK.TRANS64.TRYWAIT P1, [R2+URZ+0x13270], R3 ;  /* 0x01327003020075a7 */ /* 0x000e24000802017f */
[----:B0-----:R-:W-:Y:S05]  /*c940*/  @!P1 BRA `(.L_x_79) ;  /* 0x0000002800cc9947 */ /* 0x001fea0003800000 */
.L_x_170:
[----:B------:R-:W-:Y:S05]  /*c950*/  BSYNC B0 ;  /* 0x0000000000007941 */ /* 0x000fea0003800000 */
.L_x_78:
[----:B------:R-:W-:-:S05]  /*c960*/  IMAD.U32 R0, RZ, RZ, UR49 ;  /* 0x00000031ff007e24 */ /* 0x000fca000f8e00ff */
[----:B------:R-:W-:-:S13]  /*c970*/  ISETP.NE.AND P1, PT, R0, 0x3, PT ;  /* 0x000000030000780c */ /* 0x000fda0003f25270 */
[----:B------:R-:W-:Y:S05]  /*c980*/  @!P1 BRA `(.L_x_80) ;  /* 0x0000000000049947 */ /* 0x000fea0003800000 */
[----:B------:R-:W-:Y:S01]  /*c990*/  BPT.TRAP 0x1 ;  /* 0x000000040000795c */ /* 0x000fe20000300000 */
.L_x_80:
[----:B------:R-:W-:Y:S01]  /*c9a0*/  SHF.L.U32 R5, R29, 0x1f, RZ ;  /* 0x0000001f1d057819 */ /* 0x000fe200000006ff */
[----:B0-----:R-:W-:-:S03]  /*c9b0*/  IMAD R3, R26, 0x2800, RZ ;  /* 0x000028001a037824 */ /* 0x001fc600078e02ff */
[----:B------:R-:W0:Y:S02]  /*c9c0*/  SYNCS.PHASECHK.TRANS64.TRYWAIT P1, [R2+URZ+0x13260], R5 ;  /* 0x01326005020075a7 */ /* 0x000e24000802017f */
[----:B0-----:R-:W-:Y:S05]  /*c9d0*/  @!P1 BRA `(.L_x_81) ;  /* 0x0000002800bc9947 */ /* 0x001fea0003800000 */
.L_x_171:
        /* <DEDUP_REMOVED lines=46> */
.L_x_82:
[----:B--2---:R2:W-:Y:S01]  /*ccc0*/  SYNCS.ARRIVE.TRANS64.A1T0 RZ, [R2+URZ+0x13250], RZ ;  /* 0x013250ff02ff79a7 */ /* 0x0045e2000810003f */
[----:B------:R-:W-:Y:S06]  /*ccd0*/  BAR.SYNC.DEFER_BLOCKING 0x2, 0x80 ;  /* 0x0082000000007b1d */ /* 0x000fec0000010000 */
[----:B------:R-:W-:Y:S05]  /*cce0*/  @!P0 BRA `(.L_x_83) ;  /* 0x0000000000048947 */ /* 0x000fea0003800000 */
[----:B------:R-:W-:Y:S01]  /*ccf0*/  BPT.TRAP 0x1 ;  /* 0x000000040000795c */ /* 0x000fe20000300000 */
.L_x_83:
[----:B------:R-:W3:Y:S01]  /*cd00*/  LDC R4, c[0x0][0xc34] ;  /* 0x00030d00ff047b82 */ /* 0x000ee20000000800 */
[----:B------:R-:W-:Y:S01]  /*cd10*/  VIADD R26, R26, 0x1 ;  /* 0x000000011a1a7836 */ /* 0x000fe20000000000 */
[----:B------:R-:W-:Y:S01]  /*cd20*/  UIADD3 UR40, UR51, UR40, URZ ;  /* 0x0000002833287290 */ /* 0x000fe2000fffe03f */
[----:B--2---:R-:W-:Y:S01]  /*cd30*/  VIADD R2, R2, 0x13280 ;  /* 0x0001328002027836 */ /* 0x004fe20000000000 */
[----:B------:R-:W-:Y:S01]  /*cd40*/  UIADD3 UR38, UR38, 0x1, URZ ;  /* 0x0000000126267890 */ /* 0x000fe2000fffe03f */
[----:B0-----:R-:W-:Y:S01]  /*cd50*/  IMAD.U32 R3, RZ, RZ, UR48 ;  /* 0x00000030ff037e24 */ /* 0x001fe2000f8e00ff */
[----:B------:R-:W-:-:S04]  /*cd60*/  ISETP.NE.AND P0, PT, R26, 0x2, PT ;  /* 0x000000021a00780c */ /* 0x000fc80003f05270 */
[----:B------:R-:W-:Y:S02]  /*cd70*/  SEL R26, R26, RZ, P0 ;  /* 0x000000ff1a1a7207 */ /* 0x000fe40000000000 */
[----:B------:R-:W-:Y:S02]  /*cd80*/  SEL R0, RZ, 0x1, P0 ;  /* 0x00000001ff007807 */ /* 0x000fe40000000000 */
[----:B------:R-:W-:Y:S02]  /*cd90*/  PRMT R2, R3, 0x654, R2 ;  /* 0x0000065403027816 */ /* 0x000fe40000000002 */
[----:B------:R-:W-:Y:S02]  /*cda0*/  LOP3.LUT R29, R29, R0, RZ, 0x3c, !PT ;  /* 0x000000001d1d7212 */ /* 0x000fe400078e3cff */
[----:B------:R0:W-:Y:S01]  /*cdb0*/  SYNCS.ARRIVE.TRANS64.RED.A1T0 RZ, [R2+URZ], RZ ;  /* 0x000000ff02ff79a7 */ /* 0x0001e2000810043f */
[----:B---3--:R-:W-:-:S13]  /*cdc0*/  ISETP.LE.AND P0, PT, R4, UR40, PT ;  /* 0x0000002804007c0c */ /* 0x008fda000bf03270 */
[----:B0-----:R-:W-:Y:S05]  /*cdd0*/  @!P0 BRA `(.L_x_84) ;  /* 0xffffffc400508947 */ /* 0x001fea000383ffff */
[----:B------:R-:W-:-:S12]  /*cde0*/  ULOP3.LUT UR38, UR38, 0x1, URZ, 0xc, !UPT ;  /* 0x0000000126267892 */ /* 0x000fd8000f8e0c3f */
.L_x_32:
[----:B------:R-:W0:Y:S01]  /*cdf0*/  S2R R3, SR_CgaCtaId ;  /* 0x0000000000037919 */ /* 0x000e220000008800 */
[----:B------:R-:W-:Y:S02]  /*ce00*/  MOV R0, 0x400 ;  /* 0x0000040000007802 */ /* 0x000fe40000000f00 */
[----:B------:R-:W-:Y:S02]  /*ce10*/  MOV R2, UR38 ;  /* 0x0000002600027c02 */ /* 0x000fe40008000f00 */
[----:B0-----:R-:W-:Y:S02]  /*ce20*/  LEA R5, R3, R0, 0x18 ;  /* 0x0000000003057211 */ /* 0x001fe400078ec0ff */
[----:B------:R-:W-:-:S04]  /*ce30*/  SHF.L.U32 R0, R2, 0x1f, RZ ;  /* 0x0000001f02007819 */ /* 0x000fc800000006ff */
[----:B------:R-:W0:Y:S02]  /*ce40*/  SYNCS.PHASECHK.TRANS64.TRYWAIT P0, [R5+URZ+0x13220], R0 ;  /* 0x01322000050075a7 */ /* 0x000e24000800017f */
[----:B0-----:R-:W-:Y:S05]  /*ce50*/  @!P0 BRA `(.L_x_85) ;  /* 0x0000002400b08947 */ /* 0x001fea0003800000 */
.L_x_172:
[----:B------:R-:W2:Y:S02]  /*ce60*/  S2R R2, SR_TID.X ;  /* 0x0000000000027919 */ /* 0x000ea40000002100 */
[----:B--2---:R-:W-:-:S04]  /*ce70*/  SHF.R.U32.HI R2, RZ, 0x5, R2 ;  /* 0x00000005ff027819 */ /* 0x004fc80000011602 */
[----:B------:R-:W-:-:S05]  /*ce80*/  LOP3.LUT R2, R2, 0x3, RZ, 0xc0, !PT ;  /* 0x0000000302027812 */ /* 0x000fca00078ec0ff */
[----:B0-----:R-:W0:Y:S02]  /*ce90*/  SHFL.IDX PT, R0, R2, RZ, 0x1f ;  /* 0x00001fff02007589 */ /* 0x001e2400000e0000 */
[----:B0-----:R-:W-:-:S13]  /*cea0*/  ISETP.NE.AND P0, PT, R0, RZ, PT ;  /* 0x000000ff0000720c */ /* 0x001fda0003f05270 */
[----:B------:R-:W-:Y:S05]  /*ceb0*/  @P0 EXIT ;  /* 0x000000000000094d */ /* 0x000fea0003800000 */
[----:B------:R-:W-:Y:S01]  /*cec0*/  ELECT P0, URZ, PT ;  /* 0x00000000003f782f */ /* 0x000fe20003800000 */
[----:B------:R-:W-:-:S12]  /*ced0*/  BSSY B0, `(.L_x_86) ;  /* 0x0000028000007945 */ /* 0x000fd80003800000 */
[----:B------:R-:W-:Y:S05]  /*cee0*/  @!P0 BRA `(.L_x_87) ;  /* 0x0000000000988947 */ /* 0x000fea0003800000 */
[----:B------:R-:W-:-:S06]  /*cef0*/  ULOP3.LUT UR4, UR41, 0x2, URZ, 0xfc, !UPT ;  /* 0x0000000229047892 */ /* 0x000fcc000f8efc3f */
[----:B------:R-:W-:-:S05]  /*cf00*/  IMAD.U32 R0, RZ, RZ, UR4 ;  /* 0x00000004ff007e24 */ /* 0x000fca000f8e00ff */
[----:B------:R-:W-:-:S13]  /*cf10*/  ISETP.NE.AND P0, PT, R0, 0x3, PT ;  /* 0x000000030000780c */ /* 0x000fda0003f05270 */
[----:B------:R-:W-:Y:S05]  /*cf20*/  @!P0 BRA `(.L_x_88) ;  /* 0x0000000000048947 */ /* 0x000fea0003800000 */
[----:B------:R-:W-:Y:S01]  /*cf30*/  BPT.TRAP 0x1 ;  /* 0x000000040000795c */ /* 0x000fe20000300000 */
.L_x_88:
[C---:B------:R-:W-:Y:S01]  /*cf40*/  IMAD R3, R26.reuse, 0x8, R5 ;  /* 0x000000081a037824 */ /* 0x040fe200078e0205 */
[----:B------:R-:W-:Y:S01]  /*cf50*/  SHF.L.U32 R2, R29, 0x1f, RZ ;  /* 0x0000001f1d027819 */ /* 0x000fe200000006ff */
[----:B------:R-:W-:-:S03]  /*cf60*/  VIADD R26, R26, 0x1 ;  /* 0x000000011a1a7836 */ /* 0x000fc60000000000 */
[----:B------:R-:W0:Y:S02]  /*cf70*/  SYNCS.PHASECHK.TRANS64.TRYWAIT P1, [R3+URZ+0x13240], R2 ;  /* 0x01324002030075a7 */ /* 0x000e24000802017f */
[----:B------:R-:W-:-:S04]  /*cf80*/  ISETP.NE.AND P2, PT, R26, 0x2, PT ;  /* 0x000000021a00780c */ /* 0x000fc80003f45270 */
[----:B------:R-:W-:Y:S01]  /*cf90*/  SEL R0, RZ, 0x1, P2 ;  /* 0x00000001ff007807 */ /* 0x000fe20001000000 */
[----:B0-----:R-:W-:Y:S08]  /*cfa0*/  @!P1 BRA `(.L_x_89) ;  /* 0x0000002400709947 */ /* 0x001ff00003800000 */
.L_x_173:
[----:B------:R-:W-:Y:S02]  /*cfb0*/  SEL R26, R26, RZ, P2 ;  /* 0x000000ff1a1a7207 */ /* 0x000fe40001000000 */
[----:B------:R-:W-:Y:S01]  /*cfc0*/  LOP3.LUT R0, R29, R0, RZ, 0x3c, !PT ;  /* 0x000000001d007212 */ /* 0x000fe200078e3cff */
[----:B------:R-:W-:Y:S06]  /*cfd0*/  @!P0 BRA `(.L_x_90) ;  /* 0x0000000000048947 */ /* 0x000fec0003800000 */
[----:B------:R-:W-:Y:S01]  /*cfe0*/  BPT.TRAP 0x1 ;  /* 0x000000040000795c */ /* 0x000fe20000300000 */
.L_x_90:
[----:B------:R-:W-:Y:S02]  /*cff0*/  LEA R5, R26, R5, 0x3 ;  /* 0x000000051a057211 */ /* 0x000fe400078e18ff */
[----:B------:R-:W-:-:S04]  /*d000*/  SHF.L.U32 R0, R0, 0x1f, RZ ;  /* 0x0000001f00007819 */ /* 0x000fc800000006ff */
[----:B------:R-:W2:Y:S02]  /*d010*/  SYNCS.PHASECHK.TRANS64.TRYWAIT P1, [R5+URZ+0x13240], R0 ;  /* 0x01324000050075a7 */ /* 0x000ea4000802017f */
[----:B--2---:R-:W-:Y:S05]  /*d020*/  @!P1 BRA `(.L_x_91) ;  /* 0x0000002400649947 */ /* 0x004fea0003800000 */
.L_x_174:
[----:B------:R-:W-:Y:S05]  /*d030*/  @!P0 BRA `(.L_x_92) ;  /* 0x0000000000048947 */ /* 0x000fea0003800000 */
[----:B------:R-:W-:Y:S01]  /*d040*/  BPT.TRAP 0x1 ;  /* 0x000000040000795c */ /* 0x000fe20000300000 */
.L_x_92:
[----:B------:R-:W3:Y:S02]  /*d050*/  SYNCS.PHASECHK.TRANS64.TRYWAIT P1, [R3+URZ+0x13260], R2 ;  /* 0x01326002030075a7 */ /* 0x000ee4000802017f */
[----:B---3--:R-:W-:Y:S05]  /*d060*/  @!P1 BRA `(.L_x_93) ;  /* 0x0000002400689947 */ /* 0x008fea0003800000 */
.L_x_175:
[----:B------:R-:W-:Y:S05]  /*d070*/  @!P0 BRA `(.L_x_94) ;  /* 0x0000000000048947 */ /* 0x000fea0003800000 */
[----:B------:R-:W-:Y:S01]  /*d080*/  BPT.TRAP 0x1 ;  /* 0x000000040000795c */ /* 0x000fe20000300000 */
.L_x_94:
[----:B------:R-:W4:Y:S02]  /*d090*/  SYNCS.PHASECHK.TRANS64.TRYWAIT P1, [R5+URZ+0x13260], R0 ;  /* 0x01326000050075a7 */ /* 0x000f24000802017f */
[----:B----4-:R-:W-:Y:S05]  /*d0a0*/  @!P1 BRA `(.L_x_95) ;  /* 0x00000024006c9947 */ /* 0x010fea0003800000 */
.L_x_176:
[----:B------:R-:W-:Y:S05]  /*d0b0*/  @!P0 BRA `(.L_x_96) ;  /* 0x0000000000048947 */ /* 0x000fea0003800000 */
[----:B------:R-:W-:Y:S01]  /*d0c0*/  BPT.TRAP 0x1 ;  /* 0x000000040000795c */ /* 0x000fe20000300000 */
.L_x_96:
[----:B------:R-:W5:Y:S02]  /*d0d0*/  SYNCS.PHASECHK.TRANS64.TRYWAIT P1, [R3+URZ+0x13280], R2 ;  /* 0x01328002030075a7 */ /* 0x000f64000802017f */
[----:B-----5:R-:W-:Y:S05]  /*d0e0*/  @!P1 BRA `(.L_x_97) ;  /* 0x0000002400709947 */ /* 0x020fea0003800000 */
.L_x_177:
[----:B------:R-:W-:Y:S05]  /*d0f0*/  @!P0 BRA `(.L_x_98) ;  /* 0x0000000000048947 */ /* 0x000fea0003800000 */
[----:B------:R-:W-:Y:S01]  /*d100*/  BPT.TRAP 0x1 ;  /* 0x000000040000795c */ /* 0x000fe20000300000 */
.L_x_98:
[----:B------:R0:W0:Y:S02]  /*d110*/  SYNCS.PHASECHK.TRANS64.TRYWAIT P0, [R5+URZ+0x13280], R0 ;  /* 0x01328000050075a7 */ /* 0x000024000800017f */
[----:B0-----:R-:W-:Y:S05]  /*d120*/  @!P0 NANOSLEEP.SYNCS 0x989680 ;  /* 0x009896800000895d */ /* 0x001fea0003900000 */
[----:B------:R-:W0:Y:S02]  /*d130*/  @!P0 SYNCS.PHASECHK.TRANS64 P0, [R5+URZ+0x13280], R0 ;  /* 0x01328000050085a7 */ /* 0x000e24000800007f */
[----:B0-----:R-:W-:Y:S05]  /*d140*/  @!P0 BRA `(.L_x_98) ;  /* 0xfffffffc00f08947 */ /* 0x001fea000383ffff */
.L_x_87:
[----:B------:R-:W-:Y:S05]  /*d150*/  BSYNC B0 ;  /* 0x0000000000007941 */ /* 0x000fea0003800000 */
.L_x_86:
[----:B------:R-:W-:Y:S05]  /*d160*/  EXIT ;  /* 0x000000000000794d */ /* 0x000fea0003800000 */
.L_x_8:
[----:B0-----:R0:W1:Y:S02]  /*d170*/  SYNCS.PHASECHK.TRANS64.TRYWAIT P1, [R25+URZ+0x13200], R6 ;  /* 0x01320006190075a7 */ /* 0x001064000802017f */
[----:B-1----:R-:W-:Y:S05]  /*d180*/  @!P1 NANOSLEEP.SYNCS 0x989680 ;  /* 0x009896800000995d */ /* 0x002fea0003900000 */
[----:B------:R-:W1:Y:S02]  /*d190*/  @!P1 SYNCS.PHASECHK.TRANS64 P1, [R25+URZ+0x13200], R6 ;  /* 0x01320006190095a7 */ /* 0x000e64000802007f */
[----:B-1----:R-:W-:Y:S05]  /*d1a0*/  @!P1 BRA `(.L_x_8) ;  /* 0xfffffffc00f09947 */ /* 0x002fea000383ffff */
[----:B------:R-:W-:Y:S05]  /*d1b0*/  BRA `(.L_x_99) ;  /* 0xffffff4000747947 */ /* 0x000fea000383ffff */
.L_x_12:
[----:B--2---:R2:W3:Y:S02]  /*d1c0*/  SYNCS.PHASECHK.TRANS64.TRYWAIT P1, [R3+URZ+0x13230], R4 ;  /* 0x01323004030075a7 */ /* 0x0044e4000802017f */
[----:B---3--:R-:W-:Y:S05]  /*d1d0*/  @!P1 NANOSLEEP.SYNCS 0x989680 ;  /* 0x009896800000995d */ /* 0x008fea0003900000 */
[----:B------:R-:W3:Y:S02]  /*d1e0*/  @!P1 SYNCS.PHASECHK.TRANS64 P1, [R3+URZ+0x13230], R4 ;  /* 0x01323004030095a7 */ /* 0x000ee4000802007f */
[----:B---3--:R-:W-:Y:S05]  /*d1f0*/  @!P1 BRA `(.L_x_12) ;  /* 0xfffffffc00f09947 */ /* 0x008fea000383ffff */
[----:B------:R-:W-:Y:S05]  /*d200*/  BRA `(.L_x_11) ;  /* 0xffffff4000a07947 */ /* 0x000fea000383ffff */
.L_x_18:
[----:B-1----:R-:W-:-:S04]  /*d210*/  IMAD.U32 R8, RZ, RZ, UR7 ;  /* 0x00000007ff087e24 */ /* 0x002fc8000f8e00ff */
[----:B------:R1:W2:Y:S03]  /*d220*/  SYNCS.PHASECHK.TRANS64.TRYWAIT P1, [R8+URZ+0x13230], R7 ;  /* 0x01323007080075a7 */ /* 0x0002a6000802017f */
[----:B--2---:R-:W-:Y:S05]  /*d230*/  @!P1 NANOSLEEP.SYNCS 0x989680 ;  /* 0x009896800000995d */ /* 0x004fea0003900000 */
[----:B------:R-:W2:Y:S02]  /*d240*/  @!P1 SYNCS.PHASECHK.TRANS64 P1, [R8+URZ+0x13230], R7 ;  /* 0x01323007080095a7 */ /* 0x000ea4000802007f */
[----:B--2---:R-:W-:Y:S05]  /*d250*/  @!P1 BRA `(.L_x_18) ;  /* 0xfffffffc00ec9947 */ /* 0x004fea000383ffff */
[----:B------:R-:W-:Y:S05]  /*d260*/  BRA `(.L_x_17) ;  /* 0xffffff7400247947 */ /* 0x000fea000383ffff */
.L_x_22:
[----:B-1----:R-:W-:-:S04]  /*d270*/  IMAD.U32 R8, RZ, RZ, UR14 ;  /* 0x0000000eff087e24 */ /* 0x002fc8000f8e00ff */
[----:B------:R1:W2:Y:S03]  /*d280*/  SYNCS.PHASECHK.TRANS64.TRYWAIT P1, [R8+URZ+0x13250], R7 ;  /* 0x01325007080075a7 */ /* 0x0002a6000802017f */
[----:B--2---:R-:W-:Y:S05]  /*d290*/  @!P1 NANOSLEEP.SYNCS 0x989680 ;  /* 0x009896800000995d */ /* 0x004fea0003900000 */
[----:B------:R-:W2:Y:S02]  /*d2a0*/  @!P1 SYNCS.PHASECHK.TRANS64 P1, [R8+URZ+0x13250], R7 ;  /* 0x01325007080095a7 */ /* 0x000ea4000802007f */
[----:B--2---:R-:W-:Y:S05]  /*d2b0*/  @!P1 BRA `(.L_x_22) ;  /* 0xfffffffc00ec9947 */ /* 0x004fea000383ffff */
[----:B------:R-:W-:Y:S05]  /*d2c0*/  BRA `(.L_x_21) ;  /* 0xffffff7800307947 */ /* 0x000fea000383ffff */
.L_x_29:
[----:B-1----:R-:W-:-:S04]  /*d2d0*/  IMAD.U32 R3, RZ, RZ, UR7 ;  /* 0x00000007ff037e24 */ /* 0x002fc8000f8e00ff */
[----:B------:R1:W2:Y:S03]  /*d2e0*/  SYNCS.PHASECHK.TRANS64.TRYWAIT P1, [R3+URZ+0x13250], R0 ;  /* 0x01325000030075a7 */ /* 0x0002a6000802017f */
[----:B--2---:R-:W-:Y:S05]  /*d2f0*/  @!P1 NANOSLEEP.SYNCS 0x989680 ;  /* 0x009896800000995d */ /* 0x004fea0003900000 */
[----:B------:R-:W2:Y:S02]  /*d300*/  @!P1 SYNCS.PHASECHK.TRANS64 P1, [R3+URZ+0x13250], R0 ;  /* 0x01325000030095a7 */ /* 0x000ea4000802007f */
[----:B--2---:R-:W-:Y:S05]  /*d310*/  @!P1 BRA `(.L_x_29) ;  /* 0xfffffffc00ec9947 */ /* 0x004fea000383ffff */
[----:B------:R-:W-:Y:S05]  /*d320*/  BRA `(.L_x_28) ;  /* 0xffffffa000047947 */ /* 0x000fea000383ffff */
.L_x_38:
[----:B------:R-:W0:Y:S01]  /*d330*/  S2R R18, SR_TID.X ;  /* 0x0000000000127919 */ /* 0x000e220000002100 */
[----:B------:R-:W-:Y:S02]  /*d340*/  IMAD.MOV.U32 R12, RZ, RZ, RZ ;  /* 0x000000ffff0c7224 */ /* 0x000fe400078e00ff */
[----:B------:R-:W-:Y:S02]  /*d350*/  IMAD.MOV.U32 R11, RZ, RZ, 0x1f ;  /* 0x0000001fff0b7424 */ /* 0x000fe400078e00ff */
[----:B------:R-:W-:Y:S01]  /*d360*/  IMAD.MOV.U32 R15, RZ, RZ, -0x1 ;  /* 0xffffffffff0f7424 */ /* 0x000fe200078e00ff */
[----:B0-----:R-:W-:-:S04]  /*d370*/  SHF.R.U32.HI R18, RZ, 0x5, R18 ;  /* 0x00000005ff127819 */ /* 0x001fc80000011612 */
[----:B------:R-:W-:-:S04]  /*d380*/  LOP3.LUT R18, R18, 0x3, RZ, 0xc0, !PT ;  /* 0x0000000312127812 */ /* 0x000fc800078ec0ff */
[----:B------:R-:W-:-:S07]  /*d390*/  MOV R13, R18 ;  /* 0x00000012000d7202 */ /* 0x000fce0000000f00 */
[----:B-1----:R-:W-:Y:S05]  /*d3a0*/  WARPSYNC.COLLECTIVE R15, `(.L_x_100) ;  /* 0x000000000f087348 */ /* 0x002fea0003c00000 */
[----:B------:R0:W2:Y:S02]  /*d3b0*/  SHFL.IDX P6, R14, R13, R12, R11 ;  /* 0x0000000c0d0e7389 */ /* 0x0000a400000c000b */
[----:B012---:R-:W-:Y:S01]  /*d3c0*/  ENDCOLLECTIVE ;  /* 0x000000000000791b */ /* 0x007fe20003800000 */
.L_x_100:
[----:B------:R-:W-:Y:S05]  /*d3d0*/  BRA `(.L_x_101) ;  /* 0xffffffc400a87947 */ /* 0x000fea000383ffff */
.L_x_41:
[----:B-1----:R1:W2:Y:S02]  /*d3e0*/  SYNCS.PHASECHK.TRANS64.TRYWAIT P0, [R0+URZ+0x13280], R22 ;  /* 0x01328016000075a7 */ /* 0x0022a4000800017f */
[----:B--2---:R-:W-:Y:S05]  /*d3f0*/  @!P0 NANOSLEEP.SYNCS 0x989680 ;  /* 0x009896800000895d */ /* 0x004fea0003900000 */
[----:B------:R-:W2:Y:S02]  /*d400*/  @!P0 SYNCS.PHASECHK.TRANS64 P0, [R0+URZ+0x13280], R22 ;  /* 0x01328016000085a7 */ /* 0x000ea4000800007f */
[----:B--2---:R-:W-:Y:S05]  /*d410*/  @!P0 BRA `(.L_x_41) ;  /* 0xfffffffc00f08947 */ /* 0x004fea000383ffff */
[----:B------:R-:W-:Y:S05]  /*d420*/  BRA `(.L_x_102) ;  /* 0xffffffc8009c7947 */ /* 0x000fea000383ffff */
.L_x_42:
[----:B------:R-:W-:Y:S01]  /*d430*/  BSSY B0, `(.L_x_103) ;  /* 0x0000008000007945 */ /* 0x000fe20003800000 */
[----:B------:R-:W-:Y:S01]  /*d440*/  MOV R13, R10 ;  /* 0x0000000a000d7202 */ /* 0x000fe20000000f00 */
[----:B------:R-:W-:Y:S02]  /*d450*/  IMAD.MOV.U32 R12, RZ, RZ, RZ ;  /* 0x000000ffff0c7224 */ /* 0x000fe400078e00ff */
[----:B------:R-:W-:Y:S02]  /*d460*/  IMAD.MOV.U32 R11, RZ, RZ, 0x1c1f ;  /* 0x00001c1fff0b7424 */ /* 0x000fe400078e00ff */
[----:B------:R-:W-:-:S07]  /*d470*/  IMAD.MOV.U32 R15, RZ, RZ, -0x1 ;  /* 0xffffffffff0f7424 */ /* 0x000fce00078e00ff */
[----:B-1----:R-:W-:Y:S05]  /*d480*/  WARPSYNC.COLLECTIVE R15, `(.L_x_104) ;  /* 0x000000000f087348 */ /* 0x002fea0003c00000 */
[----:B------:R0:W2:Y:S02]  /*d490*/  SHFL.IDX P6, R14, R13, R12, R11 ;  /* 0x0000000c0d0e7389 */ /* 0x0000a400000c000b */
[----:B012---:R-:W-:Y:S01]  /*d4a0*/  ENDCOLLECTIVE ;  /* 0x000000000000791b */ /* 0x007fe20003800000 */
.L_x_104:
[----:B------:R-:W-:Y:S05]  /*d4b0*/  BSYNC B0 ;  /* 0x0000000000007941 */ /* 0x000fea0003800000 */
.L_x_103:
[----:B------:R-:W-:Y:S01]  /*d4c0*/  IMAD.MOV.U32 R13, RZ, RZ, R9 ;  /* 0x000000ffff0d7224 */ /* 0x000fe200078e0009 */
[----:B------:R-:W-:Y:S01]  /*d4d0*/  MOV R15, 0xffffffff ;  /* 0xffffffff000f7802 */ /* 0x000fe20000000f00 */
[----:B------:R-:W-:Y:S01]  /*d4e0*/  IMAD.MOV.U32 R12, RZ, RZ, RZ ;  /* 0x000000ffff0c7224 */ /* 0x000fe200078e00ff */
[----:B------:R-:W-:Y:S01]  /*d4f0*/  MOV R3, R14 ;  /* 0x0000000e00037202 */ /* 0x000fe20000000f00 */
[----:B------:R-:W-:Y:S01]  /*d500*/  IMAD.MOV.U32 R11, RZ, RZ, 0x1c1f ;  /* 0x00001c1fff0b7424 */ /* 0x000fe200078e00ff */
[----:B------:R-:W-:Y:S01]  /*d510*/  LOP3.LUT P1, RZ, R28, 0x1000, RZ, 0xc0, !PT ;  /* 0x000010001cff7812 */ /* 0x000fe2000782c0ff */
[----:B------:R-:W-:Y:S01]  /*d520*/  VIADD R4, R4, UR43 ;  /* 0x0000002b04047c36 */ /* 0x000fe20008000000 */
[----:B------:R-:W-:-:S13]  /*d530*/  LOP3.LUT P3, RZ, R28, 0x800, RZ, 0xc0, !PT ;  /* 0x000008001cff7812 */ /* 0x000fda000786c0ff */
[----:B------:R-:W-:Y:S05]  /*d540*/  WARPSYNC.COLLECTIVE R15, `(.L_x_105) ;  /* 0x000000000f087348 */ /* 0x000fea0003c00000 */
[----:B------:R0:W1:Y:S02]  /*d550*/  SHFL.IDX P6, R14, R13, R12, R11 ;  /* 0x0000000c0d0e7389 */ /* 0x00006400000c000b */
[----:B01----:R-:W-:Y:S01]  /*d560*/  ENDCOLLECTIVE ;  /* 0x000000000000791b */ /* 0x003fe20003800000 */
.L_x_105:
[----:B------:R-:W-:Y:S02]  /*d570*/  LOP3.LUT P2, RZ, R28, 0x400, RZ, 0xc0, !PT ;  /* 0x000004001cff7812 */ /* 0x000fe4000784c0ff */
[----:B------:R-:W-:Y:S01]  /*d580*/  MOV R13, R10 ;  /* 0x0000000a000d7202 */ /* 0x000fe20000000f00 */
[----:B------:R-:W-:Y:S02]  /*d590*/  IMAD.MOV.U32 R12, RZ, RZ, 0x1 ;  /* 0x00000001ff0c7424 */ /* 0x000fe400078e00ff */
[----:B------:R-:W-:-:S08]  /*d5a0*/  IMAD.MOV.U32 R2, RZ, RZ, R14 ;  /* 0x000000ffff027224 */ /* 0x000fd000078e000e */
[----:B------:R-:W-:Y:S05]  /*d5b0*/  WARPSYNC.COLLECTIVE R15, `(.L_x_106) ;  /* 0x000000000f087348 */ /* 0x000fea0003c00000 */
[----:B------:R0:W1:Y:S02]  /*d5c0*/  SHFL.IDX P6, R14, R13, R12, R11 ;  /* 0x0000000c0d0e7389 */ /* 0x00006400000c000b */
[----:B01----:R-:W-:Y:S01]  /*d5d0*/  ENDCOLLECTIVE ;  /* 0x000000000000791b */ /* 0x003fe20003800000 */
.L_x_106:
[----:B------:R-:W-:-:S05]  /*d5e0*/  IADD3 R2, P0, R24, R2, RZ ;  /* 0x0000000218027210 */ /* 0x000fca0007f1e0ff */
[----:B------:R-:W-:-:S05]  /*d5f0*/  IMAD.X R3, RZ, RZ, R3, P0 ;  /* 0x000000ffff037224 */ /* 0x000fca00000e0603 */
[----:B------:R-:W-:Y:S01]  /*d600*/  @!PT LDS RZ, [RZ] ;  /* 0x00000000fffff984 */ /* 0x000fe20000000800 */
[----:B------:R-:W-:Y:S01]  /*d610*/  @!PT LDS RZ, [RZ] ;  /* 0x00000000fffff984 */ /* 0x000fe20000000800 */
[----:B------:R-:W-:Y:S01]  /*d620*/  @!PT LDS RZ, [RZ] ;  /* 0x00000000fffff984 */ /* 0x000fe20000000800 */
[----:B------:R0:W-:Y:S01]  /*d630*/  LDGSTS.E.BYPASS.LTC128B.128 [R4+0x6000], desc[UR36][R2.64], !P1 ;  /* 0x0600000002047fae */ /* 0x0001e2000c901d64 */
[----:B------:R-:W-:Y:S01]  /*d640*/  IMAD.MOV.U32 R13, RZ, RZ, R9 ;  /* 0x000000ffff0d7224 */ /* 0x000fe200078e0009 */
[----:B------:R-:W-:Y:S01]  /*d650*/  LOP3.LUT P1, RZ, R28, 0x200, RZ, 0xc0, !PT ;  /* 0x000002001cff7812 */ /* 0x000fe2000782c0ff */
[----:B0-----:R-:W-:-:S12]  /*d660*/  IMAD.MOV.U32 R3, RZ, RZ, R14 ;  /* 0x000000ffff037224 */ /* 0x001fd800078e000e */
[----:B------:R-:W-:Y:S05]  /*d670*/  WARPSYNC.COLLECTIVE R15, `(.L_x_107) ;  /* 0x000000000f087348 */ /* 0x000fea0003c00000 */
[----:B------:R0:W1:Y:S02]  /*d680*/  SHFL.IDX P6, R14, R13, R12, R11 ;  /* 0x0000000c0d0e7389 */ /* 0x00006400000c000b */
[----:B01----:R-:W-:Y:S01]  /*d690*/  ENDCOLLECTIVE ;  /* 0x000000000000791b */ /* 0x003fe20003800000 */
.L_x_107:
[----:B------:R-:W-:Y:S02]  /*d6a0*/  IMAD.MOV.U32 R13, RZ, RZ, R10 ;  /* 0x000000ffff0d7224 */ /* 0x000fe400078e000a */
[----:B------:R-:W-:Y:S01]  /*d6b0*/  IMAD.MOV.U32 R12, RZ, RZ, 0x2 ;  /* 0x00000002ff0c7424 */ /* 0x000fe200078e00ff */
[----:B------:R-:W-:-:S07]  /*d6c0*/  MOV R2, R14 ;  /* 0x0000000e00027202 */ /* 0x000fce0000000f00 */
[----:B------:R-:W-:Y:S05]  /*d6d0*/  WARPSYNC.COLLECTIVE R15, `(.L_x_108) ;  /* 0x000000000f087348 */ /* 0x000fea0003c00000 */
[----:B------:R0:W1:Y:S02]  /*d6e0*/  SHFL.IDX P6, R14, R13, R12, R11 ;  /* 0x0000000c0d0e7389 */ /* 0x00006400000c000b */
[----:B01----:R-:W-:Y:S01]  /*d6f0*/  ENDCOLLECTIVE ;  /* 0x000000000000791b */ /* 0x003fe20003800000 */
.L_x_108:
[----:B------:R-:W-:-:S05]  /*d700*/  IADD3 R2, P0, R24, R2, RZ ;  /* 0x0000000218027210 */ /* 0x000fca0007f1e0ff */
[----:B------:R-:W-:-:S05]  /*d710*/  IMAD.X R3, RZ, RZ, R3, P0 ;  /* 0x000000ffff037224 */ /* 0x000fca00000e0603 */
[----:B------:R-:W-:Y:S01]  /*d720*/  @!PT LDS RZ, [RZ] ;  /* 0x00000000fffff984 */ /* 0x000fe20000000800 */
[----:B------:R-:W-:Y:S01]  /*d730*/  @!PT LDS RZ, [RZ] ;  /* 0x00000000fffff984 */ /* 0x000fe20000000800 */
[----:B------:R-:W-:Y:S01]  /*d740*/  @!PT LDS RZ, [RZ] ;  /* 0x00000000fffff984 */ /* 0x000fe20000000800 */
[----:B------:R0:W-:Y:S01]  /*d750*/  LDGSTS.E.BYPASS.LTC128B.128 [R4+0x6800], desc[UR36][R2.64], !P3 ;  /* 0x0680000002047fae */ /* 0x0001e2000d901d64 */
[----:B------:R-:W-:Y:S01]  /*d760*/  IMAD.MOV.U32 R13, RZ, RZ, R9 ;  /* 0x000000ffff0d7224 */ /* 0x000fe200078e0009 */
[----:B0-----:R-:W-:-:S07]  /*d770*/  MOV R3, R14 ;  /* 0x0000000e00037202 */ /* 0x001fce0000000f00 */
[----:B------:R-:W-:Y:S05]  /*d780*/  WARPSYNC.COLLECTIVE R15, `(.L_x_109) ;  /* 0x000000000f087348 */ /* 0x000fea0003c00000 */
[----:B------:R0:W1:Y:S02]  /*d790*/  SHFL.IDX P6, R14, R13, R12, R11 ;  /* 0x0000000c0d0e7389 */ /* 0x00006400000c000b */
[----:B01----:R-:W-:Y:S01]  /*d7a0*/  ENDCOLLECTIVE ;  /* 0x000000000000791b */ /* 0x003fe20003800000 */
.L_x_109:
[----:B------:R-:W-:Y:S01]  /*d7b0*/  MOV R13, R10 ;  /* 0x0000000a000d7202 */ /* 0x000fe20000000f00 */
[----:B------:R-:W-:Y:S02]  /*d7c0*/  IMAD.MOV.U32 R12, RZ, RZ, 0x3 ;  /* 0x00000003ff0c7424 */ /* 0x000fe400078e00ff */
[----:B------:R-:W-:-:S07]  /*d7d0*/  IMAD.MOV.U32 R2, RZ, RZ, R14 ;  /* 0x000000ffff027224 */ /* 0x000fce00078e000e */
[----:B------:R-:W-:Y:S05]  /*d7e0*/  WARPSYNC.COLLECTIVE R15, `(.L_x_110) ;  /* 0x000000000f087348 */ /* 0x000fea0003c00000 */
[----:B------:R0:W1:Y:S02]  /*d7f0*/  SHFL.IDX P6, R14, R13, R12, R11 ;  /* 0x0000000c0d0e7389 */ /* 0x00006400000c000b */
[----:B01----:R-:W-:Y:S01]  /*d800*/  ENDCOLLECTIVE ;  /* 0x000000000000791b */ /* 0x003fe20003800000 */
.L_x_110:
[----:B------:R-:W-:-:S05]  /*d810*/  IADD3 R2, P0, R24, R2, RZ ;  /* 0x0000000218027210 */ /* 0x000fca0007f1e0ff */
[----:B------:R-:W-:-:S05]  /*d820*/  IMAD.X R3, RZ, RZ, R3, P0 ;  /* 0x000000ffff037224 */ /* 0x000fca00000e0603 */
[----:B------:R-:W-:Y:S01]  /*d830*/  @!PT LDS RZ, [RZ] ;  /* 0x00000000fffff984 */ /* 0x000fe20000000800 */
[----:B------:R-:W-:Y:S01]  /*d840*/  @!PT LDS RZ, [RZ] ;  /* 0x00000000fffff984 */ /* 0x000fe20000000800 */
[----:B------:R-:W-:Y:S01]  /*d850*/  @!PT LDS RZ, [RZ] ;  /* 0x00000000fffff984 */ /* 0x000fe20000000800 */
[----:B------:R0:W-:Y:S01]  /*d860*/  LDGSTS.E.BYPASS.LTC128B.128 [R4+0x7000], desc[UR36][R2.64], !P2 ;  /* 0x0700000002047fae */ /* 0x0001e2000d101d64 */
[----:B------:R-:W-:Y:S02]  /*d870*/  IMAD.MOV.U32 R13, RZ, RZ, R9 ;  /* 0x000000ffff0d7224 */ /* 0x000fe400078e0009 */
[----:B------:R-:W-:-:S07]  /*d880*/  IMAD.MOV.U32 R10, RZ, RZ, R14 ;  /* 0x000000ffff0a7224 */ /* 0x000fce00078e000e */
[----:B0-----:R-:W-:Y:S05]  /*d890*/  WARPSYNC.COLLECTIVE R15, `(.L_x_111) ;  /* 0x000000000f087348 */ /* 0x001fea0003c00000 */
[----:B------:R1:W2:Y:S02]  /*d8a0*/  SHFL.IDX P6, R14, R13, R12, R11 ;  /* 0x0000000c0d0e7389 */ /* 0x0002a400000c000b */
[----:B012---:R-:W-:Y:S01]  /*d8b0*/  ENDCOLLECTIVE ;  /* 0x000000000000791b */ /* 0x007fe20003800000 */
.L_x_111:
[----:B------:R-:W-:Y:S02]  /*d8c0*/  IMAD.MOV.U32 R13, RZ, RZ, R17 ;  /* 0x000000ffff0d7224 */ /* 0x000fe400078e0011 */
[----:B------:R-:W-:Y:S01]  /*d8d0*/  IMAD.MOV.U32 R12, RZ, RZ, RZ ;  /* 0x000000ffff0c7224 */ /* 0x000fe200078e00ff */
[----:B------:R-:W-:-:S07]  /*d8e0*/  MOV R2, R14 ;  /* 0x0000000e00027202 */ /* 0x000fce0000000f00 */
[----:B------:R-:W-:Y:S05]  /*d8f0*/  WARPSYNC.COLLECTIVE R15, `(.L_x_112) ;  /* 0x000000000f087348 */ /* 0x000fea0003c00000 */
[----:B------:R0:W1:Y:S02]  /*d900*/  SHFL.IDX P6, R14, R13, R12, R11 ;  /* 0x0000000c0d0e7389 */ /* 0x00006400000c000b */
[----:B01----:R-:W-:Y:S01]  /*d910*/  ENDCOLLECTIVE ;  /* 0x000000000000791b */ /* 0x003fe20003800000 */
.L_x_112:
[----:B------:R-:W-:-:S05]  /*d920*/  IADD3 R2, P0, R24, R2, RZ ;  /* 0x0000000218027210 */ /* 0x000fca0007f1e0ff */
[----:B------:R-:W-:-:S05]  /*d930*/  IMAD.X R3, RZ, RZ, R10, P0 ;  /* 0x000000ffff037224 */ /* 0x000fca00000e060a */
[----:B------:R-:W-:Y:S01]  /*d940*/  @!PT LDS RZ, [RZ] ;  /* 0x00000000fffff984 */ /* 0x000fe20000000800 */
[----:B------:R-:W-:Y:S01]  /*d950*/  @!PT LDS RZ, [RZ] ;  /* 0x00000000fffff984 */ /* 0x000fe20000000800 */
[----:B------:R-:W-:Y:S01]  /*d960*/  @!PT LDS RZ, [RZ] ;  /* 0x00000000fffff984 */ /* 0x000fe20000000800 */
[----:B------:R0:W-:Y:S01]  /*d970*/  LDGSTS.E.BYPASS.LTC128B.128 [R4+0x7800], desc[UR36][R2.64], !P1 ;  /* 0x0780000002047fae */ /* 0x0001e2000c901d64 */
[----:B------:R-:W-:Y:S01]  /*d980*/  IMAD.MOV.U32 R13, RZ, RZ, R18 ;  /* 0x000000ffff0d7224 */ /* 0x000fe200078e0012 */
[----:B------:R-:W-:-:S07]  /*d990*/  MOV R17, R14 ;  /* 0x0000000e00117202 */ /* 0x000fce0000000f00 */
[----:B0-----:R-:W-:Y:S05]  /*d9a0*/  WARPSYNC.COLLECTIVE R15, `(.L_x_113) ;  /* 0x000000000f087348 */ /* 0x001fea0003c00000 */
[----:B------:R1:W2:Y:S02]  /*d9b0*/  SHFL.IDX P6, R14, R13, R12, R11 ;  /* 0x0000000c0d0e7389 */ /* 0x0002a400000c000b */
[----:B012---:R-:W-:Y:S01]  /*d9c0*/  ENDCOLLECTIVE ;  /* 0x000000000000791b */ /* 0x007fe20003800000 */
.L_x_113:
[----:B------:R-:W-:Y:S01]  /*d9d0*/  IMAD.MOV.U32 R2, RZ, RZ, R14 ;  /* 0x000000ffff027224 */ /* 0x000fe200078e000e */
[----:B------:R-:W-:Y:S06]  /*d9e0*/  BRA `(.L_x_114) ;  /* 0xffffffc800387947 */ /* 0x000fec000383ffff */
.L_x_47:
[----:B---3--:R3:W4:Y:S02]  /*d9f0*/  SYNCS.PHASECHK.TRANS64.TRYWAIT P0, [R0+URZ+0x13240], R22 ;  /* 0x01324016000075a7 */ /* 0x008724000800017f */
[----:B----4-:R-:W-:Y:S05]  /*da00*/  @!P0 NANOSLEEP.SYNCS 0x989680 ;  /* 0x009896800000895d */ /* 0x010fea0003900000 */
[----:B------:R-:W4:Y:S02]  /*da10*/  @!P0 SYNCS.PHASECHK.TRANS64 P0, [R0+URZ+0x13240], R22 ;  /* 0x01324016000085a7 */ /* 0x000f24000800007f */
[----:B----4-:R-:W-:Y:S05]  /*da20*/  @!P0 BRA `(.L_x_47) ;  /* 0xfffffffc00f08947 */ /* 0x010fea000383ffff */
[----:B------:R-:W-:Y:S05]  /*da30*/  BRA `(.L_x_115) ;  /* 0xffffffc8008c7947 */ /* 0x000fea000383ffff */
.L_x_48:
[----:B------:R-:W-:Y:S01]  /*da40*/  BSSY B0, `(.L_x_116) ;  /* 0x0000008000007945 */ /* 0x000fe20003800000 */
[----:B------:R-:W-:Y:S01]  /*da50*/  IMAD.MOV.U32 R13, RZ, RZ, R6 ;  /* 0x000000ffff0d7224 */ /* 0x000fe200078e0006 */
[----:B------:R-:W-:Y:S01]  /*da60*/  MOV R12, RZ ;  /* 0x000000ff000c7202 */ /* 0x000fe20000000f00 */
[----:B------:R-:W-:Y:S02]  /*da70*/  IMAD.MOV.U32 R11, RZ, RZ, 0x1c1f ;  /* 0x00001c1fff0b7424 */ /* 0x000fe400078e00ff */
[----:B------:R-:W-:-:S07]  /*da80*/  IMAD.MOV.U32 R15, RZ, RZ, -0x1 ;  /* 0xffffffffff0f7424 */ /* 0x000fce00078e00ff */
[----:B-123-5:R-:W-:Y:S05]  /*da90*/  WARPSYNC.COLLECTIVE R15, `(.L_x_117) ;  /* 0x000000000f087348 */ /* 0x02efea0003c00000 */
[----:B------:R0:W4:Y:S02]  /*daa0*/  SHFL.IDX P6, R14, R13, R12, R11 ;  /* 0x0000000c0d0e7389 */ /* 0x00012400000c000b */
[----:B012345:R-:W-:Y:S01]  /*dab0*/  ENDCOLLECTIVE ;  /* 0x000000000000791b */ /* 0x03ffe20003800000 */
.L_x_117:
[----:B------:R-:W-:Y:S05]  /*dac0*/  BSYNC B0 ;  /* 0x0000000000007941 */ /* 0x000fea0003800000 */
.L_x_116:
[----:B------:R-:W0:Y:S01]  /*dad0*/  S2R R18, SR_TID.X ;  /* 0x0000000000127919 */ /* 0x000e220000002100 */
[----:B------:R-:W-:Y:S01]  /*dae0*/  MOV R13, R5 ;  /* 0x00000005000d7202 */ /* 0x000fe20000000f00 */
[----:B------:R-:W-:Y:S01]  /*daf0*/  IMAD.MOV.U32 R12, RZ, RZ, RZ ;  /* 0x000000ffff0c7224 */ /* 0x000fe200078e00ff */
[----:B------:R-:W-:Y:S01]  /*db00*/  MOV R15, 0xffffffff ;  /* 0xffffffff000f7802 */ /* 0x000fe20000000f00 */
[----:B------:R-:W-:Y:S01]  /*db10*/  IMAD.MOV.U32 R11, RZ, RZ, 0x1c1f ;  /* 0x00001c1fff0b7424 */ /* 0x000fe200078e00ff */
[----:B------:R-:W-:Y:S01]  /*db20*/  ISETP.GE.AND P2, PT, R17, 0x1, PT ;  /* 0x000000011100780c */ /* 0x000fe20003f46270 */
[----:B------:R-:W-:Y:S01]  /*db30*/  IMAD.MOV.U32 R2, RZ, RZ, R14 ;  /* 0x000000ffff027224 */ /* 0x000fe200078e000e */
[----:B------:R-:W-:-:S13]  /*db40*/  LOP3.LUT P1, RZ, R28, 0x1, RZ, 0xc0, !PT ;  /* 0x000000011cff7812 */ /* 0x000fda000782c0ff */
[----:B0-----:R-:W-:Y:S05]  /*db50*/  WARPSYNC.COLLECTIVE R15, `(.L_x_118) ;  /* 0x000000000f087348 */ /* 0x001fea0003c00000 */
[----:B------:R1:W2:Y:S02]  /*db60*/  SHFL.IDX P6, R14, R13, R12, R11 ;  /* 0x0000000c0d0e7389 */ /* 0x0002a400000c000b */
[----:B012---:R-:W-:Y:S01]  /*db70*/  ENDCOLLECTIVE ;  /* 0x000000000000791b */ /* 0x007fe20003800000 */
.L_x_118:
[----:B------:R-:W-:Y:S01]  /*db80*/  IMAD.MOV.U32 R13, RZ, RZ, R6 ;  /* 0x000000ffff0d7224 */ /* 0x000fe200078e0006 */
[----:B------:R-:W-:Y:S01]  /*db90*/  MOV R12, 0x1 ;  /* 0x00000001000c7802 */ /* 0x000fe20000000f00 */
[----:B------:R-:W-:-:S05]  /*dba0*/  IMAD.SHL.U32 R18, R18, 0x10, RZ ;  /* 0x0000001012127824 */ /* 0x000fca00078e00ff */
[----:B------:R-:W-:-:S04]  /*dbb0*/  LOP3.LUT R18, R18, 0x30, RZ, 0xc0, !PT ;  /* 0x0000003012127812 */ /* 0x000fc800078ec0ff */
[----:B------:R-:W-:-:S13]  /*dbc0*/  @P2 IADD3 R9, P0, R18, R14, RZ ;  /* 0x0000000e12092210 */ /* 0x000fda0007f1e0ff */
[----:B------:R-:W-:Y:S05]  /*dbd0*/  WARPSYNC.COLLECTIVE R15, `(.L_x_119) ;  /* 0x000000000f087348 */ /* 0x000fea0003c00000 */
[----:B------:R0:W1:Y:S02]  /*dbe0*/  SHFL.IDX P6, R14, R13, R12, R11 ;  /* 0x0000000c0d0e7389 */ /* 0x00006400000c000b */
[----:B01----:R-:W-:Y:S01]  /*dbf0*/  ENDCOLLECTIVE ;  /* 0x000000000000791b */ /* 0x003fe20003800000 */
.L_x_119:
[----:B------:R-:W-:Y:S02]  /*dc00*/  @P2 IMAD.X R3, RZ, RZ, R2, P0 ;  /* 0x000000ffff032224 */ /* 0x000fe400000e0602 */
[----:B------:R-:W-:-:S05]  /*dc10*/  @P2 IMAD.MOV.U32 R2, RZ, RZ, R9 ;  /* 0x000000ffff022224 */ /* 0x000fca00078e0009 */
[----:B------:R-:W-:Y:S01]  /*dc20*/  @!PT LDS RZ, [RZ] ;  /* 0x00000000fffff984 */ /* 0x000fe20000000800 */
[----:B------:R-:W-:Y:S01]  /*dc30*/  @!PT LDS RZ, [RZ] ;  /* 0x00000000fffff984 */ /* 0x000fe20000000800 */
[----:B------:R-:W-:Y:S01]  /*dc40*/  @!PT LDS RZ, [RZ] ;  /* 0x00000000fffff984 */ /* 0x000fe20000000800 */
[----:B------:R0:W-:Y:S01]  /*dc50*/  @P2 LDGSTS.E.BYPASS.LTC128B.128 [R4+0xe000], desc[UR36][R2.64], !P1 ;  /* 0x0e00000002042fae */ /* 0x0001e2000c901d64 */
[----:B------:R-:W-:Y:S01]  /*dc60*/  ISETP.GE.AND P2, PT, R17, 0x21, PT ;  /* 0x000000211100780c */ /* 0x000fe20003f46270 */
[----:B------:R-:W-:Y:S02]  /*dc70*/  IMAD.MOV.U32 R13, RZ, RZ, R5 ;  /* 0x000000ffff0d7224 */ /* 0x000fe400078e0005 */
[----:B0-----:R-:W-:-:S10]  /*dc80*/  IMAD.MOV.U32 R2, RZ, RZ, R14 ;  /* 0x000000ffff027224 */ /* 0x001fd400078e000e */
[----:B------:R-:W-:Y:S05]  /*dc90*/  WARPSYNC.COLLECTIVE R15, `(.L_x_120) ;  /* 0x000000000f087348 */ /* 0x000fea0003c00000 */
[----:B------:R0:W1:Y:S02]  /*dca0*/  SHFL.IDX P6, R14, R13, R12, R11 ;  /* 0x0000000c0d0e7389 */ /* 0x00006400000c000b */
[----:B01----:R-:W-:Y:S01]  /*dcb0*/  ENDCOLLECTIVE ;  /* 0x000000000000791b */ /* 0x003fe20003800000 */
.L_x_120:
[----:B------:R-:W-:Y:S02]  /*dcc0*/  IMAD.MOV.U32 R13, RZ, RZ, R6 ;  /* 0x000000ffff0d7224 */ /* 0x000fe400078e0006 */
[----:B------:R-:W-:Y:S01]  /*dcd0*/  IMAD.MOV.U32 R12, RZ, RZ, 0x2 ;  /* 0x00000002ff0c7424 */ /* 0x000fe200078e00ff */
[----:B------:R-:W-:-:S13]  /*dce0*/  @P2 IADD3 R9, P0, R18, R14, RZ ;  /* 0x0000000e12092210 */ /* 0x000fda0007f1e0ff */
[----:B------:R-:W-:Y:S05]  /*dcf0*/  WARPSYNC.COLLECTIVE R15, `(.L_x_121) ;  /* 0x000000000f087348 */ /* 0x000fea0003c00000 */
[----:B------:R0:W1:Y:S02]  /*dd00*/  SHFL.IDX P6, R14, R13, R12, R11 ;  /* 0x0000000c0d0e7389 */ /* 0x00006400000c000b */
[----:B01----:R-:W-:Y:S01]  /*dd10*/  ENDCOLLECTIVE ;  /* 0x000000000000791b */ /* 0x003fe20003800000 */
.L_x_121:
[----:B------:R-:W-:Y:S01]  /*dd20*/  @P2 IMAD.X R3, RZ, RZ, R2, P0 ;  /* 0x000000ffff032224 */ /* 0x000fe200000e0602 */
[----:B------:R-:W-:-:S05]  /*dd30*/  @P2 MOV R2, R9 ;  /* 0x0000000900022202 */ /* 0x000fca0000000f00 */
[----:B------:R-:W-:Y:S01]  /*dd40*/  @!PT LDS RZ, [RZ] ;  /* 0x00000000fffff984 */ /* 0x000fe20000000800 */
[----:B------:R-:W-:Y:S01]  /*dd50*/  @!PT LDS RZ, [RZ] ;  /* 0x00000000fffff984 */ /* 0x000fe20000000800 */
[----:B------:R-:W-:Y:S01]  /*dd60*/  @!PT LDS RZ, [RZ] ;  /* 0x00000000fffff984 */ /* 0x000fe20000000800 */
[----:B------:R0:W-:Y:S01]  /*dd70*/  @P2 LDGSTS.E.BYPASS.LTC128B.128 [R4+0xe800], desc[UR36][R2.64], !P1 ;  /* 0x0e80000002042fae */ /* 0x0001e2000c901d64 */
[----:B------:R-:W-:Y:S02]  /*dd80*/  ISETP.GE.AND P2, PT, R17, 0x41, PT ;  /* 0x000000411100780c */ /* 0x000fe40003f46270 */
[----:B------:R-:W-:Y:S01]  /*dd90*/  MOV R13, R5 ;  /* 0x00000005000d7202 */ /* 0x000fe20000000f00 */
[----:B0-----:R-:W-:-:S10]  /*dda0*/  IMAD.MOV.U32 R2, RZ, RZ, R14 ;  /* 0x000000ffff027224 */ /* 0x001fd400078e000e */
[----:B------:R-:W-:Y:S05]  /*ddb0*/  WARPSYNC.COLLECTIVE R15, `(.L_x_122) ;  /* 0x000000000f087348 */ /* 0x000fea0003c00000 */
[----:B------:R0:W1:Y:S02]  /*ddc0*/  SHFL.IDX P6, R14, R13, R12, R11 ;  /* 0x0000000c0d0e7389 */ /* 0x00006400000c000b */
[----:B01----:R-:W-:Y:S01]  /*ddd0*/  ENDCOLLECTIVE ;  /* 0x000000000000791b */ /* 0x003fe20003800000 */
.L_x_122:
[----:B------:R-:W-:Y:S02]  /*dde0*/  IMAD.MOV.U32 R13, RZ, RZ, R6 ;  /* 0x000000ffff0d7224 */ /* 0x000fe400078e0006 */
[----:B------:R-:W-:Y:S01]  /*ddf0*/  IMAD.MOV.U32 R12, RZ, RZ, 0x3 ;  /* 0x00000003ff0c7424 */ /* 0x000fe200078e00ff */
[----:B------:R-:W-:-:S13]  /*de00*/  @P2 IADD3 R3, P0, R18, R14, RZ ;  /* 0x0000000e12032210 */ /* 0x000fda0007f1e0ff */
[----:B------:R-:W-:Y:S05]  /*de10*/  WARPSYNC.COLLECTIVE R15, `(.L_x_123) ;  /* 0x000000000f087348 */ /* 0x000fea0003c00000 */
[----:B------:R0:W1:Y:S02]  /*de20*/  SHFL.IDX P6, R14, R13, R12, R11 ;  /* 0x0000000c0d0e7389 */ /* 0x00006400000c000b */
[----:B01----:R-:W-:Y:S01]  /*de30*/  ENDCOLLECTIVE ;  /* 0x000000000000791b */ /* 0x003fe20003800000 */
.L_x_123:
[----:B------:R-:W-:-:S05]  /*de40*/  @P2 IMAD.X R2, RZ, RZ, R2, P0 ;  /* 0x000000ffff022224 */ /* 0x000fca00000e0602 */
[----:B------:R-:W-:-:S04]  /*de50*/  @P2 LOP3.LUT R3, R3, R2, RZ, 0x3c, !PT ;  /* 0x0000000203032212 */ /* 0x000fc800078e3cff */
[----:B------:R-:W-:Y:S01]  /*de60*/  @P2 LOP3.LUT R2, R3, R2, RZ, 0x3c, !PT ;  /* 0x0000000203022212 */ /* 0x000fe200078e3cff */
[----:B------:R-:W-:-:S03]  /*de70*/  IMAD.MOV.U32 R13, RZ, RZ, R5 ;  /* 0x000000ffff0d7224 */ /* 0x000fc600078e0005 */
[----:B------:R-:W-:-:S05]  /*de80*/  @P2 LOP3.LUT R3, R3, R2, RZ, 0x3c, !PT ;  /* 0x0000000203032212 */ /* 0x000fca00078e3cff */
[----:B------:R-:W-:Y:S01]  /*de90*/  @!PT LDS RZ, [RZ] ;  /* 0x00000000fffff984 */ /* 0x000fe20000000800 */
[----:B------:R-:W-:Y:S01]  /*dea0*/  @!PT LDS RZ, [RZ] ;  /* 0x00000000fffff984 */ /* 0x000fe20000000800 */
[----:B------:R-:W-:Y:S01]  /*deb0*/  @!PT LDS RZ, [RZ] ;  /* 0x00000000fffff984 */ /* 0x000fe20000000800 */
[----:B------:R0:W-:Y:S01]  /*dec0*/  @P2 LDGSTS.E.BYPASS.LTC128B.128 [R4+0xf000], desc[UR36][R2.64], !P1 ;  /* 0x0f00000002042fae */ /* 0x0001e2000c901d64 */
[----:B------:R-:W-:Y:S02]  /*ded0*/  ISETP.GE.AND P2, PT, R17, 0x61, PT ;  /* 0x000000611100780c */ /* 0x000fe40003f46270 */
[----:B------:R-:W-:-:S11]  /*dee0*/  MOV R6, R14 ;  /* 0x0000000e00067202 */ /* 0x000fd60000000f00 */
[----:B0-----:R-:W-:Y:S05]  /*def0*/  WARPSYNC.COLLECTIVE R15, `(.L_x_124) ;  /* 0x000000000f087348 */ /* 0x001fea0003c00000 */
[----:B------:R1:W2:Y:S02]  /*df00*/  SHFL.IDX P6, R14, R13, R12, R11 ;  /* 0x0000000c0d0e7389 */ /* 0x0002a400000c000b */
[----:B012---:R-:W-:Y:S01]  /*df10*/  ENDCOLLECTIVE ;  /* 0x000000000000791b */ /* 0x007fe20003800000 */
.L_x_124:
[----:B------:R-:W-:Y:S01]  /*df20*/  MOV R13, R7 ;  /* 0x00000007000d7202 */ /* 0x000fe20000000f00 */
[----:B------:R-:W-:Y:S02]  /*df30*/  IMAD.MOV.U32 R12, RZ, RZ, RZ ;  /* 0x000000ffff0c7224 */ /* 0x000fe400078e00ff */
[----:B------:R-:W-:-:S07]  /*df40*/  IMAD.MOV.U32 R5, RZ, RZ, R14 ;  /* 0x000000ffff057224 */ /* 0x000fce00078e000e */
[----:B------:R-:W-:Y:S05]  /*df50*/  WARPSYNC.COLLECTIVE R15, `(.L_x_125) ;  /* 0x000000000f087348 */ /* 0x000fea0003c00000 */
[----:B------:R0:W1:Y:S02]  /*df60*/  SHFL.IDX P6, R14, R13, R12, R11 ;  /* 0x0000000c0d0e7389 */ /* 0x00006400000c000b */
[----:B01----:R-:W-:Y:S01]  /*df70*/  ENDCOLLECTIVE ;  /* 0x000000000000791b */ /* 0x003fe20003800000 */
.L_x_125:
[----:B------:R-:W-:-:S04]  /*df80*/  @P2 IADD3 R5, P0, R18, R5, RZ ;  /* 0x0000000512052210 */ /* 0x000fc80007f1e0ff */
[----:B------:R-:W-:Y:S01]  /*df90*/  @P2 IADD3.X R6, RZ, R6, RZ, P0, !PT ;  /* 0x00000006ff062210 */ /* 0x000fe200007fe4ff */
[----:B------:R-:W-:-:S04]  /*dfa0*/  @P2 IMAD.MOV.U32 R2, RZ, RZ, R5 ;  /* 0x000000ffff022224 */ /* 0x000fc800078e0005 */
[----:B------:R-:W-:Y:S01]  /*dfb0*/  @P2 IMAD.MOV.U32 R3, RZ, RZ, R6 ;  /* 0x000000ffff032224 */ /* 0x000fe200078e0006 */
[----:B------:R-:W-:-:S04]  /*dfc0*/  MOV R13, R8 ;  /* 0x00000008000d7202 */ /* 0x000fc80000000f00 */
[----:B------:R-:W-:Y:S01]  /*dfd0*/  @!PT LDS RZ, [RZ] ;  /* 0x00000000fffff984 */ /* 0x000fe20000000800 */
[----:B------:R-:W-:Y:S01]  /*dfe0*/  @!PT LDS RZ, [RZ] ;  /* 0x00000000fffff984 */ /* 0x000fe20000000800 */
[----:B------:R-:W-:Y:S01]  /*dff0*/  @!PT LDS RZ, [RZ] ;  /* 0x00000000fffff984 */ /* 0x000fe20000000800 */
[----:B------:R0:W-:Y:S01]  /*e000*/  @P2 LDGSTS.E.BYPASS.LTC128B.128 [R4+0xf800], desc[UR36][R2.64], !P1 ;  /* 0x0f80000002042fae */ /* 0x0001e2000c901d64 */
[----:B------:R-:W-:-:S07]  /*e010*/  IMAD.MOV.U32 R7, RZ, RZ, R14 ;  /* 0x000000ffff077224 */ /* 0x000fce00078e000e */
[----:B0-----:R-:W-:Y:S05]  /*e020*/  WARPSYNC.COLLECTIVE R15, `(.L_x_126) ;  /* 0x000000000f087348 */ /* 0x001fea0003c00000 */
[----:B------:R1:W2:Y:S02]  /*e030*/  SHFL.IDX P6, R14, R13, R12, R11 ;  /* 0x0000000c0d0e7389 */ /* 0x0002a400000c000b */
[----:B012---:R-:W-:Y:S01]  /*e040*/  ENDCOLLECTIVE ;  /* 0x000000000000791b */ /* 0x007fe20003800000 */
.L_x_126:
[----:B------:R-:W-:Y:S05]  /*e050*/  BRA `(.L_x_127) ;  /* 0xffffffc8001c7947 */ /* 0x000fea000383ffff */
.L_x_54:
[----:B------:R-:W-:Y:S01]  /*e060*/  IMAD.MOV.U32 R13, RZ, RZ, R6 ;  /* 0x000000ffff0d7224 */ /* 0x000fe200078e0006 */
[----:B------:R-:W-:Y:S01]  /*e070*/  MOV R11, 0x1c1f ;  /* 0x00001c1f000b7802 */ /* 0x000fe20000000f00 */
[----:B------:R-:W-:Y:S02]  /*e080*/  IMAD.MOV.U32 R12, RZ, RZ, RZ ;  /* 0x000000ffff0c7224 */ /* 0x000fe400078e00ff */
[----:B------:R-:W-:Y:S02]  /*e090*/  IMAD.MOV.U32 R15, RZ, RZ, -0x1 ;  /* 0xffffffffff0f7424 */ /* 0x000fe400078e00ff */
[----:B------:R-:W-:-:S07]  /*e0a0*/  IMAD R0, R0, 0xc0, R18 ;  /* 0x000000c000007824 */ /* 0x000fce00078e0212 */
[----:B-----5:R-:W-:Y:S05]  /*e0b0*/  WARPSYNC.COLLECTIVE R15, `(.L_x_128) ;  /* 0x000000000f087348 */ /* 0x020fea0003c00000 */
[----:B------:R0:W1:Y:S02]  /*e0c0*/  SHFL.IDX P6, R14, R13, R12, R11 ;  /* 0x0000000c0d0e7389 */ /* 0x00006400000c000b */
[----:B01---5:R-:W-:Y:S01]  /*e0d0*/  ENDCOLLECTIVE ;  /* 0x000000000000791b */ /* 0x023fe20003800000 */
.L_x_128:
[C---:B------:R-:W-:Y:S02]  /*e0e0*/  ISETP.GE.AND P1, PT, R0.reuse, UR44, PT ;  /* 0x0000002c00007c0c */ /* 0x040fe4000bf26270 */
[----:B------:R-:W-:Y:S02]  /*e0f0*/  IADD3 R8, R0, 0x20, RZ ;  /* 0x0000002000087810 */ /* 0x000fe40007ffe0ff */
[----:B------:R-:W-:Y:S01]  /*e100*/  MOV R13, R4 ;  /* 0x00000004000d7202 */ /* 0x000fe20000000f00 */
[----:B------:R-:W-:-:S08]  /*e110*/  IMAD.MOV.U32 R2, RZ, RZ, R14 ;  /* 0x000000ffff027224 */ /* 0x000fd000078e000e */
[----:B------:R-:W-:Y:S05]  /*e120*/  WARPSYNC.COLLECTIVE R15, `(.L_x_129) ;  /* 0x000000000f087348 */ /* 0x000fea0003c00000 */
[----:B------:R0:W1:Y:S02]  /*e130*/  SHFL.IDX P6, R14, R13, R12, R11 ;  /* 0x0000000c0d0e7389 */ /* 0x00006400000c000b */
[----:B01----:R-:W-:Y:S01]  /*e140*/  ENDCOLLECTIVE ;  /* 0x000000000000791b */ /* 0x003fe20003800000 */
.L_x_129:
[----:B------:R-:W-:Y:S02]  /*e150*/  IMAD.MOV.U32 R13, RZ, RZ, R6 ;  /* 0x000000ffff0d7224 */ /* 0x000fe400078e0006 */
[----:B------:R-:W-:Y:S01]  /*e160*/  IMAD.MOV.U32 R12, RZ, RZ, 0x1 ;  /* 0x00000001ff0c7424 */ /* 0x000fe200078e00ff */
[----:B------:R-:W-:-:S05]  /*e170*/  @!P1 IADD3 R14, P0, R17, R14, RZ ;  /* 0x0000000e110e9210 */ /* 0x000fca0007f1e0ff */
[----:B------:R-:W-:Y:S02]  /*e180*/  @!P1 IMAD.X R3, RZ, RZ, R2, P0 ;  /* 0x000000ffff039224 */ /* 0x000fe400000e0602 */
[----:B------:R-:W-:-:S07]  /*e190*/  @!P1 IMAD.MOV.U32 R2, RZ, RZ, R14 ;  /* 0x000000ffff029224 */ /* 0x000fce00078e000e */
[----:B------:R-:W-:Y:S05]  /*e1a0*/  WARPSYNC.COLLECTIVE R15, `(.L_x_130) ;  /* 0x000000000f087348 */ /* 0x000fea0003c00000 */
[----:B------:R0:W1:Y:S02]  /*e1b0*/  SHFL.IDX P6, R14, R13, R12, R11 ;  /* 0x0000000c0d0e7389 */ /* 0x00006400000c000b */
[----:B01----:R-:W-:Y:S01]  /*e1c0*/  ENDCOLLECTIVE ;  /* 0x000000000000791b */ /* 0x003fe20003800000 */
.L_x_130:
[----:B------:R-:W-:Y:S01]  /*e1d0*/  @!PT LDS RZ, [RZ] ;  /* 0x00000000fffff984 */ /* 0x000fe20000000800 */
[----:B------:R-:W-:Y:S01]  /*e1e0*/  @!PT LDS RZ, [RZ] ;  /* 0x00000000fffff984 */ /* 0x000fe20000000800 */
[----:B------:R-:W-:Y:S01]  /*e1f0*/  @!PT LDS RZ, [RZ] ;  /* 0x00000000fffff984 */ /* 0x000fe20000000800 */
[----:B------:R0:W-:Y:S01]  /*e200*/  @!P1 LDGSTS.E.BYPASS.LTC128B.128 [R10+0xb000], desc[UR36][R2.64], !P5 ;  /* 0x0b000000020a9fae */ /* 0x0001e2000e901d64 */
[----:B------:R-:W-:Y:S01]  /*e210*/  ISETP.GE.AND P1, PT, R8, UR44, PT ;  /* 0x0000002c08007c0c */ /* 0x000fe2000bf26270 */
[----:B------:R-:W-:Y:S02]  /*e220*/  VIADD R8, R0, 0x40 ;  /* 0x0000004000087836 */ /* 0x000fe40000000000 */
[----:B------:R-:W-:Y:S01]  /*e230*/  IMAD.MOV.U32 R13, RZ, RZ, R4 ;  /* 0x000000ffff0d7224 */ /* 0x000fe200078e0004 */
[----:B0-----:R-:W-:-:S09]  /*e240*/  MOV R2, R14 ;  /* 0x0000000e00027202 */ /* 0x001fd20000000f00 */
[----:B------:R-:W-:Y:S05]  /*e250*/  WARPSYNC.COLLECTIVE R15, `(.L_x_131) ;  /* 0x000000000f087348 */ /* 0x000fea0003c00000 */
[----:B------:R0:W1:Y:S02]  /*e260*/  SHFL.IDX P6, R14, R13, R12, R11 ;  /* 0x0000000c0d0e7389 */ /* 0x00006400000c000b */
[----:B01----:R-:W-:Y:S01]  /*e270*/  ENDCOLLECTIVE ;  /* 0x000000000000791b */ /* 0x003fe20003800000 */
.L_x_131:
[----:B------:R-:W-:Y:S01]  /*e280*/  IMAD.MOV.U32 R13, RZ, RZ, R6 ;  /* 0x000000ffff0d7224 */ /* 0x000fe200078e0006 */
[----:B------:R-:W-:Y:S02]  /*e290*/  MOV R12, 0x2 ;  /* 0x00000002000c7802 */ /* 0x000fe40000000f00 */
[----:B------:R-:W-:-:S05]  /*e2a0*/  @!P1 IADD3 R14, P0, R17, R14, RZ ;  /* 0x0000000e110e9210 */ /* 0x000fca0007f1e0ff */
[----:B------:R-:W-:Y:S01]  /*e2b0*/  @!P1 IMAD.X R3, RZ, RZ, R2, P0 ;  /* 0x000000ffff039224 */ /* 0x000fe200000e0602 */
[----:B------:R-:W-:-:S07]  /*e2c0*/  @!P1 MOV R2, R14 ;  /* 0x0000000e00029202 */ /* 0x000fce0000000f00 */
[----:B------:R-:W-:Y:S05]  /*e2d0*/  WARPSYNC.COLLECTIVE R15, `(.L_x_132) ;  /* 0x000000000f087348 */ /* 0x000fea0003c00000 */
[----:B------:R0:W1:Y:S02]  /*e2e0*/  SHFL.IDX P6, R14, R13, R12, R11 ;  /* 0x0000000c0d0e7389 */ /* 0x00006400000c000b */
[----:B01----:R-:W-:Y:S01]  /*e2f0*/  ENDCOLLECTIVE ;  /* 0x000000000000791b */ /* 0x003fe20003800000 */
.L_x_132:
[----:B------:R-:W-:Y:S01]  /*e300*/  @!PT LDS RZ, [RZ] ;  /* 0x00000000fffff984 */ /* 0x000fe20000000800 */
[----:B------:R-:W-:Y:S01]  /*e310*/  @!PT LDS RZ, [RZ] ;  /* 0x00000000fffff984 */ /* 0x000fe20000000800 */
[----:B------:R-:W-:Y:S01]  /*e320*/  @!PT LDS RZ, [RZ] ;  /* 0x00000000fffff984 */ /* 0x000fe20000000800 */
[----:B------:R0:W-:Y:S01]  /*e330*/  @!P1 LDGSTS.E.BYPASS.LTC128B.128 [R10+0xb800], desc[UR36][R2.64], !P5 ;  /* 0x0b800000020a9fae */ /* 0x0001e2000e901d64 */
[----:B------:R-:W-:Y:S01]  /*e340*/  ISETP.GE.AND P1, PT, R8, UR44, PT ;  /* 0x0000002c08007c0c */ /* 0x000fe2000bf26270 */
[----:B------:R-:W-:Y:S02]  /*e350*/  IMAD.MOV.U32 R13, RZ, RZ, R4 ;  /* 0x000000ffff0d7224 */ /* 0x000fe400078e0004 */
[----:B0-----:R-:W-:-:S10]  /*e360*/  IMAD.MOV.U32 R2, RZ, RZ, R14 ;  /* 0x000000ffff027224 */ /* 0x001fd400078e000e */
[----:B------:R-:W-:Y:S05]  /*e370*/  WARPSYNC.COLLECTIVE R15, `(.L_x_133) ;  /* 0x000000000f087348 */ /* 0x000fea0003c00000 */
[----:B------:R0:W1:Y:S02]  /*e380*/  SHFL.IDX P6, R14, R13, R12, R11 ;  /* 0x0000000c0d0e7389 */ /* 0x00006400000c000b */
[----:B01----:R-:W-:Y:S01]  /*e390*/  ENDCOLLECTIVE ;  /* 0x000000000000791b */ /* 0x003fe20003800000 */
.L_x_133:
[----:B------:R-:W-:Y:S01]  /*e3a0*/  IMAD.MOV.U32 R13, RZ, RZ, R6 ;  /* 0x000000ffff0d7224 */ /* 0x000fe200078e0006 */
[----:B------:R-:W-:Y:S02]  /*e3b0*/  MOV R12, 0x3 ;  /* 0x00000003000c7802 */ /* 0x000fe40000000f00 */
[----:B------:R-:W-:-:S04]  /*e3c0*/  @!P1 IADD3 R14, P0, R17, R14, RZ ;  /* 0x0000000e110e9210 */ /* 0x000fc80007f1e0ff */
[----:B------:R-:W-:Y:S01]  /*e3d0*/  @!P1 IADD3.X R3, RZ, R2, RZ, P0, !PT ;  /* 0x00000002ff039210 */ /* 0x000fe200007fe4ff */
[----:B------:R-:W-:-:S08]  /*e3e0*/  @!P1 IMAD.MOV.U32 R2, RZ, RZ, R14 ;  /* 0x000000ffff029224 */ /* 0x000fd000078e000e */
[----:B------:R-:W-:Y:S05]  /*e3f0*/  WARPSYNC.COLLECTIVE R15, `(.L_x_134) ;  /* 0x000000000f087348 */ /* 0x000fea0003c00000 */
[----:B------:R0:W1:Y:S02]  /*e400*/  SHFL.IDX P6, R14, R13, R12, R11 ;  /* 0x0000000c0d0e7389 */ /* 0x00006400000c000b */
[----:B01----:R-:W-:Y:S01]  /*e410*/  ENDCOLLECTIVE ;  /* 0x000000000000791b */ /* 0x003fe20003800000 */
.L_x_134:
[----:B------:R-:W-:Y:S01]  /*e420*/  @!PT LDS RZ, [RZ] ;  /* 0x00000000fffff984 */ /* 0x000fe20000000800 */
[----:B------:R-:W-:Y:S01]  /*e430*/  @!PT LDS RZ, [RZ] ;  /* 0x00000000fffff984 */ /* 0x000fe20000000800 */
[----:B------:R-:W-:Y:S01]  /*e440*/  @!PT LDS RZ, [RZ] ;  /* 0x00000000fffff984 */ /* 0x000fe20000000800 */
[----:B------:R0:W-:Y:S01]  /*e450*/  @!P1 LDGSTS.E.BYPASS.LTC128B.128 [R10+0xc000], desc[UR36][R2.64], !P5 ;  /* 0x0c000000020a9fae */ /* 0x0001e2000e901d64 */
[----:B------:R-:W-:Y:S01]  /*e460*/  IMAD.MOV.U32 R13, RZ, RZ, R4 ;  /* 0x000000ffff0d7224 */ /* 0x000fe200078e0004 */
[C---:B0-----:R-:W-:Y:S01]  /*e470*/  IADD3 R2, R0.reuse, 0x60, RZ ;  /* 0x0000006000027810 */ /* 0x041fe20007ffe0ff */
[----:B------:R-:W-:-:S03]  /*e480*/  VIADD R4, R0, 0x80 ;  /* 0x0000008000047836 */ /* 0x000fc60000000000 */
[----:B------:R-:W-:Y:S01]  /*e490*/  ISETP.GE.AND P1, PT, R2, UR44, PT ;  /* 0x0000002c02007c0c */ /* 0x000fe2000bf26270 */
[----:B------:R-:W-:-:S12]  /*e4a0*/  IMAD.MOV.U32 R6, RZ, RZ, R14 ;  /* 0x000000ffff067224 */ /* 0x000fd800078e000e */
[----:B------:R-:W-:Y:S05]  /*e4b0*/  WARPSYNC.COLLECTIVE R15, `(.L_x_135) ;  /* 0x000000000f087348 */ /* 0x000fea0003c00000 */
[----:B------:R0:W1:Y:S02]  /*e4c0*/  SHFL.IDX P6, R14, R13, R12, R11 ;  /* 0x0000000c0d0e7389 */ /* 0x00006400000c000b */
[----:B01----:R-:W-:Y:S01]  /*e4d0*/  ENDCOLLECTIVE ;  /* 0x000000000000791b */ /* 0x003fe20003800000 */
.L_x_135:
[----:B------:R-:W-:Y:S01]  /*e4e0*/  MOV R13, R7 ;  /* 0x00000007000d7202 */ /* 0x000fe20000000f00 */
[----:B------:R-:W-:Y:S01]  /*e4f0*/  IMAD.MOV.U32 R12, RZ, RZ, RZ ;  /* 0x000000ffff0c7224 */ /* 0x000fe200078e00ff */
[----:B------:R-:W-:-:S13]  /*e500*/  @!P1 IADD3 R2, P0, R17, R14, RZ ;  /* 0x0000000e11029210 */ /* 0x000fda0007f1e0ff */
[----:B------:R-:W-:Y:S05]  /*e510*/  WARPSYNC.COLLECTIVE R15, `(.L_x_136) ;  /* 0x000000000f087348 */ /* 0x000fea0003c00000 */
[----:B------:R0:W1:Y:S02]  /*e520*/  SHFL.IDX P6, R14, R13, R12, R11 ;  /* 0x0000000c0d0e7389 */ /* 0x00006400000c000b */
[----:B01----:R-:W-:Y:S01]  /*e530*/  ENDCOLLECTIVE ;  /* 0x000000000000791b */ /* 0x003fe20003800000 */
.L_x_136:
[----:B------:R-:W-:-:S05]  /*e540*/  @!P1 IMAD.X R3, RZ, RZ, R6, P0 ;  /* 0x000000ffff039224 */ /* 0x000fca00000e0606 */
[----:B------:R-:W-:Y:S01]  /*e550*/  @!PT LDS RZ, [RZ] ;  /* 0x00000000fffff984 */ /* 0x000fe20000000800 */
[----:B------:R-:W-:Y:S01]  /*e560*/  @!PT LDS RZ, [RZ] ;  /* 0x00000000fffff984 */ /* 0x000fe20000000800 */
[----:B------:R-:W-:Y:S01]  /*e570*/  @!PT LDS RZ, [RZ] ;  /* 0x00000000fffff984 */ /* 0x000fe20000000800 */
[----:B------:R0:W-:Y:S01]  /*e580*/  @!P1 LDGSTS.E.BYPASS.LTC128B.128 [R10+0xc800], desc[UR36][R2.64], !P5 ;  /* 0x0c800000020a9fae */ /* 0x0001e2000e901d64 */
[----:B------:R-:W-:Y:S02]  /*e590*/  ISETP.GE.AND P1, PT, R4, UR44, PT ;  /* 0x0000002c04007c0c */ /* 0x000fe4000bf26270 */
[----:B------:R-:W-:Y:S01]  /*e5a0*/  MOV R13, R5 ;  /* 0x00000005000d7202 */ /* 0x000fe20000000f00 */
[----:B0-----:R-:W-:-:S10]  /*e5b0*/  IMAD.MOV.U32 R2, RZ, RZ, R14 ;  /* 0x000000ffff027224 */ /* 0x001fd400078e000e */
[----:B------:R-:W-:Y:S05]  /*e5c0*/  WARPSYNC.COLLECTIVE R15, `(.L_x_137) ;  /* 0x000000000f087348 */ /* 0x000fea0003c00000 */
[----:B------:R0:W1:Y:S02]  /*e5d0*/  SHFL.IDX P6, R14, R13, R12, R11 ;  /* 0x0000000c0d0e7389 */ /* 0x00006400000c000b */
[----:B01----:R-:W-:Y:S01]  /*e5e0*/  ENDCOLLECTIVE ;  /* 0x000000000000791b */ /* 0x003fe20003800000 */
.L_x_137:
[----:B------:R-:W-:Y:S01]  /*e5f0*/  MOV R13, R7 ;  /* 0x00000007000d7202 */ /* 0x000fe20000000f00 */
[----:B------:R-:W-:Y:S01]  /*e600*/  IMAD.MOV.U32 R12, RZ, RZ, 0x1 ;  /* 0x00000001ff0c7424 */ /* 0x000fe200078e00ff */
[----:B------:R-:W-:-:S05]  /*e610*/  @!P1 IADD3 R14, P0, R17, R14, RZ ;  /* 0x0000000e110e9210 */ /* 0x000fca0007f1e0ff */
[----:B------:R-:W-:Y:S02]  /*e620*/  @!P1 IMAD.X R3, RZ, RZ, R2, P0 ;  /* 0x000000ffff039224 */ /* 0x000fe400000e0602 */
[----:B------:R-:W-:-:S07]  /*e630*/  @!P1 IMAD.MOV.U32 R2, RZ, RZ, R14 ;  /* 0x000000ffff029224 */ /* 0x000fce00078e000e */
[----:B------:R-:W-:Y:S05]  /*e640*/  WARPSYNC.COLLECTIVE R15, `(.L_x_138) ;  /* 0x000000000f087348 */ /* 0x000fea0003c00000 */
[----:B------:R0:W1:Y:S02]  /*e650*/  SHFL.IDX P6, R14, R13, R12, R11 ;  /* 0x0000000c0d0e7389 */ /* 0x00006400000c000b */
[----:B01----:R-:W-:Y:S01]  /*e660*/  ENDCOLLECTIVE ;  /* 0x000000000000791b */ /* 0x003fe20003800000 */
.L_x_138:
[----:B------:R-:W-:Y:S01]  /*e670*/  @!PT LDS RZ, [RZ] ;  /* 0x00000000fffff984 */ /* 0x000fe20000000800 */
[----:B------:R-:W-:Y:S01]  /*e680*/  @!PT LDS RZ, [RZ] ;  /* 0x00000000fffff984 */ /* 0x000fe20000000800 */
[----:B------:R-:W-:Y:S01]  /*e690*/  @!PT LDS RZ, [RZ] ;  /* 0x00000000fffff984 */ /* 0x000fe20000000800 */
[----:B------:R0:W-:Y:S01]  /*e6a0*/  @!P1 LDGSTS.E.BYPASS.LTC128B.128 [R10+0xd000], desc[UR36][R2.64], !P5 ;  /* 0x0d000000020a9fae */ /* 0x0001e2000e901d64 */
[----:B------:R-:W-:Y:S01]  /*e6b0*/  MOV R13, R5 ;  /* 0x00000005000d7202 */ /* 0x000fe20000000f00 */
[----:B------:R-:W-:-:S07]  /*e6c0*/  IMAD.MOV.U32 R7, RZ, RZ, R14 ;  /* 0x000000ffff077224 */ /* 0x000fce00078e000e */
[----:B0-----:R-:W-:Y:S05]  /*e6d0*/  WARPSYNC.COLLECTIVE R15, `(.L_x_139) ;  /* 0x000000000f087348 */ /* 0x001fea0003c00000 */
[----:B------:R1:W2:Y:S02]  /*e6e0*/  SHFL.IDX P6, R14, R13, R12, R11 ;  /* 0x0000000c0d0e7389 */ /* 0x0002a400000c000b */
[----:B012---:R-:W-:Y:S01]  /*e6f0*/  ENDCOLLECTIVE ;  /* 0x000000000000791b */ /* 0x007fe20003800000 */
.L_x_139:
[----:B------:R-:W-:Y:S05]  /*e700*/  BRA `(.L_x_140) ;  /* 0xffffffcc000c7947 */ /* 0x000fea000383ffff */
.L_x_55:
[----:B0-----:R-:W-:-:S04]  /*e710*/  IMAD.U32 R3, RZ, RZ, UR43 ;  /* 0x0000002bff037e24 */ /* 0x001fc8000f8e00ff */
[----:B------:R0:W1:Y:S03]  /*e720*/  SYNCS.PHASECHK.TRANS64.TRYWAIT P0, [R3+URZ+0x13220], R0 ;  /* 0x01322000030075a7 */ /* 0x000066000800017f */
[----:B-1----:R-:W-:Y:S05]  /*e730*/  @!P0 NANOSLEEP.SYNCS 0x989680 ;  /* 0x009896800000895d */ /* 0x002fea0003900000 */
[----:B------:R-:W1:Y:S02]  /*e740*/  @!P0 SYNCS.PHASECHK.TRANS64 P0, [R3+URZ+0x13220], R0 ;  /* 0x01322000030085a7 */ /* 0x000e64000800007f */
[----:B-1----:R-:W-:Y:S05]  /*e750*/  @!P0 BRA `(.L_x_55) ;  /* 0xfffffffc00ec8947 */ /* 0x002fea000383ffff */
[----:B------:R-:W-:Y:S05]  /*e760*/  BRA `(.L_x_141) ;  /* 0xffffffcc003c7947 */ /* 0x000fea000383ffff */
.L_x_59:
[----:B0-----:R0:W1:Y:S02]  /*e770*/  SYNCS.PHASECHK.TRANS64.TRYWAIT P0, [R0+URZ+0x13280], R24 ;  /* 0x01328018000075a7 */ /* 0x001064000800017f */
[----:B-1----:R-:W-:Y:S05]  /*e780*/  @!P0 NANOSLEEP.SYNCS 0x989680 ;  /* 0x009896800000895d */ /* 0x002fea0003900000 */
[----:B------:R-:W1:Y:S02]  /*e790*/  @!P0 SYNCS.PHASECHK.TRANS64 P0, [R0+URZ+0x13280], R24 ;  /* 0x01328018000085a7 */ /* 0x000e64000800007f */
[----:B-1----:R-:W-:Y:S05]  /*e7a0*/  @!P0 BRA `(.L_x_59) ;  /* 0xfffffffc00f08947 */ /* 0x002fea000383ffff */
[----:B------:R-:W-:Y:S05]  /*e7b0*/  BRA `(.L_x_142) ;  /* 0xffffffd000647947 */ /* 0x000fea000383ffff */
.L_x_60:
[----:B------:R-:W-:Y:S01]  /*e7c0*/  BSSY B0, `(.L_x_143) ;  /* 0x0000008000007945 */ /* 0x000fe20003800000 */
[----:B------:R-:W-:Y:S01]  /*e7d0*/  IMAD.MOV.U32 R13, RZ, RZ, R10 ;  /* 0x000000ffff0d7224 */ /* 0x000fe200078e000a */
[----:B------:R-:W-:Y:S01]  /*e7e0*/  MOV R12, RZ ;  /* 0x000000ff000c7202 */ /* 0x000fe20000000f00 */
[----:B------:R-:W-:Y:S02]  /*e7f0*/  IMAD.MOV.U32 R11, RZ, RZ, 0x1c1f ;  /* 0x00001c1fff0b7424 */ /* 0x000fe400078e00ff */
[----:B------:R-:W-:-:S07]  /*e800*/  IMAD.MOV.U32 R15, RZ, RZ, -0x1 ;  /* 0xffffffffff0f7424 */ /* 0x000fce00078e00ff */
[----:B0-----:R-:W-:Y:S05]  /*e810*/  WARPSYNC.COLLECTIVE R15, `(.L_x_144) ;  /* 0x000000000f087348 */ /* 0x001fea0003c00000 */
[----:B------:R1:W2:Y:S02]  /*e820*/  SHFL.IDX P6, R14, R13, R12, R11 ;  /* 0x0000000c0d0e7389 */ /* 0x0002a400000c000b */
[----:B012---:R-:W-:Y:S01]  /*e830*/  ENDCOLLECTIVE ;  /* 0x000000000000791b */ /* 0x007fe20003800000 */
.L_x_144:
[----:B------:R-:W-:Y:S05]  /*e840*/  BSYNC B0 ;  /* 0x0000000000007941 */ /* 0x000fea0003800000 */
.L_x_143:
[----:B------:R-:W0:Y:S01]  /*e850*/  S2R R2, SR_TID.X ;  /* 0x0000000000027919 */ /* 0x000e220000002100 */
[----:B------:R-:W-:Y:S01]  /*e860*/  IMAD.MOV.U32 R13, RZ, RZ, R9 ;  /* 0x000000ffff0d7224 */ /* 0x000fe200078e0009 */
[----:B------:R-:W-:Y:S01]  /*e870*/  MOV R11, 0x1c1f ;  /* 0x00001c1f000b7802 */ /* 0x000fe20000000f00 */
[----:B------:R-:W-:Y:S01]  /*e880*/  IMAD.MOV.U32 R12, RZ, RZ, RZ ;  /* 0x000000ffff0c7224 */ /* 0x000fe200078e00ff */
[----:B------:R-:W-:Y:S01]  /*e890*/  MOV R3, R14 ;  /* 0x0000000e00037202 */ /* 0x000fe20000000f00 */
[----:B------:R-:W-:Y:S02]  /*e8a0*/  IMAD.MOV.U32 R15, RZ, RZ, -0x1 ;  /* 0xffffffffff0f7424 */ /* 0x000fe400078e00ff */
[----:B------:R-:W-:-:S07]  /*e8b0*/  VIADD R6, R6, UR43 ;  /* 0x0000002b06067c36 */ /* 0x000fce0008000000 */
[----:B0-----:R-:W-:Y:S05]  /*e8c0*/  WARPSYNC.COLLECTIVE R15, `(.L_x_145) ;  /* 0x000000000f087348 */ /* 0x001fea0003c00000 */
[----:B------:R1:W2:Y:S02]  /*e8d0*/  SHFL.IDX P6, R14, R13, R12, R11 ;  /* 0x0000000c0d0e7389 */ /* 0x0002a400000c000b */
[----:B012---:R-:W-:Y:S01]  /*e8e0*/  ENDCOLLECTIVE ;  /* 0x000000000000791b */ /* 0x007fe20003800000 */
.L_x_145:
[----:B------:R-:W-:Y:S01]  /*e8f0*/  MOV R13, R10 ;  /* 0x0000000a000d7202 */ /* 0x000fe20000000f00 */
[----:B------:R-:W-:Y:S02]  /*e900*/  IMAD.MOV.U32 R12, RZ, RZ, 0x1 ;  /* 0x00000001ff0c7424 */ /* 0x000fe400078e00ff */
[----:B------:R-:W-:Y:S01]  /*e910*/  IMAD.SHL.U32 R15, R2, 0x10, RZ ;  /* 0x00000010020f7824 */ /* 0x000fe200078e00ff */
[----:B------:R-:W-:-:S04]  /*e920*/  MOV R2, R14 ;  /* 0x0000000e00027202 */ /* 0x000fc80000000f00 */
[----:B------:R-:W-:-:S04]  /*e930*/  LOP3.LUT R15, R15, 0x30, RZ, 0xc0, !PT ;  /* 0x000000300f0f7812 */ /* 0x000fc800078ec0ff */
[----:B------:R-:W-:Y:S01]  /*e940*/  IADD3 R2, P0, R15, R2, RZ ;  /* 0x000000020f027210 */ /* 0x000fe20007f1e0ff */
[----:B------:R-:W-:-:S04]  /*e950*/  IMAD.MOV.U32 R15, RZ, RZ, -0x1 ;  /* 0xffffffffff0f7424 */ /* 0x000fc800078e00ff */
[----:B------:R-:W-:-:S08]  /*e960*/  IMAD.X R3, RZ, RZ, R3, P0 ;  /* 0x000000ffff037224 */ /* 0x000fd000000e0603 */
[----:B------:R-:W-:Y:S05]  /*e970*/  WARPSYNC.COLLECTIVE R15, `(.L_x_146) ;  /* 0x000000000f087348 */ /* 0x000fea0003c00000 */
[----:B------:R0:W1:Y:S02]  /*e980*/  SHFL.IDX P6, R14, R13, R12, R11 ;  /* 0x0000000c0d0e7389 */ /* 0x00006400000c000b */
[----:B01----:R-:W-:Y:S01]  /*e990*/  ENDCOLLECTIVE ;  /* 0x000000000000791b */ /* 0x003fe20003800000 */
.L_x_146:
[----:B------:R-:W-:Y:S01]  /*e9a0*/  @!PT LDS RZ, [RZ] ;  /* 0x00000000fffff984 */ /* 0x000fe20000000800 */
[----:B------:R-:W-:Y:S01]  /*e9b0*/  @!PT LDS RZ, [RZ] ;  /* 0x00000000fffff984 */ /* 0x000fe20000000800 */
[----:B------:R-:W-:Y:S01]  /*e9c0*/  @!PT LDS RZ, [RZ] ;  /* 0x00000000fffff984 */ /* 0x000fe20000000800 */
[----:B------:R0:W-:Y:S01]  /*e9d0*/  LDGSTS.E.BYPASS.LTC128B.128 [R6+0x6000], desc[UR36][R2.64], !P2 ;  /* 0x0600000002067fae */ /* 0x0001e2000d101d64 */
[----:B------:R-:W-:Y:S01]  /*e9e0*/  IMAD.MOV.U32 R13, RZ, RZ, R9 ;  /* 0x000000ffff0d7224 */ /* 0x000fe200078e0009 */
[----:B0-----:R-:W0:Y:S01]  /*e9f0*/  S2R R2, SR_TID.X ;  /* 0x0000000000027919 */ /* 0x001e220000002100 */
[----:B------:R-:W-:-:S07]  /*ea00*/  MOV R3, R14 ;  /* 0x0000000e00037202 */ /* 0x000fce0000000f00 */
[----:B0-----:R-:W-:Y:S05]  /*ea10*/  WARPSYNC.COLLECTIVE R15, `(.L_x_147) ;  /* 0x000000000f087348 */ /* 0x001fea0003c00000 */
[----:B------:R1:W2:Y:S02]  /*ea20*/  SHFL.IDX P6, R14, R13, R12, R11 ;  /* 0x0000000c0d0e7389 */ /* 0x0002a400000c000b */
[----:B012---:R-:W-:Y:S01]  /*ea30*/  ENDCOLLECTIVE ;  /* 0x000000000000791b */ /* 0x007fe20003800000 */
.L_x_147:
[----:B------:R-:W-:Y:S01]  /*ea40*/  IMAD.MOV.U32 R13, RZ, RZ, R10 ;  /* 0x000000ffff0d7224 */ /* 0x000fe200078e000a */
[----:B------:R-:W-:Y:S01]  /*ea50*/  MOV R12, 0x2 ;  /* 0x00000002000c7802 */ /* 0x000fe20000000f00 */
        /* <DEDUP_REMOVED lines=9> */
.L_x_148:
[----:B------:R-:W-:Y:S01]  /*eaf0*/  @!PT LDS RZ, [RZ] ;  /* 0x00000000fffff984 */ /* 0x000fe20000000800 */
[----:B------:R-:W-:Y:S01]  /*eb00*/  @!PT LDS RZ, [RZ] ;  /* 0x00000000fffff984 */ /* 0x000fe20000000800 */
[----:B------:R-:W-:Y:S01]  /*eb10*/  @!PT LDS RZ, [RZ] ;  /* 0x00000000fffff984 */ /* 0x000fe20000000800 */
[----:B------:R0:W-:Y:S01]  /*eb20*/  LDGSTS.E.BYPASS.LTC128B.128 [R6+0x6800], desc[UR36][R2.64], !P2 ;  /* 0x0680000002067fae */ /* 0x0001e2000d101d64 */
[----:B------:R-:W-:Y:S01]  /*eb30*/  MOV R13, R9 ;  /* 0x00000009000d7202 */ /* 0x000fe20000000f00 */
[----:B0-----:R-:W0:Y:S01]  /*eb40*/  S2R R2, SR_TID.X ;  /* 0x0000000000027919 */ /* 0x001e220000002100 */
[----:B------:R-:W-:-:S07]  /*eb50*/  IMAD.MOV.U32 R3, RZ, RZ, R14 ;  /* 0x000000ffff037224 */ /* 0x000fce00078e000e */
[----:B0-----:R-:W-:Y:S05]  /*eb60*/  WARPSYNC.COLLECTIVE R15, `(.L_x_149) ;  /* 0x000000000f087348 */ /* 0x001fea0003c00000 */
[----:B------:R1:W2:Y:S02]  /*eb70*/  SHFL.IDX P6, R14, R13, R12, R11 ;  /* 0x0000000c0d0e7389 */ /* 0x0002a400000c000b */
[----:B012---:R-:W-:Y:S01]  /*eb80*/  ENDCOLLECTIVE ;  /* 0x000000000000791b */ /* 0x007fe20003800000 */
.L_x_149:
[----:B------:R-:W-:Y:S02]  /*eb90*/  IMAD.MOV.U32 R13, RZ, RZ, R10 ;  /* 0x000000ffff0d7224 */ /* 0x000fe400078e000a */
[----:B------:R-:W-:Y:S02]  /*eba0*/  IMAD.MOV.U32 R12, RZ, RZ, 0x3 ;  /* 0x00000003ff0c7424 */ /* 0x000fe400078e00ff */
[----:B------:R-:W-:Y:S02]  /*ebb0*/  IMAD.SHL.U32 R15, R2, 0x10, RZ ;  /* 0x00000010020f7824 */ /* 0x000fe400078e00ff */
[----:B------:R-:W-:-:S03]  /*ebc0*/  IMAD.MOV.U32 R2, RZ, RZ, R14 ;  /* 0x000000ffff027224 */ /* 0x000fc600078e000e */
[----:B------:R-:W-:-:S04]  /*ebd0*/  LOP3.LUT R15, R15, 0x30, RZ, 0xc0, !PT ;  /* 0x000000300f0f7812 */ /* 0x000fc800078ec0ff */
[----:B------:R-:W-:Y:S02]  /*ebe0*/  IADD3 R2, P0, R15, R2, RZ ;  /* 0x000000020f027210 */ /* 0x000fe40007f1e0ff */
[----:B------:R-:W-:Y:S02]  /*ebf0*/  MOV R15, 0xffffffff ;  /* 0xffffffff000f7802 */ /* 0x000fe40000000f00 */
[----:B------:R-:W-:-:S09]  /*ec00*/  IADD3.X R3, RZ, R3, RZ, P0, !PT ;  /* 0x00000003ff037210 */ /* 0x000fd200007fe4ff */
[----:B------:R-:W-:Y:S05]  /*ec10*/  WARPSYNC.COLLECTIVE R15, `(.L_x_150) ;  /* 0x000000000f087348 */ /* 0x000fea0003c00000 */
[----:B------:R0:W1:Y:S02]  /*ec20*/  SHFL.IDX P6, R14, R13, R12, R11 ;  /* 0x0000000c0d0e7389 */ /* 0x00006400000c000b */
[----:B01----:R-:W-:Y:S01]  /*ec30*/  ENDCOLLECTIVE ;  /* 0x000000000000791b */ /* 0x003fe20003800000 */
.L_x_150:
[----:B------:R-:W-:Y:S01]  /*ec40*/  @!PT LDS RZ, [RZ] ;  /* 0x00000000fffff984 */ /* 0x000fe20000000800 */
[----:B------:R-:W-:Y:S01]  /*ec50*/  @!PT LDS RZ, [RZ] ;  /* 0x00000000fffff984 */ /* 0x000fe20000000800 */
[----:B------:R-:W-:Y:S01]  /*ec60*/  @!PT LDS RZ, [RZ] ;  /* 0x00000000fffff984 */ /* 0x000fe20000000800 */
[----:B------:R0:W-:Y:S01]  /*ec70*/  LDGSTS.E.BYPASS.LTC128B.128 [R6+0x7000], desc[UR36][R2.64], !P2 ;  /* 0x0700000002067fae */ /* 0x0001e2000d101d64 */
[----:B------:R-:W-:Y:S01]  /*ec80*/  IMAD.MOV.U32 R13, RZ, RZ, R9 ;  /* 0x000000ffff0d7224 */ /* 0x000fe200078e0009 */
[----:B0-----:R-:W0:Y:S01]  /*ec90*/  S2R R3, SR_TID.X ;  /* 0x0000000000037919 */ /* 0x001e220000002100 */
[----:B------:R-:W-:-:S07]  /*eca0*/  IMAD.MOV.U32 R10, RZ, RZ, R14 ;  /* 0x000000ffff0a7224 */ /* 0x000fce00078e000e */
[----:B0-----:R-:W-:Y:S05]  /*ecb0*/  WARPSYNC.COLLECTIVE R15, `(.L_x_151) ;  /* 0x000000000f087348 */ /* 0x001fea0003c00000 */
[----:B------:R1:W2:Y:S02]  /*ecc0*/  SHFL.IDX P6, R14, R13, R12, R11 ;  /* 0x0000000c0d0e7389 */ /* 0x0002a400000c000b */
[----:B012---:R-:W-:Y:S01]  /*ecd0*/  ENDCOLLECTIVE ;  /* 0x000000000000791b */ /* 0x007fe20003800000 */
.L_x_151:
[----:B------:R-:W-:Y:S01]  /*ece0*/  MOV R13, R17 ;  /* 0x00000011000d7202 */ /* 0x000fe20000000f00 */
[----:B------:R-:W-:Y:S01]  /*ecf0*/  IMAD.MOV.U32 R12, RZ, RZ, RZ ;  /* 0x000000ffff0c7224 */ /* 0x000fe200078e00ff */
[----:B------:R-:W-:Y:S01]  /*ed00*/  SHF.L.U32 R3, R3, 0x4, RZ ;  /* 0x0000000403037819 */ /* 0x000fe200000006ff */
[----:B------:R-:W-:-:S07]  /*ed10*/  IMAD.MOV.U32 R2, RZ, RZ, R14 ;  /* 0x000000ffff027224 */ /* 0x000fce00078e000e */
[----:B------:R-:W-:Y:S05]  /*ed20*/  WARPSYNC.COLLECTIVE R15, `(.L_x_152) ;  /* 0x000000000f087348 */ /* 0x000fea0003c00000 */
[----:B------:R0:W1:Y:S02]  /*ed30*/  SHFL.IDX P6, R14, R13, R12, R11 ;  /* 0x0000000c0d0e7389 */ /* 0x00006400000c000b */
[----:B01----:R-:W-:Y:S01]  /*ed40*/  ENDCOLLECTIVE ;  /* 0x000000000000791b */ /* 0x003fe20003800000 */
.L_x_152:
[----:B------:R-:W-:-:S04]  /*ed50*/  LOP3.LUT R3, R3, 0x30, RZ, 0xc0, !PT ;  /* 0x0000003003037812 */ /* 0x000fc800078ec0ff */
[----:B------:R-:W-:-:S05]  /*ed60*/  IADD3 R2, P0, R3, R2, RZ ;  /* 0x0000000203027210 */ /* 0x000fca0007f1e0ff */
[----:B------:R-:W-:Y:S01]  /*ed70*/  IMAD.X R3, RZ, RZ, R10, P0 ;  /* 0x000000ffff037224 */ /* 0x000fe200000e060a */
[----:B------:R-:W-:-:S04]  /*ed80*/  MOV R13, R18 ;  /* 0x00000012000d7202 */ /* 0x000fc80000000f00 */
[----:B------:R-:W-:Y:S01]  /*ed90*/  @!PT LDS RZ, [RZ] ;  /* 0x00000000fffff984 */ /* 0x000fe20000000800 */
[----:B------:R-:W-:Y:S01]  /*eda0*/  @!PT LDS RZ, [RZ] ;  /* 0x00000000fffff984 */ /* 0x000fe20000000800 */
[----:B------:R-:W-:Y:S01]  /*edb0*/  @!PT LDS RZ, [RZ] ;  /* 0x00000000fffff984 */ /* 0x000fe20000000800 */
[----:B------:R0:W-:Y:S01]  /*edc0*/  LDGSTS.E.BYPASS.LTC128B.128 [R6+0x7800], desc[UR36][R2.64], !P2 ;  /* 0x0780000002067fae */ /* 0x0001e2000d101d64 */
[----:B------:R-:W-:-:S07]  /*edd0*/  IMAD.MOV.U32 R17, RZ, RZ, R14 ;  /* 0x000000ffff117224 */ /* 0x000fce00078e000e */
[----:B0-----:R-:W-:Y:S05]  /*ede0*/  WARPSYNC.COLLECTIVE R15, `(.L_x_153) ;  /* 0x000000000f087348 */ /* 0x001fea0003c00000 */
[----:B------:R1:W2:Y:S02]  /*edf0*/  SHFL.IDX P6, R14, R13, R12, R11 ;  /* 0x0000000c0d0e7389 */ /* 0x0002a400000c000b */
[----:B012---:R-:W-:Y:S01]  /*ee00*/  ENDCOLLECTIVE ;  /* 0x000000000000791b */ /* 0x007fe20003800000 */
.L_x_153:
[----:B------:R-:W-:Y:S01]  /*ee10*/  IMAD.MOV.U32 R2, RZ, RZ, R14 ;  /* 0x000000ffff027224 */ /* 0x000fe200078e000e */
[----:B------:R-:W-:Y:S06]  /*ee20*/  BRA `(.L_x_154) ;  /* 0xffffffcc00c47947 */ /* 0x000fec000383ffff */
.L_x_65:
[----:B---3--:R3:W4:Y:S02]  /*ee30*/  SYNCS.PHASECHK.TRANS64.TRYWAIT P0, [R0+URZ+0x13240], R24 ;  /* 0x01324018000075a7 */ /* 0x008724000800017f */
[----:B----4-:R-:W-:Y:S05]  /*ee40*/  @!P0 NANOSLEEP.SYNCS 0x989680 ;  /* 0x009896800000895d */ /* 0x010fea0003900000 */
[----:B------:R-:W4:Y:S02]  /*ee50*/  @!P0 SYNCS.PHASECHK.TRANS64 P0, [R0+URZ+0x13240], R24 ;  /* 0x01324018000085a7 */ /* 0x000f24000800007f */
[----:B----4-:R-:W-:Y:S05]  /*ee60*/  @!P0 BRA `(.L_x_65) ;  /* 0xfffffffc00f08947 */ /* 0x010fea000383ffff */
[----:B------:R-:W-:Y:S05]  /*ee70*/  BRA `(.L_x_155) ;  /* 0xffffffd000207947 */ /* 0x000fea000383ffff */
.L_x_66:
[----:B------:R-:W-:Y:S01]  /*ee80*/  BSSY B0, `(.L_x_156) ;  /* 0x0000008000007945 */ /* 0x000fe20003800000 */
[----:B------:R-:W-:Y:S01]  /*ee90*/  IMAD.MOV.U32 R13, RZ, RZ, R5 ;  /* 0x000000ffff0d7224 */ /* 0x000fe200078e0005 */
[----:B------:R-:W-:Y:S01]  /*eea0*/  MOV R12, RZ ;  /* 0x000000ff000c7202 */ /* 0x000fe20000000f00 */
[----:B------:R-:W-:Y:S02]  /*eeb0*/  IMAD.MOV.U32 R11, RZ, RZ, 0x1c1f ;  /* 0x00001c1fff0b7424 */ /* 0x000fe400078e00ff */
[----:B------:R-:W-:-:S07]  /*eec0*/  IMAD.MOV.U32 R15, RZ, RZ, -0x1 ;  /* 0xffffffffff0f7424 */ /* 0x000fce00078e00ff */
[----:B0123--:R-:W-:Y:S05]  /*eed0*/  WARPSYNC.COLLECTIVE R15, `(.L_x_157) ;  /* 0x000000000f087348 */ /* 0x00ffea0003c00000 */
[----:B------:R4:W0:Y:S02]  /*eee0*/  SHFL.IDX P6, R14, R13, R12, R11 ;  /* 0x0000000c0d0e7389 */ /* 0x00082400000c000b */
[----:B01234-:R-:W-:Y:S01]  /*eef0*/  ENDCOLLECTIVE ;  /* 0x000000000000791b */ /* 0x01ffe20003800000 */
.L_x_157:
[----:B------:R-:W-:Y:S05]  /*ef00*/  BSYNC B0 ;  /* 0x0000000000007941 */ /* 0x000fea0003800000 */
.L_x_156:
[----:B------:R-:W-:Y:S01]  /*ef10*/  IMAD.MOV.U32 R13, RZ, RZ, R4 ;  /* 0x000000ffff0d7224 */ /* 0x000fe200078e0004 */
[----:B------:R-:W-:Y:S01]  /*ef20*/  MOV R11, 0x1c1f ;  /* 0x00001c1f000b7802 */ /* 0x000fe20000000f00 */
[----:B------:R-:W-:Y:S01]  /*ef30*/  IMAD.MOV.U32 R12, RZ, RZ, RZ ;  /* 0x000000ffff0c7224 */ /* 0x000fe200078e00ff */
[----:B------:R-:W-:Y:S01]  /*ef40*/  MOV R3, R14 ;  /* 0x0000000e00037202 */ /* 0x000fe20000000f00 */
[----:B------:R-:W-:-:S07]  /*ef50*/  IMAD.MOV.U32 R15, RZ, RZ, -0x1 ;  /* 0xffffffffff0f7424 */ /* 0x000fce00078e00ff */
[----:B------:R-:W-:Y:S05]  /*ef60*/  WARPSYNC.COLLECTIVE R15, `(.L_x_158) ;  /* 0x000000000f087348 */ /* 0x000fea0003c00000 */
[----:B------:R0:W1:Y:S02]  /*ef70*/  SHFL.IDX P6, R14, R13, R12, R11 ;  /* 0x0000000c0d0e7389 */ /* 0x00006400000c000b */
[----:B01----:R-:W-:Y:S01]  /*ef80*/  ENDCOLLECTIVE ;  /* 0x000000000000791b */ /* 0x003fe20003800000 */
.L_x_158:
[----:B------:R-:W-:Y:S02]  /*ef90*/  IMAD.MOV.U32 R13, RZ, RZ, R5 ;  /* 0x000000ffff0d7224 */ /* 0x000fe400078e0005 */
[----:B------:R-:W-:Y:S02]  /*efa0*/  IMAD.MOV.U32 R12, RZ, RZ, 0x1 ;  /* 0x00000001ff0c7424 */ /* 0x000fe400078e00ff */
[----:B------:R-:W-:-:S07]  /*efb0*/  IMAD.MOV.U32 R2, RZ, RZ, R14 ;  /* 0x000000ffff027224 */ /* 0x000fce00078e000e */
[----:B------:R-:W-:Y:S05]  /*efc0*/  WARPSYNC.COLLECTIVE R15, `(.L_x_159) ;  /* 0x000000000f087348 */ /* 0x000fea0003c00000 */
[----:B------:R0:W1:Y:S02]  /*efd0*/  SHFL.IDX P6, R14, R13, R12, R11 ;  /* 0x0000000c0d0e7389 */ /* 0x00006400000c000b */
[----:B01----:R-:W-:Y:S01]  /*efe0*/  ENDCOLLECTIVE ;  /* 0x000000000000791b */ /* 0x003fe20003800000 */
.L_x_159:
[----:B------:R-:W-:-:S04]  /*eff0*/  IADD3 R2, P0, R10, R2, RZ ;  /* 0x000000020a027210 */ /* 0x000fc80007f1e0ff */
[----:B------:R-:W-:-:S05]  /*f000*/  IADD3.X R3, RZ, R3, RZ, P0, !PT ;  /* 0x00000003ff037210 */ /* 0x000fca00007fe4ff */
        /* <DEDUP_REMOVED lines=9> */
.L_x_160:
[----:B------:R-:W-:Y:S02]  /*f0a0*/  IMAD.MOV.U32 R13, RZ, RZ, R5 ;  /* 0x000000ffff0d7224 */ /* 0x000fe400078e0005 */
[----:B------:R-:W-:Y:S02]  /*f0b0*/  IMAD.MOV.U32 R12, RZ, RZ, 0x2 ;  /* 0x00000002ff0c7424 */ /* 0x000fe400078e00ff */
[----:B------:R-:W-:-:S07]  /*f0c0*/  IMAD.MOV.U32 R2, RZ, RZ, R14 ;  /* 0x000000ffff027224 */ /* 0x000fce00078e000e */
[----:B------:R-:W-:Y:S05]  /*f0d0*/  WARPSYNC.COLLECTIVE R15, `(.L_x_161) ;  /* 0x000000000f087348 */ /* 0x000fea0003c00000 */
[----:B------:R0:W1:Y:S02]  /*f0e0*/  SHFL.IDX P6, R14, R13, R12, R11 ;  /* 0x0000000c0d0e7389 */ /* 0x00006400000c000b */
[----:B01----:R-:W-:Y:S01]  /*f0f0*/  ENDCOLLECTIVE ;  /* 0x000000000000791b */ /* 0x003fe20003800000 */
.L_x_161:
        /* <DEDUP_REMOVED lines=11> */
.L_x_162:
[----:B------:R-:W-:Y:S02]  /*f1b0*/  IMAD.MOV.U32 R13, RZ, RZ, R5 ;  /* 0x000000ffff0d7224 */ /* 0x000fe400078e0005 */
[----:B------:R-:W-:Y:S02]  /*f1c0*/  IMAD.MOV.U32 R12, RZ, RZ, 0x3 ;  /* 0x00000003ff0c7424 */ /* 0x000fe400078e00ff */
[----:B------:R-:W-:-:S07]  /*f1d0*/  IMAD.MOV.U32 R2, RZ, RZ, R14 ;  /* 0x000000ffff027224 */ /* 0x000fce00078e000e */
[----:B------:R-:W-:Y:S05]  /*f1e0*/  WARPSYNC.COLLECTIVE R15, `(.L_x_163) ;  /* 0x000000000f087348 */ /* 0x000fea0003c00000 */
[----:B------:R0:W1:Y:S02]  /*f1f0*/  SHFL.IDX P6, R14, R13, R12, R11 ;  /* 0x0000000c0d0e7389 */ /* 0x00006400000c000b */
[----:B01----:R-:W-:Y:S01]  /*f200*/  ENDCOLLECTIVE ;  /* 0x000000000000791b */ /* 0x003fe20003800000 */
.L_x_163:
[----:B------:R-:W-:-:S04]  /*f210*/  IADD3 R2, P0, R10, R2, RZ ;  /* 0x000000020a027210 */ /* 0x000fc80007f1e0ff */
[----:B------:R-:W-:-:S05]  /*f220*/  IADD3.X R3, RZ, R3, RZ, P0, !PT ;  /* 0x00000003ff037210 */ /* 0x000fca00007fe4ff */
        /* <DEDUP_REMOVED lines=9> */
.L_x_164:
[----:B------:R-:W-:Y:S02]  /*f2c0*/  IMAD.MOV.U32 R13, RZ, RZ, R8 ;  /* 0x000000ffff0d7224 */ /* 0x000fe400078e0008 */
[----:B------:R-:W-:Y:S02]  /*f2d0*/  IMAD.MOV.U32 R12, RZ, RZ, RZ ;  /* 0x000000ffff0c7224 */ /* 0x000fe400078e00ff */
[----:B------:R-:W-:-:S07]  /*f2e0*/  IMAD.MOV.U32 R2, RZ, RZ, R14 ;  /* 0x000000ffff027224 */ /* 0x000fce00078e000e */
[----:B------:R-:W-:Y:S05]  /*f2f0*/  WARPSYNC.COLLECTIVE R15, `(.L_x_165) ;  /* 0x000000000f087348 */ /* 0x000fea0003c00000 */
[----:B------:R0:W1:Y:S02]  /*f300*/  SHFL.IDX P6, R14, R13, R12, R11 ;  /* 0x0000000c0d0e7389 */ /* 0x00006400000c000b */
[----:B01----:R-:W-:Y:S01]  /*f310*/  ENDCOLLECTIVE ;  /* 0x000000000000791b */ /* 0x003fe20003800000 */
.L_x_165:
        /* <DEDUP_REMOVED lines=11> */
.L_x_166:
[----:B------:R-:W-:Y:S05]  /*f3d0*/  BRA `(.L_x_167) ;  /* 0xffffffcc00b47947 */ /* 0x000fea000383ffff */
.L_x_71:
[----:B0-----:R0:W2:Y:S02]  /*f3e0*/  SYNCS.PHASECHK.TRANS64.TRYWAIT P2, [R0+URZ+0x13270], R3 ;  /* 0x01327003000075a7 */ /* 0x0010a4000804017f */
[----:B--2---:R-:W-:Y:S05]  /*f3f0*/  @!P2 NANOSLEEP.SYNCS 0x989680 ;  /* 0x009896800000a95d */ /* 0x004fea0003900000 */
[----:B------:R-:W2:Y:S02]  /*f400*/  @!P2 SYNCS.PHASECHK.TRANS64 P2, [R0+URZ+0x13270], R3 ;  /* 0x013270030000a5a7 */ /* 0x000ea4000804007f */
[----:B--2---:R-:W-:Y:S05]  /*f410*/  @!P2 BRA `(.L_x_71) ;  /* 0xfffffffc00f0a947 */ /* 0x004fea000383ffff */
[----:B------:R-:W-:Y:S05]  /*f420*/  BRA `(.L_x_168) ;  /* 0xffffffd000187947 */ /* 0x000fea000383ffff */
.L_x_73:
[----:B0-----:R0:W2:Y:S02]  /*f430*/  SYNCS.PHASECHK.TRANS64.TRYWAIT P2, [R0+URZ+0x13260], R5 ;  /* 0x01326005000075a7 */ /* 0x0010a4000804017f */
[----:B--2---:R-:W-:Y:S05]  /*f440*/  @!P2 NANOSLEEP.SYNCS 0x989680 ;  /* 0x009896800000a95d */ /* 0x004fea0003900000 */
[----:B------:R-:W2:Y:S02]  /*f450*/  @!P2 SYNCS.PHASECHK.TRANS64 P2, [R0+URZ+0x13260], R5 ;  /* 0x013260050000a5a7 */ /* 0x000ea4000804007f */
[----:B--2---:R-:W-:Y:S05]  /*f460*/  @!P2 BRA `(.L_x_73) ;  /* 0xfffffffc00f0a947 */ /* 0x004fea000383ffff */
[----:B------:R-:W-:Y:S05]  /*f470*/  BRA `(.L_x_169) ;  /* 0xffffffd000287947 */ /* 0x000fea000383ffff */
.L_x_79:
[----:B0-----:R0:W2:Y:S02]  /*f480*/  SYNCS.PHASECHK.TRANS64.TRYWAIT P1, [R2+URZ+0x13270], R3 ;  /* 0x01327003020075a7 */ /* 0x0010a4000802017f */
[----:B--2---:R-:W-:Y:S05]  /*f490*/  @!P1 NANOSLEEP.SYNCS 0x989680 ;  /* 0x009896800000995d */ /* 0x004fea0003900000 */
[----:B------:R-:W2:Y:S02]  /*f4a0*/  @!P1 SYNCS.PHASECHK.TRANS64 P1, [R2+URZ+0x13270], R3 ;  /* 0x01327003020095a7 */ /* 0x000ea4000802007f */
[----:B--2---:R-:W-:Y:S05]  /*f4b0*/  @!P1 BRA `(.L_x_79) ;  /* 0xfffffffc00f09947 */ /* 0x004fea000383ffff */
[----:B------:R-:W-:Y:S05]  /*f4c0*/  BRA `(.L_x_170) ;  /* 0xffffffd400207947 */ /* 0x000fea000383ffff */
.L_x_81:
[----:B0-----:R0:W2:Y:S02]  /*f4d0*/  SYNCS.PHASECHK.TRANS64.TRYWAIT P1, [R2+URZ+0x13260], R5 ;  /* 0x01326005020075a7 */ /* 0x0010a4000802017f */
[----:B--2---:R-:W-:Y:S05]  /*f4e0*/  @!P1 NANOSLEEP.SYNCS 0x989680 ;  /* 0x009896800000995d */ /* 0x004fea0003900000 */
[----:B------:R-:W2:Y:S02]  /*f4f0*/  @!P1 SYNCS.PHASECHK.TRANS64 P1, [R2+URZ+0x13260], R5 ;  /* 0x01326005020095a7 */ /* 0x000ea4000802007f */
[----:B--2---:R-:W-:Y:S05]  /*f500*/  @!P1 BRA `(.L_x_81) ;  /* 0xfffffffc00f09947 */ /* 0x004fea000383ffff */
[----:B------:R-:W-:Y:S05]  /*f510*/  BRA `(.L_x_171) ;  /* 0xffffffd400307947 */ /* 0x000fea000383ffff */
.L_x_85:
[----:B0-----:R0:W2:Y:S02]  /*f520*/  SYNCS.PHASECHK.TRANS64.TRYWAIT P0, [R5+URZ+0x13220], R0 ;  /* 0x01322000050075a7 */ /* 0x0010a4000800017f */
[----:B--2---:R-:W-:Y:S05]  /*f530*/  @!P0 NANOSLEEP.SYNCS 0x989680 ;  /* 0x009896800000895d */ /* 0x004fea0003900000 */
[----:B------:R-:W2:Y:S02]  /*f540*/  @!P0 SYNCS.PHASECHK.TRANS64 P0, [R5+URZ+0x13220], R0 ;  /* 0x01322000050085a7 */ /* 0x000ea4000800007f */
[----:B--2---:R-:W-:Y:S05]  /*f550*/  @!P0 BRA `(.L_x_85) ;  /* 0xfffffffc00f08947 */ /* 0x004fea000383ffff */
[----:B------:R-:W-:Y:S05]  /*f560*/  BRA `(.L_x_172) ;  /* 0xffffffd8003c7947 */ /* 0x000fea000383ffff */
.L_x_89:
[----:B0-----:R0:W2:Y:S02]  /*f570*/  SYNCS.PHASECHK.TRANS64.TRYWAIT P1, [R3+URZ+0x13240], R2 ;  /* 0x01324002030075a7 */ /* 0x0010a4000802017f */
[----:B--2---:R-:W-:Y:S05]  /*f580*/  @!P1 NANOSLEEP.SYNCS 0x989680 ;  /* 0x009896800000995d */ /* 0x004fea0003900000 */
[----:B------:R-:W2:Y:S02]  /*f590*/  @!P1 SYNCS.PHASECHK.TRANS64 P1, [R3+URZ+0x13240], R2 ;  /* 0x01324002030095a7 */ /* 0x000ea4000802007f */
[----:B--2---:R-:W-:Y:S05]  /*f5a0*/  @!P1 BRA `(.L_x_89) ;  /* 0xfffffffc00f09947 */ /* 0x004fea000383ffff */
[----:B------:R-:W-:Y:S05]  /*f5b0*/  BRA `(.L_x_173) ;  /* 0xffffffd8007c7947 */ /* 0x000fea000383ffff */
.L_x_91:
[----:B--2---:R2:W3:Y:S02]  /*f5c0*/  SYNCS.PHASECHK.TRANS64.TRYWAIT P1, [R5+URZ+0x13240], R0 ;  /* 0x01324000050075a7 */ /* 0x0044e4000802017f */
[----:B---3--:R-:W-:Y:S05]  /*f5d0*/  @!P1 NANOSLEEP.SYNCS 0x989680 ;  /* 0x009896800000995d */ /* 0x008fea0003900000 */
[----:B------:R-:W3:Y:S02]  /*f5e0*/  @!P1 SYNCS.PHASECHK.TRANS64 P1, [R5+URZ+0x13240], R0 ;  /* 0x01324000050095a7 */ /* 0x000ee4000802007f */
[----:B---3--:R-:W-:Y:S05]  /*f5f0*/  @!P1 BRA `(.L_x_91) ;  /* 0xfffffffc00f09947 */ /* 0x008fea000383ffff */
[----:B------:R-:W-:Y:S05]  /*f600*/  BRA `(.L_x_174) ;  /* 0xffffffd800887947 */ /* 0x000fea000383ffff */
.L_x_93:
[----:B---3--:R3:W4:Y:S02]  /*f610*/  SYNCS.PHASECHK.TRANS64.TRYWAIT P1, [R3+URZ+0x13260], R2 ;  /* 0x01326002030075a7 */ /* 0x008724000802017f */
[----:B----4-:R-:W-:Y:S05]  /*f620*/  @!P1 NANOSLEEP.SYNCS 0x989680 ;  /* 0x009896800000995d */ /* 0x010fea0003900000 */
[----:B------:R-:W4:Y:S02]  /*f630*/  @!P1 SYNCS.PHASECHK.TRANS64 P1, [R3+URZ+0x13260], R2 ;  /* 0x01326002030095a7 */ /* 0x000f24000802007f */
[----:B----4-:R-:W-:Y:S05]  /*f640*/  @!P1 BRA `(.L_x_93) ;  /* 0xfffffffc00f09947 */ /* 0x010fea000383ffff */
[----:B------:R-:W-:Y:S05]  /*f650*/  BRA `(.L_x_175) ;  /* 0xffffffd800847947 */ /* 0x000fea000383ffff */
.L_x_95:
[----:B----4-:R4:W0:Y:S02]  /*f660*/  SYNCS.PHASECHK.TRANS64.TRYWAIT P1, [R5+URZ+0x13260], R0 ;  /* 0x01326000050075a7 */ /* 0x010824000802017f */
[----:B0-----:R-:W-:Y:S05]  /*f670*/  @!P1 NANOSLEEP.SYNCS 0x989680 ;  /* 0x009896800000995d */ /* 0x001fea0003900000 */
[----:B------:R-:W0:Y:S02]  /*f680*/  @!P1 SYNCS.PHASECHK.TRANS64 P1, [R5+URZ+0x13260], R0 ;  /* 0x01326000050095a7 */ /* 0x000e24000802007f */
[----:B0-----:R-:W-:Y:S05]  /*f690*/  @!P1 BRA `(.L_x_95) ;  /* 0xfffffffc00f09947 */ /* 0x001fea000383ffff */
[----:B------:R-:W-:Y:S05]  /*f6a0*/  BRA `(.L_x_176) ;  /* 0xffffffd800807947 */ /* 0x000fea000383ffff */
.L_x_97:
[----:B------:R0:W0:Y:S02]  /*f6b0*/  SYNCS.PHASECHK.TRANS64.TRYWAIT P1, [R3+URZ+0x13280], R2 ;  /* 0x01328002030075a7 */ /* 0x000024000802017f */
[----:B0-----:R-:W-:Y:S05]  /*f6c0*/  @!P1 NANOSLEEP.SYNCS 0x989680 ;  /* 0x009896800000995d */ /* 0x001fea0003900000 */
[----:B------:R-:W0:Y:S02]  /*f6d0*/  @!P1 SYNCS.PHASECHK.TRANS64 P1, [R3+URZ+0x13280], R2 ;  /* 0x01328002030095a7 */ /* 0x000e24000802007f */
[----:B0-----:R-:W-:Y:S05]  /*f6e0*/  @!P1 BRA `(.L_x_97) ;  /* 0xfffffffc00f09947 */ /* 0x001fea000383ffff */
[----:B------:R-:W-:Y:S05]  /*f6f0*/  BRA `(.L_x_177) ;  /* 0xffffffd8007c7947 */ /* 0x000fea000383ffff */
.L_x_178:
[----:B------:R-:W-:-:S00]  /*f700*/  BRA `(.L_x_178) ;  /* 0xfffffffc00fc7947 */ /* 0x000fc0000383ffff */
[----:B------:R-:W-:-:S00]  /*f710*/  NOP ;  /* 0x0000000000007918 */ /* 0x000fc00000000000 */
        /* <DEDUP_REMOVED lines=14> */
.L_x_2747:


//--------------------- .text._ZN7cutlass13device_kernelIN5flash11enable_sm90INS1_16FlashAttnFwdSm90INS1_25CollectiveMainloopFwdSm90ILi2EN4cute5tupleIJNS5_1CILi1EEES8_S8_EEENS6_IJNS7_ILi192EEENS7_ILi160EEENS7_ILi64EEEEEELi64ENS_12float_e4m3_tEfNS_4arch4Sm90ELb0ELb0ELb1ELb1ELb1ELb0ELb0ELb1ELb1ELb1ELb0ELb0EEENS1_21CollectiveEpilogueFwdINS6_IJSA_SC_SB_EEES9_NS_10bfloat16_tESG_Li384ELb1ELb1ELb0ELb1EEENS1_36VarlenDynamicPersistentTileSchedulerILi192ELi160ELi384ELi128ELb0ELb1ELb1ELb0ELb1ELb1EEEEEEEEEvNT_6ParamsE --------------------------
	.section	.text._ZN7cutlass13device_kernelIN5flash11enable_sm90INS1_16FlashAttnFwdSm90INS1_25CollectiveMainloopFwdSm90ILi2EN4cute5tupleIJNS5_1CILi1EEES8_S8_EEENS6_IJNS7_ILi192EEENS7_ILi160EEENS7_ILi64EEEEEELi64ENS_12float_e4m3_tEfNS_4arch4Sm90ELb0ELb0ELb1ELb1ELb1ELb0ELb0ELb1ELb1ELb1ELb0ELb0EEENS1_21CollectiveEpilogueFwdINS6_IJSA_SC_SB_EEES9_NS_10bfloat16_tESG_Li384ELb1ELb1ELb0ELb1EEENS1_36VarlenDynamicPersistentTileSchedulerILi192ELi160ELi384ELi128ELb0ELb1ELb1ELb0ELb1ELb1EEEEEEEEEvNT_6ParamsE,"ax",@progbits
	.align	128
.text._ZN7cutlass13device_kernelIN5flash11enable_sm90INS1_16FlashAttnFwdSm90INS1_25CollectiveMainloopFwdSm90ILi2EN4cute5tupleIJNS5_1CILi1EEES8_S8_EEENS6_IJNS7_ILi192EEENS7_ILi160EEENS7_ILi64EEEEEELi64ENS_12float_e4m3_tEfNS_4arch4Sm90ELb0ELb0ELb1ELb1ELb1ELb0ELb0ELb1ELb1ELb1ELb0ELb0EEENS1_21CollectiveEpilogueFwdINS6_IJSA_SC_SB_EEES9_NS_10bfloat16_tESG_Li384ELb1ELb1ELb0ELb1EEENS1_36VarlenDynamicPersistentTileSchedulerILi192ELi160ELi384ELi128ELb0ELb1ELb1ELb0ELb1ELb1EEEEEEEEEvNT_6ParamsE:
        .type           _ZN7cutlass13device_kernelIN5flash11enable_sm90INS1_16FlashAttnFwdSm90INS1_25CollectiveMainloopFwdSm90ILi2EN4cute5tupleIJNS5_1CILi1EEES8_S8_EEENS6_IJNS7_ILi192EEENS7_ILi160EEENS7_ILi64EEEEEELi64ENS_12float_e4m3_tEfNS_4arch4Sm90ELb0ELb0ELb1ELb1ELb1ELb0ELb0ELb1ELb1ELb1ELb0ELb0EEENS1_21CollectiveEpilogueFwdINS6_IJSA_SC_SB_EEES9_NS_10bfloat16_tESG_Li384ELb1ELb1ELb0ELb1EEENS1_36VarlenDynamicPersistentTileSchedulerILi192ELi160ELi384ELi128ELb0ELb1ELb1ELb0ELb1ELb1EEEEEEEEEvNT_6ParamsE,@function
        .size           _ZN7cutlass13device_kernelIN5flash11enable_sm90INS1_16FlashAttnFwdSm90INS1_25CollectiveMainloopFwdSm90ILi2EN4cute5tupleIJNS5_1CILi1EEES8_S8_EEENS6_IJNS7_ILi192EEENS7_ILi160EEENS7_ILi64EEEEEELi64ENS_12float_e4m3_tEfNS_4arch4Sm90ELb0ELb0ELb1ELb1ELb1ELb0ELb0ELb1ELb1ELb1ELb0ELb0EEENS1_21CollectiveEpilogueFwdINS6_IJSA_SC_SB_EEES9_NS_10bfloat16_tESG_Li384ELb1ELb1ELb0ELb1EEENS1_36VarlenDynamicPersistentTileSchedulerILi192ELi160ELi384ELi128ELb0ELb1ELb1ELb0ELb1ELb1EEEEEEEEEvNT_6ParamsE,(.L_x_2748 - _ZN7cutlass13device_kernelIN5flash11enable_sm90INS1_16FlashAttnFwdSm90INS1_25CollectiveMainloopFwdSm90ILi2EN4cute5tupleIJNS5_1CILi1EEES8_S8_EEENS6_IJNS7_ILi192EEENS7_ILi160EEENS7_ILi64EEEEEELi64ENS_12float_e4m3_tEfNS_4arch4Sm90ELb0ELb0ELb1ELb1ELb1ELb0ELb0ELb1ELb1ELb1ELb0ELb0EEENS1_21CollectiveEpilogueFwdINS6_IJSA_SC_SB_EEES9_NS_10bfloat16_tESG_Li384ELb1ELb1ELb0ELb1EEENS1_36VarlenDynamicPersistentTileSchedulerILi192ELi160ELi384ELi128ELb0ELb1ELb1ELb0ELb1ELb1EEEEEEEEEvNT_6ParamsE)
        .other          _ZN7cutlass13device_kernelIN5flash11enable_sm90INS1_16FlashAttnFwdSm90INS1_25CollectiveMainloopFwdSm90ILi2EN4cute5tupleIJNS5_1CILi1EEES8_S8_EEENS6_IJNS7_ILi192EEENS7_ILi160EEENS7_ILi64EEEEEELi64ENS_12float_e4m3_tEfNS_4arch4Sm90ELb0ELb0ELb1ELb1ELb1ELb0ELb0ELb1ELb1ELb1ELb0ELb0EEENS1_21CollectiveEpilogueFwdINS6_IJSA_SC_SB_EEES9_NS_10bfloat16_tESG_Li384ELb1ELb1ELb0ELb1EEENS1_36VarlenDynamicPersistentTileSchedulerILi192ELi160ELi384ELi128ELb0ELb1ELb1ELb0ELb1ELb1EEEEEEEEEvNT_6ParamsE,@"STO_CUDA_ENTRY STV_DEFAULT"
_ZN7cutlass13device_kernelIN5flash11enable_sm90INS1_16FlashAttnFwdSm90INS1_25CollectiveMainloopFwdSm90ILi2EN4cute5tupleIJNS5_1CILi1EEES8_S8_EEENS6_IJNS7_ILi192EEENS7_ILi160EEENS7_ILi64EEEEEELi64ENS_12float_e4m3_tEfNS_4arch4Sm90ELb0ELb0ELb1ELb1ELb1ELb0ELb0ELb1ELb1ELb1ELb0ELb0EEENS1_21CollectiveEpilogueFwdINS6_IJSA_SC_SB_EEES9_NS_10bfloat16_tESG_Li384ELb1ELb1ELb0ELb1EEENS1_36VarlenDynamicPersistentTileSchedulerILi192ELi160ELi384ELi128ELb0ELb1ELb1ELb0ELb1ELb1EEEEEEEEEvNT_6ParamsE:
        /* <DEDUP_REMOVED lines=10> */
[----:B------:R-:W-:-:S05]  /*00a0*/  SHF.R.U32.HI R2, RZ, 0x7, R3 ;  /* 0x00000007ff027819 */ /* 0x000fca0000011603 */
[----:B------:R0:W1:Y:S04]  /*00b0*/  SHFL.IDX PT, R3, R2, RZ, 0x1f ;  /* 0x00001fff02037589 */ /* 0x00006800000e0000 */
[----:B------:R-:W-:Y:S01]  /*00c0*/  VOTEU.ALL UP0, P0 ;  /* 0x00000000003f7886 */ /* 0x000fe20000000000 */
[----:B------:R-:W-:-:S04]  /*00d0*/  VOTEU.ALL UP1, P0 ;  /* 0x00000000003f7886 */ /* 0x000fc80000020000 */
[----:B------:R-:W2:Y:S01]  /*00e0*/  @!UP0 S2UR UR8, SR_CgaCtaId ;  /* 0x00000000000889c3 */ /* 0x000ea20000008800 */
[----:B------:R-:W-:Y:S01]  /*00f0*/  @!UP0 UMOV UR6, 0x400 ;  /* 0x0000040000068882 */ /* 0x000fe20000000000 */
[----:B------:R-:W-:-:S04]  /*0100*/  @!UP0 UIADD3 UR4, -UR4, 0x100000, URZ ;  /* 0x0010000004048890 */ /* 0x000fc8000fffe13f */
[----:B------:R-:W-:Y:S02]  /*0110*/  @!UP0 USHF.L.U32 UR5, UR4, 0xb, URZ ;  /* 0x0000000b04058899 */ /* 0x000fe4000800063f */
[----:B------:R-:W-:Y:S02]  /*0120*/  @!UP0 USHF.L.U32 UR4, UR4, 0x1, URZ ;  /* 0x0000000104048899 */ /* 0x000fe4000800063f */
[----:B--2---:R-:W-:Y:S02]  /*0130*/  @!UP0 ULEA UR8, UR8, UR6, 0x18 ;  /* 0x0000000608088291 */ /* 0x004fe4000f8ec03f */
        /* <DEDUP_REMOVED lines=25> */
.L_x_179:
        /* <DEDUP_REMOVED lines=22> */
.L_x_180:
        /* <DEDUP_REMOVED lines=18> */
.L_x_181:
        /* <DEDUP_REMOVED lines=22> */
.L_x_182:
[----:B------:R-:W5:Y:S01]  /*06b0*/  SHFL.IDX PT, R4, R0, RZ, 0x1f ;  /* 0x00001fff00047589 */ /* 0x000f6200000e0000 */
[----:B------:R-:W-:Y:S01]  /*06c0*/  R2UR UR9, R3 ;  /* 0x00000000030972ca */ /* 0x000fe200000e0000 */
[----:B------:R-:W-:Y:S01]  /*06d0*/  NOP ;  /* 0x0000000000007918 */ /* 0x000fe20000000000 */
[----:B------:R-:W0:Y:S01]  /*06e0*/  S2R R2, SR_CgaCtaId ;  /* 0x0000000000027919 */ /* 0x000e220000008800 */
        /* <DEDUP_REMOVED lines=20> */
.L_x_183:
        /* <DEDUP_REMOVED lines=8> */
.L_x_185:
[----:B------:R-:W-:-:S08]  /*08b0*/  NOP ;  /* 0x0000000000007918 */ /* 0x000fd00000000000 */
[----:B------:R-:W0:Y:S02]  /*08c0*/  USETMAXREG.TRY_ALLOC.CTAPOOL UP0, 0xa0 ;  /* 0x000000a0000079c8 */ /* 0x000e240008000600 */
[----:B0-----:R-:W-:-:S13]  /*08d0*/  PLOP3.LUT P0, PT, PT, PT, UP0, 0x80, 0x0 ;  /* 0x000000000000781c */ /* 0x001fda0003f0f008 */
[----:B------:R-:W-:Y:S05]  /*08e0*/  @!P0 BRA `(.L_x_185) ;  /* 0xfffffffc00f08947 */ /* 0x000fea000383ffff */
[----:B------:R-:W0:Y:S08]  /*08f0*/  S2UR UR5, SR_CgaCtaId ;  /* 0x00000000000579c3 */ /* 0x000e300000008800 */
[----:B------:R-:W-:Y:S06]  /*0900*/  BAR.ARV 0x8, 0x200 ;  /* 0x0208000000007b1d */ /* 0x000fec0000002000 */
[----:B------:R-:W-:-:S02]  /*0910*/  UMOV UR4, 0x400 ;  /* 0x0000040000047882 */ /* 0x000fc40000000000 */
[----:B------:R-:W-:Y:S01]  /*0920*/  BAR.SYNC.DEFER_BLOCKING 0x5, 0x200 ;  /* 0x0148000000007b1d */ /* 0x000fe20000010000 */
[----:B0-----:R-:W-:-:S09]  /*0930*/  ULEA UR4, UR5, UR4, 0x18 ;  /* 0x0000000405047291 */ /* 0x001fd2000f8ec03f */
[----:B------:R-:W0:Y:S01]  /*0940*/  LDS.128 R28, [UR4+0x132d0] ;  /* 0x0132d004ff1c7984 */ /* 0x000e220008000c00 */
[----:B------:R-:W-:Y:S01]  /*0950*/  ULDC UR4, c[0x0][0xc3c] ;  /* 0x00030f0000047ab9 */ /* 0x000fe20000000800 */
[----:B------:R-:W-:Y:S06]  /*0960*/  BAR.ARV 0x4, 0x200 ;  /* 0x0108000000007b1d */ /* 0x000fec0000002000 */
[----:B0-----:R-:W-:-:S13]  /*0970*/  ISETP.GE.AND P0, PT, R31, UR4, PT ;  /* 0x000000041f007c0c */ /* 0x001fda000bf06270 */
[----:B------:R-:W-:Y:S05]  /*0980*/  @P0 EXIT ;  /* 0x000000000000094d */ /* 0x000fea0003800000 */
[----:B------:R-:W0:Y:S01]  /*0990*/  S2R R0, SR_TID.X ;  /* 0x0000000000007919 */ /* 0x000e220000002100 */
[----:B------:R-:W-:Y:S01]  /*09a0*/  R2UR UR5, R29 ;  /* 0x000000001d0572ca */ /* 0x000fe200000e0000 */
[----:B------:R-:W-:Y:S01]  /*09b0*/  IMAD.MOV.U32 R11, RZ, RZ, -0x2 ;  /* 0xfffffffeff0b7424 */ /* 0x000fe200078e00ff */
[----:B------:R-:W-:Y:S01]  /*09c0*/  R2UR UR40, R30 ;  /* 0x000000001e2872ca */ /* 0x000fe200000e0000 */
        /* <DEDUP_REMOVED lines=9> */
[----:B------:R-:W-:Y:S01]  /*0a60*/  LEA.HI R2, R0, R10, RZ, 0x4 ;  /* 0x0000000a00027211 */ /* 0x000fe200078f20ff */
[----:B------:R-:W-:Y:S01]  /*0a70*/  IMAD.SHL.U32 R4, R3, 0x20, RZ ;  /* 0x0000002003047824 */ /* 0x000fe200078e00ff */
[----:B------:R-:W-:Y:S01]  /*0a80*/  SHF.R.S32.HI R22, RZ, 0x7, R22 ;  /* 0x00000007ff167819 */ /* 0x000fe20000011416 */
[----:B------:R-:W-:Y:S01]  /*0a90*/  IMAD.IADD R19, R10, 0x1, -R19 ;  /* 0x000000010a137824 */ /* 0x000fe200078e0a13 */
[----:B------:R-:W-:-:S02]  /*0aa0*/  LOP3.LUT R3, R2, 0x3fffff0, RZ, 0xc0, !PT ;  /* 0x03fffff002037812 */ /* 0x000fc400078ec0ff */
[----:B------:R-:W-:Y:S02]  /*0ab0*/  SHF.R.S32.HI R5, RZ, 0x4, R2 ;  /* 0x00000004ff057819 */ /* 0x000fe40000011402 */
[----:B------:R-:W-:Y:S01]  /*0ac0*/  SHF.R.S32.HI R6, RZ, 0x1f, R19 ;  /* 0x0000001fff067819 */ /* 0x000fe20000011413 */
[----:B------:R-:W-:Y:S01]  /*0ad0*/  IMAD.IADD R3, R10, 0x1, -R3 ;  /* 0x000000010a037824 */ /* 0x000fe200078e0a03 */
[----:B------:R-:W-:Y:S02]  /*0ae0*/  LEA.HI R2, R2, R5, RZ, 0x1 ;  /* 0x0000000502027211 */ /* 0x000fe400078f08ff */
[----:B------:R-:W-:Y:S02]  /*0af0*/  LOP3.LUT R4, R4, 0xfffffc00, RZ, 0xc0, !PT ;  /* 0xfffffc0004047812 */ /* 0x000fe400078ec0ff */
[----:B------:R-:W-:Y:S02]  /*0b00*/  LEA.HI R7, R6, R19, RZ, 0x2 ;  /* 0x0000001306077211 */ /* 0x000fe400078f10ff */
[----:B------:R-:W-:-:S02]  /*0b10*/  LOP3.LUT R2, R2, 0x1ffffffe, RZ, 0xc0, !PT ;  /* 0x1ffffffe02027812 */ /* 0x000fc400078ec0ff */
[----:B------:R-:W-:Y:S02]  /*0b20*/  LEA R3, R3, R4, 0x6 ;  /* 0x0000000403037211 */ /* 0x000fe400078e30ff */
[----:B------:R-:W-:Y:S01]  /*0b30*/  LEA.HI R4, R0, R10, RZ, 0x2 ;  /* 0x0000000a00047211 */ /* 0x000fe200078f10ff */
[----:B------:R-:W-:Y:S01]  /*0b40*/  IMAD.IADD R2, R5, 0x1, -R2 ;  /* 0x0000000105027824 */ /* 0x000fe200078e0a02 */
[--C-:B------:R-:W-:Y:S02]  /*0b50*/  SHF.R.S32.HI R8, RZ, 0x2, R7.reuse ;  /* 0x00000002ff087819 */ /* 0x100fe40000011407 */
[----:B------:R-:W-:Y:S01]  /*0b60*/  SHF.R.S32.HI R9, RZ, 0x1f, R7 ;  /* 0x0000001fff097819 */ /* 0x000fe20000011407 */
[----:B------:R-:W-:Y:S01]  /*0b70*/  IMAD R3, R2, 0x8, R3 ;  /* 0x0000000802037824 */ /* 0x000fe200078e0203 */
[----:B------:R-:W-:Y:S01]  /*0b80*/  LOP3.LUT R4, R4, 0xfffffffc, RZ, 0xc0, !PT ;  /* 0xfffffffc04047812 */ /* 0x000fe200078ec0ff */
[----:B------:R-:W-:Y:S01]  /*0b90*/  IMAD.HI R2, R22, 0x55555556, RZ ;  /* 0x5555555616027827 */ /* 0x000fe200078e02ff */
[----:B------:R-:W-:-:S02]  /*0ba0*/  LEA.HI R9, R9, R8, RZ, 0x3 ;  /* 0x0000000809097211 */ /* 0x000fc400078f18ff */
[----:B------:R-:W-:Y:S01]  /*0bb0*/  LEA.HI R0, R0, R10, RZ, 0x3 ;  /* 0x0000000a00007211 */ /* 0x000fe200078f18ff */
[----:B------:R-:W-:Y:S01]  /*0bc0*/  IMAD.IADD R4, R10, 0x1, -R4 ;  /* 0x000000010a047824 */ /* 0x000fe200078e0a04 */
[----:B------:R-:W-:Y:S01]  /*0bd0*/  LOP3.LUT R9, R9, 0xfffffff8, RZ, 0xc0, !PT ;  /* 0xfffffff809097812 */ /* 0x000fe200078ec0ff */
[----:B------:R0:W-:Y:S01]  /*0be0*/  STL [R1], R3 ;  /* 0x0000000301007387 */ /* 0x0001e20000100800 */
[----:B------:R-:W-:Y:S02]  /*0bf0*/  LEA.HI R6, R6, R19, RZ, 0x5 ;  /* 0x0000001306067211 */ /* 0x000fe400078f28ff */
[----:B------:R-:W-:Y:S01]  /*0c00*/  LOP3.LUT R16, R0, 0xfffffff8, RZ, 0xc0, !PT ;  /* 0xfffffff800107812 */ /* 0x000fe200078ec0ff */
[----:B------:R-:W-:Y:S01]  /*0c10*/  IMAD.IADD R9, R8, 0x1, -R9 ;  /* 0x0000000108097824 */ /* 0x000fe200078e0a09 */
[----:B------:R-:W-:Y:S02]  /*0c20*/  SHF.R.S32.HI R6, RZ, 0x5, R6 ;  /* 0x00000005ff067819 */ /* 0x000fe40000011406 */
[----:B------:R-:W-:Y:S01]  /*0c30*/  LOP3.LUT R8, R7, 0x7ffffffc, RZ, 0xc0, !PT ;  /* 0x7ffffffc07087812 */ /* 0x000fe200078ec0ff */
[----:B------:R-:W-:Y:S01]  /*0c40*/  IMAD.IADD R16, R10, 0x1, -R16 ;  /* 0x000000010a107824 */ /* 0x000fe200078e0a10 */
[----:B------:R-:W-:Y:S01]  /*0c50*/  SHF.R.S32.HI R18, RZ, 0x3, R0 ;  /* 0x00000003ff127819 */ /* 0x000fe20000011400 */
[----:B------:R-:W-:Y:S01]  /*0c60*/  IMAD R6, R6, 0x10, R9 ;  /* 0x0000001006067824 */ /* 0x000fe200078e0209 */
[----:B0-----:R-:W-:Y:S01]  /*0c70*/  LEA.HI R3, R2, R2, RZ, 0x1 ;  /* 0x0000000202037211 */ /* 0x001fe200078f08ff */
[----:B------:R-:W-:Y:S01]  /*0c80*/  IMAD.SHL.U32 R17, R16, 0x8, RZ ;  /* 0x0000000810117824 */ /* 0x000fe200078e00ff */
[----:B------:R-:W-:-:S02]  /*0c90*/  LEA.HI R2, R4, R4, RZ, 0x1 ;  /* 0x0000000404027211 */ /* 0x000fc400078f08ff */
[----:B------:R-:W-:Y:S01]  /*0ca0*/  IADD3 R8, R19, -R8, RZ ;  /* 0x8000000813087210 */ /* 0x000fe20007ffe0ff */
[----:B------:R-:W-:Y:S01]  /*0cb0*/  IMAD R3, R3, -0x3, R22 ;  /* 0xfffffffd03037824 */ /* 0x000fe200078e0216 */
[----:B------:R-:W-:Y:S02]  /*0cc0*/  LOP3.LUT R5, R2, 0x1ffffffe, RZ, 0xc0, !PT ;  /* 0x1ffffffe02057812 */ /* 0x000fe400078ec0ff */
[----:B------:R-:W-:Y:S01]  /*0cd0*/  SHF.R.S32.HI R0, RZ, 0x1f, R17 ;  /* 0x0000001fff007819 */ /* 0x000fe20000011411 */
[----:B------:R-:W-:Y:S02]  /*0ce0*/  IMAD R23, R3, 0x40, R6 ;  /* 0x0000004003177824 */ /* 0x000fe400078e0206 */
[----:B------:R-:W-:Y:S02]  /*0cf0*/  IMAD.IADD R4, R4, 0x1, -R5 ;  /* 0x0000000104047824 */ /* 0x000fe400078e0a05 */
[----:B------:R-:W-:-:S03]  /*0d00*/  IMAD R156, R8, R11, 0xa0 ;  /* 0x000000a0089c7424 */ /* 0x000fc600078e020b */
[----:B------:R-:W-:-:S07]  /*0d10*/  LEA R157, R4, R23, 0x3 ;  /* 0x00000017049d7211 */ /* 0x000fce00078e18ff */
.L_x_219:
[----:B012---:R-:W0:Y:S01]  /*0d20*/  LDC.64 R2, c[0x0][0xc88] ;  /* 0x00032200ff027b82 */ /* 0x007e220000000a00 */
[----:B------:R-:W-:Y:S01]  /*0d30*/  ULDC.64 UR6, c[0x0][0xa28] ;  /* 0x00028a0000067ab9 */ /* 0x000fe20000000a00 */
[----:B------:R-:W-:Y:S01]  /*0d40*/  ULDC.64 UR8, c[0x0][0xa20] ;  /* 0x0002880000087ab9 */ /* 0x000fe20000000a00 */
[----:B------:R-:W-:Y:S01]  /*0d50*/  ULDC UR4, c[0x0][0x424] ;  /* 0x0001090000047ab9 */ /* 0x000fe20000000800 */
[----:B0-----:R-:W-:-:S06]  /*0d60*/  IMAD.WIDE R2, R31, 0x4, R2 ;  /* 0x000000041f027825 */ /* 0x001fcc00078e0202 */
[----:B------:R-:W2:Y:S01]  /*0d70*/  LDG.E R2, desc[UR48][R2.64] ;  /* 0x0000003002027981 */ /* 0x000ea2000c1e1900 */
[----:B------:R-:W-:Y:S02]  /*0d80*/  UISETP.NE.U32.AND UP0, UPT, UR6, URZ, UPT ;  /* 0x0000003f0600728c */ /* 0x000fe4000bf05070 */
[----:B------:R-:W-:Y:S02]  /*0d90*/  UISETP.NE.U32.AND UP1, UPT, UR8, URZ, UPT ;  /* 0x0000003f0800728c */ /* 0x000fe4000bf25070 */
[----:B------:R-:W-:Y:S02]  /*0da0*/  UISETP.NE.AND.EX UP0, UPT, UR7, URZ, UPT, UP0 ;  /* 0x0000003f0700728c */ /* 0x000fe4000bf05300 */
[----:B------:R-:W-:-:S04]  /*0db0*/  UISETP.NE.AND.EX UP1, UPT, UR9, URZ, UPT, UP1 ;  /* 0x0000003f0900728c */ /* 0x000fc8000bf25310 */
[----:B------:R-:W-:Y:S02]  /*0dc0*/  PLOP3.LUT P0, PT, PT, PT, UP0, 0x80, 0x0 ;  /* 0x000000000000781c */ /* 0x000fe40003f0f008 */
[----:B------:R-:W-:Y:S02]  /*0dd0*/  PLOP3.LUT P1, PT, PT, PT, UP1, 0x80, 0x0 ;  /* 0x000000000000781c */ /* 0x000fe40003f2f018 */
[----:B--2---:R-:W-:-:S13]  /*0de0*/  R2UR UR42, R2 ;  /* 0x00000000022a72ca */ /* 0x004fda00000e0000 */
[----:B------:R-:W-:Y:S02]  /*0df0*/  USHF.R.S32.HI UR43, URZ, 0x1f, UR42 ;  /* 0x0000001f3f2b7899 */ /* 0x000fe4000801142a */
[----:B------:R-:W-:Y:S02]  /*0e00*/  @UP0 ULEA UR6, UP2, UR42, UR6, 0x2 ;  /* 0x000000062a060291 */ /* 0x000fe4000f84103f */
[----:B------:R-:W-:Y:S02]  /*0e10*/  @UP1 ULEA UR8, UP3, UR42, UR8, 0x2 ;  /* 0x000000082a081291 */ /* 0x000fe4000f86103f */
[----:B------:R-:W-:Y:S02]  /*0e20*/  @UP0 ULEA.HI.X UR7, UR42, UR7, UR43, 0x2, UP2 ;  /* 0x000000072a070291 */ /* 0x000fe400090f142b */
[----:B------:R-:W-:Y:S01]  /*0e30*/  @UP1 ULEA.HI.X UR9, UR42, UR9, UR43, 0x2, UP3 ;  /* 0x000000092a091291 */ /* 0x000fe200098f142b */
[----:B------:R-:W-:Y:S02]  /*0e40*/  IMAD.U32 R2, RZ, RZ, UR6 ;  /* 0x00000006ff027e24 */ /* 0x000fe4000f8e00ff */
[----:B------:R-:W-:-:S02]  /*0e50*/  IMAD.U32 R4, RZ, RZ, UR8 ;  /* 0x00000008ff047e24 */ /* 0x000fc4000f8e00ff */
[----:B------:R-:W-:Y:S01]  /*0e60*/  IMAD.U32 R3, RZ, RZ, UR7 ;  /* 0x00000007ff037e24 */ /* 0x000fe2000f8e00ff */
[----:B------:R-:W-:Y:S01]  /*0e70*/  ULDC.64 UR6, c[0x0][0x418] ;  /* 0x0001060000067ab9 */ /* 0x000fe20000000a00 */
[----:B------:R-:W-:-:S03]  /*0e80*/  IMAD.U32 R5, RZ, RZ, UR9 ;  /* 0x00000009ff057e24 */ /* 0x000fc6000f8e00ff */
[----:B------:R-:W2:Y:S04]  /*0e90*/  @P0 LDG.E R2, desc[UR48][R2.64] ;  /* 0x0000003002020981 */ /* 0x000ea8000c1e1900 */
[----:B------:R-:W3:Y:S01]  /*0ea0*/  @P1 LDG.E R4, desc[UR48][R4.64] ;  /* 0x0000003004041981 */ /* 0x000ee2000c1e1900 */
[----:B------:R-:W-:Y:S01]  /*0eb0*/  UISETP.NE.U32.AND UP0, UPT, UR6, URZ, UPT ;  /* 0x0000003f0600728c */ /* 0x000fe2000bf05070 */
[----:B------:R-:W-:Y:S01]  /*0ec0*/  IMAD.MOV.U32 R0, RZ, RZ, RZ ;  /* 0x000000ffff007224 */ /* 0x000fe200078e00ff */
[----:B------:R-:W-:Y:S01]  /*0ed0*/  UMOV UR45, URZ ;  /* 0x0000003f002d7c82 */ /* 0x000fe20008000000 */
[----:B------:R-:W-:Y:S01]  /*0ee0*/  ULDC UR6, c[0x0][0x2f0] ;  /* 0x0000bc0000067ab9 */ /* 0x000fe20000000800 */
[----:B------:R-:W-:Y:S01]  /*0ef0*/  UISETP.NE.AND.EX UP0, UPT, UR7, URZ, UPT, UP0 ;  /* 0x0000003f0700728c */ /* 0x000fe2000bf05300 */
[----:B------:R-:W-:Y:S01]  /*0f00*/  IMAD.MOV.U32 R55, RZ, RZ, RZ ;  /* 0x000000ffff377224 */ /* 0x000fe200078e00ff */
[----:B------:R-:W-:Y:S01]  /*0f10*/  UMOV UR44, UR5 ;  /* 0x00000005002c7c82 */ /* 0x000fe20008000000 */
[----:B------:R-:W-:Y:S01]  /*0f20*/  CS2R R6, SRZ ;  /* 0x0000000000067805 */ /* 0x000fe2000001ff00 */
[----:B------:R-:W-:Y:S01]  /*0f30*/  USEL UR4, UR4, 0x1, UP0 ;  /* 0x0000000104047887 */ /* 0x000fe20008000000 */
[----:B------:R-:W-:-:S02]  /*0f40*/  CS2R R8, SRZ ;  /* 0x0000000000087805 */ /* 0x000fc4000001ff00 */
[----:B------:R-:W-:Y:S02]  /*0f50*/  CS2R R10, SRZ ;  /* 0x00000000000a7805 */ /* 0x000fe4000001ff00 */
[----:B-----5:R-:W-:Y:S01]  /*0f60*/  CS2R R12, SRZ ;  /* 0x00000000000c7805 */ /* 0x020fe2000001ff00 */
[----:B------:R-:W-:Y:S01]  /*0f70*/  UIMAD UR4, UR4, UR6, URZ ;  /* 0x00000006040472a4 */ /* 0x000fe2000f8e023f */
[----:B------:R-:W-:Y:S02]  /*0f80*/  CS2R R14, SRZ ;  /* 0x00000000000e7805 */ /* 0x000fe4000001ff00 */
[----:B------:R-:W-:Y:S02]  /*0f90*/  CS2R R20, SRZ ;  /* 0x0000000000147805 */ /* 0x000fe4000001ff00 */
[----:B------:R-:W-:Y:S02]  /*0fa0*/  CS2R R24, SRZ ;  /* 0x0000000000187805 */ /* 0x000fe4000001ff00 */
[----:B--2---:R-:W-:-:S02]  /*0fb0*/  @P0 R2UR UR45, R2 ;  /* 0x00000000022d02ca */ /* 0x004fc400000e0000 */
[----:B------:R-:W-:Y:S02]  /*0fc0*/  PLOP3.LUT P0, PT, PT, PT, PT, 0x80, 0x0 ;  /* 0x000000000000781c */ /* 0x000fe40003f0f070 */
[----:B---3--:R-:W-:Y:S02]  /*0fd0*/  @P1 R2UR UR4, R4 ;  /* 0x00000000040412ca */ /* 0x008fe400000e0000 */
[----:B------:R-:W-:Y:S01]  /*0fe0*/  MOV R2, RZ ;  /* 0x000000ff00027202 */ /* 0x000fe20000000f00 */
[----:B------:R-:W-:-:S12]  /*0ff0*/  @P1 BRA `(.L_x_186) ;  /* 0x0000000000341947 */ /* 0x000fd80003800000 */
[----:B------:R-:W-:Y:S02]  /*1000*/  ULDC.64 UR6, c[0x0][0xa08] ;  /* 0x0002820000067ab9 */ /* 0x000fe40000000a00 */
[----:B------:R-:W-:-:S04]  /*1010*/  ISETP.NE.U32.AND P1, PT, RZ, UR6, PT ;  /* 0x00000006ff007c0c */ /* 0x000fc8000bf25070 */
[----:B------:R-:W-:-:S13]  /*1020*/  ISETP.NE.AND.EX P1, PT, RZ, UR7, PT, P1 ;  /* 0x00000007ff007c0c */ /* 0x000fda000bf25310 */
[----:B------:R-:W-:Y:S05]  /*1030*/  @!P1 BRA `(.L_x_186) ;  /* 0x0000000000249947 */ /* 0x000fea0003800000 */
[----:B------:R-:W-:Y:S02]  /*1040*/  ULDC.64 UR4, c[0x0][0xa08] ;  /* 0x0002820000047ab9 */ /* 0x000fe40000000a00 */
[----:B------:R-:W-:-:S06]  /*1050*/  UIMAD.WIDE UR4, UR42, 0x4, UR4 ;  /* 0x000000042a0478a5 */ /* 0x000fcc000f8e0204 */
[----:B------:R-:W-:Y:S02]  /*1060*/  IMAD.U32 R4, RZ, RZ, UR4 ;  /* 0x00000004ff047e24 */ /* 0x000fe4000f8e00ff */
[----:B------:R-:W-:-:S05]  /*1070*/  IMAD.U32 R5, RZ, RZ, UR5 ;  /* 0x00000005ff057e24 */ /* 0x000fca000f8e00ff */
[----:B------:R-:W2:Y:S04]  /*1080*/  LDG.E R26, desc[UR48][R4.64] ;  /* 0x00000030041a7981 */ /* 0x000ea8000c1e1900 */
[----:B------:R-:W3:Y:S01]  /*1090*/  LDG.E R3, desc[UR48][R4.64+0x4] ;  /* 0x0000043004037981 */ /* 0x000ee2000c1e1900 */
[----:B--2---:R-:W-:Y:S02]  /*10a0*/  R2UR UR4, R26 ;  /* 0x000000001a0472ca */ /* 0x004fe400000e0000 */
[----:B---3--:R-:W-:-:S13]  /*10b0*/  R2UR UR5, R3 ;  /* 0x00000000030572ca */ /* 0x008fda00000e0000 */
[----:B------:R-:W-:-:S12]  /*10c0*/  UIADD3 UR4, -UR4, UR5, URZ ;  /* 0x0000000504047290 */ /* 0x000fd8000fffe13f */
.L_x_186:
[----:B------:R-:W-:Y:S01]  /*10d0*/  UIADD3 UR45, -UR45, UR4, URZ ;  /* 0x000000042d2d7290 */ /* 0x000fe2000fffe13f */
[----:B------:R-:W-:Y:S01]  /*10e0*/  CS2R R32, SRZ ;  /* 0x0000000000207805 */ /* 0x000fe2000001ff00 */
[----:B------:R-:W-:Y:S01]  /*10f0*/  UMOV UR47, UR40 ;  /* 0x00000028002f7c82 */ /* 0x000fe20008000000 */
[----:B------:R-:W-:Y:S01]  /*1100*/  CS2R R26, SRZ ;  /* 0x00000000001a7805 */ /* 0x000fe2000001ff00 */
[----:B------:R-:W-:Y:S01]  /*1110*/  UISETP.GE.AND UP0, UPT, UR45, 0x1, UPT ;  /* 0x000000012d00788c */ /* 0x000fe2000bf06270 */
[----:B------:R-:W-:Y:S01]  /*1120*/  CS2R R56, SRZ ;  /* 0x0000000000387805 */ /* 0x000fe2000001ff00 */
[----:B------:R-:W-:Y:S01]  /*1130*/  UIADD3 UR4, UR45, 0x9f, URZ ;  /* 0x0000009f2d047890 */ /* 0x000fe2000fffe03f */
[----:B------:R-:W-:Y:S01]  /*1140*/  IMAD.MOV.U32 R34, RZ, RZ, RZ ;  /* 0x000000ffff227224 */ /* 0x000fe200078e00ff */
[----:B------:R-:W-:Y:S02]  /*1150*/  CS2R R36, SRZ ;  /* 0x0000000000247805 */ /* 0x000fe4000001ff00 */
[----:B------:R-:W-:-:S02]  /*1160*/  CS2R R40, SRZ ;  /* 0x0000000000287805 */ /* 0x000fc4000001ff00 */
[----:B------:R-:W-:Y:S01]  /*1170*/  PLOP3.LUT P1, PT, PT, PT, UP0, 0x80, 0x0 ;  /* 0x000000000000781c */ /* 0x000fe20003f2f008 */
[----:B------:R-:W-:Y:S01]  /*1180*/  UIMAD.WIDE UR4, UR4, 0x66666667, URZ ;  /* 0x66666667040478a5 */ /* 0x000fe2000f8e023f */
[----:B------:R-:W-:Y:S02]  /*1190*/  CS2R R58, SRZ ;  /* 0x00000000003a7805 */ /* 0x000fe4000001ff00 */
[----:B------:R-:W-:Y:S02]  /*11a0*/  CS2R R44, SRZ ;  /* 0x00000000002c7805 */ /* 0x000fe4000001ff00 */
[----:B------:R-:W-:Y:S01]  /*11b0*/  CS2R R60, SRZ ;  /* 0x00000000003c7805 */ /* 0x000fe2000001ff00 */
[----:B------:R-:W-:-:S04]  /*11c0*/  USHF.R.U32.HI UR46, URZ, 0x1f, UR5 ;  /* 0x0000001f3f2e7899 */ /* 0x000fc80008011605 */
[----:B------:R-:W-:Y:S02]  /*11d0*/  ULEA.HI.SX32 UR46, UR5, UR46, 0x1a ;  /* 0x0000002e052e7291 */ /* 0x000fe4000f8fd23f */
[----:B------:R-:W-:Y:S10]  /*11e0*/  @!P1 BRA `(.L_x_187) ;  /* 0x0000006c00389947 */ /* 0x000ff40003800000 */
[----:B------:R-:W0:Y:S01]  /*11f0*/  S2R R40, SR_CgaCtaId ;  /* 0x0000000000287919 */ /* 0x000e220000008800 */
[----:B------:R-:W-:Y:S01]  /*1200*/  MOV R5, 0x400 ;  /* 0x0000040000057802 */ /* 0x000fe20000000f00 */
[----:B------:R-:W1:Y:S02]  /*1210*/  SHFL.IDX PT, R0, R22, RZ, 0x1f ;  /* 0x00001fff16007589 */ /* 0x000e6400000e0000 */
[----:B-1----:R-:W-:Y:S01]  /*1220*/  IMAD.HI R2, R0, 0x55555556, RZ ;  /* 0x5555555600027827 */ /* 0x002fe200078e02ff */
[----:B0-----:R-:W-:-:S04]  /*1230*/  LEA R25, R40, R5, 0x18 ;  /* 0x0000000528197211 */ /* 0x001fc800078ec0ff */
[----:B------:R-:W-:-:S05]  /*1240*/  LEA.HI R3, R2, R2, RZ, 0x1 ;  /* 0x0000000202037211 */ /* 0x000fca00078f08ff */
[----:B------:R-:W-:Y:S02]  /*1250*/  IMAD R3, R3, -0x3, R0 ;  /* 0xfffffffd03037824 */ /* 0x000fe400078e0200 */
[----:B------:R-:W-:-:S05]  /*1260*/  VIADD R0, R25, 0xb000 ;  /* 0x0000b00019007836 */ /* 0x000fca0000000000 */
[----:B------:R-:W-:Y:S02]  /*1270*/  LOP3.LUT P0, RZ, R0, 0x9f, RZ, 0xc0, !PT ;  /* 0x0000009f00ff7812 */ /* 0x000fe4000780c0ff */
[----:B------:R-:W-:-:S04]  /*1280*/  LEA R3, R3, R0, 0xc ;  /* 0x0000000003037211 */ /* 0x000fc800078e60ff */
[----:B------:R-:W-:-:S04]  /*1290*/  SHF.R.U32.HI R3, RZ, 0x4, R3 ;  /* 0x00000004ff037819 */ /* 0x000fc80000011603 */
[----:B------:R-:W-:-:S03]  /*12a0*/  LOP3.LUT R24, R3, 0x3fff, RZ, 0xc0, !PT ;  /* 0x00003fff03187812 */ /* 0x000fc600078ec0ff */
[----:B------:R-:W-:Y:S05]  /*12b0*/  @!P0 BRA `(.L_x_188) ;  /* 0x0000000000408947 */ /* 0x000fea0003800000 */
[----:B------:R-:W-:Y:S01]  /*12c0*/  MOV R0, 0x0 ;  /* 0x0000000000007802 */ /* 0x000fe20000000f00 */
[----:B------:R-:W-:Y:S01]  /*12d0*/  ULDC.64 UR4, c[0x4][0x98] ;  /* 0x0100260000047ab9 */ /* 0x000fe20000000a00 */
[----:B------:R-:W-:Y:S01]  /*12e0*/  ULDC.64 UR6, c[0x4][0x30] ;  /* 0x01000c0000067ab9 */ /* 0x000fe20000000a00 */
[----:B------:R-:W-:Y:S01]  /*12f0*/  IMAD.U32 R4, RZ, RZ, UR4 ;  /* 0x00000004ff047e24 */ /* 0x000fe2000f8e00ff */
[----:B------:R0:W1:Y:S01]  /*1300*/  LDC.64 R2, c[0x4][R0] ;  /* 0x0100000000027b82 */ /* 0x0000620000000a00 */
[----:B------:R-:W-:Y:S01]  /*1310*/  IMAD.U32 R5, RZ, RZ, UR5 ;  /* 0x00000005ff057e24 */ /* 0x000fe2000f8e00ff */
[----:B------:R-:W-:Y:S01]  /*1320*/  ULDC.64 UR4, c[0x4][0xa0] ;  /* 0x0100280000047ab9 */ /* 0x000fe20000000a00 */
[----:B------:R-:W-:Y:S01]  /*1330*/  IMAD.U32 R10, RZ, RZ, UR6 ;  /* 0x00000006ff0a7e24 */ /* 0x000fe2000f8e00ff */
[----:B------:R-:W-:Y:S01]  /*1340*/  MOV R11, UR7 ;  /* 0x00000007000b7c02 */ /* 0x000fe20008000f00 */
[----:B------:R-:W-:Y:S02]  /*1350*/  IMAD.U32 R6, RZ, RZ, UR4 ;  /* 0x00000004ff067e24 */ /* 0x000fe4000f8e00ff */
[----:B------:R-:W-:-:S02]  /*1360*/  IMAD.U32 R7, RZ, RZ, UR5 ;  /* 0x00000005ff077e24 */ /* 0x000fc4000f8e00ff */
[----:B------:R-:W-:Y:S02]  /*1370*/  IMAD.MOV.U32 R8, RZ, RZ, 0x70 ;  /* 0x00000070ff087424 */ /* 0x000fe400078e00ff */
[----:B------:R-:W-:Y:S02]  /*1380*/  IMAD.MOV.U32 R12, RZ, RZ, 0x1 ;  /* 0x00000001ff0c7424 */ /* 0x000fe400078e00ff */
[----:B0-----:R-:W-:-:S07]  /*1390*/  IMAD.MOV.U32 R13, RZ, RZ, RZ ;  /* 0x000000ffff0d7224 */ /* 0x001fce00078e00ff */
[----:B------:R-:W-:-:S07]  /*13a0*/  LEPC R20, `(.L_x_188) ;  /* 0x000000001014794e */ /* 0x000fce0000000000 */
[----:B-1----:R-:W-:Y:S05]  /*13b0*/  CALL.ABS.NOINC R2 ;  /* 0x0000000002007343 */ /* 0x002fea0003c00000 */
.L_x_188:
        /* <DEDUP_REMOVED lines=10> */
[----:B------:R-:W-:Y:S01]  /*1460*/  @UP0 ULDC.64 UR14, c[0x0][0x9a8] ;  /* 0x00026a00000e0ab9 */ /* 0x000fe20000000a00 */
[----:B------:R-:W-:Y:S01]  /*1470*/  @UP0 ULDC.64 UR18, c[0x0][0x9b0] ;  /* 0x00026c0000120ab9 */ /* 0x000fe20000000a00 */
[----:B------:R-:W-:Y:S01]  /*1480*/  @UP1 ULDC.64 UR16, c[0x0][0x9b8] ;  /* 0x00026e0000101ab9 */ /* 0x000fe20000000a00 */
[----:B------:R-:W-:Y:S02]  /*1490*/  @UP0 UIMAD UR8, UR43, UR14, URZ ;  /* 0x0000000e2b0802a4 */ /* 0x000fe4000f8e023f */
[----:B------:R-:W-:Y:S02]  /*14a0*/  @UP1 UIMAD UR12, UR43, UR16, URZ ;  /* 0x000000102b0c12a4 */ /* 0x000fe4000f8e023f */
[----:B------:R-:W-:Y:S02]  /*14b0*/  @UP0 UIMAD UR15, UR42, UR15, UR8 ;  /* 0x0000000f2a0f02a4 */ /* 0x000fe4000f8e0208 */
[----:B------:R-:W-:Y:S02]  /*14c0*/  @UP1 UIMAD.WIDE.U32 UR8, UR42, UR16, URZ ;  /* 0x000000102a0812a5 */ /* 0x000fe4000f8e003f */
[----:B------:R-:W-:-:S02]  /*14d0*/  @UP0 UIMAD.WIDE.U32 UR10, UR42, UR14, URZ ;  /* 0x0000000e2a0a02a5 */ /* 0x000fc4000f8e003f */
[----:B------:R-:W-:Y:S02]  /*14e0*/  @UP1 UIMAD UR16, UR42, UR17, UR12 ;  /* 0x000000112a1012a4 */ /* 0x000fe4000f8e020c */
[----:B------:R-:W-:Y:S02]  /*14f0*/  @UP1 USHF.R.S32.HI UR17, URZ, 0x1f, UR40 ;  /* 0x0000001f3f111899 */ /* 0x000fe40008011428 */
[----:B------:R-:W-:Y:S01]  /*1500*/  @UP0 USHF.R.S32.HI UR14, URZ, 0x1f, UR40 ;  /* 0x0000001f3f0e0899 */ /* 0x000fe20008011428 */
[----:B------:R-:W-:Y:S01]  /*1510*/  @UP1 ULDC.64 UR12, c[0x0][0x9c0] ;  /* 0x00027000000c1ab9 */ /* 0x000fe20000000a00 */
[----:B------:R-:W-:Y:S02]  /*1520*/  @UP0 UIADD3 UR11, UR11, UR15, URZ ;  /* 0x0000000f0b0b0290 */ /* 0x000fe4000fffe03f */
[----:B------:R-:W-:Y:S02]  /*1530*/  @UP1 UIMAD UR15, UR17, UR12, URZ ;  /* 0x0000000c110f12a4 */ /* 0x000fe4000f8e023f */
[----:B------:R-:W-:-:S02]  /*1540*/  @UP0 UIMAD UR14, UR14, UR18, URZ ;  /* 0x000000120e0e02a4 */ /* 0x000fc4000f8e023f */
[----:B------:R-:W-:Y:S02]  /*1550*/  @UP1 UIADD3 UR9, UR9, UR16, URZ ;  /* 0x0000001009091290 */ /* 0x000fe4000fffe03f */
[----:B------:R-:W-:Y:S02]  /*1560*/  @UP1 UIMAD UR15, UR40, UR13, UR15 ;  /* 0x0000000d280f12a4 */ /* 0x000fe4000f8e020f */
[----:B------:R-:W-:Y:S02]  /*1570*/  @UP0 UIMAD UR14, UR40, UR19, UR14 ;  /* 0x00000013280e02a4 */ /* 0x000fe4000f8e020e */
[----:B------:R-:W-:Y:S02]  /*1580*/  @UP0 UIMAD.WIDE.U32 UR10, UR40, UR18, UR10 ;  /* 0x00000012280a02a5 */ /* 0x000fe4000f8e000a */
[----:B------:R-:W-:Y:S02]  /*1590*/  @UP1 UIMAD.WIDE.U32 UR12, UR40, UR12, UR8 ;  /* 0x0000000c280c12a5 */ /* 0x000fe4000f8e0008 */
[----:B------:R-:W-:-:S02]  /*15a0*/  @UP0 UIADD3 UR9, UR11, UR14, URZ ;  /* 0x0000000e0b090290 */ /* 0x000fc4000fffe03f */
[----:B------:R-:W-:Y:S02]  /*15b0*/  @UP0 ULEA UR6, UP2, UR10, UR6, 0x2 ;  /* 0x000000060a060291 */ /* 0x000fe4000f84103f */
[----:B------:R-:W-:Y:S02]  /*15c0*/  @UP1 UIADD3 UR8, UR13, UR15, URZ ;  /* 0x0000000f0d081290 */ /* 0x000fe4000fffe03f */
[----:B------:R-:W-:Y:S02]  /*15d0*/  @UP1 ULEA UR4, UP3, UR12, UR4, 0x2 ;  /* 0x000000040c041291 */ /* 0x000fe4000f86103f */
[----:B------:R-:W-:Y:S01]  /*15e0*/  @UP0 ULEA.HI.X UR7, UR10, UR7, UR9, 0x2, UP2 ;  /* 0x000000070a070291 */ /* 0x000fe200090f1409 */
[----:B------:R-:W-:Y:S01]  /*15f0*/  MOV R2, UR6 ;  /* 0x0000000600027c02 */ /* 0x000fe20008000f00 */
[----:B------:R-:W-:Y:S02]  /*1600*/  @UP1 ULEA.HI.X UR5, UR12, UR5, UR8, 0x2, UP3 ;  /* 0x000000050c051291 */ /* 0x000fe400098f1408 */
[----:B------:R-:W-:-:S02]  /*1610*/  IMAD.U32 R4, RZ, RZ, UR4 ;  /* 0x00000004ff047e24 */ /* 0x000fc4000f8e00ff */
[----:B------:R-:W-:Y:S02]  /*1620*/  IMAD.U32 R3, RZ, RZ, UR7 ;  /* 0x00000007ff037e24 */ /* 0x000fe4000f8e00ff */
[----:B------:R-:W-:-:S03]  /*1630*/  IMAD.U32 R5, RZ, RZ, UR5 ;  /* 0x00000005ff057e24 */ /* 0x000fc6000f8e00ff */
[----:B------:R-:W2:Y:S04]  /*1640*/  @P0 LDG.E R7, desc[UR48][R2.64] ;  /* 0x0000003002070981 */ /* 0x000ea8000c1e1900 */
[----:B------:R-:W2:Y:S01]  /*1650*/  @P1 LDG.E R0, desc[UR48][R4.64] ;  /* 0x0000003004001981 */ /* 0x000ea2000c1e1900 */
[----:B------:R-:W-:Y:S01]  /*1660*/  ULEA.HI UR4, UR36, UR36, URZ, 0x1 ;  /* 0x0000002424047291 */ /* 0x000fe2000f8f083f */
[----:B------:R-:W-:-:S03]  /*1670*/  IMAD.U32 R8, RZ, RZ, UR41 ;  /* 0x00000029ff087e24 */ /* 0x000fc6000f8e00ff */
[----:B------:R-:W-:Y:S02]  /*1680*/  ULOP3.LUT UR4, UR4, 0xfffffffe, URZ, 0xc0, !UPT ;  /* 0xfffffffe04047892 */ /* 0x000fe4000f8ec03f */
[----:B------:R-:W-:Y:S02]  /*1690*/  ISETP.NE.AND P0, PT, R8, 0x3, PT ;  /* 0x000000030800780c */ /* 0x000fe40003f05270 */
[----:B------:R-:W-:-:S06]  /*16a0*/  UIADD3 UR4, UR36, -UR4, URZ ;  /* 0x8000000424047290 */ /* 0x000fcc000fffe03f */
[----:B------:R-:W-:Y:S01]  /*16b0*/  IMAD.U32 R6, RZ, RZ, UR4 ;  /* 0x00000004ff067e24 */ /* 0x000fe2000f8e00ff */
[----:B------:R-:W-:-:S04]  /*16c0*/  ULDC UR4, c[0x0][0x9d8] ;  /* 0x0002760000047ab9 */ /* 0x000fc80000000800 */
[----:B------:R-:W-:-:S04]  /*16d0*/  SHF.L.U32 R6, R6, 0x1f, RZ ;  /* 0x0000001f06067819 */ /* 0x000fc800000006ff */
[----:B------:R-:W0:Y:S01]  /*16e0*/  SYNCS.PHASECHK.TRANS64.TRYWAIT P1, [R25+URZ+0x13200], R6 ;  /* 0x01320006190075a7 */ /* 0x000e22000802017f */
[----:B--2---:R-:W-:-:S04]  /*16f0*/  FMUL.FTZ R0, R7, R0 ;  /* 0x0000000007007220 */ /* 0x004fc80000410000 */
[----:B------:R-:W-:Y:S01]  /*1700*/  FMUL.FTZ R0, R0, UR4 ;  /* 0x0000000400007c20 */ /* 0x000fe20008410000 */
[----:B0-----:R-:W-:Y:S06]  /*1710*/  @!P1 BRA `(.L_x_189) ;  /* 0x000000e400a49947 */ /* 0x001fec0003800000 */
.L_x_321:
[----:B------:R-:W-:Y:S05]  /*1720*/  @!P0 BRA `(.L_x_190) ;  /* 0x0000000000048947 */ /* 0x000fea0003800000 */
[----:B------:R-:W-:Y:S01]  /*1730*/  BPT.TRAP 0x1 ;  /* 0x000000040000795c */ /* 0x000fe20000300000 */
.L_x_190:
[----:B------:R-:W-:Y:S01]  /*1740*/  MOV R2, UR38 ;  /* 0x0000002600027c02 */ /* 0x000fe20008000f00 */
[----:B------:R-:W-:-:S04]  /*1750*/  IMAD.U32 R4, RZ, RZ, UR37 ;  /* 0x00000025ff047e24 */ /* 0x000fc8000f8e00ff */
[----:B------:R-:W-:Y:S01]  /*1760*/  IMAD R3, R2, 0x8, R25 ;  /* 0x0000000802037824 */ /* 0x000fe200078e0219 */
[----:B------:R-:W-:-:S04]  /*1770*/  SHF.L.U32 R4, R4, 0x1f, RZ ;  /* 0x0000001f04047819 */ /* 0x000fc800000006ff */
[----:B------:R1:W2:Y:S01]  /*1780*/  SYNCS.PHASECHK.TRANS64.TRYWAIT P1, [R3+URZ+0x13230], R4 ;  /* 0x01323004030075a7 */ /* 0x0002a2000802017f */
[----:B------:R-:W-:Y:S05]  /*1790*/  @!P0 BRA `(.L_x_191) ;  /* 0x0000000000048947 */ /* 0x000fea0003800000 */
[----:B------:R-:W-:Y:S01]  /*17a0*/  BPT.TRAP 0x1 ;  /* 0x000000040000795c */ /* 0x000fe20000300000 */
.L_x_191:
[----:B------:R-:W-:Y:S02]  /*17b0*/  VIADD R2, R25, 0xe000 ;  /* 0x0000e00019027836 */ /* 0x000fe40000000000 */
[----:B------:R-:W-:-:S03]  /*17c0*/  IMAD.MOV.U32 R55, RZ, RZ, RZ ;  /* 0x000000ffff377224 */ /* 0x000fc600078e00ff */
[----:B------:R-:W-:-:S04]  /*17d0*/  SHF.R.U32.HI R2, RZ, 0x4, R2 ;  /* 0x00000004ff027819 */ /* 0x000fc80000011602 */
[----:B------:R-:W-:Y:S01]  /*17e0*/  LOP3.LUT R2, R2, 0x3fff, RZ, 0xc0, !PT ;  /* 0x00003fff02027812 */ /* 0x000fe200078ec0ff */
[----:B--2---:R-:W-:Y:S06]  /*17f0*/  @P1 BRA `(.L_x_192) ;  /* 0x0000000000081947 */ /* 0x004fec0003800000 */
[----:B------:R-:W2:Y:S02]  /*1800*/  SYNCS.PHASECHK.TRANS64.TRYWAIT P1, [R3+URZ+0x13230], R4 ;  /* 0x01323004030075a7 */ /* 0x000ea4000802017f */
[----:B--2---:R-:W-:Y:S05]  /*1810*/  @!P1 BRA `(.L_x_193) ;  /* 0x000000e400789947 */ /* 0x004fea0003800000 */
.L_x_192:
        /* <DEDUP_REMOVED lines=9> */
[----:B------:R-:W-:-:S06]  /*18b0*/  VIADD R4, R4, 0x2 ;  /* 0x0000000204047836 */ /* 0x000fcc0000000000 */
        /* <DEDUP_REMOVED lines=27> */
[----:B------:R-:W-:Y:S01]  /*1a70*/  R2UR UR8, R4 ;  /* 0x00000000040872ca */ /* 0x000fe200000e0000 */
[----:B------:R-:W-:Y:S02]  /*1a80*/  WARPGROUP.DEPBAR.LE gsb0, 0x0 ;  /* 0x00008000000079c5 */ /* 0x000fe40000010000 */
[----:B0-----:R-:W-:-:S06]  /*1a90*/  WARPGROUP.ARRIVE ;  /* 0x00000000000079c5 */ /* 0x001fcc0000000000 */
[----:B------:R-:W-:Y:S01]  /*1aa0*/  QGMMA.64x32x32.F32.E4M3.E4M3 R24, gdesc[UR4], RZ, !UPT, gsb0 ;  /* 0x00600000041879f3 */ /* 0x000fe2000c0008ff */
[----:B------:R-:W-:Y:S02]  /*1ab0*/  UIADD3 UR6, UR12, 0x82, URZ ;  /* 0x000000820c067890 */ /* 0x000fe4000fffe03f */
[----:B------:R-:W-:Y:S02]  /*1ac0*/  UIADD3 UR7, UR12, 0x102, URZ ;  /* 0x000001020c077890 */ /* 0x000fe4000fffe03f */
[----:B------:R-:W-:Y:S01]  /*1ad0*/  UIADD3 UR12, UR12, 0x202, URZ ;  /* 0x000002020c0c7890 */ /* 0x000fe2000fffe03f */
        /* <DEDUP_REMOVED lines=26> */
.L_x_194:
[C---:B------:R-:W-:Y:S01]  /*1c80*/  FMUL.FTZ R4, R0.reuse, R104 ;  /* 0x0000006800047220 */ /* 0x040fe20000410000 */
[C---:B------:R-:W-:Y:S01]  /*1c90*/  FMUL.FTZ R5, R0.reuse, R105 ;  /* 0x0000006900057220 */ /* 0x040fe20000410000 */
[C---:B------:R-:W-:Y:S01]  /*1ca0*/  FMUL.FTZ R8, R0.reuse, R108 ;  /* 0x0000006c00087220 */ /* 0x040fe20000410000 */
[C---:B------:R-:W-:Y:S01]  /*1cb0*/  FMUL.FTZ R47, R0.reuse, R92 ;  /* 0x0000005c002f7220 */ /* 0x040fe20000410000 */
[C---:B------:R-:W-:Y:S01]  /*1cc0*/  FMUL.FTZ R9, R0.reuse, R109 ;  /* 0x0000006d00097220 */ /* 0x040fe20000410000 */
[C---:B------:R-:W-:Y:S01]  /*1cd0*/  FMUL.FTZ R92, R0.reuse, R32 ;  /* 0x00000020005c7220 */ /* 0x040fe20000410000 */
[----:B------:R-:W0:Y:S01]  /*1ce0*/  MUFU.TANH R4, R4 ;  /* 0x0000000400047308 */ /* 0x000e220000002400 */
[----:B------:R-:W-:Y:S01]  /*1cf0*/  FMUL.FTZ R48, R0, R93 ;  /* 0x0000005d00307220 */ /* 0x000fe20000410000 */
[----:B------:R-:W-:Y:S01]  /*1d00*/  IADD3 R32, R156, UR45, RZ ;  /* 0x0000002d9c207c10 */ /* 0x000fe2000fffe0ff */
[----:B------:R-:W-:Y:S02]  /*1d10*/  IMAD.U32 R93, RZ, RZ, UR46 ;  /* 0x0000002eff5d7e24 */ /* 0x000fe4000f8e00ff */
        /* <DEDUP_REMOVED lines=112> */
[----:B------:R-:W-:Y:S01]  /*2420*/  ULDC UR20, c[0x0][0x988] ;  /* 0x0002620000147ab9 */ /* 0x000fe20000000800 */
[----:B------:R-:W-:Y:S01]  /*2430*/  FMNMX.FTZ R93, R43, R94, !PT ;  /* 0x0000005e2b5d7209 */ /* 0x000fe20007810000 */
[C---:B------:R-:W-:Y:S01]  /*2440*/  FMUL.FTZ R102, R0.reuse, R30 ;  /* 0x0000001e00667220 */ /* 0x040fe20000410000 */
[----:B------:R-:W-:Y:S01]  /*2450*/  FMUL.FTZ R100, R0, R31 ;  /* 0x0000001f00647220 */ /* 0x000fe20000410000 */
[----:B------:R-:W0:Y:S01]  /*2460*/  MUFU.TANH R15, R15 ;  /* 0x0000000f000f7308 */ /* 0x000e220000002400 */
[----:B-1----:R-:W-:Y:S01]  /*2470*/  FSEL R14, R14, -INF , P6 ;  /* 0xff8000000e0e7808 */ /* 0x002fe20003000000 */
[----:B------:R-:W-:Y:S01]  /*2480*/  FMUL.FTZ R104, R0, R34 ;  /* 0x0000002200687220 */ /* 0x000fe20000410000 */
[----:B------:R-:W-:Y:S01]  /*2490*/  ISETP.GT.AND P6, PT, R32, 0x28, PT ;  /* 0x000000282000780c */ /* 0x000fe20003fc4270 */
[C---:B------:R-:W-:Y:S01]  /*24a0*/  FMUL.FTZ R103, R0.reuse, R35 ;  /* 0x0000002300677220 */ /* 0x040fe20000410000 */
[C---:B------:R-:W-:Y:S01]  /*24b0*/  FMUL.FTZ R106, R0.reuse, R38 ;  /* 0x00000026006a7220 */ /* 0x040fe20000410000 */
[----:B------:R-:W-:Y:S01]  /*24c0*/  P2R R120, PR, RZ, 0x1 ;  /* 0x00000001ff787803 */ /* 0x000fe20000000000 */
[----:B------:R-:W-:Y:S01]  /*24d0*/  FMUL.FTZ R105, R0, R39 ;  /* 0x0000002700697220 */ /* 0x000fe20000410000 */
[----:B------:R-:W1:Y:S01]  /*24e0*/  MUFU.TANH R47, R47 ;  /* 0x0000002f002f7308 */ /* 0x000e620000002400 */
[----:B--2---:R-:W-:Y:S01]  /*24f0*/  FSEL R44, R44, -INF , P1 ;  /* 0xff8000002c2c7808 */ /* 0x004fe20000800000 */
[----:B------:R-:W-:Y:S01]  /*2500*/  VIADD R3, R3, 0x13240 ;  /* 0x0001324003037836 */ /* 0x000fe20000000000 */
[----:B------:R-:W-:-:S02]  /*2510*/  UISETP.GE.AND UP0, UPT, UR45, 0xa1, UPT ;  /* 0x000000a12d00788c */ /* 0x000fc4000bf06270 */
[----:B------:R-:W-:Y:S02]  /*2520*/  FMNMX.FTZ R94, R44, R93, !PT ;  /* 0x0000005d2c5e7209 */ /* 0x000fe40007810000 */
[----:B------:R-:W-:Y:S01]  /*2530*/  PRMT R40, R40, 0x654, R3 ;  /* 0x0000065428287816 */ /* 0x000fe20000000003 */
[----:B------:R-:W2:Y:S01]  /*2540*/  MUFU.TANH R41, R41 ;  /* 0x0000002900297308 */ /* 0x000ea20000002400 */
[----:B0-----:R-:W-:Y:S02]  /*2550*/  FSEL R15, R15, -INF , P5 ;  /* 0xff8000000f0f7808 */ /* 0x001fe40002800000 */
[----:B------:R-:W-:Y:S01]  /*2560*/  ISETP.GT.AND P5, PT, R32, 0x29, PT ;  /* 0x000000292000780c */ /* 0x000fe20003fa4270 */
[----:B------:R0:W-:Y:S04]  /*2570*/  SYNCS.ARRIVE.TRANS64.RED.A1T0 RZ, [R40+URZ], RZ ;  /* 0x000000ff28ff79a7 */ /* 0x0001e8000810043f */
[----:B------:R-:W3:Y:S01]  /*2580*/  MUFU.TANH R48, R48 ;  /* 0x0000003000307308 */ /* 0x000ee20000002400 */
[----:B-1----:R-:W-:-:S04]  /*2590*/  FSEL R47, R47, -INF , P6 ;  /* 0xff8000002f2f7808 */ /* 0x002fc80003000000 */
[----:B------:R-:W-:-:S03]  /*25a0*/  FMNMX.FTZ R93, R47, R94, !PT ;  /* 0x0000005e2f5d7209 */ /* 0x000fc60007810000 */
[----:B------:R-:W1:Y:S01]  /*25b0*/  MUFU.TANH R42, R42 ;  /* 0x0000002a002a7308 */ /* 0x000e620000002400 */
[----:B--2---:R-:W-:Y:S02]  /*25c0*/  FSEL R41, R41, -INF , P4 ;  /* 0xff80000029297808 */ /* 0x004fe40002000000 */
[----:B------:R-:W-:-:S05]  /*25d0*/  ISETP.GT.AND P4, PT, R32, 0x30, PT ;  /* 0x000000302000780c */ /* 0x000fca0003f84270 */
[----:B------:R-:W2:Y:S01]  /*25e0*/  MUFU.TANH R51, R51 ;  /* 0x0000003300337308 */ /* 0x000ea20000002400 */
[----:B---3--:R-:W-:-:S04]  /*25f0*/  FSEL R48, R48, -INF , P5 ;  /* 0xff80000030307808 */ /* 0x008fc80002800000 */
[----:B------:R-:W-:-:S03]  /*2600*/  FMNMX.FTZ R94, R48, R93, !PT ;  /* 0x0000005d305e7209 */ /* 0x000fc60007810000 */
[----:B------:R-:W3:Y:S01]  /*2610*/  MUFU.TANH R45, R45 ;  /* 0x0000002d002d7308 */ /* 0x000ee20000002400 */
[----:B-1----:R-:W-:Y:S02]  /*2620*/  FSEL R42, R42, -INF , P3 ;  /* 0xff8000002a2a7808 */ /* 0x002fe40001800000 */
[----:B------:R-:W-:-:S05]  /*2630*/  ISETP.GT.AND P3, PT, R32, 0x31, PT ;  /* 0x000000312000780c */ /* 0x000fca0003f64270 */
[----:B------:R-:W1:Y:S01]  /*2640*/  MUFU.TANH R52, R52 ;  /* 0x0000003400347308 */ /* 0x000e620000002400 */
[----:B--2---:R-:W-:-:S04]  /*2650*/  FSEL R51, R51, -INF , P4 ;  /* 0xff80000033337808 */ /* 0x004fc80002000000 */
[----:B------:R-:W-:-:S03]  /*2660*/  FMNMX.FTZ R93, R51, R94, !PT ;  /* 0x0000005e335d7209 */ /* 0x000fc60007810000 */
[----:B------:R-:W2:Y:S01]  /*2670*/  MUFU.TANH R46, R46 ;  /* 0x0000002e002e7308 */ /* 0x000ea20000002400 */
[----:B---3--:R-:W-:Y:S02]  /*2680*/  FSEL R45, R45, -INF , P2 ;  /* 0xff8000002d2d7808 */ /* 0x008fe40001000000 */
[----:B------:R-:W-:-:S05]  /*2690*/  ISETP.GT.AND P2, PT, R32, 0x38, PT ;  /* 0x000000382000780c */ /* 0x000fca0003f44270 */
        /* <DEDUP_REMOVED lines=115> */
[----:B---3--:R-:W-:-:S07]  /*2dd0*/  FSEL R24, R24, -INF , P2 ;  /* 0xff80000018187808 */ /* 0x008fce0001000000 */
[----:B------:R-:W3:Y:S01]  /*2de0*/  MUFU.TANH R67, R67 ;  /* 0x0000004300437308 */ /* 0x000ee20000002400 */
[----:B-1----:R-:W-:Y:S02]  /*2df0*/  FSEL R66, R66, -INF , P6 ;  /* 0xff80000042427808 */ /* 0x002fe40003000000 */
[----:B------:R-:W-:-:S05]  /*2e00*/  ISETP.GT.AND P6, PT, R32, 0x88, PT ;  /* 0x000000882000780c */ /* 0x000fca0003fc4270 */
[----:B------:R-:W1:Y:S01]  /*2e10*/  MUFU.TANH R28, R28 ;  /* 0x0000001c001c7308 */ /* 0x000e620000002400 */
[----:B--2---:R-:W-:Y:S02]  /*2e20*/  FSEL R58, R25, -INF , P1 ;  /* 0xff800000193a7808 */ /* 0x004fe40000800000 */
[----:B------:R-:W-:-:S05]  /*2e30*/  FMNMX.FTZ R25, R24, R95, !PT ;  /* 0x0000005f18197209 */ /* 0x000fca0007810000 */
[----:B------:R-:W2:Y:S01]  /*2e40*/  MUFU.TANH R70, R70 ;  /* 0x0000004600467308 */ /* 0x000ea20000002400 */
[----:B---3--:R-:W-:Y:S02]  /*2e50*/  FSEL R67, R67, -INF , P5 ;  /* 0xff80000043437808 */ /* 0x008fe40002800000 */
[----:B------:R-:W-:-:S05]  /*2e60*/  ISETP.GT.AND P5, PT, R32, 0x89, PT ;  /* 0x000000892000780c */ /* 0x000fca0003fa4270 */
[----:B------:R-:W3:Y:S01]  /*2e70*/  MUFU.TANH R29, R29 ;  /* 0x0000001d001d7308 */ /* 0x000ee20000002400 */
[----:B-1----:R-:W-:Y:S02]  /*2e80*/  FSEL R95, R28, -INF , P6 ;  /* 0xff8000001c5f7808 */ /* 0x002fe40003000000 */
[----:B------:R-:W-:-:S04]  /*2e90*/  FMNMX.FTZ R28, R58, R25, !PT ;  /* 0x000000193a1c7209 */ /* 0x000fc80007810000 */
[----:B------:R-:W-:Y:S01]  /*2ea0*/  FMNMX.FTZ R25, R95, R28, !PT ;  /* 0x0000001c5f197209 */ /* 0x000fe20007810000 */
[----:B------:R-:W1:Y:S01]  /*2eb0*/  MUFU.TANH R71, R71 ;  /* 0x0000004700477308 */ /* 0x000e620000002400 */
[----:B--2---:R-:W-:Y:S02]  /*2ec0*/  FSEL R70, R70, -INF , P4 ;  /* 0xff80000046467808 */ /* 0x004fe40002000000 */
[----:B------:R-:W-:-:S05]  /*2ed0*/  ISETP.GT.AND P4, PT, R32, 0x90, PT ;  /* 0x000000902000780c */ /* 0x000fca0003f84270 */
[----:B------:R-:W2:Y:S01]  /*2ee0*/  MUFU.TANH R92, R92 ;  /* 0x0000005c005c7308 */ /* 0x000ea20000002400 */
[----:B---3--:R-:W-:Y:S01]  /*2ef0*/  FSEL R96, R29, -INF , P5 ;  /* 0xff8000001d607808 */ /* 0x008fe20002800000 */
[----:B------:R-:W-:-:S03]  /*2f00*/  IMAD.U32 R29, RZ, RZ, UR20 ;  /* 0x00000014ff1d7e24 */ /* 0x000fc6000f8e00ff */
        /* <DEDUP_REMOVED lines=20> */
[----:B-1----:R-:W-:-:S04]  /*3050*/  FSEL R101, R37, -INF , P1 ;  /* 0xff80000025657808 */ /* 0x002fc80000800000 */
[----:B------:R-:W-:-:S03]  /*3060*/  FMNMX.FTZ R28, R101, R28, !PT ;  /* 0x0000001c651c7209 */ /* 0x000fc60007810000 */
[----:B------:R-:W1:Y:S01]  /*3070*/  MUFU.TANH R104, R104 ;  /* 0x0000006800687308 */ /* 0x000e620000002400 */
[----:B--2---:R-:W-:Y:S01]  /*3080*/  FSEL R102, R102, -INF , P6 ;  /* 0xff80000066667808 */ /* 0x004fe20003000000 */
[----:B------:R-:W2:Y:S06]  /*3090*/  SHFL.BFLY PT, R25, R28, 0x2, 0x1f ;  /* 0x0c401f001c197f89 */ /* 0x000eac00000e0000 */
[----:B------:R-:W4:Y:S01]  /*30a0*/  MUFU.TANH R103, R103 ;  /* 0x0000006700677308 */ /* 0x000f220000002400 */
[----:B---3--:R-:W-:-:S07]  /*30b0*/  FSEL R100, R100, -INF , P5 ;  /* 0xff80000064647808 */ /* 0x008fce0002800000 */
[----:B------:R-:W3:Y:S01]  /*30c0*/  MUFU.TANH R106, R106 ;  /* 0x0000006a006a7308 */ /* 0x000ee20000002400 */
[----:B-1----:R-:W-:-:S07]  /*30d0*/  FSEL R104, R104, -INF , P4 ;  /* 0xff80000068687808 */ /* 0x002fce0002000000 */
[----:B------:R-:W1:Y:S01]  /*30e0*/  MUFU.TANH R105, R105 ;  /* 0x0000006900697308 */ /* 0x000e620000002400 */
[----:B----4-:R-:W-:Y:S02]  /*30f0*/  FSEL R103, R103, -INF , P3 ;  /* 0xff80000067677808 */ /* 0x010fe40001800000 */
[----:B--2---:R-:W-:-:S05]  /*3100*/  FMNMX.FTZ R25, R28, R25, !PT ;  /* 0x000000191c197209 */ /* 0x004fca0007810000 */
[----:B------:R-:W2:Y:S01]  /*3110*/  SHFL.BFLY PT, R56, R25, 0x1, 0x1f ;  /* 0x0c201f0019387f89 */ /* 0x000ea200000e0000 */
[----:B---3--:R-:W-:Y:S02]  /*3120*/  FSEL R106, R106, -INF , P2 ;  /* 0xff8000006a6a7808 */ /* 0x008fe40001000000 */
[----:B-1----:R-:W-:Y:S02]  /*3130*/  FSEL R105, R105, -INF , P1 ;  /* 0xff80000069697808 */ /* 0x002fe40000800000 */
        /* <DEDUP_REMOVED lines=15> */
[----:B------:R-:W-:Y:S01]  /*3230*/  MUFU.EX2 R25, R43 ;  /* 0x0000002b00197308 */ /* 0x000fe20000000800 */
[----:B------:R-:W-:-:S01]  /*3240*/  FFMA.FTZ R44, R44, UR20, -R98 ;  /* 0x000000142c2c7c23 */ /* 0x000fc20008010862 */
[--C-:B------:R-:W-:Y:S01]  /*3250*/  FFMA.FTZ R81, R81, UR20, -R98.reuse ;  /* 0x0000001451517c23 */ /* 0x100fe20008010862 */
[----:B------:R-:W-:Y:S01]  /*3260*/  FMNMX.FTZ R30, R42, R29, !PT ;  /* 0x0000001d2a1e7209 */ /* 0x000fe20007810000 */
[--C-:B------:R-:W-:Y:S01]  /*3270*/  FFMA.FTZ R29, R47, UR20, -R98.reuse ;  /* 0x000000142f1d7c23 */ /* 0x100fe20008010862 */
[----:B------:R-:W-:-:S01]  /*3280*/  FFMA.FTZ R4, R4, UR20, -R98 ;  /* 0x0000001404047c23 */ /* 0x000fc20008010862 */
[--C-:B------:R-:W-:Y:S01]  /*3290*/  FFMA.FTZ R5, R5, UR20, -R98.reuse ;  /* 0x0000001405057c23 */ /* 0x100fe20008010862 */
[----:B------:R-:W-:Y:S01]  /*32a0*/  FMNMX.FTZ R31, R45, R30, !PT ;  /* 0x0000001e2d1f7209 */ /* 0x000fe20007810000 */
[----:B------:R1:W-:Y:S01]  /*32b0*/  MUFU.EX2 R28, R44 ;  /* 0x0000002c001c7308 */ /* 0x0003e20000000800 */
[----:B------:R-:W-:-:S01]  /*32c0*/  FFMA.FTZ R8, R8, UR20, -R98 ;  /* 0x0000001408087c23 */ /* 0x000fc20008010862 */
[--C-:B------:R-:W-:Y:S01]  /*32d0*/  FFMA.FTZ R88, R88, UR20, -R98.reuse ;  /* 0x0000001458587c23 */ /* 0x100fe20008010862 */
[----:B------:R-:W-:Y:S01]  /*32e0*/  FMNMX.FTZ R30, R46, R31, !PT ;  /* 0x0000001f2e1e7209 */ /* 0x000fe20007810000 */
[--C-:B------:R-:W-:Y:S01]  /*32f0*/  FFMA.FTZ R9, R9, UR20, -R98.reuse ;  /* 0x0000001409097c23 */ /* 0x100fe20008010862 */
[----:B------:R-:W-:-:S01]  /*3300*/  FFMA.FTZ R12, R12, UR20, -R98 ;  /* 0x000000140c0c7c23 */ /* 0x000fc20008010862 */
[--C-:B------:R-:W-:Y:S01]  /*3310*/  FFMA.FTZ R13, R13, UR20, -R98.reuse ;  /* 0x000000140d0d7c23 */ /* 0x100fe20008010862 */
[----:B------:R-:W-:Y:S01]  /*3320*/  FMNMX.FTZ R31, R49, R30, !PT ;  /* 0x0000001e311f7209 */ /* 0x000fe20007810000 */
[----:B------:R-:W-:Y:S01]  /*3330*/  MUFU.EX2 R4, R4 ;  /* 0x0000000400047308 */ /* 0x000fe20000000800 */
[----:B-1----:R-:W-:-:S01]  /*3340*/  FFMA.FTZ R44, R77, UR20, -R98 ;  /* 0x000000144d2c7c23 */ /* 0x002fc20008010862 */
        /* <DEDUP_REMOVED lines=10> */
[----:B------:R-:W-:-:S03]  /*33f0*/  FFMA.FTZ R24, R24, UR20, -R98 ;  /* 0x0000001418187c23 */ /* 0x000fc60008010862 */
[----:B------:R-:W-:Y:S01]  /*3400*/  FMNMX.FTZ R34, R90, R33, !PT ;  /* 0x000000215a227209 */ /* 0x000fe20007810000 */
[----:B------:R-:W-:Y:S03]  /*3410*/  MUFU.EX2 R5, R5 ;  /* 0x0000000500057308 */ /* 0x000fe60000000800 */
[----:B------:R-:W-:-:S04]  /*3420*/  FMNMX.FTZ R33, R91, R34, !PT ;  /* 0x000000225b217209 */ /* 0x000fc80007810000 */
[----:B------:R-:W-:Y:S01]  /*3430*/  FMNMX.FTZ R34, R74, R33, !PT ;  /* 0x000000214a227209 */ /* 0x000fe20007810000 */
[----:B------:R-:W-:Y:S03]  /*3440*/  MUFU.EX2 R8, R8 ;  /* 0x0000000800087308 */ /* 0x000fe60000000800 */
[----:B------:R-:W-:Y:S01]  /*3450*/  FMNMX.FTZ R35, R75, R34, !PT ;  /* 0x000000224b237209 */ /* 0x000fe20007810000 */
[----:B------:R-:W-:-:S03]  /*3460*/  FFMA.FTZ R34, R89, UR20, -R98 ;  /* 0x0000001459227c23 */ /* 0x000fc60008010862 */
[----:B------:R-:W-:Y:S01]  /*3470*/  FMNMX.FTZ R36, R78, R35, !PT ;  /* 0x000000234e247209 */ /* 0x000fe20007810000 */
[----:B------:R-:W-:Y:S03]  /*3480*/  MUFU.EX2 R33, R88 ;  /* 0x0000005800217308 */ /* 0x000fe60000000800 */
[----:B------:R-:W-:-:S04]  /*3490*/  FMNMX.FTZ R35, R79, R36, !PT ;  /* 0x000000244f237209 */ /* 0x000fc80007810000 */
[----:B------:R-:W-:Y:S01]  /*34a0*/  FMNMX.FTZ R36, R82, R35, !PT ;  /* 0x0000002352247209 */ /* 0x000fe20007810000 */
[----:B------:R-:W1:Y:S03]  /*34b0*/  MUFU.EX2 R9, R9 ;  /* 0x0000000900097308 */ /* 0x000e660000000800 */
[----:B------:R-:W-:Y:S01]  /*34c0*/  FMNMX.FTZ R37, R83, R36, !PT ;  /* 0x0000002453257209 */ /* 0x000fe20007810000 */
[----:B------:R-:W-:-:S03]  /*34d0*/  FFMA.FTZ R36, R73, UR20, -R98 ;  /* 0x0000001449247c23 */ /* 0x000fc60008010862 */
[----:B------:R-:W-:Y:S01]  /*34e0*/  FMNMX.FTZ R38, R86, R37, !PT ;  /* 0x0000002556267209 */ /* 0x000fe20007810000 */
[----:B------:R-:W-:Y:S03]  /*34f0*/  MUFU.EX2 R35, R72 ;  /* 0x0000004800237308 */ /* 0x000fe60000000800 */
[----:B------:R-:W-:-:S04]  /*3500*/  FMNMX.FTZ R37, R87, R38, !PT ;  /* 0x0000002657257209 */ /* 0x000fc80007810000 */
[----:B------:R-:W-:Y:S01]  /*3510*/  FMNMX.FTZ R38, R64, R37, !PT ;  /* 0x0000002540267209 */ /* 0x000fe20007810000 */
[----:B------:R-:W-:Y:S01]  /*3520*/  MUFU.EX2 R12, R12 ;  /* 0x0000000c000c7308 */ /* 0x000fe20000000800 */
[----:B-1----:R-:W-:Y:S02]  /*3530*/  F2FP.SATFINITE.E4M3.F32.PACK_AB_MERGE_C R152, R9, R8, RZ ;  /* 0x000000080998723e */ /* 0x002fe400048070ff */
[----:B------:R-:W-:Y:S02]  /*3540*/  FMNMX.FTZ R39, R59, R38, !PT ;  /* 0x000000263b277209 */ /* 0x000fe40007810000 */
[----:B------:R-:W-:Y:S02]  /*3550*/  F2FP.SATFINITE.E4M3.F32.PACK_AB_MERGE_C R152, R5, R4, R152 ;  /* 0x000000040598723e */ /* 0x000fe40004807098 */
        /* <DEDUP_REMOVED lines=8> */
[----:B------:R-:W-:Y:S03]  /*35e0*/  MUFU.EX2 R20, R20 ;  /* 0x0000001400147308 */ /* 0x000fe60000000800 */
[----:B------:R-:W-:-:S04]  /*35f0*/  FMNMX.FTZ R43, R71, R48, !PT ;  /* 0x00000030472b7209 */ /* 0x000fc80007810000 */
[----:B------:R-:W-:Y:S01]  /*3600*/  FMNMX.FTZ R48, R26, R43, !PT ;  /* 0x0000002b1a307209 */ /* 0x000fe20007810000 */
[----:B------:R1:W-:Y:S03]  /*3610*/  MUFU.EX2 R39, R81 ;  /* 0x0000005100277308 */ /* 0x0003e60000000800 */
[----:B------:R-:W-:Y:S01]  /*3620*/  FMNMX.FTZ R47, R27, R48, !PT ;  /* 0x000000301b2f7209 */ /* 0x000fe20007810000 */
[----:B------:R-:W-:-:S03]  /*3630*/  FFMA.FTZ R48, R85, UR20, -R98 ;  /* 0x0000001455307c23 */ /* 0x000fc60008010862 */
[----:B------:R-:W-:Y:S01]  /*3640*/  FMNMX.FTZ R47, R102, R47, !PT ;  /* 0x0000002f662f7209 */ /* 0x000fe20007810000 */
[----:B------:R-:W2:Y:S01]  /*3650*/  MUFU.EX2 R21, R21 ;  /* 0x0000001500157308 */ /* 0x000ea20000000800 */
[----:B-1----:R-:W-:Y:S02]  /*3660*/  IMAD.U32 R81, RZ, RZ, UR20 ;  /* 0x00000014ff517e24 */ /* 0x002fe4000f8e00ff */
[----:B------:R-:W-:-:S04]  /*3670*/  FMNMX.FTZ R47, R100, R47, !PT ;  /* 0x0000002f642f7209 */ /* 0x000fc80007810000 */
[----:B------:R-:W-:Y:S01]  /*3680*/  FMNMX.FTZ R52, R104, R47, !PT ;  /* 0x0000002f68347209 */ /* 0x000fe20007810000 */
[----:B------:R-:W1:Y:S03]  /*3690*/  MUFU.EX2 R29, R29 ;  /* 0x0000001d001d7308 */ /* 0x000e660000000800 */
[----:B------:R-:W-:Y:S01]  /*36a0*/  FMNMX.FTZ R51, R103, R52, !PT ;  /* 0x0000003467337209 */ /* 0x000fe20007810000 */
[--C-:B------:R-:W-:Y:S01]  /*36b0*/  FFMA.FTZ R52, R57, UR20, -R98.reuse ;  /* 0x0000001439347c23 */ /* 0x100fe20008010862 */
[----:B------:R-:W-:-:S02]  /*36c0*/  FFMA.FTZ R57, R94, UR20, -R98 ;  /* 0x000000145e397c23 */ /* 0x000fc40008010862 */
[----:B------:R-:W-:Y:S01]  /*36d0*/  FMNMX.FTZ R72, R106, R51, !PT ;  /* 0x000000336a487209 */ /* 0x000fe20007810000 */
[----:B------:R-:W-:Y:S01]  /*36e0*/  MUFU.EX2 R31, R31 ;  /* 0x0000001f001f7308 */ /* 0x000fe20000000800 */
[----:B--2---:R-:W-:Y:S01]  /*36f0*/  F2FP.SATFINITE.E4M3.F32.PACK_AB_MERGE_C R154, R21, R20, RZ ;  /* 0x00000014159a723e */ /* 0x004fe200048070ff */
[--C-:B------:R-:W-:Y:S01]  /*3700*/  FFMA.FTZ R51, R60, UR20, -R98.reuse ;  /* 0x000000143c337c23 */ /* 0x100fe20008010862 */
[----:B------:R-:W-:Y:S01]  /*3710*/  FMNMX.FTZ R73, R105, R72, !PT ;  /* 0x0000004869497209 */ /* 0x000fe20007810000 */
[--C-:B------:R-:W-:Y:S01]  /*3720*/  FFMA.FTZ R72, R65, UR20, -R98.reuse ;  /* 0x0000001441487c23 */ /* 0x100fe20008010862 */
[----:B------:R-:W-:-:S01]  /*3730*/  FFMA.FTZ R65, R58, UR20, -R98 ;  /* 0x000000143a417c23 */ /* 0x000fc20008010862 */
[----:B------:R-:W-:Y:S01]  /*3740*/  FFMA.FTZ R60, R61, UR20, -R98 ;  /* 0x000000143d3c7c23 */ /* 0x000fe20008010862 */
[----:B------:R-:W-:Y:S01]  /*3750*/  F2FP.SATFINITE.E4M3.F32.PACK_AB_MERGE_C R154, R13, R12, R154 ;  /* 0x0000000c0d9a723e */ /* 0x000fe2000480709a */
[----:B------:R-:W2:Y:S01]  /*3760*/  SHFL.BFLY PT, R76, R73, 0x2, 0x1f ;  /* 0x0c401f00494c7f89 */ /* 0x000ea200000e0000 */
[----:B------:R-:W-:Y:S01]  /*3770*/  MUFU.EX2 R32, R32 ;  /* 0x0000002000207308 */ /* 0x000fe20000000800 */
[----:B-1----:R-:W-:Y:S01]  /*3780*/  F2FP.SATFINITE.E4M3.F32.PACK_AB_MERGE_C R148, R30, R29, RZ ;  /* 0x0000001d1e94723e */ /* 0x002fe200048070ff */
[--C-:B------:R-:W-:Y:S01]  /*3790*/  FFMA.FTZ R61, R68, UR20, -R98.reuse ;  /* 0x00000014443d7c23 */ /* 0x100fe20008010862 */
[----:B------:R-:W-:-:S01]  /*37a0*/  FFMA.FTZ R68, R69, UR20, -R98 ;  /* 0x0000001445447c23 */ /* 0x000fc20008010862 */
[----:B------:R-:W-:Y:S01]  /*37b0*/  FFMA.FTZ R69, R95, UR20, -R98 ;  /* 0x000000145f457c23 */ /* 0x000fe20008010862 */
[----:B------:R-:W-:-:S03]  /*37c0*/  F2FP.SATFINITE.E4M3.F32.PACK_AB_MERGE_C R148, R28, R25, R148 ;  /* 0x000000191c94723e */ /* 0x000fc60004807094 */
[----:B------:R-:W-:Y:S08]  /*37d0*/  MUFU.EX2 R34, R34 ;  /* 0x0000002200227308 */ /* 0x000ff00000000800 */
[----:B------:R-:W-:Y:S01]  /*37e0*/  MUFU.EX2 R36, R36 ;  /* 0x0000002400247308 */ /* 0x000fe20000000800 */
[----:B--2---:R-:W-:-:S07]  /*37f0*/  FMNMX.FTZ R77, R73, R76, !PT ;  /* 0x0000004c494d7209 */ /* 0x004fce0007810000 */
[----:B------:R-:W-:Y:S01]  /*3800*/  MUFU.EX2 R44, R44 ;  /* 0x0000002c002c7308 */ /* 0x000fe20000000800 */
[----:B------:R-:W-:-:S01]  /*3810*/  FFMA.FTZ R76, R96, UR20, -R98 ;  /* 0x00000014604c7c23 */ /* 0x000fc20008010862 */
[--C-:B------:R-:W-:Y:S01]  /*3820*/  FFMA.FTZ R73, R97, UR20, -R98.reuse ;  /* 0x0000001461497c23 */ /* 0x100fe20008010862 */
[----:B------:R-:W1:Y:S05]  /*3830*/  SHFL.BFLY PT, R80, R77, 0x1, 0x1f ;  /* 0x0c201f004d507f89 */ /* 0x000e6a00000e0000 */
[----:B------:R-:W-:Y:S08]  /*3840*/  MUFU.EX2 R38, R38 ;  /* 0x0000002600267308 */ /* 0x000ff00000000800 */
[----:B------:R2:W-:Y:S08]  /*3850*/  MUFU.EX2 R43, R84 ;  /* 0x00000054002b7308 */ /* 0x0005f00000000800 */
[----:B------:R-:W-:Y:S01]  /*3860*/  MUFU.EX2 R48, R48 ;  /* 0x0000003000307308 */ /* 0x000fe20000000800 */
[----:B--2---:R-:W-:-:S01]  /*3870*/  FFMA.FTZ R84, R101, UR20, -R98 ;  /* 0x0000001465547c23 */ /* 0x004fc20008010862 */
[----:B-1----:R-:W-:Y:S01]  /*3880*/  FMNMX.FTZ R58, R77, R80, !PT ;  /* 0x000000504d3a7209 */ /* 0x002fe20007810000 */
[----:B------:R-:W-:-:S01]  /*3890*/  FFMA.FTZ R80, R92, UR20, -R98 ;  /* 0x000000145c507c23 */ /* 0x000fc20008010862 */
[----:B------:R-:W-:-:S02]  /*38a0*/  FFMA.FTZ R77, R99, UR20, -R98 ;  /* 0x00000014634d7c23 */ /* 0x000fc40008010862 */
[C---:B------:R-:W-:Y:S01]  /*38b0*/  FSETP.NEU.FTZ.AND P1, PT, R58.reuse, -INF , PT ;  /* 0xff8000003a00780b */ /* 0x040fe20003f3d000 */
[----:B------:R-:W-:Y:S01]  /*38c0*/  FFMA.FTZ R81, R58, R81, -8 ;  /* 0xc10000003a517423 */ /* 0x000fe20000010051 */
[----:B------:R-:W-:Y:S04]  /*38d0*/  MUFU.EX2 R47, R93 ;  /* 0x0000005d002f7308 */ /* 0x000fe80000000800 */
[----:B------:R-:W-:Y:S02]  /*38e0*/  FSEL R81, R81, RZ, P1 ;  /* 0x000000ff51517208 */ /* 0x000fe40000800000 */
[----:B------:R-:W-:Y:S02]  /*38f0*/  PLOP3.LUT P1, PT, PT, PT, UP0, 0x80, 0x0 ;  /* 0x000000000000781c */ /* 0x000fe40003f2f008 */
        /* <DEDUP_REMOVED lines=18> */
[----:B------:R-:W-:Y:S01]  /*3a20*/  FFMA.FTZ R79, R86, UR20, -R81 ;  /* 0x00000014564f7c23 */ /* 0x000fe20008010851 */
[----:B------:R-:W-:-:S01]  /*3a30*/  FADD.FTZ R83, R4, R5 ;  /* 0x0000000504537221 */ /* 0x000fc20000010000 */
[--C-:B------:R-:W-:Y:S01]  /*3a40*/  FFMA.FTZ R14, R45, UR20, -R81.reuse ;  /* 0x000000142d0e7c23 */ /* 0x100fe20008010851 */
[----:B------:R-:W-:-:S01]  /*3a50*/  FFMA.FTZ R92, R42, UR20, -R81 ;  /* 0x000000142a5c7c23 */ /* 0x000fc20008010851 */
[--C-:B------:R-:W-:Y:S01]  /*3a60*/  FFMA.FTZ R45, R54, UR20, -R81.reuse ;  /* 0x00000014362d7c23 */ /* 0x100fe20008010851 */
[----:B------:R-:W-:-:S01]  /*3a70*/  FFMA.FTZ R54, R90, UR20, -R81 ;  /* 0x000000145a367c23 */ /* 0x000fc20008010851 */
[----:B------:R-:W2:Y:S01]  /*3a80*/  MUFU.EX2 R85, R85 ;  /* 0x0000005500557308 */ /* 0x000ea20000000800 */
[----:B------:R-:W-:-:S01]  /*3a90*/  FADD.FTZ R90, R8, R83 ;  /* 0x00000053085a7221 */ /* 0x000fc20000010000 */
[--C-:B------:R-:W-:Y:S01]  /*3aa0*/  FFMA.FTZ R42, R53, UR20, -R81.reuse ;  /* 0x00000014352a7c23 */ /* 0x100fe20008010851 */
[----:B------:R-:W-:-:S01]  /*3ab0*/  FFMA.FTZ R53, R82, UR20, -R81 ;  /* 0x0000001452357c23 */ /* 0x000fc20008010851 */
[----:B------:R-:W-:Y:S01]  /*3ac0*/  FFMA.FTZ R82, R87, UR20, -R81 ;  /* 0x0000001457527c23 */ /* 0x000fe20008010851 */
[----:B------:R-:W-:-:S01]  /*3ad0*/  FADD.FTZ R87, R9, R90 ;  /* 0x0000005a09577221 */ /* 0x000fc20000010000 */
[--C-:B0-----:R-:W-:Y:S01]  /*3ae0*/  FFMA.FTZ R40, R59, UR20, -R81.reuse ;  /* 0x000000143b287c23 */ /* 0x101fe20008010851 */
[----:B------:R-:W-:-:S01]  /*3af0*/  FFMA.FTZ R59, R62, UR20, -R81 ;  /* 0x000000143e3b7c23 */ /* 0x000fc20008010851 */
[----:B------:R-:W0:Y:S01]  /*3b00*/  MUFU.EX2 R88, R88 ;  /* 0x0000005800587308 */ /* 0x000e220000000800 */
[----:B-1----:R-:W-:-:S01]  /*3b10*/  FADD.FTZ R86, R6, R7 ;  /* 0x0000000706567221 */ /* 0x002fc20000010000 */
[--C-:B------:R-:W-:Y:S01]  /*3b20*/  FFMA.FTZ R62, R63, UR20, -R81.reuse ;  /* 0x000000143f3e7c23 */ /* 0x100fe20008010851 */
[----:B------:R-:W-:-:S01]  /*3b30*/  FFMA.FTZ R64, R64, UR20, -R81 ;  /* 0x0000001440407c23 */ /* 0x000fc20008010851 */
[--C-:B------:R-:W-:Y:S01]  /*3b40*/  FFMA.FTZ R91, R91, UR20, -R81.reuse ;  /* 0x000000145b5b7c23 */ /* 0x100fe20008010851 */
[----:B------:R-:W-:-:S01]  /*3b50*/  FFMA.FTZ R66, R66, UR20, -R81 ;  /* 0x0000001442427c23 */ /* 0x000fc20008010851 */
[--C-:B------:R-:W-:Y:S01]  /*3b60*/  FFMA.FTZ R67, R67, UR20, -R81.reuse ;  /* 0x0000001443437c23 */ /* 0x100fe20008010851 */
[----:B------:R-:W-:-:S01]  /*3b70*/  FFMA.FTZ R70, R70, UR20, -R81 ;  /* 0x0000001446467c23 */ /* 0x000fc20008010851 */
[----:B------:R-:W1:Y:S01]  /*3b80*/  MUFU.EX2 R10, R10 ;  /* 0x0000000a000a7308 */ /* 0x000e620000000800 */
        /* <DEDUP_REMOVED lines=8> */
[----:B0-----:R-:W-:-:S01]  /*3c10*/  FADD.FTZ R83, R88, R83 ;  /* 0x0000005358537221 */ /* 0x001fc20000010000 */
[----:B------:R-:W-:Y:S01]  /*3c20*/  F2FP.SATFINITE.E4M3.F32.PACK_AB_MERGE_C R153, R88, R85, RZ ;  /* 0x000000555899723e */ /* 0x000fe200048070ff */
[----:B------:R-:W-:-:S03]  /*3c30*/  FFMA.FTZ R106, R106, UR20, -R81 ;  /* 0x000000146a6a7c23 */ /* 0x000fc60008010851 */
[----:B------:R-:W-:Y:S02]  /*3c40*/  F2FP.SATFINITE.E4M3.F32.PACK_AB_MERGE_C R153, R7, R6, R153 ;  /* 0x000000060799723e */ /* 0x000fe40004807099 */
[----:B------:R-:W0:Y:S01]  /*3c50*/  MUFU.EX2 R41, R41 ;  /* 0x0000002900297308 */ /* 0x000e220000000800 */
[----:B-1----:R-:W-:-:S01]  /*3c60*/  FADD.FTZ R90, R10, R83 ;  /* 0x000000530a5a7221 */ /* 0x002fc20000010000 */
[----:B------:R-:W-:-:S04]  /*3c70*/  FADD.FTZ R83, R13, R86 ;  /* 0x000000560d537221 */ /* 0x000fc80000010000 */
[----:B------:R-:W-:Y:S02]  /*3c80*/  FADD.FTZ R86, R20, R83 ;  /* 0x0000005314567221 */ /* 0x000fe40000010000 */
[----:B------:R-:W1:Y:S01]  /*3c90*/  MUFU.EX2 R92, R92 ;  /* 0x0000005c005c7308 */ /* 0x000e620000000800 */
[----:B--2---:R-:W-:-:S01]  /*3ca0*/  FADD.FTZ R90, R11, R90 ;  /* 0x0000005a0b5a7221 */ /* 0x004fc20000010000 */
[----:B------:R-:W-:-:S04]  /*3cb0*/  FADD.FTZ R86, R21, R86 ;  /* 0x0000005615567221 */ /* 0x000fc80000010000 */
[----:B------:R-:W-:Y:S01]  /*3cc0*/  FADD.FTZ R83, R25, R86 ;  /* 0x0000005619537221 */ /* 0x000fe20000010000 */
[----:B------:R-:W-:Y:S01]  /*3cd0*/  IMAD.MOV.U32 R25, RZ, RZ, R55 ;  /* 0x000000ffff197224 */ /* 0x000fe200078e0037 */
[----:B------:R-:W-:Y:S01]  /*3ce0*/  MUFU.EX2 R14, R14 ;  /* 0x0000000e000e7308 */ /* 0x000fe20000000800 */
[----:B0-----:R-:W-:-:S01]  /*3cf0*/  FADD.FTZ R63, R41, R90 ;  /* 0x0000005a293f7221 */ /* 0x001fc20000010000 */
[----:B------:R-:W-:Y:S01]  /*3d00*/  FADD.FTZ R86, R28, R83 ;  /* 0x000000531c567221 */ /* 0x000fe20000010000 */
[----:B------:R-:W-:-:S03]  /*3d10*/  IMAD.MOV.U32 R28, RZ, RZ, R55 ;  /* 0x000000ffff1c7224 */ /* 0x000fc600078e0037 */
[----:B------:R-:W-:Y:S02]  /*3d20*/  FADD.FTZ R87, R29, R86 ;  /* 0x000000561d577221 */ /* 0x000fe40000010000 */
[----:B------:R-:W-:Y:S01]  /*3d30*/  MUFU.EX2 R15, R15 ;  /* 0x0000000f000f7308 */ /* 0x000fe20000000800 */
[----:B-1----:R-:W-:-:S01]  /*3d40*/  FADD.FTZ R63, R92, R63 ;  /* 0x0000003f5c3f7221 */ /* 0x002fc20000010000 */
[----:B------:R-:W-:Y:S01]  /*3d50*/  FADD.FTZ R86, R30, R87 ;  /* 0x000000571e567221 */ /* 0x000fe20000010000 */
[----:B------:R-:W-:Y:S02]  /*3d60*/  F2FP.SATFINITE.E4M3.F32.PACK_AB_MERGE_C R155, R92, R41, RZ ;  /* 0x000000295c9b723e */ /* 0x000fe400048070ff */
[----:B------:R-:W-:Y:S02]  /*3d70*/  MOV R41, R55 ;  /* 0x0000003700297202 */ /* 0x000fe40000000f00 */
[----:B------:R-:W-:Y:S01]  /*3d80*/  F2FP.SATFINITE.E4M3.F32.PACK_AB_MERGE_C R155, R11, R10, R155 ;  /* 0x0000000a0b9b723e */ /* 0x000fe2000480709b */
[----:B------:R-:W-:Y:S08]  /*3d90*/  MUFU.EX2 R46, R46 ;  /* 0x0000002e002e7308 */ /* 0x000ff00000000800 */
[----:B------:R-:W0:Y:S08]  /*3da0*/  MUFU.EX2 R89, R89 ;  /* 0x0000005900597308 */ /* 0x000e300000000800 */
[----:B------:R-:W1:Y:S08]  /*3db0*/  MUFU.EX2 R42, R42 ;  /* 0x0000002a002a7308 */ /* 0x000e700000000800 */
[----:B------:R2:W-:Y:S01]  /*3dc0*/  MUFU.EX2 R3, R64 ;  /* 0x0000004000037308 */ /* 0x0005e20000000800 */
[----:B0-----:R-:W-:-:S04]  /*3dd0*/  F2FP.SATFINITE.E4M3.F32.PACK_AB_MERGE_C R149, R89, R46, RZ ;  /* 0x0000002e5995723e */ /* 0x001fc800048070ff */
[----:B------:R-:W-:-:S03]  /*3de0*/  F2FP.SATFINITE.E4M3.F32.PACK_AB_MERGE_C R149, R15, R14, R149 ;  /* 0x0000000e0f95723e */ /* 0x000fc60004807095 */
[----:B------:R-:W0:Y:S01]  /*3df0*/  MUFU.EX2 R45, R45 ;  /* 0x0000002d002d7308 */ /* 0x000e220000000800 */
[----:B--2---:R-:W-:-:S01]  /*3e00*/  FADD.FTZ R64, R14, R63 ;  /* 0x0000003f0e407221 */ /* 0x004fc20000010000 */
[----:B------:R-:W-:-:S03]  /*3e10*/  FFMA.FTZ R63, R26, UR20, -R81 ;  /* 0x000000141a3f7c23 */ /* 0x000fc60008010851 */
[----:B------:R-:W-:Y:S01]  /*3e20*/  FADD.FTZ R83, R15, R64 ;  /* 0x000000400f537221 */ /* 0x000fe20000010000 */
[----:B------:R-:W-:-:S01]  /*3e30*/  FFMA.FTZ R64, R27, UR20, -R81 ;  /* 0x000000141b407c23 */ /* 0x000fc20008010851 */
[----:B------:R-:W-:Y:S01]  /*3e40*/  FFMA.FTZ R81, R105, UR20, -R81 ;  /* 0x0000001469517c23 */ /* 0x000fe20008010851 */
[----:B------:R-:W2:Y:S01]  /*3e50*/  MUFU.EX2 R54, R54 ;  /* 0x0000003600367308 */ /* 0x000ea20000000800 */
[----:B------:R-:W-:-:S01]  /*3e60*/  FADD.FTZ R26, R46, R83 ;  /* 0x000000532e1a7221 */ /* 0x000fc20000010000 */
[----:B------:R-:W-:Y:S01]  /*3e70*/  FADD.FTZ R83, R31, R86 ;  /* 0x000000561f537221 */ /* 0x000fe20000010000 */
[----:B------:R-:W-:Y:S02]  /*3e80*/  IMAD.MOV.U32 R46, RZ, RZ, R55 ;  /* 0x000000ffff2e7224 */ /* 0x000fe400078e0037 */
[----:B------:R-:W-:Y:S01]  /*3e90*/  FADD.FTZ R27, R89, R26 ;  /* 0x0000001a591b7221 */ /* 0x000fe20000010000 */
[----:B------:R-:W-:-:S02]  /*3ea0*/  FADD.FTZ R90, R32, R83 ;  /* 0x00000053205a7221 */ /* 0x000fc40000010000 */
[----:B------:R-:W3:Y:S01]  /*3eb0*/  MUFU.EX2 R91, R91 ;  /* 0x0000005b005b7308 */ /* 0x000ee20000000800 */
[----:B-1----:R-:W-:-:S01]  /*3ec0*/  FADD.FTZ R86, R42, R27 ;  /* 0x0000001b2a567221 */ /* 0x002fc20000010000 */
[----:B------:R-:W-:Y:S01]  /*3ed0*/  FADD.FTZ R87, R33, R90 ;  /* 0x0000005a21577221 */ /* 0x000fe20000010000 */
[----:B------:R-:W-:-:S02]  /*3ee0*/  F2FP.SATFINITE.E4M3.F32.PACK_AB_MERGE_C R33, R34, R33, RZ ;  /* 0x000000212221723e */ /* 0x000fc400048070ff */
[----:B0-----:R-:W-:Y:S01]  /*3ef0*/  FADD.FTZ R83, R45, R86 ;  /* 0x000000562d537221 */ /* 0x001fe20000010000 */
[----:B------:R-:W-:-:S01]  /*3f00*/  FADD.FTZ R86, R34, R87 ;  /* 0x0000005722567221 */ /* 0x000fc20000010000 */
[----:B------:R-:W-:Y:S01]  /*3f10*/  F2FP.SATFINITE.E4M3.F32.PACK_AB_MERGE_C R150, R32, R31, R33 ;  /* 0x0000001f2096723e */ /* 0x000fe20004807021 */
[----:B------:R-:W0:Y:S01]  /*3f20*/  MUFU.EX2 R49, R49 ;  /* 0x0000003100317308 */ /* 0x000e220000000800 */
[--C-:B------:R-:W-:Y:S02]  /*3f30*/  IMAD.MOV.U32 R34, RZ, RZ, R55.reuse ;  /* 0x000000ffff227224 */ /* 0x100fe400078e0037 */
[----:B------:R-:W-:Y:S01]  /*3f40*/  FADD.FTZ R9, R35, R86 ;  /* 0x0000005623097221 */ /* 0x000fe20000010000 */
[--C-:B------:R-:W-:Y:S02]  /*3f50*/  IMAD.MOV.U32 R33, RZ, RZ, R55.reuse ;  /* 0x000000ffff217224 */ /* 0x100fe400078e0037 */
[----:B------:R-:W-:Y:S02]  /*3f60*/  IMAD.MOV.U32 R32, RZ, RZ, R55 ;  /* 0x000000ffff207224 */ /* 0x000fe400078e0037 */
[----:B------:R-:W-:-:S01]  /*3f70*/  FADD.FTZ R20, R36, R9 ;  /* 0x0000000924147221 */ /* 0x000fc20000010000 */
[----:B------:R-:W-:Y:S01]  /*3f80*/  IMAD.MOV.U32 R31, RZ, RZ, R55 ;  /* 0x000000ffff1f7224 */ /* 0x000fe200078e0037 */
[----:B------:R-:W1:Y:S02]  /*3f90*/  MUFU.EX2 R50, R50 ;  /* 0x0000003200327308 */ /* 0x000e640000000800 */
[----:B------:R-:W-:-:S01]  /*3fa0*/  FADD.FTZ R9, R37, R20 ;  /* 0x0000001425097221 */ /* 0x000fc20000010000 */
[----:B------:R-:W-:-:S03]  /*3fb0*/  F2FP.SATFINITE.E4M3.F32.PACK_AB_MERGE_C R37, R44, R37, RZ ;  /* 0x000000252c25723e */ /* 0x000fc600048070ff */
[----:B------:R-:W-:Y:S01]  /*3fc0*/  FADD.FTZ R29, R44, R9 ;  /* 0x000000092c1d7221 */ /* 0x000fe20000010000 */
[----:B------:R-:W-:Y:S01]  /*3fd0*/  F2FP.SATFINITE.E4M3.F32.PACK_AB_MERGE_C R136, R36, R35, R37 ;  /* 0x000000232488723e */ /* 0x000fe20004807025 */
[----:B------:R-:W4:Y:S01]  /*3fe0*/  MUFU.EX2 R75, R75 ;  /* 0x0000004b004b7308 */ /* 0x000f220000000800 */
[--C-:B------:R-:W-:Y:S01]  /*3ff0*/  IMAD.MOV.U32 R44, RZ, RZ, R55.reuse ;  /* 0x000000ffff2c7224 */ /* 0x100fe200078e0037 */
[----:B------:R-:W-:Y:S01]  /*4000*/  MOV R35, R55 ;  /* 0x0000003700237202 */ /* 0x000fe20000000f00 */
[--C-:B------:R-:W-:Y:S02]  /*4010*/  IMAD.MOV.U32 R37, RZ, RZ, R55.reuse ;  /* 0x000000ffff257224 */ /* 0x100fe400078e0037 */
[----:B------:R-:W-:-:S03]  /*4020*/  IMAD.MOV.U32 R36, RZ, RZ, R55 ;  /* 0x000000ffff247224 */ /* 0x000fc600078e0037 */
[----:B------:R2:W-:Y:S08]  /*4030*/  MUFU.EX2 R26, R66 ;  /* 0x00000042001a7308 */ /* 0x0005f00000000800 */
[----:B------:R-:W5:Y:S01]  /*4040*/  MUFU.EX2 R78, R78 ;  /* 0x0000004e004e7308 */ /* 0x000f620000000800 */
[----:B--2---:R-:W-:-:S01]  /*4050*/  FADD.FTZ R66, R54, R83 ;  /* 0x0000005336427221 */ /* 0x004fc20000010000 */
[----:B---3--:R-:W-:-:S03]  /*4060*/  F2FP.SATFINITE.E4M3.F32.PACK_AB_MERGE_C R54, R91, R54, RZ ;  /* 0x000000365b36723e */ /* 0x008fc600048070ff */
[----:B------:R-:W-:Y:S01]  /*4070*/  FADD.FTZ R66, R91, R66 ;  /* 0x000000425b427221 */ /* 0x000fe20000010000 */
[----:B------:R-:W-:Y:S01]  /*4080*/  F2FP.SATFINITE.E4M3.F32.PACK_AB_MERGE_C R151, R45, R42, R54 ;  /* 0x0000002a2d97723e */ /* 0x000fe20004807036 */
[----:B------:R-:W-:Y:S01]  /*4090*/  IMAD.MOV.U32 R54, RZ, RZ, R55 ;  /* 0x000000ffff367224 */ /* 0x000fe200078e0037 */
[----:B------:R-:W2:Y:S01]  /*40a0*/  MUFU.EX2 R53, R53 ;  /* 0x0000003500357308 */ /* 0x000ea20000000800 */
[----:B0-----:R-:W-:-:S01]  /*40b0*/  FADD.FTZ R21, R49, R66 ;  /* 0x0000004231157221 */ /* 0x001fc20000010000 */
[--C-:B------:R-:W-:Y:S02]  /*40c0*/  IMAD.MOV.U32 R45, RZ, RZ, R55.reuse ;  /* 0x000000ffff2d7224 */ /* 0x100fe400078e0037 */
[----:B------:R-:W-:Y:S02]  /*40d0*/  IMAD.MOV.U32 R42, RZ, RZ, R55 ;  /* 0x000000ffff2a7224 */ /* 0x000fe400078e0037 */
[----:B-1----:R-:W-:Y:S02]  /*40e0*/  FADD.FTZ R30, R50, R21 ;  /* 0x00000015321e7221 */ /* 0x002fe40000010000 */
[----:B------:R-:W0:Y:S02]  /*40f0*/  MUFU.EX2 R74, R74 ;  /* 0x0000004a004a7308 */ /* 0x000e240000000800 */
[----:B----4-:R-:W-:-:S01]  /*4100*/  FADD.FTZ R21, R75, R30 ;  /* 0x0000001e4b157221 */ /* 0x010fc20000010000 */
[----:B------:R-:W-:Y:S01]  /*4110*/  FADD.FTZ R30, R38, R29 ;  /* 0x0000001d261e7221 */ /* 0x000fe20000010000 */
[----:B-----5:R-:W-:-:S02]  /*4120*/  F2FP.SATFINITE.E4M3.F32.PACK_AB_MERGE_C R75, R78, R75, RZ ;  /* 0x0000004b4e4b723e */ /* 0x020fc400048070ff */
[----:B------:R-:W-:Y:S01]  /*4130*/  FADD.FTZ R20, R78, R21 ;  /* 0x000000154e147221 */ /* 0x000fe20000010000 */
[----:B------:R-:W-:-:S01]  /*4140*/  FADD.FTZ R30, R39, R30 ;  /* 0x0000001e271e7221 */ /* 0x000fc20000010000 */
[----:B------:R-:W-:Y:S01]  /*4150*/  F2FP.SATFINITE.E4M3.F32.PACK_AB_MERGE_C R137, R50, R49, R75 ;  /* 0x000000313289723e */ /* 0x000fe2000480704b */
[----:B------:R-:W1:Y:S01]  /*4160*/  MUFU.EX2 R79, R79 ;  /* 0x0000004f004f7308 */ /* 0x000e620000000800 */
[----:B--2---:R-:W-:-:S01]  /*4170*/  FADD.FTZ R21, R53, R20 ;  /* 0x0000001435157221 */ /* 0x004fc20000010000 */
[----:B------:R-:W-:Y:S01]  /*4180*/  FADD.FTZ R5, R43, R30 ;  /* 0x0000001e2b057221 */ /* 0x000fe20000010000 */
[C---:B------:R-:W-:Y:S01]  /*4190*/  F2FP.SATFINITE.E4M3.F32.PACK_AB_MERGE_C R43, R48.reuse, R43, RZ ;  /* 0x0000002b302b723e */ /* 0x040fe200048070ff */
[----:B------:R-:W-:Y:S01]  /*41a0*/  IMAD.MOV.U32 R50, RZ, RZ, R55 ;  /* 0x000000ffff327224 */ /* 0x000fe200078e0037 */
[----:B------:R-:W-:Y:S01]  /*41b0*/  MOV R29, R55 ;  /* 0x00000037001d7202 */ /* 0x000fe20000000f00 */
[----:B------:R-:W-:Y:S01]  /*41c0*/  FADD.FTZ R48, R48, R5 ;  /* 0x0000000530307221 */ /* 0x000fe20000010000 */
[----:B------:R-:W-:Y:S01]  /*41d0*/  F2FP.SATFINITE.E4M3.F32.PACK_AB_MERGE_C R138, R39, R38, R43 ;  /* 0x00000026278a723e */ /* 0x000fe2000480702b */
[----:B------:R-:W2:Y:S01]  /*41e0*/  MUFU.EX2 R82, R82 ;  /* 0x0000005200527308 */ /* 0x000ea20000000800 */
[----:B0-----:R-:W-:-:S01]  /*41f0*/  FADD.FTZ R4, R74, R21 ;  /* 0x000000154a047221 */ /* 0x001fc20000010000 */
[----:B------:R-:W-:Y:S01]  /*4200*/  FADD.FTZ R5, R47, R48 ;  /* 0x000000302f057221 */ /* 0x000fe20000010000 */
[----:B------:R-:W-:-:S02]  /*4210*/  IMAD.MOV.U32 R49, RZ, RZ, R55 ;  /* 0x000000ffff317224 */ /* 0x000fc400078e0037 */
[--C-:B------:R-:W-:Y:S02]  /*4220*/  IMAD.MOV.U32 R48, RZ, RZ, R55.reuse ;  /* 0x000000ffff307224 */ /* 0x100fe400078e0037 */
[----:B------:R-:W-:Y:S01]  /*4230*/  IMAD.MOV.U32 R43, RZ, RZ, R55 ;  /* 0x000000ffff2b7224 */ /* 0x000fe200078e0037 */
[----:B------:R-:W0:Y:S01]  /*4240*/  MUFU.EX2 R40, R40 ;  /* 0x0000002800287308 */ /* 0x000e220000000800 */
[----:B-1----:R-:W-:-:S01]  /*4250*/  FADD.FTZ R13, R79, R4 ;  /* 0x000000044f0d7221 */ /* 0x002fc20000010000 */
[----:B------:R-:W-:Y:S01]  /*4260*/  FADD.FTZ R4, R52, R5 ;  /* 0x0000000534047221 */ /* 0x000fe20000010000 */
[--C-:B------:R-:W-:Y:S02]  /*4270*/  IMAD.MOV.U32 R39, RZ, RZ, R55.reuse ;  /* 0x000000ffff277224 */ /* 0x100fe400078e0037 */
[--C-:B------:R-:W-:Y:S02]  /*4280*/  IMAD.MOV.U32 R38, RZ, RZ, R55.reuse ;  /* 0x000000ffff267224 */ /* 0x100fe400078e0037 */
[----:B------:R-:W-:Y:S01]  /*4290*/  IMAD.MOV.U32 R30, RZ, RZ, R55 ;  /* 0x000000ffff1e7224 */ /* 0x000fe200078e0037 */
[----:B------:R-:W1:Y:S01]  /*42a0*/  MUFU.EX2 R51, R51 ;  /* 0x0000003300337308 */ /* 0x000e620000000800 */
[C---:B--2---:R-:W-:Y:S01]  /*42b0*/  F2FP.SATFINITE.E4M3.F32.PACK_AB_MERGE_C R79, R82.reuse, R79, RZ ;  /* 0x0000004f524f723e */ /* 0x044fe200048070ff */
[----:B------:R-:W-:-:S03]  /*42c0*/  FADD.FTZ R82, R82, R13 ;  /* 0x0000000d52527221 */ /* 0x000fc60000010000 */
[----:B------:R-:W-:Y:S01]  /*42d0*/  F2FP.SATFINITE.E4M3.F32.PACK_AB_MERGE_C R139, R74, R53, R79 ;  /* 0x000000354a8b723e */ /* 0x000fe2000480704f */
[----:B------:R-:W-:-:S01]  /*42e0*/  FADD.FTZ R13, R3, R82 ;  /* 0x00000052030d7221 */ /* 0x000fc20000010000 */
[----:B------:R-:W-:Y:S01]  /*42f0*/  MOV R53, R55 ;  /* 0x0000003700357202 */ /* 0x000fe20000000f00 */
[----:B------:R-:W2:Y:S02]  /*4300*/  MUFU.EX2 R59, R59 ;  /* 0x0000003b003b7308 */ /* 0x000ea40000000800 */
[----:B0-----:R-:W-:-:S06]  /*4310*/  FADD.FTZ R6, R40, R13 ;  /* 0x0000000d28067221 */ /* 0x001fcc0000010000 */
[----:B------:R-:W0:Y:S01]  /*4320*/  MUFU.EX2 R60, R60 ;  /* 0x0000003c003c7308 */ /* 0x000e220000000800 */
[----:B-1----:R-:W-:-:S07]  /*4330*/  FADD.FTZ R7, R51, R4 ;  /* 0x0000000433077221 */ /* 0x002fce0000010000 */
[----:B------:R-:W1:Y:S01]  /*4340*/  MUFU.EX2 R62, R62 ;  /* 0x0000003e003e7308 */ /* 0x000e620000000800 */
[----:B--2---:R-:W-:-:S07]  /*4350*/  FADD.FTZ R11, R59, R6 ;  /* 0x000000063b0b7221 */ /* 0x004fce0000010000 */
[----:B------:R-:W2:Y:S01]  /*4360*/  MUFU.EX2 R57, R57 ;  /* 0x0000003900397308 */ /* 0x000ea20000000800 */
[C---:B0-----:R-:W-:Y:S01]  /*4370*/  F2FP.SATFINITE.E4M3.F32.PACK_AB_MERGE_C R51, R60.reuse, R51, RZ ;  /* 0x000000333c33723e */ /* 0x041fe200048070ff */
[----:B------:R-:W-:-:S03]  /*4380*/  FADD.FTZ R60, R60, R7 ;  /* 0x000000073c3c7221 */ /* 0x000fc60000010000 */
[----:B------:R-:W-:Y:S01]  /*4390*/  F2FP.SATFINITE.E4M3.F32.PACK_AB_MERGE_C R140, R52, R47, R51 ;  /* 0x0000002f348c723e */ /* 0x000fe20004807033 */
[----:B------:R-:W-:Y:S01]  /*43a0*/  IMAD.MOV.U32 R52, RZ, RZ, R55 ;  /* 0x000000ffff347224 */ /* 0x000fe200078e0037 */
[----:B------:R-:W-:Y:S01]  /*43b0*/  MOV R47, R55 ;  /* 0x00000037002f7202 */ /* 0x000fe20000000f00 */
[----:B------:R-:W0:Y:S01]  /*43c0*/  MUFU.EX2 R72, R72 ;  /* 0x0000004800487308 */ /* 0x000e220000000800 */
[----:B-1----:R-:W-:-:S01]  /*43d0*/  FADD.FTZ R11, R62, R11 ;  /* 0x0000000b3e0b7221 */ /* 0x002fc20000010000 */
[----:B------:R-:W-:Y:S01]  /*43e0*/  F2FP.SATFINITE.E4M3.F32.PACK_AB_MERGE_C R59, R62, R59, RZ ;  /* 0x0000003b3e3b723e */ /* 0x000fe200048070ff */
[----:B------:R-:W-:Y:S02]  /*43f0*/  IMAD.MOV.U32 R51, RZ, RZ, R55 ;  /* 0x000000ffff337224 */ /* 0x000fe400078e0037 */
[----:B------:R-:W-:Y:S01]  /*4400*/  FADD.FTZ R4, R26, R11 ;  /* 0x0000000b1a047221 */ /* 0x000fe20000010000 */
[----:B------:R-:W-:Y:S01]  /*4410*/  F2FP.SATFINITE.E4M3.F32.PACK_AB_MERGE_C R141, R40, R3, R59 ;  /* 0x00000003288d723e */ /* 0x000fe2000480703b */
[----:B------:R-:W-:Y:S01]  /*4420*/  IMAD.MOV.U32 R40, RZ, RZ, R55 ;  /* 0x000000ffff287224 */ /* 0x000fe200078e0037 */
        /* <DEDUP_REMOVED lines=12> */
[----:B------:R-:W-:-:S04]  /*44f0*/  F2FP.SATFINITE.E4M3.F32.PACK_AB_MERGE_C R61, R68, R61, RZ ;  /* 0x0000003d443d723e */ /* 0x000fc800048070ff */
[----:B------:R-:W-:Y:S02]  /*4500*/  F2FP.SATFINITE.E4M3.F32.PACK_AB_MERGE_C R142, R72, R57, R61 ;  /* 0x00000039488e723e */ /* 0x000fe4000480703d */
[----:B------:R-:W1:Y:S01]  /*4510*/  MUFU.EX2 R9, R63 ;  /* 0x0000003f00097308 */ /* 0x000e620000000800 */
[----:B--2---:R-:W-:-:S01]  /*4520*/  FADD.FTZ R4, R71, R4 ;  /* 0x0000000447047221 */ /* 0x004fc20000010000 */
[----:B------:R-:W-:-:S04]  /*4530*/  F2FP.SATFINITE.E4M3.F32.PACK_AB_MERGE_C R8, R71, R8, RZ ;  /* 0x000000084708723e */ /* 0x000fc800048070ff */
[----:B------:R-:W-:Y:S01]  /*4540*/  F2FP.SATFINITE.E4M3.F32.PACK_AB_MERGE_C R143, R27, R26, R8 ;  /* 0x0000001a1b8f723e */ /* 0x000fe20004807008 */
[----:B------:R-:W-:Y:S01]  /*4550*/  IMAD.MOV.U32 R27, RZ, RZ, R55 ;  /* 0x000000ffff1b7224 */ /* 0x000fe200078e0037 */
[----:B------:R-:W2:Y:S01]  /*4560*/  MUFU.EX2 R65, R65 ;  /* 0x0000004100417308 */ /* 0x000ea20000000800 */
[----:B0-----:R-:W-:-:S01]  /*4570*/  FADD.FTZ R6, R24, R11 ;  /* 0x0000000b18067221 */ /* 0x001fc20000010000 */
[----:B------:R-:W-:-:S06]  /*4580*/  IMAD.MOV.U32 R26, RZ, RZ, R55 ;  /* 0x000000ffff1a7224 */ /* 0x000fcc00078e0037 */
        /* <DEDUP_REMOVED lines=14> */
[----:B------:R-:W-:Y:S02]  /*4670*/  IMAD.MOV.U32 R24, RZ, RZ, R55 ;  /* 0x000000ffff187224 */ /* 0x000fe400078e0037 */
[----:B------:R-:W0:Y:S01]  /*4680*/  MUFU.EX2 R104, R104 ;  /* 0x0000006800687308 */ /* 0x000e220000000800 */
[C---:B-1----:R-:W-:Y:S01]  /*4690*/  F2FP.SATFINITE.E4M3.F32.PACK_AB_MERGE_C R102, R5.reuse, R102, RZ ;  /* 0x000000660566723e */ /* 0x042fe200048070ff */
[----:B------:R-:W-:-:S03]  /*46a0*/  FADD.FTZ R5, R5, R4 ;  /* 0x0000000405057221 */ /* 0x000fc60000010000 */
[----:B------:R-:W-:-:S03]  /*46b0*/  F2FP.SATFINITE.E4M3.F32.PACK_AB_MERGE_C R145, R64, R9, R102 ;  /* 0x000000094091723e */ /* 0x000fc60004807066 */
[----:B------:R-:W1:Y:S01]  /*46c0*/  MUFU.EX2 R80, R80 ;  /* 0x0000005000507308 */ /* 0x000e620000000800 */
[----:B--2---:R-:W-:-:S07]  /*46d0*/  FADD.FTZ R3, R73, R76 ;  /* 0x0000004c49037221 */ /* 0x004fce0000010000 */
[----:B------:R-:W2:Y:S01]  /*46e0*/  MUFU.EX2 R103, R103 ;  /* 0x0000006700677308 */ /* 0x000ea20000000800 */
[----:B0-----:R-:W-:-:S07]  /*46f0*/  FADD.FTZ R4, R104, R5 ;  /* 0x0000000568047221 */ /* 0x001fce0000010000 */
[----:B------:R-:W-:Y:S01]  /*4700*/  MUFU.EX2 R77, R77 ;  /* 0x0000004d004d7308 */ /* 0x000fe20000000800 */
[----:B-1----:R-:W-:-:S07]  /*4710*/  FADD.FTZ R6, R80, R3 ;  /* 0x0000000350067221 */ /* 0x002fce0000010000 */
[----:B------:R-:W0:Y:S01]  /*4720*/  MUFU.EX2 R84, R84 ;  /* 0x0000005400547308 */ /* 0x000e220000000800 */
[----:B--2---:R-:W-:-:S07]  /*4730*/  FADD.FTZ R3, R103, R4 ;  /* 0x0000000467037221 */ /* 0x004fce0000010000 */
[----:B------:R-:W1:Y:S08]  /*4740*/  MUFU.EX2 R106, R106 ;  /* 0x0000006a006a7308 */ /* 0x000e700000000800 */
[----:B------:R-:W2:Y:S01]  /*4750*/  MUFU.EX2 R81, R81 ;  /* 0x0000005100517308 */ /* 0x000ea20000000800 */
[----:B0-----:R-:W-:Y:S01]  /*4760*/  F2FP.SATFINITE.E4M3.F32.PACK_AB_MERGE_C R4, R84, R77, RZ ;  /* 0x0000004d5404723e */ /* 0x001fe200048070ff */
[----:B------:R-:W-:-:S03]  /*4770*/  FADD.FTZ R77, R77, R6 ;  /* 0x000000064d4d7221 */ /* 0x000fc60000010000 */
[----:B------:R-:W-:Y:S01]  /*4780*/  F2FP.SATFINITE.E4M3.F32.PACK_AB_MERGE_C R146, R80, R73, R4 ;  /* 0x000000495092723e */ /* 0x000fe20004807004 */
[----:B------:R-:W-:-:S01]  /*4790*/  FADD.FTZ R4, R84, R77 ;  /* 0x0000004d54047221 */ /* 0x000fc20000010000 */
[----:B-1----:R-:W-:Y:S01]  /*47a0*/  FADD.FTZ R6, R106, R3 ;  /* 0x000000036a067221 */ /* 0x002fe20000010000 */
[----:B--2---:R-:W-:-:S03]  /*47b0*/  F2FP.SATFINITE.E4M3.F32.PACK_AB_MERGE_C R5, R81, R106, RZ ;  /* 0x0000006a5105723e */ /* 0x004fc600048070ff */
[----:B------:R-:W-:Y:S01]  /*47c0*/  FADD.FTZ R6, R81, R6 ;  /* 0x0000000651067221 */ /* 0x000fe20000010000 */
[----:B------:R-:W-:Y:S01]  /*47d0*/  F2FP.SATFINITE.E4M3.F32.PACK_AB_MERGE_C R147, R103, R104, R5 ;  /* 0x000000686793723e */ /* 0x000fe20004807005 */
[----:B------:R-:W-:Y:S06]  /*47e0*/  @!P1 BRA `(.L_x_195) ;  /* 0x0000002c00749947 */ /* 0x000fec0003800000 */
[----:B------:R-:W-:Y:S01]  /*47f0*/  MOV R5, R58 ;  /* 0x0000003a00057202 */ /* 0x000fe20000000f00 */
[----:B------:R-:W-:Y:S01]  /*4800*/  IMAD.MOV.U32 R3, RZ, RZ, R56 ;  /* 0x000000ffff037224 */ /* 0x000fe200078e0038 */
        /* <DEDUP_REMOVED lines=20> */
.L_x_206:
[----:B------:R-:W-:-:S04]  /*4950*/  UISETP.NE.AND UP0, UPT, UR24, 0x1, UPT ;  /* 0x000000011800788c */ /* 0x000fc8000bf05270 */
[----:B------:R-:W-:-:S04]  /*4960*/  USEL UR37, URZ, 0x1, UP0 ;  /* 0x000000013f257887 */ /* 0x000fc80008000000 */
[----:B------:R-:W-:Y:S01]  /*4970*/  ULOP3.LUT UR37, UR25, UR37, URZ, 0x3c, !UPT ;  /* 0x0000002519257292 */ /* 0x000fe2000f8e3c3f */
[----:B------:R-:W-:Y:S11]  /*4980*/  @!P0 BRA `(.L_x_196) ;  /* 0x0000000000048947 */ /* 0x000ff60003800000 */
[----:B------:R-:W-:Y:S01]  /*4990*/  BPT.TRAP 0x1 ;  /* 0x000000040000795c */ /* 0x000fe20000300000 */
.L_x_196:
        /* <DEDUP_REMOVED lines=12> */
.L_x_197:
[----:B-1----:R-:W-:Y:S05]  /*4a60*/  @P1 BRA `(.L_x_198) ;  /* 0x0000000000081947 */ /* 0x002fea0003800000 */
[----:B------:R-:W1:Y:S02]  /*4a70*/  SYNCS.PHASECHK.TRANS64.TRYWAIT P1, [UR22+0x13230], R7 ;  /* 0x01323007ff0075a7 */ /* 0x000e640008020156 */
[----:B-1----:R-:W-:Y:S05]  /*4a80*/  @!P1 BRA `(.L_x_199) ;  /* 0x000000b000f09947 */ /* 0x002fea0003800000 */
.L_x_198:
        /* <DEDUP_REMOVED lines=64> */
.L_x_200:
[----:B------:R-:W-:Y:S01]  /*4e90*/  ULEA UR11, UR24, UR23, 0x3 ;  /* 0x00000017180b7291 */ /* 0x000fe2000f8e183f */
[----:B01----:R-:W-:-:S05]  /*4ea0*/  IMAD.U32 R7, RZ, RZ, UR25 ;  /* 0x00000019ff077e24 */ /* 0x003fca000f8e00ff */
[----:B------:R-:W-:-:S04]  /*4eb0*/  SHF.L.U32 R7, R7, 0x1f, RZ ;  /* 0x0000001f07077819 */ /* 0x000fc800000006ff */
[----:B------:R0:W1:Y:S01]  /*4ec0*/  SYNCS.PHASECHK.TRANS64.TRYWAIT P1, [UR11+0x13250], R7 ;  /* 0x01325007ff0075a7 */ /* 0x000062000802014b */
[----:B------:R-:W-:Y:S05]  /*4ed0*/  @!P0 BRA `(.L_x_201) ;  /* 0x0000000000048947 */ /* 0x000fea0003800000 */
[----:B------:R-:W-:Y:S01]  /*4ee0*/  BPT.TRAP 0x1 ;  /* 0x000000040000795c */ /* 0x000fe20000300000 */
.L_x_201:
[----:B-1----:R-:W-:Y:S05]  /*4ef0*/  @P1 BRA `(.L_x_202) ;  /* 0x0000000000081947 */ /* 0x002fea0003800000 */
[----:B------:R-:W1:Y:S02]  /*4f00*/  SYNCS.PHASECHK.TRANS64.TRYWAIT P1, [UR11+0x13250], R7 ;  /* 0x01325007ff0075a7 */ /* 0x000e64000802014b */
[----:B-1----:R-:W-:Y:S05]  /*4f10*/  @!P1 BRA `(.L_x_203) ;  /* 0x000000ac00e49947 */ /* 0x002fea0003800000 */
.L_x_202:
        /* <DEDUP_REMOVED lines=28> */
[----:B------:R-:W-:Y:S03]  /*50e0*/  QGMMA.64x64x32.F32.E4M3.E4M3 R24, R144, gdesc[UR4], R24, gsb0 ;  /* 0x00e0000490187df3 */ /* 0x000fe60008000818 */
[----:B------:R-:W-:Y:S02]  /*50f0*/  WARPGROUP.DEPBAR.LE gsb0, 0x0 ;  /* 0x00008000000079c5 */ /* 0x000fe40000010000 */
[----:B------:R-:W-:Y:S05]  /*5100*/  @!P0 BRA `(.L_x_204) ;  /* 0x0000000000048947 */ /* 0x000fea0003800000 */
[----:B------:R-:W-:Y:S01]  /*5110*/  BPT.TRAP 0x1 ;  /* 0x000000040000795c */ /* 0x000fe20000300000 */
.L_x_204:
        /* <DEDUP_REMOVED lines=101> */
[----:B------:R-:W-:Y:S01]  /*5770*/  IMAD.U32 R133, RZ, RZ, UR20 ;  /* 0x00000014ff857e24 */ /* 0x000fe2000f8e00ff */
[----:B------:R-:W0:Y:S01]  /*5780*/  MUFU.TANH R121, R121 ;  /* 0x0000007900797308 */ /* 0x000e220000002400 */
[----:B-1----:R-:W-:Y:S01]  /*5790*/  FMNMX.FTZ R56, R20, R127, !PT ;  /* 0x0000007f14387209 */ /* 0x002fe20007810000 */
[----:B------:R-:W-:-:S04]  /*57a0*/  UIADD3 UR22, UR22, 0x13240, URZ ;  /* 0x0001324016167890 */ /* 0x000fc8000fffe03f */
[----:B------:R-:W-:Y:S02]  /*57b0*/  UPRMT UR22, UR21, 0x654, UR22 ;  /* 0x0000065415167896 */ /* 0x000fe40008000016 */
[----:B------:R-:W1:Y:S01]  /*57c0*/  MUFU.TANH R123, R123 ;  /* 0x0000007b007b7308 */ /* 0x000e620000002400 */
[----:B--2---:R-:W-:-:S06]  /*57d0*/  FMNMX.FTZ R126, R120, R129, !PT ;  /* 0x00000081787e7209 */ /* 0x004fcc0007810000 */
[----:B------:R-:W-:Y:S01]  /*57e0*/  SYNCS.ARRIVE.TRANS64.RED.A1T0 RZ, [UR22], RZ ;  /* 0x000000ffffff79a7 */ /* 0x000fe20008100416 */
[----:B------:R-:W2:Y:S01]  /*57f0*/  MUFU.TANH R122, R122 ;  /* 0x0000007a007a7308 */ /* 0x000ea20000002400 */
[----:B0-----:R-:W-:-:S07]  /*5800*/  FMNMX.FTZ R127, R121, R56, !PT ;  /* 0x00000038797f7209 */ /* 0x001fce0007810000 */
        /* <DEDUP_REMOVED lines=165> */
[----:B0-----:R-:W-:-:S02]  /*6260*/  IMAD.U32 R127, RZ, RZ, UR20 ;  /* 0x00000014ff7f7e24 */ /* 0x001fc4000f8e00ff */
[--C-:B------:R-:W-:Y:S01]  /*6270*/  FFMA.FTZ R108, R108, UR20, -R128.reuse ;  /* 0x000000146c6c7c23 */ /* 0x100fe20008010880 */
[----:B------:R-:W-:-:S01]  /*6280*/  FFMA.FTZ R109, R109, UR20, -R128 ;  /* 0x000000146d6d7c23 */ /* 0x000fc20008010880 */
[----:B------:R-:W-:Y:S01]  /*6290*/  FFMA.FTZ R112, R112, UR20, -R128 ;  /* 0x0000001470707c23 */ /* 0x000fe20008010880 */
[----:B------:R-:W-:-:S01]  /*62a0*/  FFMA.FTZ R69, R58, R127, -8 ;  /* 0xc10000003a457423 */ /* 0x000fc2000001007f */
        /* <DEDUP_REMOVED lines=222> */
.L_x_205:
[----:B------:R-:W-:Y:S01]  /*7090*/  UIADD3 UR6, UR11, 0x13260, URZ ;  /* 0x000132600b067890 */ /* 0x000fe2000fffe03f */
[----:B------:R-:W-:Y:S01]  /*70a0*/  ISETP.LT.AND P1, PT, RZ, UR46, PT ;  /* 0x0000002eff007c0c */ /* 0x000fe2000bf21270 */
[----:B------:R-:W-:Y:S01]  /*70b0*/  UIADD3 UR7, UR46, -0x1, URZ ;  /* 0xffffffff2e077890 */ /* 0x000fe2000fffe03f */
[----:B------:R-:W-:Y:S01]  /*70c0*/  F2FP.SATFINITE.E4M3.F32.PACK_AB_MERGE_C R11, R12, R11, RZ ;  /* 0x0000000b0c0b723e */ /* 0x000fe200048070ff */
[----:B------:R-:W-:Y:S01]  /*70d0*/  UPRMT UR6, UR21, 0x654, UR6 ;  /* 0x0000065415067896 */ /* 0x000fe20008000006 */
[----:B------:R-:W-:Y:S01]  /*70e0*/  F2FP.SATFINITE.E4M3.F32.PACK_AB_MERGE_C R13, R14, R13, RZ ;  /* 0x0000000d0e0d723e */ /* 0x000fe200048070ff */
[----:B------:R-:W-:Y:S01]  /*70f0*/  UMOV UR25, UR37 ;  /* 0x0000002500197c82 */ /* 0x000fe20008000000 */
[----:B------:R-:W-:Y:S01]  /*7100*/  F2FP.SATFINITE.E4M3.F32.PACK_AB_MERGE_C R121, R122, R121, RZ ;  /* 0x000000797a79723e */ /* 0x000fe200048070ff */
[----:B------:R-:W-:Y:S01]  /*7110*/  UMOV UR24, UR38 ;  /* 0x0000002600187c82 */ /* 0x000fe20008000000 */
[----:B------:R-:W-:Y:S01]  /*7120*/  F2FP.SATFINITE.E4M3.F32.PACK_AB_MERGE_C R123, R124, R123, RZ ;  /* 0x0000007b7c7b723e */ /* 0x000fe200048070ff */
[----:B------:R-:W-:Y:S01]  /*7130*/  UMOV UR46, UR7 ;  /* 0x00000007002e7c82 */ /* 0x000fe20008000000 */
[----:B------:R-:W-:Y:S01]  /*7140*/  F2FP.SATFINITE.E4M3.F32.PACK_AB_MERGE_C R108, R109, R108, RZ ;  /* 0x0000006c6d6c723e */ /* 0x000fe200048070ff */
[-C--:B------:R-:W-:Y:S01]  /*7150*/  FMUL.FTZ R24, R24, R5.reuse ;  /* 0x0000000518187220 */ /* 0x080fe20000410000 */
[----:B------:R-:W-:Y:S01]  /*7160*/  F2FP.SATFINITE.E4M3.F32.PACK_AB_MERGE_C R110, R111, R110, RZ ;  /* 0x0000006e6f6e723e */ /* 0x000fe200048070ff */
[----:B------:R-:W-:Y:S01]  /*7170*/  SYNCS.ARRIVE.TRANS64.RED.A1T0 RZ, [UR6], RZ ;  /* 0x000000ffffff79a7 */ /* 0x000fe20008100406 */
        /* <DEDUP_REMOVED lines=66> */
[----:B------:R-:W-:Y:S01]  /*75a0*/  MOV R5, R58 ;  /* 0x0000003a00057202 */ /* 0x000fe20000000f00 */
[----:B------:R-:W-:Y:S06]  /*75b0*/  @P1 BRA `(.L_x_206) ;  /* 0xffffffd000e41947 */ /* 0x000fec000383ffff */
.L_x_195:
[----:B------:R-:W-:Y:S06]  /*75c0*/  BAR.ARV 0x8, 0x200 ;  /* 0x0208000000007b1d */ /* 0x000fec0000002000 */
[----:B------:R-:W-:Y:S05]  /*75d0*/  @!P0 BRA `(.L_x_207) ;  /* 0x0000000000048947 */ /* 0x000fea0003800000 */
[----:B------:R-:W-:Y:S01]  /*75e0*/  BPT.TRAP 0x1 ;  /* 0x000000040000795c */ /* 0x000fe20000300000 */
.L_x_207:
        /* <DEDUP_REMOVED lines=9> */
.L_x_208:
[----:B-1----:R-:W-:Y:S05]  /*7680*/  @P1 BRA `(.L_x_209) ;  /* 0x0000000000081947 */ /* 0x002fea0003800000 */
[----:B------:R-:W1:Y:S02]  /*7690*/  SYNCS.PHASECHK.TRANS64.TRYWAIT P1, [UR14+0x13250], R0 ;  /* 0x01325000ff0075a7 */ /* 0x000e64000802014e */
[----:B-1----:R-:W-:Y:S05]  /*76a0*/  @!P1 BRA `(.L_x_210) ;  /* 0x0000008800189947 */ /* 0x002fea0003800000 */
.L_x_209:
[----:B------:R-:W-:Y:S01]  /*76b0*/  ULDC.64 UR4, c[0x0][0x9a0] ;  /* 0x0002680000047ab9 */ /* 0x000fe20000000a00 */
[----:B------:R-:W-:Y:S01]  /*76c0*/  UIADD3 UR6, UR6, 0x1000, URZ ;  /* 0x0000100006067890 */ /* 0x000fe2000fffe03f */
[----:B------:R-:W-:Y:S01]  /*76d0*/  WARPGROUP.ARRIVE ;  /* 0x00000000000079c5 */ /* 0x000fe20000000000 */
[----:B------:R-:W-:Y:S01]  /*76e0*/  UISETP.NE.U32.AND UP0, UPT, UR4, URZ, UPT ;  /* 0x0000003f0400728c */ /* 0x000fe2000bf05070 */
[----:B------:R-:W-:Y:S01]  /*76f0*/  IMAD.MOV.U32 R5, RZ, RZ, 0x3f800000 ;  /* 0x3f800000ff057424 */ /* 0x000fe200078e00ff */
[----:B------:R-:W-:Y:S02]  /*7700*/  USHF.R.U32.HI UR6, URZ, 0x4, UR6 ;  /* 0x000000043f067899 */ /* 0x000fe40008011606 */
[----:B------:R-:W-:Y:S02]  /*7710*/  UISETP.NE.AND.EX UP0, UPT, UR5, URZ, UPT, UP0 ;  /* 0x0000003f0500728c */ /* 0x000fe4000bf05300 */
[----:B------:R-:W-:-:S04]  /*7720*/  ULOP3.LUT UR6, UR6, 0x3fff, URZ, 0xc0, !UPT ;  /* 0x00003fff06067892 */ /* 0x000fc8000f8ec03f */
[----:B------:R-:W-:Y:S01]  /*7730*/  ULOP3.LUT UR7, UR6, 0x10000, URZ, 0xfc, !UPT ;  /* 0x0001000006077892 */ /* 0x000fe2000f8efc3f */
[----:B------:R-:W-:-:S04]  /*7740*/  PLOP3.LUT P1, PT, PT, PT, UP0, 0x80, 0x0 ;  /* 0x000000000000781c */ /* 0x000fc80003f2f008 */
[----:B------:R-:W-:Y:S01]  /*7750*/  @UP0 ULDC.64 UR10, c[0x0][0x9c8] ;  /* 0x00027200000a0ab9 */ /* 0x000fe20000000a00 */
[----:B------:R-:W-:Y:S02]  /*7760*/  @UP0 USHF.R.S32.HI UR16, URZ, 0x1f, UR40 ;  /* 0x0000001f3f100899 */ /* 0x000fe40008011428 */
[----:B------:R-:W-:Y:S02]  /*7770*/  @UP0 UIMAD UR6, UR43, UR10, URZ ;  /* 0x0000000a2b0602a4 */ /* 0x000fe4000f8e023f */
[----:B------:R-:W-:Y:S01]  /*7780*/  @UP0 UIMAD.WIDE.U32 UR8, UR42, UR10, URZ ;  /* 0x0000000a2a0802a5 */ /* 0x000fe2000f8e003f */
[----:B------:R-:W-:Y:S01]  /*7790*/  @UP0 ULDC.64 UR12, c[0x0][0x9d0] ;  /* 0x00027400000c0ab9 */ /* 0x000fe20000000a00 */
[----:B------:R-:W-:Y:S02]  /*77a0*/  UIMAD UR10, UR38, 0x280, UR7 ;  /* 0x00000280260a78a4 */ /* 0x000fe4000f8e0207 */
[----:B------:R-:W-:Y:S02]  /*77b0*/  @UP0 UIMAD UR6, UR42, UR11, UR6 ;  /* 0x0000000b2a0602a4 */ /* 0x000fe4000f8e0206 */
[----:B------:R-:W-:-:S02]  /*77c0*/  @UP0 UIMAD UR7, UR16, UR12, URZ ;  /* 0x0000000c100702a4 */ /* 0x000fc4000f8e023f */
[----:B------:R-:W-:Y:S02]  /*77d0*/  @UP0 UIADD3 UR9, UR9, UR6, URZ ;  /* 0x0000000609090290 */ /* 0x000fe4000fffe03f */
[----:B------:R-:W-:Y:S01]  /*77e0*/  @UP0 UIMAD UR11, UR40, UR13, UR7 ;  /* 0x0000000d280b02a4 */ /* 0x000fe2000f8e0207 */
[----:B------:R-:W-:Y:S02]  /*77f0*/  UMOV UR6, UR10 ;  /* 0x0000000a00067c82 */ /* 0x000fe40008000000 */
[----:B------:R-:W-:Y:S02]  /*7800*/  UMOV UR7, 0xc0000010 ;  /* 0xc000001000077882 */ /* 0x000fe40000000000 */
[----:B------:R-:W-:Y:S01]  /*7810*/  QGMMA.64x64x32.F32.E4M3.E4M3 R24, R152, gdesc[UR4], R24, gsb0 ;  /* 0x00e0000498187df3 */ /* 0x000fe20008000818 */
[----:B------:R-:W-:-:S04]  /*7820*/  @UP0 UIMAD.WIDE.U32 UR6, UR40, UR12, UR8 ;  /* 0x0000000c280602a5 */ /* 0x000fc8000f8e0008 */
[----:B------:R-:W-:Y:S02]  /*7830*/  @UP0 UIADD3 UR7, UR7, UR11, URZ ;  /* 0x0000000b07070290 */ /* 0x000fe4000fffe03f */
[----:B------:R-:W-:-:S04]  /*7840*/  @UP0 ULEA UR4, UP1, UR6, UR4, 0x2 ;  /* 0x0000000406040291 */ /* 0x000fc8000f82103f */
[----:B------:R-:W-:Y:S02]  /*7850*/  @UP0 ULEA.HI.X UR5, UR6, UR5, UR7, 0x2, UP1 ;  /* 0x0000000506050291 */ /* 0x000fe400088f1407 */
[----:B------:R-:W-:-:S04]  /*7860*/  IMAD.U32 R2, RZ, RZ, UR4 ;  /* 0x00000004ff027e24 */ /* 0x000fc8000f8e00ff */
[----:B-1----:R-:W-:Y:S01]  /*7870*/  IMAD.U32 R3, RZ, RZ, UR5 ;  /* 0x00000005ff037e24 */ /* 0x002fe2000f8e00ff */
[----:B------:R-:W-:-:S04]  /*7880*/  UIADD3 UR4, UR10, 0x80, URZ ;  /* 0x000000800a047890 */ /* 0x000fc8000fffe03f */
[----:B------:R1:W2:Y:S01]  /*7890*/  @P1 LDG.E R5, desc[UR48][R2.64] ;  /* 0x0000003002051981 */ /* 0x0002a2000c1e1900 */
[----:B------:R-:W-:Y:S02]  /*78a0*/  UMOV UR7, 0xc0000010 ;  /* 0xc000001000077882 */ /* 0x000fe40000000000 */
[----:B------:R-:W-:Y:S01]  /*78b0*/  UMOV UR6, UR4 ;  /* 0x0000000400067c82 */ /* 0x000fe20008000000 */
[----:B------:R-:W-:Y:S02]  /*78c0*/  WARPGROUP.DEPBAR.LE gsb0, 0x0 ;  /* 0x00008000000079c5 */ /* 0x000fe40000010000 */
[----:B------:R-:W-:-:S06]  /*78d0*/  WARPGROUP.ARRIVE ;  /* 0x00000000000079c5 */ /* 0x000fcc0000000000 */
[----:B------:R-:W-:Y:S01]  /*78e0*/  QGMMA.64x64x32.F32.E4M3.E4M3 R24, R148, gdesc[UR4], R24, gsb0 ;  /* 0x00e0000494187df3 */ /* 0x000fe20008000818 */
[----:B------:R-:W-:Y:S01]  /*78f0*/  UIADD3 UR4, UR10, 0x100, URZ ;  /* 0x000001000a047890 */ /* 0x000fe2000fffe03f */
[----:B------:R-:W-:-:S06]  /*7900*/  UMOV UR7, 0xc0000010 ;  /* 0xc000001000077882 */ /* 0x000fcc0000000000 */
[----:B------:R-:W-:Y:S01]  /*7910*/  UMOV UR6, UR4 ;  /* 0x0000000400067c82 */ /* 0x000fe20008000000 */
[----:B------:R-:W-:Y:S02]  /*7920*/  WARPGROUP.DEPBAR.LE gsb0, 0x0 ;  /* 0x00008000000079c5 */ /* 0x000fe40000010000 */
[----:B------:R-:W-:-:S06]  /*7930*/  WARPGROUP.ARRIVE ;  /* 0x00000000000079c5 */ /* 0x000fcc0000000000 */
[----:B------:R-:W-:Y:S01]  /*7940*/  QGMMA.64x64x32.F32.E4M3.E4M3 R24, R136, gdesc[UR4], R24, gsb0 ;  /* 0x00e0000488187df3 */ /* 0x000fe20008000818 */
[----:B------:R-:W-:Y:S01]  /*7950*/  UIADD3 UR4, UR10, 0x180, URZ ;  /* 0x000001800a047890 */ /* 0x000fe2000fffe03f */
[----:B------:R-:W-:-:S06]  /*7960*/  UMOV UR7, 0xc0000010 ;  /* 0xc000001000077882 */ /* 0x000fcc0000000000 */
[----:B------:R-:W-:Y:S01]  /*7970*/  UMOV UR6, UR4 ;  /* 0x0000000400067c82 */ /* 0x000fe20008000000 */
        /* <DEDUP_REMOVED lines=11> */
[----:B------:R-:W-:Y:S01]  /*7a30*/  MOV R4, RZ ;  /* 0x000000ff00047202 */ /* 0x000fe20000000f00 */
        /* <DEDUP_REMOVED lines=11> */
[----:B------:R-:W-:Y:S01]  /*7af0*/  FSETP.NE.FTZ.AND P1, PT, R10, RZ, PT ;  /* 0x000000ff0a00720b */ /* 0x000fe20003f35000 */
[----:B------:R-:W-:-:S08]  /*7b00*/  IMAD.MOV.U32 R8, RZ, RZ, RZ ;  /* 0x000000ffff087224 */ /* 0x000fd000078e00ff */
[----:B------:R-:W0:Y:S08]  /*7b10*/  @P2 MUFU.LG2 R6, R11 ;  /* 0x0000000b00062308 */ /* 0x000e300000000c00 */
[----:B------:R-:W1:Y:S08]  /*7b20*/  @P3 MUFU.LG2 R7, R12 ;  /* 0x0000000c00073308 */ /* 0x000e700000000c00 */
[----:B------:R-:W3:Y:S01]  /*7b30*/  @P1 MUFU.RCP R8, R10 ;  /* 0x0000000a00081308 */ /* 0x000ee20000001000 */
[----:B------:R-:W-:-:S02]  /*7b40*/  IMAD.U32 R3, RZ, RZ, UR20 ;  /* 0x00000014ff037e24 */ /* 0x000fc4000f8e00ff */
[----:B------:R-:W-:Y:S02]  /*7b50*/  IMAD.U32 R14, RZ, RZ, UR20 ;  /* 0x00000014ff0e7e24 */ /* 0x000fe4000f8e00ff */
[----:B0-----:R-:W-:Y:S01]  /*7b60*/  @P2 FMUL.FTZ R6, R6, 0.69314718246459960938 ;  /* 0x3f31721806062820 */ /* 0x001fe20000410000 */
[----:B------:R-:W-:Y:S01]  /*7b70*/  @P2 FMUL.FTZ R3, R3, 0.69314718246459960938 ;  /* 0x3f31721803032820 */ /* 0x000fe20000410000 */
[----:B------:R-:W-:Y:S01]  /*7b80*/  @P3 FMUL.FTZ R14, R14, 0.69314718246459960938 ;  /* 0x3f3172180e0e3820 */ /* 0x000fe20000410000 */
[----:B-1----:R-:W-:Y:S01]  /*7b90*/  @P3 FMUL.FTZ R7, R7, 0.69314718246459960938 ;  /* 0x3f31721807073820 */ /* 0x002fe20000410000 */
[----:B------:R-:W-:Y:S02]  /*7ba0*/  IMAD.MOV.U32 R2, RZ, RZ, -0x800000 ;  /* 0xff800000ff027424 */ /* 0x000fe400078e00ff */
[----:B--2---:R-:W-:Y:S01]  /*7bb0*/  FMUL.FTZ R4, R4, R5 ;  /* 0x0000000504047220 */ /* 0x004fe20000410000 */
[----:B------:R-:W-:Y:S02]  /*7bc0*/  IMAD.MOV.U32 R0, RZ, RZ, -0x800000 ;  /* 0xff800000ff007424 */ /* 0x000fe400078e00ff */
[----:B------:R-:W-:Y:S01]  /*7bd0*/  @P2 FFMA.FTZ R2, R3, R56, R6 ;  /* 0x0000003803022223 */ /* 0x000fe20000010006 */
[----:B------:R-:W-:-:S01]  /*7be0*/  @P3 FFMA.FTZ R0, R14, R58, R7 ;  /* 0x0000003a0e003223 */ /* 0x000fc20000010007 */
[----:B---3--:R-:W-:Y:S01]  /*7bf0*/  FMUL.FTZ R5, R8, R5 ;  /* 0x0000000508057220 */ /* 0x008fe20000410000 */
[----:B------:R-:W-:-:S02]  /*7c00*/  WARPGROUP.DEPBAR.LE gsb0, 0x0 ;  /* 0x00008000000079c5 */ /* 0x000fc40000010000 */
[----:B------:R-:W-:Y:S05]  /*7c10*/  @!P0 BRA `(.L_x_211) ;  /* 0x0000000000048947 */ /* 0x000fea0003800000 */
[----:B------:R-:W-:Y:S01]  /*7c20*/  BPT.TRAP 0x1 ;  /* 0x000000040000795c */ /* 0x000fe20000300000 */
.L_x_211:
[----:B------:R-:W-:Y:S01]  /*7c30*/  UIADD3 UR4, UR14, 0x13260, URZ ;  /* 0x000132600e047890 */ /* 0x000fe2000fffe03f */
[-C--:B------:R-:W-:Y:S01]  /*7c40*/  FMUL.FTZ R56, R33, R4.reuse ;  /* 0x0000000421387220 */ /* 0x080fe20000410000 */
[----:B------:R-:W-:Y:S01]  /*7c50*/  UIADD3 UR38, UR38, 0x1, URZ ;  /* 0x0000000126267890 */ /* 0x000fe2000fffe03f */
[-C--:B------:R-:W-:Y:S01]  /*7c60*/  FMUL.FTZ R59, R25, R4.reuse ;  /* 0x00000004193b7220 */ /* 0x080fe20000410000 */
[----:B------:R-:W-:Y:S01]  /*7c70*/  UPRMT UR4, UR15, 0x654, UR4 ;  /* 0x000006540f047896 */ /* 0x000fe20008000004 */
[-C--:B------:R-:W-:Y:S01]  /*7c80*/  FMUL.FTZ R57, R32, R4.reuse ;  /* 0x0000000420397220 */ /* 0x080fe20000410000 */
[----:B------:R-:W-:Y:S01]  /*7c90*/  UISETP.NE.AND UP0, UPT, UR38, 0x2, UPT ;  /* 0x000000022600788c */ /* 0x000fe2000bf05270 */
[-C--:B------:R-:W-:Y:S01]  /*7ca0*/  FMUL.FTZ R33, R37, R4.reuse ;  /* 0x0000000425217220 */ /* 0x080fe20000410000 */
[-C--:B------:R-:W-:Y:S01]  /*7cb0*/  FMUL.FTZ R20, R41, R4.reuse ;  /* 0x0000000429147220 */ /* 0x080fe20000410000 */
[-C--:B------:R-:W-:Y:S01]  /*7cc0*/  FMUL.FTZ R15, R45, R4.reuse ;  /* 0x000000042d0f7220 */ /* 0x080fe20000410000 */
[-C--:B------:R-:W-:Y:S01]  /*7cd0*/  FMUL.FTZ R61, R24, R4.reuse ;  /* 0x00000004183d7220 */ /* 0x080fe20000410000 */
[-C--:B------:R-:W-:Y:S01]  /*7ce0*/  FMUL.FTZ R32, R40, R4.reuse ;  /* 0x0000000428207220 */ /* 0x080fe20000410000 */
[-C--:B------:R-:W-:Y:S01]  /*7cf0*/  FMUL.FTZ R25, R44, R4.reuse ;  /* 0x000000042c197220 */ /* 0x080fe20000410000 */
[----:B------:R-:W-:Y:S01]  /*7d00*/  SYNCS.ARRIVE.TRANS64.RED.A1T0 RZ, [UR4], RZ ;  /* 0x000000ffffff79a7 */ /* 0x000fe20008100404 */
[-C--:B------:R-:W-:Y:S01]  /*7d10*/  FMUL.FTZ R45, R26, R5.reuse ;  /* 0x000000051a2d7220 */ /* 0x080fe20000410000 */
[-C--:B------:R-:W-:Y:S01]  /*7d20*/  FMUL.FTZ R41, R27, R5.reuse ;  /* 0x000000051b297220 */ /* 0x080fe20000410000 */
[-C--:B------:R-:W-:Y:S01]  /*7d30*/  FMUL.FTZ R37, R34, R5.reuse ;  /* 0x0000000522257220 */ /* 0x080fe20000410000 */
[----:B------:R-:W-:Y:S01]  /*7d40*/  USEL UR4, URZ, 0x1, UP0 ;  /* 0x000000013f047887 */ /* 0x000fe20008000000 */
        /* <DEDUP_REMOVED lines=15> */
[----:B------:R-:W-:Y:S01]  /*7e40*/  PLOP3.LUT P0, PT, PT, PT, PT, 0x8, 0x0 ;  /* 0x000000000000781c */ /* 0x000fe20003f0e170 */
[-C--:B------:R-:W-:Y:S01]  /*7e50*/  FMUL.FTZ R13, R47, R5.reuse ;  /* 0x000000052f0d7220 */ /* 0x080fe20000410000 */
[-C--:B------:R-:W-:Y:S01]  /*7e60*/  FMUL.FTZ R10, R50, R5.reuse ;  /* 0x00000005320a7220 */ /* 0x080fe20000410000 */
[-C--:B------:R-:W-:Y:S01]  /*7e70*/  FMUL.FTZ R6, R51, R5.reuse ;  /* 0x0000000533067220 */ /* 0x080fe20000410000 */
[-C--:B------:R-:W-:Y:S01]  /*7e80*/  FMUL.FTZ R9, R54, R5.reuse ;  /* 0x0000000536097220 */ /* 0x080fe20000410000 */
[----:B------:R-:W-:Y:S01]  /*7e90*/  FMUL.FTZ R55, R55, R5 ;  /* 0x0000000537377220 */ /* 0x000fe20000410000 */
[----:B------:R-:W-:-:S02]  /*7ea0*/  UIADD3 UR36, UR36, 0x1, URZ ;  /* 0x0000000124247890 */ /* 0x000fc4000fffe03f */
[----:B------:R-:W-:Y:S02]  /*7eb0*/  USEL UR38, UR38, URZ, UP0 ;  /* 0x0000003f26267287 */ /* 0x000fe40008000000 */
[----:B------:R-:W-:-:S12]  /*7ec0*/  ULOP3.LUT UR37, UR37, UR4, URZ, 0x3c, !UPT ;  /* 0x0000000425257292 */ /* 0x000fd8000f8e3c3f */
.L_x_187:
[----:B------:R-:W0:Y:S01]  /*7ed0*/  S2R R4, SR_CgaCtaId ;  /* 0x0000000000047919 */ /* 0x000e220000008800 */
[----:B------:R-:W-:Y:S01]  /*7ee0*/  MOV R3, 0x400 ;  /* 0x0000040000037802 */ /* 0x000fe20000000f00 */
[----:B------:R-:W-:Y:S01]  /*7ef0*/  BSSY B0, `(.L_x_212) ;  /* 0x00001cf000007945 */ /* 0x000fe20003800000 */
[----:B------:R-:W-:Y:S02]  /*7f00*/  BAR.SYNC.DEFER_BLOCKING 0x5, 0x200 ;  /* 0x0148000000007b1d */ /* 0x000fe40000010000 */
[----:B0-----:R-:W-:-:S05]  /*7f10*/  LEA R3, R4, R3, 0x18 ;  /* 0x0000000304037211 */ /* 0x001fca00078ec0ff */
[----:B------:R-:W0:Y:S02]  /*7f20*/  LDS.128 R28, [R3+0x132d0] ;  /* 0x0132d000031c7984 */ /* 0x000e240000000c00 */
[----:B0-----:R-:W-:Y:S02]  /*7f30*/  R2UR UR5, R29 ;  /* 0x000000001d0572ca */ /* 0x001fe400000e0000 */
[----:B------:R-:W-:Y:S01]  /*7f40*/  R2UR UR40, R30 ;  /* 0x000000001e2872ca */ /* 0x000fe200000e0000 */
[----:B------:R-:W-:Y:S06]  /*7f50*/  BAR.ARV 0x4, 0x200 ;  /* 0x0108000000007b1d */ /* 0x000fec0000002000 */
[----:B------:R-:W-:Y:S08]  /*7f60*/  @P0 BRA `(.L_x_213) ;  /* 0x0000001000a80947 */ /* 0x000ff00003800000 */
[----:B------:R-:W0:Y:S01]  /*7f70*/  S2R R35, SR_TID.X ;  /* 0x0000000000237919 */ /* 0x000e220000002100 */
[----:B------:R-:W-:Y:S01]  /*7f80*/  ULDC.64 UR6, c[0x4][0x38] ;  /* 0x01000e0000067ab9 */ /* 0x000fe20000000a00 */
[----:B------:R-:W2:Y:S01]  /*7f90*/  LDL R38, [R1] ;  /* 0x0000000001267983 */ /* 0x000ea20000100800 */
[----:B------:R-:W1:Y:S01]  /*7fa0*/  S2R R30, SR_SWINHI ;  /* 0x00000000001e7919 */ /* 0x000e620000002f00 */
[----:B------:R-:W-:Y:S02]  /*7fb0*/  F2FP.BF16.F32.PACK_AB R9, R9, R10 ;  /* 0x0000000a0909723e */ /* 0x000fe400000010ff */
[----:B------:R-:W-:Y:S02]  /*7fc0*/  F2FP.BF16.F32.PACK_AB R8, R7, R8 ;  /* 0x000000080708723e */ /* 0x000fe400000010ff */
[----:B------:R-:W-:Y:S02]  /*7fd0*/  F2FP.BF16.F32.PACK_AB R14, R13, R14 ;  /* 0x0000000e0d0e723e */ /* 0x000fe400000010ff */
[----:B------:R-:W-:-:S02]  /*7fe0*/  F2FP.BF16.F32.PACK_AB R21, R21, R24 ;  /* 0x000000181515723e */ /* 0x000fc400000010ff */
[----:B------:R-:W-:Y:S02]  /*7ff0*/  F2FP.BF16.F32.PACK_AB R36, R36, R57 ;  /* 0x000000392424723e */ /* 0x000fe400000010ff */
[----:B------:R-:W-:Y:S02]  /*8000*/  F2FP.BF16.F32.PACK_AB R11, R11, R12 ;  /* 0x0000000c0b0b723e */ /* 0x000fe400000010ff */
        /* <DEDUP_REMOVED lines=8> */
[----:B------:R-:W-:Y:S01]  /*8090*/  F2FP.BF16.F32.PACK_AB R20, R15, R20 ;  /* 0x000000140f14723e */ /* 0x000fe200000010ff */
[----:B------:R-:W-:Y:S01]  /*80a0*/  USHF.L.U32 UR11, UR42, 0x2, URZ ;  /* 0x000000022a0b7899 */ /* 0x000fe2000800063f */
[----:B0-----:R-:W-:Y:S01]  /*80b0*/  SHF.L.U32 R4, R35, 0x2, RZ ;  /* 0x0000000223047819 */ /* 0x001fe200000006ff */
[----:B------:R-:W-:Y:S01]  /*80c0*/  USHF.L.U64.HI UR17, UR42, 0x2, UR43 ;  /* 0x000000022a117899 */ /* 0x000fe2000801022b */
[----:B------:R-:W-:Y:S02]  /*80d0*/  BAR.SYNC.DEFER_BLOCKING 0x1, 0x180 ;  /* 0x0046000000007b1d */ /* 0x000fe40000010000 */
[----:B------:R-:W-:-:S04]  /*80e0*/  LOP3.LUT R4, R4, 0xc, RZ, 0xc0, !PT ;  /* 0x0000000c04047812 */ /* 0x000fc800078ec0ff */
[----:B------:R-:W-:Y:S01]  /*80f0*/  IADD3 R4, P0, R4, UR6, RZ ;  /* 0x0000000604047c10 */ /* 0x000fe2000ff1e0ff */
[----:B------:R-:W-:Y:S01]  /*8100*/  USHF.R.S32.HI UR16, URZ, 0x1f, UR47 ;  /* 0x0000001f3f107899 */ /* 0x000fe2000801142f */
[----:B------:R-:W-:Y:S01]  /*8110*/  ULDC.64 UR8, c[0x0][0xb90] ;  /* 0x0002e40000087ab9 */ /* 0x000fe20000000a00 */
[----:B------:R-:W-:Y:S02]  /*8120*/  ULDC.64 UR12, c[0x0][0xc08] ;  /* 0x00030200000c7ab9 */ /* 0x000fe40000000a00 */
[----:B------:R-:W-:Y:S01]  /*8130*/  IMAD.X R5, RZ, RZ, UR7, P0 ;  /* 0x00000007ff057e24 */ /* 0x000fe200080e06ff */
[----:B------:R-:W-:Y:S01]  /*8140*/  F2FP.BF16.F32.PACK_AB R10, R55, R6 ;  /* 0x00000006370a723e */ /* 0x000fe200000010ff */
[----:B------:R-:W-:Y:S01]  /*8150*/  ULDC.64 UR6, c[0x0][0xc00] ;  /* 0x0003000000067ab9 */ /* 0x000fe20000000a00 */
[----:B------:R-:W-:Y:S02]  /*8160*/  ULDC.64 UR14, c[0x0][0xb98] ;  /* 0x0002e600000e7ab9 */ /* 0x000fe40000000a00 */
[----:B------:R0:W3:Y:S01]  /*8170*/  LDG.E.CONSTANT R28, desc[UR48][R4.64] ;  /* 0x00000030041c7981 */ /* 0x0000e2000c1e9900 */
[----:B------:R-:W-:-:S02]  /*8180*/  UISETP.NE.U32.AND UP0, UPT, UR6, URZ, UPT ;  /* 0x0000003f0600728c */ /* 0x000fc4000bf05070 */
[----:B------:R-:W-:Y:S02]  /*8190*/  UIADD3 UR4, UP1, UR11, UR6, URZ ;  /* 0x000000060b047290 */ /* 0x000fe4000ff3e03f */
[----:B------:R-:W-:Y:S02]  /*81a0*/  UISETP.NE.AND.EX UP0, UPT, UR7, URZ, UPT, UP0 ;  /* 0x0000003f0700728c */ /* 0x000fe4000bf05300 */
[----:B------:R-:W-:Y:S01]  /*81b0*/  UIADD3.X UR6, UR17, UR7, URZ, UP1, !UPT ;  /* 0x0000000711067290 */ /* 0x000fe20008ffe43f */
[----:B0-----:R-:W-:-:S04]  /*81c0*/  LOP3.LUT P0, R4, R35, 0x3, RZ, 0xc0, !PT ;  /* 0x0000000323047812 */ /* 0x001fc8000780c0ff */
[----:B------:R-:W-:Y:S02]  /*81d0*/  ISETP.EQ.OR P0, PT, R4, 0x3, !P0 ;  /* 0x000000030400780c */ /* 0x000fe40004702670 */
[----:B------:R-:W-:Y:S02]  /*81e0*/  MOV R4, R3 ;  /* 0x0000000300047202 */ /* 0x000fe40000000f00 */
[----:B-1----:R-:W-:Y:S02]  /*81f0*/  MOV R5, R30 ;  /* 0x0000001e00057202 */ /* 0x002fe40000000f00 */
[----:B------:R-:W-:Y:S02]  /*8200*/  SEL R47, R21, R14, P0 ;  /* 0x0000000e152f7207 */ /* 0x000fe40000000000 */
[----:B------:R-:W-:Y:S02]  /*8210*/  SEL R37, R11, R8, P0 ;  /* 0x000000080b257207 */ /* 0x000fe40000000000 */
[----:B------:R-:W-:-:S02]  /*8220*/  SEL R39, R8, R11, P0 ;  /* 0x0000000b08277207 */ /* 0x000fc40000000000 */
[----:B------:R-:W-:Y:S02]  /*8230*/  SEL R21, R14, R21, P0 ;  /* 0x000000150e157207 */ /* 0x000fe40000000000 */
[----:B------:R-:W-:Y:S02]  /*8240*/  SEL R43, R44, R41, P0 ;  /* 0x000000292c2b7207 */ /* 0x000fe40000000000 */
[----:B------:R-:W-:Y:S02]  /*8250*/  SEL R41, R41, R44, P0 ;  /* 0x0000002c29297207 */ /* 0x000fe40000000000 */
        /* <DEDUP_REMOVED lines=9> */
[----:B------:R-:W-:Y:S01]  /*82f0*/  SEL R51, R10, R9, P0 ;  /* 0x000000090a337207 */ /* 0x000fe20000000000 */
[----:B--2---:R-:W-:-:S03]  /*8300*/  IMAD.WIDE R6, R38, 0x2, R4 ;  /* 0x0000000226067825 */ /* 0x004fc600078e0204 */
[C---:B------:R-:W-:Y:S02]  /*8310*/  LOP3.LUT R13, R6.reuse, 0x380, RZ, 0xc0, !PT ;  /* 0x00000380060d7812 */ /* 0x040fe400078ec0ff */
[C---:B------:R-:W-:Y:S02]  /*8320*/  IADD3 R57, P1, R6.reuse, 0x60, RZ ;  /* 0x0000006006397810 */ /* 0x040fe40007f3e0ff */
[C---:B------:R-:W-:Y:S02]  /*8330*/  IADD3 R53, P3, R6.reuse, 0x20, RZ ;  /* 0x0000002006357810 */ /* 0x040fe40007f7e0ff */
[----:B------:R-:W-:Y:S01]  /*8340*/  SHF.R.U64 R13, R13, 0x3, RZ ;  /* 0x000000030d0d7819 */ /* 0x000fe200000012ff */
[----:B------:R-:W-:Y:S01]  /*8350*/  IMAD.X R9, RZ, RZ, R7, P1 ;  /* 0x000000ffff097224 */ /* 0x000fe200008e0607 */
[----:B------:R-:W-:Y:S02]  /*8360*/  IADD3 R55, P2, R6, 0x40, RZ ;  /* 0x0000004006377810 */ /* 0x000fe40007f5e0ff */
[----:B------:R-:W-:-:S02]  /*8370*/  LOP3.LUT R8, R53, 0x380, RZ, 0xc0, !PT ;  /* 0x0000038035087812 */ /* 0x000fc400078ec0ff */
[----:B------:R-:W-:Y:S01]  /*8380*/  LOP3.LUT R14, R57, 0x380, RZ, 0xc0, !PT ;  /* 0x00000380390e7812 */ /* 0x000fe200078ec0ff */
[--C-:B------:R-:W-:Y:S01]  /*8390*/  IMAD.X R11, RZ, RZ, R7.reuse, P2 ;  /* 0x000000ffff0b7224 */ /* 0x100fe200010e0607 */
[----:B------:R-:W-:Y:S01]  /*83a0*/  LOP3.LUT R6, R13, R6, RZ, 0x3c, !PT ;  /* 0x000000060d067212 */ /* 0x000fe200078e3cff */
[----:B------:R-:W-:Y:S01]  /*83b0*/  IMAD.X R13, RZ, RZ, R7, P3 ;  /* 0x000000ffff0d7224 */ /* 0x000fe200018e0607 */
[----:B------:R-:W-:Y:S02]  /*83c0*/  SHF.R.U64 R8, R8, 0x3, RZ ;  /* 0x0000000308087819 */ /* 0x000fe400000012ff */
[----:B------:R-:W-:Y:S02]  /*83d0*/  SHF.R.U64 R14, R14, 0x3, RZ ;  /* 0x000000030e0e7819 */ /* 0x000fe400000012ff */
[----:B------:R-:W-:Y:S02]  /*83e0*/  MOV R44, R6 ;  /* 0x00000006002c7202 */ /* 0x000fe40000000f00 */
[----:B------:R-:W-:-:S02]  /*83f0*/  LOP3.LUT R12, R8, R53, RZ, 0x3c, !PT ;  /* 0x00000035080c7212 */ /* 0x000fc400078e3cff */
[----:B------:R-:W-:Y:S02]  /*8400*/  LOP3.LUT R8, R14, R57, RZ, 0x3c, !PT ;  /* 0x000000390e087212 */ /* 0x000fe400078e3cff */
[----:B------:R-:W-:Y:S02]  /*8410*/  LOP3.LUT R10, R55, 0x380, RZ, 0xc0, !PT ;  /* 0x00000380370a7812 */ /* 0x000fe400078ec0ff */
[----:B------:R-:W-:Y:S02]  /*8420*/  MOV R7, R8 ;  /* 0x0000000800077202 */ /* 0x000fe40000000f00 */
[----:B------:R-:W-:Y:S02]  /*8430*/  SHF.R.U64 R10, R10, 0x3, RZ ;  /* 0x000000030a0a7819 */ /* 0x000fe400000012ff */
[----:B------:R-:W-:Y:S02]  /*8440*/  MOV R42, R12 ;  /* 0x0000000c002a7202 */ /* 0x000fe40000000f00 */
[----:B------:R-:W-:-:S02]  /*8450*/  LOP3.LUT R10, R10, R55, RZ, 0x3c, !PT ;  /* 0x000000370a0a7212 */ /* 0x000fc400078e3cff */
[----:B------:R-:W-:Y:S02]  /*8460*/  PLOP3.LUT P2, PT, PT, PT, UP0, 0x80, 0x0 ;  /* 0x000000000000781c */ /* 0x000fe40003f4f008 */
[----:B---3--:R-:W-:Y:S01]  /*8470*/  LOP3.LUT R6, R28, 0x2, RZ, 0x3c, !PT ;  /* 0x000000021c067812 */ /* 0x008fe200078e3cff */
[----:B------:R-:W-:Y:S04]  /*8480*/  SHFL.IDX PT, R15, R15, R28, 0x1c1f ;  /* 0x001c1f1c0f0f7589 */ /* 0x000fe800000e0000 */
[----:B------:R-:W-:Y:S04]  /*8490*/  SHFL.IDX PT, R43, R43, R28, 0x1c1f ;  /* 0x001c1f1c2b2b7589 */ /* 0x000fe800000e0000 */
[----:B------:R-:W0:Y:S04]  /*84a0*/  SHFL.IDX PT, R14, R59, R6, 0x1c1f ;  /* 0x001c1f063b0e7589 */ /* 0x000e2800000e0000 */
[----:B------:R-:W1:Y:S04]  /*84b0*/  SHFL.IDX PT, R30, R41, R6, 0x1c1f ;  /* 0x001c1f06291e7589 */ /* 0x000e6800000e0000 */
[----:B------:R-:W-:Y:S04]  /*84c0*/  SHFL.IDX PT, R29, R29, R28, 0x1c1f ;  /* 0x001c1f1c1d1d7589 */ /* 0x000fe800000e0000 */
[----:B------:R-:W-:Y:S04]  /*84d0*/  SHFL.IDX PT, R35, R35, R28, 0x1c1f ;  /* 0x001c1f1c23237589 */ /* 0x000fe800000e0000 */
[----:B------:R-:W-:Y:S04]  /*84e0*/  SHFL.IDX PT, R45, R45, R28, 0x1c1f ;  /* 0x001c1f1c2d2d7589 */ /* 0x000fe800000e0000 */
[----:B------:R-:W2:Y:S04]  /*84f0*/  SHFL.IDX PT, R20, R33, R6, 0x1c1f ;  /* 0x001c1f0621147589 */ /* 0x000ea800000e0000 */
[----:B------:R-:W3:Y:S01]  /*8500*/  SHFL.IDX PT, R24, R25, R6, 0x1c1f ;  /* 0x001c1f0619187589 */ /* 0x000ee200000e0000 */
[----:B0-----:R-:W-:-:S03]  /*8510*/  SEL R8, R15, R14, P0 ;  /* 0x0000000e0f087207 */ /* 0x001fc60000000000 */
[----:B------:R-:W0:Y:S01]  /*8520*/  SHFL.IDX PT, R36, R27, R6, 0x1c1f ;  /* 0x001c1f061b247589 */ /* 0x000e2200000e0000 */
[----:B-1----:R-:W-:-:S03]  /*8530*/  SEL R9, R43, R30, P0 ;  /* 0x0000001e2b097207 */ /* 0x002fc60000000000 */
[----:B------:R-:W-:Y:S04]  /*8540*/  SHFL.IDX PT, R37, R37, R28, 0x1c1f ;  /* 0x001c1f1c25257589 */ /* 0x000fe800000e0000 */
[----:B------:R-:W-:Y:S04]  /*8550*/  SHFL.IDX PT, R47, R47, R28, 0x1c1f ;  /* 0x001c1f1c2f2f7589 */ /* 0x000fe800000e0000 */
[----:B------:R-:W1:Y:S04]  /*8560*/  SHFL.IDX PT, R26, R39, R6, 0x1c1f ;  /* 0x001c1f06271a7589 */ /* 0x000e6800000e0000 */
[----:B------:R4:W1:Y:S01]  /*8570*/  SHFL.IDX PT, R38, R21, R6, 0x1c1f ;  /* 0x001c1f0615267589 */ /* 0x00086200000e0000 */
[----:B--2---:R-:W-:-:S03]  /*8580*/  SEL R12, R29, R20, P0 ;  /* 0x000000141d0c7207 */ /* 0x004fc60000000000 */
[----:B------:R2:W-:Y:S01]  /*8590*/  SHFL.IDX PT, R49, R49, R28, 0x1c1f ;  /* 0x001c1f1c31317589 */ /* 0x0005e200000e0000 */
[----:B---3--:R-:W-:Y:S02]  /*85a0*/  SEL R32, R35, R24, P0 ;  /* 0x0000001823207207 */ /* 0x008fe40000000000 */
[----:B------:R-:W-:Y:S01]  /*85b0*/  SEL R34, R24, R35, P0 ;  /* 0x0000002318227207 */ /* 0x000fe20000000000 */
[----:B------:R-:W3:Y:S01]  /*85c0*/  SHFL.IDX PT, R40, R51, R6, 0x1c1f ;  /* 0x001c1f0633287589 */ /* 0x000ee200000e0000 */
[----:B0-----:R-:W-:Y:S02]  /*85d0*/  SEL R13, R45, R36, P0 ;  /* 0x000000242d0d7207 */ /* 0x001fe40000000000 */
[----:B----4-:R-:W-:Y:S02]  /*85e0*/  MOV R21, UR6 ;  /* 0x0000000600157c02 */ /* 0x010fe40008000f00 */
[----:B--2---:R-:W-:Y:S02]  /*85f0*/  MOV R28, R10 ;  /* 0x0000000a001c7202 */ /* 0x004fe40000000f00 */
[----:B------:R-:W-:-:S02]  /*8600*/  SEL R10, R14, R15, P0 ;  /* 0x0000000f0e0a7207 */ /* 0x000fc40000000000 */
[----:B------:R-:W-:Y:S02]  /*8610*/  SEL R11, R30, R43, P0 ;  /* 0x0000002b1e0b7207 */ /* 0x000fe40000000000 */
[----:B------:R-:W-:Y:S01]  /*8620*/  SEL R14, R20, R29, P0 ;  /* 0x0000001d140e7207 */ /* 0x000fe20000000000 */
[----:B------:R-:W-:Y:S01]  /*8630*/  IMAD.U32 R20, RZ, RZ, UR4 ;  /* 0x00000004ff147e24 */ /* 0x000fe2000f8e00ff */
[----:B------:R-:W-:Y:S01]  /*8640*/  SEL R15, R36, R45, P0 ;  /* 0x0000002d240f7207 */ /* 0x000fe20000000000 */
[----:B------:R0:W-:Y:S01]  /*8650*/  STSM.16.M88.4 [R44], R8 ;  /* 0x000000082c007844 */ /* 0x0001e20000000200 */
[----:B-1----:R-:W-:Y:S02]  /*8660*/  SEL R24, R37, R26, P0 ;  /* 0x0000001a25187207 */ /* 0x002fe40000000000 */
[----:B------:R-:W-:Y:S01]  /*8670*/  SEL R33, R47, R38, P0 ;  /* 0x000000262f217207 */ /* 0x000fe20000000000 */
[----:B------:R-:W-:Y:S01]  /*8680*/  STSM.16.M88.4 [R42], R12 ;  /* 0x0000000c2a007844 */ /* 0x000fe20000000200 */
[----:B------:R-:W-:-:S02]  /*8690*/  SEL R35, R38, R47, P0 ;  /* 0x0000002f26237207 */ /* 0x000fc40000000000 */
[----:B------:R-:W-:Y:S02]  /*86a0*/  SEL R26, R26, R37, P0 ;  /* 0x000000251a1a7207 */ /* 0x000fe40000000000 */
[----:B---3--:R-:W-:Y:S01]  /*86b0*/  SEL R25, R49, R40, P0 ;  /* 0x0000002831197207 */ /* 0x008fe20000000000 */
[----:B------:R-:W-:Y:S01]  /*86c0*/  STSM.16.M88.4 [R28], R32 ;  /* 0x000000201c007844 */ /* 0x000fe20000000200 */
[----:B------:R-:W-:Y:S01]  /*86d0*/  SEL R27, R40, R49, P0 ;  /* 0x00000031281b7207 */ /* 0x000fe20000000000 */
[----:B------:R-:W1:Y:S04]  /*86e0*/  LDC R37, c[0x0][0xbe8] ;  /* 0x0002fa00ff257b82 */ /* 0x000e680000000800 */
[----:B------:R2:W-:Y:S04]  /*86f0*/  STSM.16.M88.4 [R7], R24 ;  /* 0x0000001807007844 */ /* 0x0005e80000000200 */
[----:B------:R-:W-:Y:S06]  /*8700*/  BAR.SYNC.DEFER_BLOCKING 0x1, 0x180 ;  /* 0x0046000000007b1d */ /* 0x000fec0000010000 */
[----:B------:R-:W3:Y:S01]  /*8710*/  @P2 LDG.E R6, desc[UR48][R20.64] ;  /* 0x0000003014062981 */ /* 0x000ee2000c1e1900 */
[----:B-1----:R-:W-:Y:S01]  /*8720*/  ISETP.NE.AND P1, PT, R37, 0x1, PT ;  /* 0x000000012500780c */ /* 0x002fe20003f25270 */
[----:B------:R-:W-:Y:S01]  /*8730*/  UMOV UR4, URZ ;  /* 0x0000003f00047c82 */ /* 0x000fe20008000000 */
[----:B0-----:R-:W-:Y:S01]  /*8740*/  IMAD.U32 R10, RZ, RZ, UR44 ;  /* 0x0000002cff0a7e24 */ /* 0x001fe2000f8e00ff */
[----:B------:R-:W-:-:S02]  /*8750*/  UIMAD UR6, UR16, UR8, URZ ;  /* 0x00000008100672a4 */ /* 0x000fc4000f8e023f */
[----:B------:R-:W-:Y:S01]  /*8760*/  USEL UR43, UR43, URZ, !UP0 ;  /* 0x0000003f2b2b7287 */ /* 0x000fe2000c000000 */
[----:B------:R-:W-:Y:S01]  /*8770*/  IMAD R10, R10, 0xc0, R157 ;  /* 0x000000c00a0a7824 */ /* 0x000fe200078e029d */
[----:B------:R-:W-:Y:S02]  /*8780*/  UIMAD UR10, UR47, UR9, UR6 ;  /* 0x000000092f0a72a4 */ /* 0x000fe4000f8e0206 */
[----:B------:R-:W-:Y:S02]  /*8790*/  UISETP.NE.U32.AND UP1, UPT, UR12, URZ, UPT ;  /* 0x0000003f0c00728c */ /* 0x000fe4000bf25070 */
[----:B------:R-:W-:Y:S02]  /*87a0*/  USEL UR42, UR42, URZ, !UP0 ;  /* 0x0000003f2a2a7287 */ /* 0x000fe4000c000000 */
[----:B------:R-:W2:Y:S01]  /*87b0*/  @P1 LDC R29, c[0x0][0xbec] ;  /* 0x0002fb00ff1d1b82 */ /* 0x000ea20000000800 */
[----:B------:R-:W-:-:S06]  /*87c0*/  UISETP.NE.AND.EX UP0, UPT, UR13, URZ, UPT, UP1 ;  /* 0x0000003f0d00728c */ /* 0x000fcc000bf05310 */
[----:B------:R-:W-:Y:S01]  /*87d0*/  PLOP3.LUT P3, PT, PT, PT, UP0, 0x80, 0x0 ;  /* 0x000000000000781c */ /* 0x000fe20003f6f008 */
[----:B------:R-:W0:Y:S01]  /*87e0*/  @P1 LDC R30, c[0x0][0xbf0] ;  /* 0x0002fc00ff1e1b82 */ /* 0x000e220000000800 */
[----:B--2---:R-:W-:Y:S01]  /*87f0*/  @P1 IMAD.HI.U32 R7, R10, R29, RZ ;  /* 0x0000001d0a071227 */ /* 0x004fe200078e00ff */
[----:B---3--:R-:W-:-:S03]  /*8800*/  @P2 R2UR UR4, R6 ;  /* 0x00000000060422ca */ /* 0x008fc600000e0000 */
[----:B------:R-:W-:Y:S01]  /*8810*/  IMAD.MOV.U32 R6, RZ, RZ, R10 ;  /* 0x000000ffff067224 */ /* 0x000fe200078e000a */
[----:B0-----:R-:W-:-:S05]  /*8820*/  @P1 SHF.R.U32.HI R6, RZ, R30, R7 ;  /* 0x0000001eff061219 */ /* 0x001fca0000011607 */
[----:B------:R-:W-:-:S04]  /*8830*/  IMAD.MOV R8, RZ, RZ, -R6 ;  /* 0x000000ffff087224 */ /* 0x000fc800078e0a06 */
[----:B------:R-:W-:Y:S01]  /*8840*/  IMAD R9, R37, R8, R10 ;  /* 0x0000000825097224 */ /* 0x000fe200078e020a */
[----:B------:R-:W-:Y:S01]  /*8850*/  SHF.R.S32.HI R8, RZ, 0x1f, R6 ;  /* 0x0000001fff087819 */ /* 0x000fe20000011406 */
[----:B------:R-:W-:Y:S02]  /*8860*/  USHF.R.S32.HI UR7, URZ, 0x1f, UR4 ;  /* 0x0000001f3f077899 */ /* 0x000fe40008011404 */
[----:B------:R-:W-:Y:S01]  /*8870*/  UMOV UR6, UR4 ;  /* 0x0000000400067c82 */ /* 0x000fe20008000000 */
[----:B------:R-:W-:Y:S01]  /*8880*/  SHF.R.S32.HI R7, RZ, 0x1f, R9 ;  /* 0x0000001fff077819 */ /* 0x000fe20000011409 */
[----:B------:R-:W-:-:S04]  /*8890*/  UIMAD.WIDE.U32 UR8, UR47, UR8, UR6 ;  /* 0x000000082f0872a5 */ /* 0x000fc8000f8e0006 */
[----:B------:R-:W-:Y:S02]  /*88a0*/  UIADD3 UR9, UR9, UR10, URZ ;  /* 0x0000000a09097290 */ /* 0x000fe4000fffe03f */
[----:B------:R-:W-:Y:S02]  /*88b0*/  UIMAD UR10, UR43, UR14, URZ ;  /* 0x0000000e2b0a72a4 */ /* 0x000fe4000f8e023f */
[----:B------:R-:W-:Y:S02]  /*88c0*/  UIMAD.WIDE.U32 UR8, UR42, UR14, UR8 ;  /* 0x0000000e2a0872a5 */ /* 0x000fe4000f8e0008 */
[----:B------:R-:W-:-:S03]  /*88d0*/  UIMAD UR10, UR42, UR15, UR10 ;  /* 0x0000000f2a0a72a4 */ /* 0x000fc6000f8e020a */
[----:B------:R-:W-:Y:S01]  /*88e0*/  ULDC.64 UR14, c[0x0][0xb88] ;  /* 0x0002e200000e7ab9 */ /* 0x000fe20000000a00 */
[----:B------:R-:W-:Y:S01]  /*88f0*/  IADD3 R6, P0, R6, UR8, RZ ;  /* 0x0000000806067c10 */ /* 0x000fe2000ff1e0ff */
[----:B------:R-:W-:Y:S01]  /*8900*/  @UP0 UIADD3 UR8, UP1, UR11, UR12, URZ ;  /* 0x0000000c0b080290 */ /* 0x000fe2000ff3e03f */
[----:B------:R-:W-:Y:S02]  /*8910*/  IMAD.U32 R11, RZ, RZ, UR10 ;  /* 0x0000000aff0b7e24 */ /* 0x000fe4000f8e00ff */
[----:B------:R-:W-:Y:S01]  /*8920*/  IMAD R10, R7, UR14, RZ ;  /* 0x0000000e070a7c24 */ /* 0x000fe2000f8e02ff */
[----:B------:R-:W-:Y:S01]  /*8930*/  ULDC UR12, c[0x0][0xa88] ;  /* 0x0002a200000c7ab9 */ /* 0x000fe20000000800 */
[----:B------:R-:W-:Y:S01]  /*8940*/  ULDC.64 UR10, c[0x0][0xb50] ;  /* 0x0002d400000a7ab9 */ /* 0x000fe20000000a00 */
[----:B------:R-:W-:Y:S01]  /*8950*/  IADD3.X R7, R8, UR9, R11, P0, !PT ;  /* 0x0000000908077c10 */ /* 0x000fe200087fe40b */
[----:B------:R-:W-:Y:S01]  /*8960*/  @UP0 UIADD3.X UR9, UR17, UR13, URZ, UP1, !UPT ;  /* 0x0000000d11090290 */ /* 0x000fe20008ffe43f */
[----:B------:R-:W-:-:S02]  /*8970*/  IMAD.U32 R8, RZ, RZ, UR12 ;  /* 0x0000000cff087e24 */ /* 0x000fc4000f8e00ff */
[----:B------:R-:W-:Y:S02]  /*8980*/  IMAD.U32 R12, RZ, RZ, UR8 ;  /* 0x00000008ff0c7e24 */ /* 0x000fe4000f8e00ff */
[C---:B------:R-:W-:Y:S02]  /*8990*/  IMAD R11, R9.reuse, UR15, R10 ;  /* 0x0000000f090b7c24 */ /* 0x040fe4000f8e020a */
[----:B------:R-:W-:Y:S02]  /*89a0*/  IMAD.U32 R13, RZ, RZ, UR9 ;  /* 0x00000009ff0d7e24 */ /* 0x000fe4000f8e00ff */
[----:B------:R-:W-:-:S03]  /*89b0*/  IMAD.WIDE.U32 R6, R9, UR14, R6 ;  /* 0x0000000e09067c25 */ /* 0x000fc6000f8e0006 */
[----:B------:R0:W5:Y:S02]  /*89c0*/  @P3 LDG.E R8, desc[UR48][R12.64] ;  /* 0x000000300c083981 */ /* 0x000164000c1e1900 */
[----:B------:R-:W-:Y:S02]  /*89d0*/  IADD3 R7, R7, R11, RZ ;  /* 0x0000000b07077210 */ /* 0x000fe40007ffe0ff */
[----:B------:R-:W-:-:S04]  /*89e0*/  LEA R10, P0, R6, UR10, 0x2 ;  /* 0x0000000a060a7c11 */ /* 0x000fc8000f8010ff */
[----:B------:R-:W-:Y:S01]  /*89f0*/  LEA.HI.X R7, R6, UR11, R7, 0x2, P0 ;  /* 0x0000000b06077c11 */ /* 0x000fe200080f1407 */
[----:B------:R-:W-:Y:S01]  /*8a00*/  IMAD.U32 R6, RZ, RZ, UR44 ;  /* 0x0000002cff067e24 */ /* 0x000fe2000f8e00ff */
[----:B0-----:R-:W-:Y:S07]  /*8a10*/  @P3 BRA `(.L_x_214) ;  /* 0x0000000000103947 */ /* 0x001fee0003800000 */
[----:B------:R-:W-:Y:S05]  /*8a20*/  @!P2 BRA `(.L_x_214) ;  /* 0x00000000000ca947 */ /* 0x000fea0003800000 */
[----:B------:R-:W2:Y:S04]  /*8a30*/  LDG.E R9, desc[UR48][R20.64] ;  /* 0x0000003014097981 */ /* 0x000ea8000c1e1900 */
[----:B-----5:R-:W2:Y:S02]  /*8a40*/  LDG.E R8, desc[UR48][R20.64+0x4] ;  /* 0x0000043014087981 */ /* 0x020ea4000c1e1900 */
[----:B--2---:R-:W-:-:S07]  /*8a50*/  IMAD.IADD R8, R8, 0x1, -R9 ;  /* 0x0000000108087824 */ /* 0x004fce00078e0a09 */
.L_x_214:
[----:B------:R-:W-:Y:S01]  /*8a60*/  IMAD R13, R18, 0x40, R17 ;  /* 0x00000040120d7824 */ /* 0x000fe200078e0211 */
[----:B------:R-:W-:Y:S01]  /*8a70*/  SHFL.IDX PT, R14, R10, RZ, 0x1c1f ;  /* 0x001c1fff0a0e7589 */ /* 0x000fe200000e0000 */
[----:B------:R-:W-:Y:S01]  /*8a80*/  IMAD R6, R6, 0xc0, R23 ;  /* 0x000000c006067824 */ /* 0x000fe200078e0217 */
[----:B------:R-:W-:Y:S01]  /*8a90*/  LOP3.LUT P0, RZ, R19, 0x3, RZ, 0xc0, !PT ;  /* 0x0000000313ff7812 */ /* 0x000fe2000780c0ff */
[----:B------:R-:W-:Y:S01]  /*8aa0*/  IMAD.WIDE R12, R13, 0x2, R4 ;  /* 0x000000020d0c7825 */ /* 0x000fe200078e0204 */
[----:B------:R-:W0:Y:S01]  /*8ab0*/  SHFL.IDX PT, R15, R7, RZ, 0x1c1f ;  /* 0x001c1fff070f7589 */ /* 0x000e2200000e0000 */
[----:B------:R-:W1:Y:S01]  /*8ac0*/  @P1 LDC R33, c[0x0][0xbf0] ;  /* 0x0002fc00ff211b82 */ /* 0x000e620000000800 */
[----:B------:R-:W-:Y:S01]  /*8ad0*/  IADD3 R4, R6, 0x8, RZ ;  /* 0x0000000806047810 */ /* 0x000fe20007ffe0ff */
[----:B-----5:R-:W-:Y:S01]  /*8ae0*/  IMAD R39, R8, R37, RZ ;  /* 0x0000002508277224 */ /* 0x020fe200078e02ff */
[----:B------:R-:W-:Y:S01]  /*8af0*/  SHFL.IDX PT, R20, R10, 0x1, 0x1c1f ;  /* 0x003c1f000a147f89 */ /* 0x000fe200000e0000 */
[C---:B------:R-:W-:Y:S01]  /*8b00*/  IADD3 R9, P3, R12.reuse, 0x1800, RZ ;  /* 0x000018000c097810 */ /* 0x040fe20007f7e0ff */
[----:B------:R-:W-:Y:S01]  /*8b10*/  ULDC.64 UR10, c[0x0][0xaa0] ;  /* 0x0002a800000a7ab9 */ /* 0x000fe20000000a00 */
[----:B------:R-:W-:Y:S01]  /*8b20*/  IADD3 R25, P4, R12, 0x3000, RZ ;  /* 0x000030000c197810 */ /* 0x000fe20007f9e0ff */
[----:B------:R-:W2:Y:S01]  /*8b30*/  SHFL.IDX PT, R21, R7, 0x1, 0x1c1f ;  /* 0x003c1f0007157f89 */ /* 0x000ea200000e0000 */
[----:B------:R-:W-:-:S02]  /*8b40*/  ISETP.GE.OR P2, PT, R6, R39, P0 ;  /* 0x000000270600720c */ /* 0x000fc40000746670 */
[----:B------:R-:W-:Y:S02]  /*8b50*/  LOP3.LUT R5, R12, 0x380, RZ, 0xc0, !PT ;  /* 0x000003800c057812 */ /* 0x000fe400078ec0ff */
[----:B------:R-:W-:Y:S02]  /*8b60*/  LOP3.LUT R8, R9, 0x380, RZ, 0xc0, !PT ;  /* 0x0000038009087812 */ /* 0x000fe400078ec0ff */
[----:B------:R-:W-:Y:S02]  /*8b70*/  ISETP.GE.OR P0, PT, R4, R39, P0 ;  /* 0x000000270400720c */ /* 0x000fe40000706670 */
[----:B------:R-:W-:Y:S02]  /*8b80*/  LOP3.LUT R24, R25, 0x380, RZ, 0xc0, !PT ;  /* 0x0000038019187812 */ /* 0x000fe400078ec0ff */
[----:B------:R-:W-:Y:S02]  /*8b90*/  SHF.R.U64 R5, R5, 0x3, RZ ;  /* 0x0000000305057819 */ /* 0x000fe400000012ff */
[----:B------:R-:W-:-:S02]  /*8ba0*/  SHF.R.U64 R8, R8, 0x3, RZ ;  /* 0x0000000308087819 */ /* 0x000fc400000012ff */
[----:B------:R-:W-:Y:S01]  /*8bb0*/  SHF.R.U64 R24, R24, 0x3, RZ ;  /* 0x0000000318187819 */ /* 0x000fe200000012ff */
[----:B0-----:R-:W-:Y:S01]  /*8bc0*/  @!P2 ST.E desc[UR48][R14.64], R2 ;  /* 0x000000020e00a985 */ /* 0x001fe2000c101930 */
[----:B------:R-:W-:Y:S01]  /*8bd0*/  LOP3.LUT R4, R5, R12, RZ, 0x3c, !PT ;  /* 0x0000000c05047212 */ /* 0x000fe200078e3cff */
[--C-:B------:R-:W-:Y:S01]  /*8be0*/  IMAD.MOV.U32 R5, RZ, RZ, R13.reuse ;  /* 0x000000ffff057224 */ /* 0x100fe200078e000d */
[----:B------:R-:W-:Y:S01]  /*8bf0*/  LOP3.LUT R8, R8, R9, RZ, 0x3c, !PT ;  /* 0x0000000908087212 */ /* 0x000fe200078e3cff */
[--C-:B------:R-:W-:Y:S01]  /*8c00*/  IMAD.X R9, RZ, RZ, R13.reuse, P3 ;  /* 0x000000ffff097224 */ /* 0x100fe200018e060d */
[----:B------:R-:W-:Y:S01]  /*8c10*/  LOP3.LUT R24, R24, R25, RZ, 0x3c, !PT ;  /* 0x0000001918187212 */ /* 0x000fe200078e3cff */
[----:B------:R-:W-:Y:S01]  /*8c20*/  IMAD.X R25, RZ, RZ, R13, P4 ;  /* 0x000000ffff197224 */ /* 0x000fe200020e060d */
[----:B--2---:R0:W-:Y:S04]  /*8c30*/  @!P0 ST.E desc[UR48][R20.64], R0 ;  /* 0x0000000014008985 */ /* 0x0041e8000c101930 */
[----:B------:R-:W2:Y:S04]  /*8c40*/  LD.E.128 R4, desc[UR48][R4.64] ;  /* 0x0000003004047980 */ /* 0x000ea8000c101d00 */
[----:B------:R-:W3:Y:S04]  /*8c50*/  LD.E.128 R8, desc[UR48][R8.64] ;  /* 0x0000003008087980 */ /* 0x000ee8000c101d00 */
[----:B------:R-:W4:Y:S01]  /*8c60*/  LD.E.128 R24, desc[UR48][R24.64] ;  /* 0x0000003018187980 */ /* 0x000f22000c101d00 */
[----:B0-----:R-:W0:Y:S01]  /*8c70*/  @P1 LDC R21, c[0x0][0xbec] ;  /* 0x0002fb00ff151b82 */ /* 0x001e220000000800 */
[----:B------:R-:W-:Y:S01]  /*8c80*/  IADD3 R29, P0, R12, 0x4800, RZ ;  /* 0x000048000c1d7810 */ /* 0x000fe20007f1e0ff */
[----:B------:R-:W-:-:S03]  /*8c90*/  UIMAD UR8, UR7, UR10, URZ ;  /* 0x0000000a070872a4 */ /* 0x000fc6000f8e023f */
[----:B------:R-:W-:Y:S01]  /*8ca0*/  LOP3.LUT R12, R29, 0x380, RZ, 0xc0, !PT ;  /* 0x000003801d0c7812 */ /* 0x000fe200078ec0ff */
[----:B------:R-:W-:Y:S01]  /*8cb0*/  UIMAD.WIDE.U32 UR6, UR4, UR10, URZ ;  /* 0x0000000a040672a5 */ /* 0x000fe2000f8e003f */
[----:B------:R-:W-:Y:S01]  /*8cc0*/  IMAD R0, R16, 0x30, R18 ;  /* 0x0000003010007824 */ /* 0x000fe200078e0212 */
[----:B------:R-:W-:Y:S01]  /*8cd0*/  UIMAD UR8, UR4, UR11, UR8 ;  /* 0x0000000b040872a4 */ /* 0x000fe2000f8e0208 */
[----:B------:R-:W-:Y:S01]  /*8ce0*/  SHF.R.U64 R2, R12, 0x3, RZ ;  /* 0x000000030c027819 */ /* 0x000fe200000012ff */
[----:B------:R-:W-:Y:S01]  /*8cf0*/  IMAD.X R13, RZ, RZ, R13, P0 ;  /* 0x000000ffff0d7224 */ /* 0x000fe200000e060d */
[----:B------:R-:W-:Y:S01]  /*8d00*/  ULDC.64 UR10, c[0x0][0xae8] ;  /* 0x0002ba00000a7ab9 */ /* 0x000fe20000000a00 */
[----:B------:R-:W-:Y:S01]  /*8d10*/  UIADD3 UR7, UR7, UR8, URZ ;  /* 0x0000000807077290 */ /* 0x000fe2000fffe03f */
[----:B------:R-:W-:Y:S01]  /*8d20*/  LOP3.LUT R12, R2, R29, RZ, 0x3c, !PT ;  /* 0x0000001d020c7212 */ /* 0x000fe200078e3cff */
[----:B------:R-:W-:Y:S01]  /*8d30*/  UIMAD UR4, UR16, UR10, URZ ;  /* 0x0000000a100472a4 */ /* 0x000fe2000f8e023f */
[----:B------:R-:W-:Y:S01]  /*8d40*/  IMAD.U32 R29, RZ, RZ, UR44 ;  /* 0x0000002cff1d7e24 */ /* 0x000fe2000f8e00ff */
[----:B------:R-:W-:-:S02]  /*8d50*/  UIMAD.WIDE.U32 UR6, UR47, UR10, UR6 ;  /* 0x0000000a2f0672a5 */ /* 0x000fc4000f8e0006 */
[----:B------:R-:W-:Y:S01]  /*8d60*/  UIMAD UR4, UR47, UR11, UR4 ;  /* 0x0000000b2f0472a4 */ /* 0x000fe2000f8e0204 */
[----:B------:R-:W-:Y:S01]  /*8d70*/  IMAD R28, R29, 0xc0, R0 ;  /* 0x000000c01d1c7824 */ /* 0x000fe200078e0200 */
[----:B------:R-:W-:Y:S01]  /*8d80*/  ULDC.64 UR8, c[0x0][0xaf0] ;  /* 0x0002bc0000087ab9 */ /* 0x000fe20000000a00 */
[----:B------:R-:W5:Y:S01]  /*8d90*/  LD.E.128 R12, desc[UR48][R12.64] ;  /* 0x000000300c0c7980 */ /* 0x000f62000c101d00 */
[----:B------:R-:W-:Y:S01]  /*8da0*/  UIADD3 UR7, UR7, UR4, URZ ;  /* 0x0000000407077290 */ /* 0x000fe2000fffe03f */
[----:B------:R-:W-:Y:S01]  /*8db0*/  VIADD R3, R3, 0x13220 ;  /* 0x0001322003037836 */ /* 0x000fe20000000000 */
[----:B------:R-:W-:Y:S01]  /*8dc0*/  UIMAD UR4, UR43, UR8, URZ ;  /* 0x000000082b0472a4 */ /* 0x000fe2000f8e023f */
[----:B0-----:R-:W-:Y:S01]  /*8dd0*/  @P1 IMAD.HI.U32 R0, R28, R21, RZ ;  /* 0x000000151c001227 */ /* 0x001fe200078e00ff */
[----:B------:R-:W-:Y:S01]  /*8de0*/  MOV R29, R28 ;  /* 0x0000001c001d7202 */ /* 0x000fe20000000f00 */
[----:B------:R-:W-:Y:S01]  /*8df0*/  @!PT LDS RZ, [RZ] ;  /* 0x00000000fffff984 */ /* 0x000fe20000000800 */
[----:B------:R-:W-:Y:S01]  /*8e00*/  @!PT LDS RZ, [RZ] ;  /* 0x00000000fffff984 */ /* 0x000fe20000000800 */
[----:B------:R-:W-:Y:S01]  /*8e10*/  @!PT LDS RZ, [RZ] ;  /* 0x00000000fffff984 */ /* 0x000fe20000000800 */
[----:B------:R-:W-:Y:S01]  /*8e20*/  @!PT LDS RZ, [RZ] ;  /* 0x00000000fffff984 */ /* 0x000fe20000000800 */
[----:B------:R0:W-:Y:S06]  /*8e30*/  MEMBAR.ALL.CTA ;  /* 0x0000000000007992 */ /* 0x0001ec0000008000 */
[----:B0-----:R-:W0:Y:S01]  /*8e40*/  FENCE.VIEW.ASYNC.S ;  /* 0x00000000000073c6 */ /* 0x001e220000000000 */
[----:B------:R-:W-:Y:S01]  /*8e50*/  UIMAD UR4, UR42, UR9, UR4 ;  /* 0x000000092a0472a4 */ /* 0x000fe2000f8e0204 */
[----:B------:R-:W-:Y:S01]  /*8e60*/  SHF.R.S32.HI R41, RZ, 0x1f, R17 ;  /* 0x0000001fff297819 */ /* 0x000fe20000011411 */
[----:B------:R-:W-:Y:S01]  /*8e70*/  UIMAD.WIDE.U32 UR42, UR42, UR8, UR6 ;  /* 0x000000082a2a72a5 */ /* 0x000fe2000f8e0006 */
[----:B-1----:R-:W-:-:S02]  /*8e80*/  @P1 SHF.R.U32.HI R29, RZ, R33, R0 ;  /* 0x00000021ff1d1219 */ /* 0x002fc40000011600 */
[----:B------:R-:W-:Y:S01]  /*8e90*/  ULDC.64 UR6, c[0x0][0xae0] ;  /* 0x0002b80000067ab9 */ /* 0x000fe20000000a00 */
[----:B------:R-:W-:Y:S01]  /*8ea0*/  UIADD3 UR4, UR43, UR4, URZ ;  /* 0x000000042b047290 */ /* 0x000fe2000fffe03f */
[--C-:B------:R-:W-:Y:S01]  /*8eb0*/  SHF.R.S32.HI R0, RZ, 0x1f, R29.reuse ;  /* 0x0000001fff007819 */ /* 0x100fe2000001141d */
[----:B------:R-:W-:Y:S02]  /*8ec0*/  IMAD.MOV R2, RZ, RZ, -R29 ;  /* 0x000000ffff027224 */ /* 0x000fe400078e0a1d */
[----:B------:R-:W-:Y:S02]  /*8ed0*/  IMAD.U32 R21, RZ, RZ, UR43 ;  /* 0x0000002bff157e24 */ /* 0x000fe4000f8e00ff */
[----:B------:R-:W-:Y:S02]  /*8ee0*/  IMAD R0, R0, UR6, RZ ;  /* 0x0000000600007c24 */ /* 0x000fe4000f8e02ff */
[----:B------:R-:W-:Y:S02]  /*8ef0*/  IMAD R33, R37, R2, R28 ;  /* 0x0000000225217224 */ /* 0x000fe400078e021c */
[----:B------:R-:W-:-:S02]  /*8f00*/  IMAD.U32 R20, RZ, RZ, UR42 ;  /* 0x0000002aff147e24 */ /* 0x000fc4000f8e00ff */
[----:B------:R-:W-:Y:S01]  /*8f10*/  IMAD.U32 R21, RZ, RZ, UR4 ;  /* 0x00000004ff157e24 */ /* 0x000fe2000f8e00ff */
[----:B------:R-:W-:Y:S01]  /*8f20*/  ULDC UR4, c[0x0][0xac8] ;  /* 0x0002b20000047ab9 */ /* 0x000fe20000000800 */
[C---:B------:R-:W-:Y:S01]  /*8f30*/  IMAD R35, R29.reuse, UR7, R0 ;  /* 0x000000071d237c24 */ /* 0x040fe2000f8e0200 */
[----:B------:R-:W-:Y:S01]  /*8f40*/  SHF.R.S32.HI R0, RZ, 0x1f, R33 ;  /* 0x0000001fff007819 */ /* 0x000fe20000011421 */
[----:B------:R-:W-:Y:S01]  /*8f50*/  IMAD.WIDE.U32 R20, R29, UR6, R20 ;  /* 0x000000061d147c25 */ /* 0x000fe2000f8e0014 */
[----:B------:R-:W-:-:S03]  /*8f60*/  ULDC.64 UR6, c[0x0][0xad8] ;  /* 0x0002b60000067ab9 */ /* 0x000fc60000000a00 */
[----:B------:R-:W-:Y:S02]  /*8f70*/  IMAD.IADD R21, R21, 0x1, R35 ;  /* 0x0000000115157824 */ /* 0x000fe400078e0223 */
[----:B------:R-:W-:Y:S02]  /*8f80*/  IMAD R0, R0, UR6, RZ ;  /* 0x0000000600007c24 */ /* 0x000fe4000f8e02ff */
[----:B------:R-:W-:-:S04]  /*8f90*/  IMAD.WIDE.U32 R20, R33, UR6, R20 ;  /* 0x0000000621147c25 */ /* 0x000fc8000f8e0014 */
[----:B------:R-:W-:Y:S01]  /*8fa0*/  IMAD R29, R33, UR7, R0 ;  /* 0x00000007211d7c24 */ /* 0x000fe2000f8e0200 */
[----:B------:R-:W-:Y:S02]  /*8fb0*/  ULDC.64 UR6, c[0x0][0xa80] ;  /* 0x0002a00000067ab9 */ /* 0x000fe40000000a00 */
[C---:B------:R-:W-:Y:S02]  /*8fc0*/  LEA R30, P0, R20.reuse, UR6, 0x1 ;  /* 0x00000006141e7c11 */ /* 0x040fe4000f8008ff */
[----:B------:R-:W-:Y:S01]  /*8fd0*/  IADD3 R21, R21, R29, RZ ;  /* 0x0000001d15157210 */ /* 0x000fe20007ffe0ff */
[----:B------:R-:W-:Y:S02]  /*8fe0*/  IMAD.U32 R29, RZ, RZ, UR44 ;  /* 0x0000002cff1d7e24 */ /* 0x000fe4000f8e00ff */
[----:B0-----:R-:W-:Y:S01]  /*8ff0*/  SHFL.IDX PT, R28, R30, 0x1, 0x181f ;  /* 0x00381f001e1c7f89 */ /* 0x001fe200000e0000 */
[----:B------:R-:W-:Y:S01]  /*9000*/  LEA.HI.X R32, R20, UR7, R21, 0x1, P0 ;  /* 0x0000000714207c11 */ /* 0x000fe200080f0c15 */
[----:B------:R-:W-:Y:S01]  /*9010*/  IMAD R36, R29, 0xc0, R18 ;  /* 0x000000c01d247824 */ /* 0x000fe200078e0212 */
[----:B------:R-:W-:Y:S01]  /*9020*/  ISETP.GE.AND P0, PT, R17, UR4, PT ;  /* 0x0000000411007c0c */ /* 0x000fe2000bf06270 */
[----:B------:R-:W0:Y:S02]  /*9030*/  SHFL.IDX PT, R20, R30, RZ, 0x181f ;  /* 0x00181fff1e147589 */ /* 0x000e2400000e0000 */
[C---:B------:R-:W-:Y:S01]  /*9040*/  VIADD R0, R36.reuse, 0x30 ;  /* 0x0000003024007836 */ /* 0x040fe20000000000 */
[C---:B------:R-:W-:Y:S01]  /*9050*/  ISETP.GE.OR P1, PT, R36.reuse, R39, P0 ;  /* 0x000000272400720c */ /* 0x040fe20000726670 */
[----:B------:R-:W1:Y:S01]  /*9060*/  SHFL.IDX PT, R42, R30, 0x2, 0x181f ;  /* 0x00581f001e2a7f89 */ /* 0x000e6200000e0000 */
[----:B------:R-:W-:-:S02]  /*9070*/  VIADD R2, R36, 0x60 ;  /* 0x0000006024027836 */ /* 0x000fc40000000000 */
[-C--:B------:R-:W-:Y:S01]  /*9080*/  ISETP.GE.OR P2, PT, R0, R39.reuse, P0 ;  /* 0x000000270000720c */ /* 0x080fe20000746670 */
[----:B------:R-:W1:Y:S01]  /*9090*/  SHFL.IDX PT, R34, R32, RZ, 0x181f ;  /* 0x00181fff20227589 */ /* 0x000e6200000e0000 */
[----:B------:R-:W-:Y:S02]  /*90a0*/  PRMT R0, RZ, 0x654, R3 ;  /* 0x00000654ff007816 */ /* 0x000fe40000000003 */
[----:B------:R-:W-:Y:S01]  /*90b0*/  ISETP.GE.OR P3, PT, R2, R39, P0 ;  /* 0x000000270200720c */ /* 0x000fe20000766670 */
[----:B------:R-:W1:Y:S01]  /*90c0*/  SHFL.IDX PT, R38, R32, 0x1, 0x181f ;  /* 0x00381f0020267f89 */ /* 0x000e6200000e0000 */
[----:B------:R0:W-:Y:S03]  /*90d0*/  SYNCS.ARRIVE.TRANS64.RED.A1T0 RZ, [R0+URZ], RZ ;  /* 0x000000ff00ff79a7 */ /* 0x0001e6000810043f */
[----:B------:R-:W1:Y:S04]  /*90e0*/  SHFL.IDX PT, R40, R32, 0x2, 0x181f ;  /* 0x00581f0020287f89 */ /* 0x000e6800000e0000 */
[----:B------:R-:W2:Y:S01]  /*90f0*/  SHFL.IDX PT, R30, R30, 0x3, 0x181f ;  /* 0x00781f001e1e7f89 */ /* 0x000ea200000e0000 */
[----:B0-----:R-:W-:Y:S01]  /*9100*/  VIADD R0, R36, 0x90 ;  /* 0x0000009024007836 */ /* 0x001fe20000000000 */
[----:B------:R-:W-:-:S02]  /*9110*/  @!P1 LEA R2, P4, R17, R20, 0x1 ;  /* 0x0000001411029211 */ /* 0x000fc400078808ff */
[----:B------:R-:W0:Y:S01]  /*9120*/  SHFL.IDX PT, R32, R32, 0x3, 0x181f ;  /* 0x00781f0020207f89 */ /* 0x000e2200000e0000 */
[C---:B------:R-:W-:Y:S02]  /*9130*/  @!P2 LEA R20, P5, R17.reuse, R28, 0x1 ;  /* 0x0000001c1114a211 */ /* 0x040fe400078a08ff */
[C---:B-1----:R-:W-:Y:S02]  /*9140*/  @!P3 LEA R28, P6, R17.reuse, R42, 0x1 ;  /* 0x0000002a111cb211 */ /* 0x042fe400078c08ff */
[----:B------:R-:W-:Y:S02]  /*9150*/  ISETP.GE.OR P0, PT, R0, R39, P0 ;  /* 0x000000270000720c */ /* 0x000fe40000706670 */
[C-C-:B------:R-:W-:Y:S02]  /*9160*/  @!P1 LEA.HI.X R3, R17.reuse, R34, R41.reuse, 0x1, P4 ;  /* 0x0000002211039211 */ /* 0x140fe400020f0c29 */
[C-C-:B------:R-:W-:Y:S02]  /*9170*/  @!P2 LEA.HI.X R21, R17.reuse, R38, R41.reuse, 0x1, P5 ;  /* 0x000000261115a211 */ /* 0x140fe400028f0c29 */
[----:B------:R-:W-:Y:S01]  /*9180*/  @!P3 LEA.HI.X R29, R17, R40, R41, 0x1, P6 ;  /* 0x00000028111db211 */ /* 0x000fe200030f0c29 */
[----:B--2---:R2:W-:Y:S04]  /*9190*/  @!P1 ST.E.128 desc[UR48][R2.64], R4 ;  /* 0x0000000402009985 */ /* 0x0045e8000c101d30 */
[----:B---3--:R2:W-:Y:S04]  /*91a0*/  @!P2 ST.E.128 desc[UR48][R20.64], R8 ;  /* 0x000000081400a985 */ /* 0x0085e8000c101d30 */
[----:B----4-:R2:W-:Y:S01]  /*91b0*/  @!P3 ST.E.128 desc[UR48][R28.64], R24 ;  /* 0x000000181c00b985 */ /* 0x0105e2000c101d30 */
[----:B0-----:R-:W-:Y:S05]  /*91c0*/  @P0 BRA `(.L_x_215) ;  /* 0x0000000800840947 */ /* 0x001fea0003800000 */
[----:B--2---:R-:W-:-:S04]  /*91d0*/  LEA R2, P0, R17, R30, 0x1 ;  /* 0x0000001e11027211 */ /* 0x004fc800078008ff */
[----:B------:R-:W-:-:S05]  /*91e0*/  LEA.HI.X R3, R17, R32, R41, 0x1, P0 ;  /* 0x0000002011037211 */ /* 0x000fca00000f0c29 */
[----:B-----5:R0:W-:Y:S01]  /*91f0*/  ST.E.128 desc[UR48][R2.64], R12 ;  /* 0x0000000c02007985 */ /* 0x0201e2000c101d30 */
[----:B------:R-:W-:Y:S05]  /*9200*/  BRA `(.L_x_215) ;  /* 0x0000000800747947 */ /* 0x000fea0003800000 */
.L_x_213:
[----:B------:R-:W-:Y:S01]  /*9210*/  ULDC.64 UR6, c[0x0][0xc00] ;  /* 0x0003000000067ab9 */ /* 0x000fe20000000a00 */
[----:B------:R-:W-:Y:S01]  /*9220*/  ULDC UR4, c[0x0][0xa88] ;  /* 0x0002a20000047ab9 */ /* 0x000fe20000000800 */
[----:B------:R-:W-:Y:S01]  /*9230*/  UISETP.NE.U32.AND UP0, UPT, UR6, URZ, UPT ;  /* 0x0000003f0600728c */ /* 0x000fe2000bf05070 */
[----:B------:R-:W0:Y:S03]  /*9240*/  LDC R11, c[0x0][0xbe8] ;  /* 0x0002fa00ff0b7b82 */ /* 0x000e260000000800 */
[----:B------:R-:W-:-:S03]  /*9250*/  UISETP.NE.AND.EX UP0, UPT, UR7, URZ, UPT, UP0 ;  /* 0x0000003f0700728c */ /* 0x000fc6000bf05300 */
[----:B------:R-:W-:Y:S02]  /*9260*/  ULDC.64 UR6, c[0x0][0xc00] ;  /* 0x0003000000067ab9 */ /* 0x000fe40000000a00 */
[----:B------:R-:W-:Y:S01]  /*9270*/  UIMAD.WIDE UR6, UR42, 0x4, UR6 ;  /* 0x000000042a0678a5 */ /* 0x000fe2000f8e0206 */
[----:B------:R-:W-:-:S05]  /*9280*/  PLOP3.LUT P2, PT, PT, PT, UP0, 0x80, 0x0 ;  /* 0x000000000000781c */ /* 0x000fca0003f4f008 */
[----:B------:R-:W-:Y:S01]  /*9290*/  MOV R2, UR6 ;  /* 0x0000000600027c02 */ /* 0x000fe20008000f00 */
[----:B------:R-:W-:Y:S01]  /*92a0*/  IMAD.U32 R3, RZ, RZ, UR7 ;  /* 0x00000007ff037e24 */ /* 0x000fe2000f8e00ff */
[----:B------:R-:W-:Y:S02]  /*92b0*/  ULDC.64 UR6, c[0x0][0xc08] ;  /* 0x0003020000067ab9 */ /* 0x000fe40000000a00 */
[----:B------:R-:W-:-:S04]  /*92c0*/  UISETP.NE.U32.AND UP1, UPT, UR6, URZ, UPT ;  /* 0x0000003f0600728c */ /* 0x000fc8000bf25070 */
[----:B------:R-:W-:Y:S01]  /*92d0*/  UISETP.NE.AND.EX UP1, UPT, UR7, URZ, UPT, UP1 ;  /* 0x0000003f0700728c */ /* 0x000fe2000bf25310 */
[----:B------:R-:W2:Y:S01]  /*92e0*/  @P2 LDG.E R6, desc[UR48][R2.64] ;  /* 0x0000003002062981 */ /* 0x000ea2000c1e1900 */
[----:B------:R-:W-:-:S04]  /*92f0*/  IMAD.U32 R0, RZ, RZ, UR4 ;  /* 0x00000004ff007e24 */ /* 0x000fc8000f8e00ff */
[----:B------:R-:W-:-:S05]  /*9300*/  PLOP3.LUT P3, PT, PT, PT, UP1, 0x80, 0x0 ;  /* 0x000000000000781c */ /* 0x000fca0003f6f018 */
[----:B------:R-:W-:Y:S02]  /*9310*/  @UP1 ULDC.64 UR6, c[0x0][0xc08] ;  /* 0x0003020000061ab9 */ /* 0x000fe40000000a00 */
[----:B------:R-:W-:-:S06]  /*9320*/  @UP1 UIMAD.WIDE UR6, UR42, 0x4, UR6 ;  /* 0x000000042a0618a5 */ /* 0x000fcc000f8e0206 */
[----:B------:R-:W-:Y:S02]  /*9330*/  IMAD.U32 R4, RZ, RZ, UR6 ;  /* 0x00000006ff047e24 */ /* 0x000fe4000f8e00ff */
[----:B------:R-:W-:-:S05]  /*9340*/  IMAD.U32 R5, RZ, RZ, UR7 ;  /* 0x00000007ff057e24 */ /* 0x000fca000f8e00ff */
[----:B------:R1:W5:Y:S01]  /*9350*/  @P3 LDG.E R0, desc[UR48][R4.64] ;  /* 0x0000003004003981 */ /* 0x000362000c1e1900 */
[----:B0-----:R-:W-:Y:S01]  /*9360*/  ISETP.NE.AND P0, PT, R11, 0x1, PT ;  /* 0x000000010b00780c */ /* 0x001fe20003f05270 */
[----:B------:R-:W-:Y:S01]  /*9370*/  UMOV UR4, URZ ;  /* 0x0000003f00047c82 */ /* 0x000fe20008000000 */
[----:B------:R-:W-:Y:S01]  /*9380*/  USHF.R.S32.HI UR10, URZ, 0x1f, UR47 ;  /* 0x0000001f3f0a7899 */ /* 0x000fe2000801142f */
[----:B------:R-:W0:Y:S10]  /*9390*/  S2R R7, SR_TID.X ;  /* 0x0000000000077919 */ /* 0x000e340000002100 */
[----:B------:R-:W3:Y:S01]  /*93a0*/  @P0 LDC R9, c[0x0][0xbec] ;  /* 0x0002fb00ff090b82 */ /* 0x000ee20000000800 */
[----:B0-----:R-:W-:-:S05]  /*93b0*/  VIADD R7, R7, 0xffffff80 ;  /* 0xffffff8007077836 */ /* 0x001fca0000000000 */
[----:B------:R-:W-:Y:S02]  /*93c0*/  ISETP.GE.AND P1, PT, R7, 0xc0, PT ;  /* 0x000000c00700780c */ /* 0x000fe40003f26270 */
[----:B--2---:R-:W-:-:S13]  /*93d0*/  @P2 R2UR UR4, R6 ;  /* 0x00000000060422ca */ /* 0x004fda00000e0000 */
[----:B------:R-:W-:Y:S01]  /*93e0*/  USHF.R.S32.HI UR9, URZ, 0x1f, UR4 ;  /* 0x0000001f3f097899 */ /* 0x000fe20008011404 */
[----:B-1-3--:R-:W-:Y:S11]  /*93f0*/  @P3 BRA `(.L_x_216) ;  /* 0x0000000000103947 */ /* 0x00aff60003800000 */
[----:B------:R-:W-:Y:S05]  /*9400*/  @!P2 BRA `(.L_x_216) ;  /* 0x00000000000ca947 */ /* 0x000fea0003800000 */
[----:B------:R-:W2:Y:S04]  /*9410*/  LDG.E R5, desc[UR48][R2.64] ;  /* 0x0000003002057981 */ /* 0x000ea8000c1e1900 */
[----:B-----5:R-:W2:Y:S02]  /*9420*/  LDG.E R0, desc[UR48][R2.64+0x4] ;  /* 0x0000043002007981 */ /* 0x020ea4000c1e1900 */
[----:B--2---:R-:W-:-:S07]  /*9430*/  IADD3 R0, -R5, R0, RZ ;  /* 0x0000000005007210 */ /* 0x004fce0007ffe1ff */
.L_x_216:
[----:B------:R-:W-:Y:S01]  /*9440*/  USEL UR42, UR42, URZ, !UP0 ;  /* 0x0000003f2a2a7287 */ /* 0x000fe2000c000000 */
[----:B------:R-:W-:Y:S01]  /*9450*/  BSSY B1, `(.L_x_217) ;  /* 0x000002d000017945 */ /* 0x000fe20003800000 */
[----:B------:R-:W-:-:S03]  /*9460*/  USEL UR43, UR43, URZ, !UP0 ;  /* 0x0000003f2b2b7287 */ /* 0x000fc6000c000000 */
[----:B------:R-:W-:Y:S09]  /*9470*/  @P1 BRA `(.L_x_218) ;  /* 0x0000000000a81947 */ /* 0x000ff20003800000 */
[----:B------:R-:W0:Y:S01]  /*9480*/  S2R R3, SR_TID.X ;  /* 0x0000000000037919 */ /* 0x000e220000002100 */
[----:B------:R-:W1:Y:S01]  /*9490*/  LDC R7, c[0x0][0xbe8] ;  /* 0x0002fa00ff077b82 */ /* 0x000e620000000800 */
[----:B------:R-:W-:-:S04]  /*94a0*/  IMAD.U32 R2, RZ, RZ, UR44 ;  /* 0x0000002cff027e24 */ /* 0x000fc8000f8e00ff */
[----:B0-----:R-:W-:Y:S02]  /*94b0*/  IMAD R2, R2, 0xc0, R3 ;  /* 0x000000c002027824 */ /* 0x001fe400078e0203 */
[----:B-1---5:R-:W-:Y:S02]  /*94c0*/  IMAD R3, R0, R7, RZ ;  /* 0x0000000700037224 */ /* 0x022fe400078e02ff */
[----:B------:R-:W-:-:S05]  /*94d0*/  VIADD R4, R2, 0xffffff80 ;  /* 0xffffff8002047836 */ /* 0x000fca0000000000 */
[----:B------:R-:W-:-:S13]  /*94e0*/  ISETP.GE.AND P1, PT, R4, R3, PT ;  /* 0x000000030400720c */ /* 0x000fda0003f26270 */
[----:B------:R-:W-:Y:S05]  /*94f0*/  @P1 BRA `(.L_x_218) ;  /* 0x0000000000881947 */ /* 0x000fea0003800000 */
[----:B------:R-:W-:Y:S01]  /*9500*/  ISETP.NE.AND P1, PT, R7, 0x1, PT ;  /* 0x000000010700780c */ /* 0x000fe20003f25270 */
[----:B------:R-:W-:Y:S01]  /*9510*/  ULDC.64 UR12, c[0x0][0xb90] ;  /* 0x0002e400000c7ab9 */ /* 0x000fe20000000a00 */
[----:B------:R-:W-:Y:S01]  /*9520*/  UMOV UR6, UR4 ;  /* 0x0000000400067c82 */ /* 0x000fe20008000000 */
[----:B------:R-:W-:Y:S01]  /*9530*/  UIMAD UR8, UR10, UR12, URZ ;  /* 0x0000000c0a0872a4 */ /* 0x000fe2000f8e023f */
[----:B------:R-:W-:Y:S01]  /*9540*/  IMAD.MOV.U32 R2, RZ, RZ, R4 ;  /* 0x000000ffff027224 */ /* 0x000fe200078e0004 */
[----:B------:R-:W-:Y:S02]  /*9550*/  UMOV UR7, UR9 ;  /* 0x0000000900077c82 */ /* 0x000fe40008000000 */
[----:B------:R-:W-:Y:S02]  /*9560*/  UIMAD.WIDE.U32 UR6, UR47, UR12, UR6 ;  /* 0x0000000c2f0672a5 */ /* 0x000fe4000f8e0006 */
[----:B------:R-:W-:-:S03]  /*9570*/  UIMAD UR8, UR47, UR13, UR8 ;  /* 0x0000000d2f0872a4 */ /* 0x000fc6000f8e0208 */
[----:B------:R-:W-:Y:S01]  /*9580*/  ULDC.64 UR12, c[0x0][0xb98] ;  /* 0x0002e600000c7ab9 */ /* 0x000fe20000000a00 */
[----:B------:R-:W0:Y:S01]  /*9590*/  @P1 LDC R3, c[0x0][0xbec] ;  /* 0x0002fb00ff031b82 */ /* 0x000e220000000800 */
[----:B------:R-:W-:Y:S02]  /*95a0*/  UIADD3 UR7, UR7, UR8, URZ ;  /* 0x0000000807077290 */ /* 0x000fe4000fffe03f */
[----:B------:R-:W-:Y:S02]  /*95b0*/  UIMAD UR8, UR43, UR12, URZ ;  /* 0x0000000c2b0872a4 */ /* 0x000fe4000f8e023f */
[----:B------:R-:W-:Y:S02]  /*95c0*/  UIMAD.WIDE.U32 UR6, UR42, UR12, UR6 ;  /* 0x0000000c2a0672a5 */ /* 0x000fe4000f8e0006 */
[----:B------:R-:W-:Y:S01]  /*95d0*/  UIMAD UR8, UR42, UR13, UR8 ;  /* 0x0000000d2a0872a4 */ /* 0x000fe2000f8e0208 */
[----:B------:R-:W1:Y:S02]  /*95e0*/  @P1 LDC R6, c[0x0][0xbf0] ;  /* 0x0002fc00ff061b82 */ /* 0x000e640000000800 */
[----:B------:R-:W-:Y:S01]  /*95f0*/  ULDC.64 UR12, c[0x0][0xb88] ;  /* 0x0002e200000c7ab9 */ /* 0x000fe20000000a00 */
[----:B0-----:R-:W-:-:S05]  /*9600*/  @P1 IMAD.HI.U32 R3, R4, R3, RZ ;  /* 0x0000000304031227 */ /* 0x001fca00078e00ff */
[----:B-1----:R-:W-:Y:S01]  /*9610*/  @P1 SHF.R.U32.HI R2, RZ, R6, R3 ;  /* 0x00000006ff021219 */ /* 0x002fe20000011603 */
[----:B------:R-:W-:-:S03]  /*9620*/  IMAD.U32 R6, RZ, RZ, UR8 ;  /* 0x00000008ff067e24 */ /* 0x000fc6000f8e00ff */
[--C-:B------:R-:W-:Y:S01]  /*9630*/  SHF.R.S32.HI R3, RZ, 0x1f, R2.reuse ;  /* 0x0000001fff037819 */ /* 0x100fe20000011402 */
[----:B------:R-:W-:Y:S01]  /*9640*/  IMAD.MOV R5, RZ, RZ, -R2 ;  /* 0x000000ffff057224 */ /* 0x000fe200078e0a02 */
[----:B------:R-:W-:-:S03]  /*9650*/  IADD3 R2, P1, R2, UR6, RZ ;  /* 0x0000000602027c10 */ /* 0x000fc6000ff3e0ff */
[----:B------:R-:W-:Y:S01]  /*9660*/  IMAD R5, R7, R5, R4 ;  /* 0x0000000507057224 */ /* 0x000fe200078e0204 */
[----:B------:R-:W-:Y:S01]  /*9670*/  IADD3.X R3, R3, UR7, R6, P1, !PT ;  /* 0x0000000703037c10 */ /* 0x000fe20008ffe406 */
[----:B------:R-:W-:-:S03]  /*9680*/  ULDC.64 UR6, c[0x0][0xb50] ;  /* 0x0002d40000067ab9 */ /* 0x000fc60000000a00 */
[----:B------:R-:W-:Y:S01]  /*9690*/  SHF.R.S32.HI R4, RZ, 0x1f, R5 ;  /* 0x0000001fff047819 */ /* 0x000fe20000011405 */
[----:B------:R-:W-:-:S04]  /*96a0*/  IMAD.WIDE.U32 R2, R5, UR12, R2 ;  /* 0x0000000c05027c25 */ /* 0x000fc8000f8e0002 */
[----:B------:R-:W-:-:S04]  /*96b0*/  IMAD R4, R4, UR12, RZ ;  /* 0x0000000c04047c24 */ /* 0x000fc8000f8e02ff */
[----:B------:R-:W-:Y:S01]  /*96c0*/  IMAD R7, R5, UR13, R4 ;  /* 0x0000000d05077c24 */ /* 0x000fe2000f8e0204 */
[----:B------:R-:W-:-:S04]  /*96d0*/  LEA R4, P1, R2, UR6, 0x2 ;  /* 0x0000000602047c11 */ /* 0x000fc8000f8210ff */
[----:B------:R-:W-:-:S04]  /*96e0*/  IADD3 R3, R3, R7, RZ ;  /* 0x0000000703037210 */ /* 0x000fc80007ffe0ff */
[----:B------:R-:W-:Y:S01]  /*96f0*/  LEA.HI.X R5, R2, UR7, R3, 0x2, P1 ;  /* 0x0000000702057c11 */ /* 0x000fe200088f1403 */
[----:B------:R-:W-:-:S05]  /*9700*/  IMAD.MOV.U32 R3, RZ, RZ, -0x800000 ;  /* 0xff800000ff037424 */ /* 0x000fca00078e00ff */
[----:B------:R0:W-:Y:S02]  /*9710*/  STG.E desc[UR48][R4.64], R3 ;  /* 0x0000000304007986 */ /* 0x0001e4000c101930 */
.L_x_218:
[----:B------:R-:W-:Y:S05]  /*9720*/  BSYNC B1 ;  /* 0x0000000000017941 */ /* 0x000fea0003800000 */
.L_x_217:
[----:B0-----:R-:W0:Y:S01]  /*9730*/  @P0 LDC R3, c[0x0][0xbf0] ;  /* 0x0002fc00ff030b82 */ /* 0x001e220000000800 */
[----:B------:R-:W-:Y:S01]  /*9740*/  ULDC.64 UR12, c[0x0][0xaa0] ;  /* 0x0002a800000c7ab9 */ /* 0x000fe20000000a00 */
[----:B------:R-:W-:Y:S01]  /*9750*/  IMAD.U32 R5, RZ, RZ, UR44 ;  /* 0x0000002cff057e24 */ /* 0x000fe2000f8e00ff */
[----:B------:R-:W-:Y:S01]  /*9760*/  UIMAD UR8, UR9, UR12, URZ ;  /* 0x0000000c090872a4 */ /* 0x000fe2000f8e023f */
[----:B------:R-:W-:Y:S01]  /*9770*/  IMAD R2, R16, 0x30, R18 ;  /* 0x0000003010027824 */ /* 0x000fe200078e0212 */
[----:B------:R-:W-:Y:S01]  /*9780*/  UIMAD.WIDE.U32 UR6, UR4, UR12, URZ ;  /* 0x0000000c040672a5 */ /* 0x000fe2000f8e003f */
[----:B------:R-:W-:Y:S01]  /*9790*/  SHF.R.S32.HI R13, RZ, 0x1f, R17 ;  /* 0x0000001fff0d7819 */ /* 0x000fe20000011411 */
[----:B------:R-:W-:Y:S01]  /*97a0*/  UIMAD UR8, UR4, UR13, UR8 ;  /* 0x0000000d040872a4 */ /* 0x000fe2000f8e0208 */
[----:B------:R-:W-:Y:S02]  /*97b0*/  IMAD R4, R5, 0xc0, R2 ;  /* 0x000000c005047824 */ /* 0x000fe400078e0202 */
[----:B------:R-:W-:Y:S01]  /*97c0*/  ULDC.64 UR12, c[0x0][0xae8] ;  /* 0x0002ba00000c7ab9 */ /* 0x000fe20000000a00 */
[----:B------:R-:W-:Y:S01]  /*97d0*/  UIADD3 UR7, UR7, UR8, URZ ;  /* 0x0000000807077290 */ /* 0x000fe2000fffe03f */
[----:B------:R-:W-:Y:S01]  /*97e0*/  @P0 IMAD.HI.U32 R2, R4, R9, RZ ;  /* 0x0000000904020227 */ /* 0x000fe200078e00ff */
[----:B------:R-:W-:-:S02]  /*97f0*/  UIMAD UR4, UR10, UR12, URZ ;  /* 0x0000000c0a0472a4 */ /* 0x000fc4000f8e023f */
[----:B------:R-:W-:Y:S01]  /*9800*/  UIMAD.WIDE.U32 UR6, UR47, UR12, UR6 ;  /* 0x0000000c2f0672a5 */ /* 0x000fe2000f8e0006 */
[----:B------:R-:W-:Y:S01]  /*9810*/  IMAD.MOV.U32 R5, RZ, RZ, R4 ;  /* 0x000000ffff057224 */ /* 0x000fe200078e0004 */
[----:B------:R-:W-:Y:S01]  /*9820*/  UIMAD UR4, UR47, UR13, UR4 ;  /* 0x0000000d2f0472a4 */ /* 0x000fe2000f8e0204 */
[----:B------:R-:W-:-:S03]  /*9830*/  ULDC.64 UR8, c[0x0][0xaf0] ;  /* 0x0002bc0000087ab9 */ /* 0x000fc60000000a00 */
[----:B------:R-:W-:Y:S02]  /*9840*/  UIADD3 UR7, UR7, UR4, URZ ;  /* 0x0000000407077290 */ /* 0x000fe4000fffe03f */
[----:B------:R-:W-:Y:S01]  /*9850*/  UIMAD UR4, UR43, UR8, URZ ;  /* 0x000000082b0472a4 */ /* 0x000fe2000f8e023f */
[----:B0-----:R-:W-:Y:S01]  /*9860*/  @P0 SHF.R.U32.HI R5, RZ, R3, R2 ;  /* 0x00000003ff050219 */ /* 0x001fe20000011602 */
[----:B------:R-:W-:Y:S02]  /*9870*/  UIMAD.WIDE.U32 UR6, UR42, UR8, UR6 ;  /* 0x000000082a0672a5 */ /* 0x000fe4000f8e0006 */
[----:B------:R-:W-:Y:S01]  /*9880*/  UIMAD UR4, UR42, UR9, UR4 ;  /* 0x000000092a0472a4 */ /* 0x000fe2000f8e0204 */
[--C-:B------:R-:W-:Y:S01]  /*9890*/  SHF.R.S32.HI R2, RZ, 0x1f, R5.reuse ;  /* 0x0000001fff027819 */ /* 0x100fe20000011405 */
[----:B------:R-:W-:Y:S01]  /*98a0*/  IMAD.MOV R7, RZ, RZ, -R5 ;  /* 0x000000ffff077224 */ /* 0x000fe200078e0a05 */
[----:B------:R-:W-:Y:S01]  /*98b0*/  ULDC.64 UR8, c[0x0][0xae0] ;  /* 0x0002b80000087ab9 */ /* 0x000fe20000000a00 */
[----:B------:R-:W-:-:S02]  /*98c0*/  UIADD3 UR4, UR7, UR4, URZ ;  /* 0x0000000407047290 */ /* 0x000fc4000fffe03f */
[----:B------:R-:W-:Y:S01]  /*98d0*/  MOV R3, UR7 ;  /* 0x0000000700037c02 */ /* 0x000fe20008000f00 */
[----:B------:R-:W-:Y:S02]  /*98e0*/  IMAD R7, R11, R7, R4 ;  /* 0x000000070b077224 */ /* 0x000fe400078e0204 */
[----:B------:R-:W-:Y:S02]  /*98f0*/  IMAD R6, R2, UR8, RZ ;  /* 0x0000000802067c24 */ /* 0x000fe4000f8e02ff */
[----:B------:R-:W-:Y:S01]  /*9900*/  IMAD.U32 R2, RZ, RZ, UR6 ;  /* 0x00000006ff027e24 */ /* 0x000fe2000f8e00ff */
[----:B------:R-:W-:Y:S01]  /*9910*/  SHF.R.S32.HI R4, RZ, 0x1f, R7 ;  /* 0x0000001fff047819 */ /* 0x000fe20000011407 */
[----:B------:R-:W-:Y:S01]  /*9920*/  IMAD.U32 R3, RZ, RZ, UR4 ;  /* 0x00000004ff037e24 */ /* 0x000fe2000f8e00ff */
[----:B------:R-:W-:Y:S01]  /*9930*/  ULDC.64 UR6, c[0x0][0xad8] ;  /* 0x0002b60000067ab9 */ /* 0x000fe20000000a00 */
[C---:B------:R-:W-:Y:S01]  /*9940*/  IMAD R9, R5.reuse, UR9, R6 ;  /* 0x0000000905097c24 */ /* 0x040fe2000f8e0206 */
[----:B------:R-:W-:Y:S01]  /*9950*/  ULDC UR4, c[0x0][0xac8] ;  /* 0x0002b20000047ab9 */ /* 0x000fe20000000800 */
[----:B------:R-:W-:-:S04]  /*9960*/  IMAD.WIDE.U32 R2, R5, UR8, R2 ;  /* 0x0000000805027c25 */ /* 0x000fc8000f8e0002 */
[----:B------:R-:W-:Y:S02]  /*9970*/  IMAD R4, R4, UR6, RZ ;  /* 0x0000000604047c24 */ /* 0x000fe4000f8e02ff */
[----:B------:R-:W-:Y:S02]  /*9980*/  IMAD.IADD R3, R3, 0x1, R9 ;  /* 0x0000000103037824 */ /* 0x000fe400078e0209 */
[C---:B------:R-:W-:Y:S02]  /*9990*/  IMAD R5, R7.reuse, UR7, R4 ;  /* 0x0000000707057c24 */ /* 0x040fe4000f8e0204 */
[----:B------:R-:W-:Y:S01]  /*99a0*/  IMAD.WIDE.U32 R2, R7, UR6, R2 ;  /* 0x0000000607027c25 */ /* 0x000fe2000f8e0002 */
[----:B------:R-:W-:-:S03]  /*99b0*/  ULDC.64 UR6, c[0x0][0xa80] ;  /* 0x0002a00000067ab9 */ /* 0x000fc60000000a00 */
[----:B------:R-:W-:Y:S01]  /*99c0*/  IMAD.IADD R3, R3, 0x1, R5 ;  /* 0x0000000103037824 */ /* 0x000fe200078e0205 */
[----:B------:R-:W-:Y:S01]  /*99d0*/  LEA R4, P0, R2, UR6, 0x1 ;  /* 0x0000000602047c11 */ /* 0x000fe2000f8008ff */
[----:B------:R-:W-:Y:S02]  /*99e0*/  IMAD.U32 R9, RZ, RZ, UR44 ;  /* 0x0000002cff097e24 */ /* 0x000fe4000f8e00ff */
[----:B-----5:R-:W-:Y:S01]  /*99f0*/  IMAD R11, R0, R11, RZ ;  /* 0x0000000b000b7224 */ /* 0x020fe200078e02ff */
[----:B------:R-:W-:Y:S01]  /*9a00*/  LEA.HI.X R8, R2, UR7, R3, 0x1, P0 ;  /* 0x0000000702087c11 */ /* 0x000fe200080f0c03 */
[----:B------:R-:W0:Y:S01]  /*9a10*/  SHFL.IDX PT, R6, R4, RZ, 0x181f ;  /* 0x00181fff04067589 */ /* 0x000e2200000e0000 */
[----:B------:R-:W-:Y:S01]  /*9a20*/  IMAD R30, R9, 0xc0, R18 ;  /* 0x000000c0091e7824 */ /* 0x000fe200078e0212 */
[----:B------:R-:W-:Y:S02]  /*9a30*/  ISETP.GE.AND P0, PT, R17, UR4, PT ;  /* 0x0000000411007c0c */ /* 0x000fe4000bf06270 */
[----:B------:R-:W1:Y:S01]  /*9a40*/  SHFL.IDX PT, R14, R4, 0x1, 0x181f ;  /* 0x00381f00040e7f89 */ /* 0x000e6200000e0000 */
[C---:B------:R-:W-:Y:S01]  /*9a50*/  VIADD R0, R30.reuse, 0x30 ;  /* 0x000000301e007836 */ /* 0x040fe20000000000 */
[C---:B------:R-:W-:Y:S01]  /*9a60*/  IADD3 R2, R30.reuse, 0x60, RZ ;  /* 0x000000601e027810 */ /* 0x040fe20007ffe0ff */
[C---:B------:R-:W-:Y:S01]  /*9a70*/  VIADD R3, R30.reuse, 0x90 ;  /* 0x000000901e037836 */ /* 0x040fe20000000000 */
[----:B------:R-:W2:Y:S01]  /*9a80*/  SHFL.IDX PT, R24, R4, 0x2, 0x181f ;  /* 0x00581f0004187f89 */ /* 0x000ea200000e0000 */
[----:B------:R-:W-:-:S02]  /*9a90*/  ISETP.GE.OR P3, PT, R30, R11, P0 ;  /* 0x0000000b1e00720c */ /* 0x000fc40000766670 */
[-C--:B------:R-:W-:Y:S01]  /*9aa0*/  ISETP.GE.OR P2, PT, R0, R11.reuse, P0 ;  /* 0x0000000b0000720c */ /* 0x080fe20000746670 */
[----:B------:R-:W3:Y:S01]  /*9ab0*/  SHFL.IDX PT, R10, R8, RZ, 0x181f ;  /* 0x00181fff080a7589 */ /* 0x000ee200000e0000 */
[-C--:B------:R-:W-:Y:S02]  /*9ac0*/  ISETP.GE.OR P1, PT, R2, R11.reuse, P0 ;  /* 0x0000000b0200720c */ /* 0x080fe40000726670 */
[----:B------:R-:W-:Y:S01]  /*9ad0*/  ISETP.GE.OR P0, PT, R3, R11, P0 ;  /* 0x0000000b0300720c */ /* 0x000fe20000706670 */
[----:B------:R1:W4:Y:S04]  /*9ae0*/  SHFL.IDX PT, R28, R4, 0x3, 0x181f ;  /* 0x00781f00041c7f89 */ /* 0x00032800000e0000 */
[----:B------:R-:W4:Y:S04]  /*9af0*/  SHFL.IDX PT, R12, R8, 0x1, 0x181f ;  /* 0x00381f00080c7f89 */ /* 0x000f2800000e0000 */
[----:B------:R-:W4:Y:S01]  /*9b00*/  SHFL.IDX PT, R20, R8, 0x2, 0x181f ;  /* 0x00581f0008147f89 */ /* 0x000f2200000e0000 */
[----:B0-----:R-:W-:-:S03]  /*9b10*/  @!P3 LEA R2, P6, R17, R6, 0x1 ;  /* 0x000000061102b211 */ /* 0x001fc600078c08ff */
[----:B------:R4:W0:Y:S01]  /*9b20*/  SHFL.IDX PT, R26, R8, 0x3, 0x181f ;  /* 0x00781f00081a7f89 */ /* 0x00082200000e0000 */
[C---:B-1----:R-:W-:Y:S02]  /*9b30*/  @!P2 LEA R4, P5, R17.reuse, R14, 0x1 ;  /* 0x0000000e1104a211 */ /* 0x042fe400078a08ff */
[C---:B--2---:R-:W-:Y:S02]  /*9b40*/  @!P1 LEA R6, P4, R17.reuse, R24, 0x1 ;  /* 0x0000001811069211 */ /* 0x044fe400078808ff */
[C---:B---3--:R-:W-:Y:S02]  /*9b50*/  @!P3 LEA.HI.X R3, R17.reuse, R10, R13, 0x1, P6 ;  /* 0x0000000a1103b211 */ /* 0x048fe400030f0c0d */
[----:B----4-:R-:W-:-:S03]  /*9b60*/  @!P0 LEA R8, P6, R17, R28, 0x1 ;  /* 0x0000001c11088211 */ /* 0x010fc600078c08ff */
[----:B------:R1:W-:Y:S01]  /*9b70*/  @!P3 ST.E.128 desc[UR48][R2.64], RZ ;  /* 0x000000ff0200b985 */ /* 0x0003e2000c101d30 */
[C-C-:B------:R-:W-:Y:S02]  /*9b80*/  @!P2 LEA.HI.X R5, R17.reuse, R12, R13.reuse, 0x1, P5 ;  /* 0x0000000c1105a211 */ /* 0x140fe400028f0c0d */
[----:B------:R-:W-:-:S03]  /*9b90*/  @!P1 LEA.HI.X R7, R17, R20, R13, 0x1, P4 ;  /* 0x0000001411079211 */ /* 0x000fc600020f0c0d */
[----:B------:R1:W-:Y:S01]  /*9ba0*/  @!P2 ST.E.128 desc[UR48][R4.64], RZ ;  /* 0x000000ff0400a985 */ /* 0x0003e2000c101d30 */
[----:B0-----:R-:W-:-:S03]  /*9bb0*/  @!P0 LEA.HI.X R9, R17, R26, R13, 0x1, P6 ;  /* 0x0000001a11098211 */ /* 0x001fc600030f0c0d */
[----:B------:R1:W-:Y:S04]  /*9bc0*/  @!P1 ST.E.128 desc[UR48][R6.64], RZ ;  /* 0x000000ff06009985 */ /* 0x0003e8000c101d30 */
[----:B------:R1:W-:Y:S02]  /*9bd0*/  @!P0 ST.E.128 desc[UR48][R8.64], RZ ;  /* 0x000000ff08008985 */ /* 0x0003e4000c101d30 */
.L_x_215:
[----:B------:R-:W-:Y:S05]  /*9be0*/  BSYNC B0 ;  /* 0x0000000000007941 */ /* 0x000fea0003800000 */
.L_x_212:
[----:B------:R-:W-:Y:S02]  /*9bf0*/  ULDC UR4, c[0x0][0xc3c] ;  /* 0x00030f0000047ab9 */ /* 0x000fe40000000800 */
[----:B------:R-:W-:-:S13]  /*9c00*/  ISETP.GE.AND P0, PT, R31, UR4, PT ;  /* 0x000000041f007c0c */ /* 0x000fda000bf06270 */
[----:B------:R-:W-:Y:S05]  /*9c10*/  @!P0 BRA `(.L_x_219) ;  /* 0xffffff7000408947 */ /* 0x000fea000383ffff */
[----:B------:R-:W-:Y:S05]  /*9c20*/  EXIT ;  /* 0x000000000000794d */ /* 0x000fea0003800000 */
.L_x_184:
[----:B------:R-:W-:-:S08]  /*9c30*/  NOP ;  /* 0x0000000000007918 */ /* 0x000fd00000000000 */
[----:B------:R-:W0:-:S00]  /*9c40*/  USETMAXREG.DEALLOC.CTAPOOL 0x20 ;  /* 0x00000020000079c8 */ /* 0x000e0000080e0500 */
[----:B0-----:R-:W2:Y:S01]  /*9c50*/  LDL.LU R3, [R1+0xc] ;  /* 0x00000c0001037983 */ /* 0x001ea20000300800 */
[----:B------:R-:W-:-:S06]  /*9c60*/  LOP3.LUT R0, R0, 0x3, RZ, 0xc0, !PT ;  /* 0x0000000300007812 */ /* 0x000fcc00078ec0ff */
[----:B------:R-:W0:Y:S02]  /*9c70*/  SHFL.IDX PT, R0, R0, RZ, 0x1f ;  /* 0x00001fff00007589 */ /* 0x000e2400000e0000 */
[----:B0-----:R-:W-:-:S13]  /*9c80*/  ISETP.NE.AND P0, PT, R0, RZ, PT ;  /* 0x000000ff0000720c */ /* 0x001fda0003f05270 */
[----:B------:R-:W-:Y:S01]  /*9c90*/  @P0 BAR.SYNC.DEFER_BLOCKING 0x5, 0x200 ;  /* 0x0148000000000b1d */ /* 0x000fe20000010000 */
[----:B--2---:R-:W-:-:S04]  /*9ca0*/  LOP3.LUT R3, R3, 0xffffffdf, RZ, 0xc0, !PT ;  /* 0xffffffdf03037812 */ /* 0x004fc800078ec0ff */
[----:B------:R-:W-:-:S05]  /*9cb0*/  @P0 LOP3.LUT R3, R3, 0x20, RZ, 0xfc, !PT ;  /* 0x0000002003030812 */ /* 0x000fca00078efcff */
[----:B------:R0:W-:Y:S02]  /*9cc0*/  STL [R1+0xc], R3 ;  /* 0x00000c0301007387 */ /* 0x0001e40000100800 */
[----:B0-----:R-:W-:-:S04]  /*9cd0*/  @P0 MOV R3, 0x400 ;  /* 0x0000040000030802 */ /* 0x001fc80000000f00 */
[----:B------:R-:W-:-:S05]  /*9ce0*/  @P0 LEA R2, R2, R3, 0x18 ;  /* 0x0000000302020211 */ /* 0x000fca00078ec0ff */
[----:B------:R-:W0:Y:S02]  /*9cf0*/  @P0 LDS.128 R16, [R2+0x132d0] ;  /* 0x0132d00002100984 */ /* 0x000e240000000c00 */
[----:B0-----:R-:W-:Y:S01]  /*9d00*/  @P0 R2UR UR40, R19 ;  /* 0x00000000132802ca */ /* 0x001fe200000e0000 */
[----:B------:R-:W-:Y:S06]  /*9d10*/  @P0 BAR.ARV 0x4, 0x200 ;  /* 0x0108000000000b1d */ /* 0x000fec0000002000 */
[----:B------:R-:W-:Y:S08]  /*9d20*/  @P0 BRA `(.L_x_220) ;  /* 0x0000000800100947 */ /* 0x000ff00003800000 */
[----:B------:R-:W0:Y:S01]  /*9d30*/  S2R R4, SR_TID.X ;  /* 0x0000000000047919 */ /* 0x000e220000002100 */
[----:B------:R-:W-:Y:S01]  /*9d40*/  ULDC UR4, c[0x0][0xc3c] ;  /* 0x00030f0000047ab9 */ /* 0x000fe20000000800 */
[----:B------:R-:W-:Y:S01]  /*9d50*/  IMAD.MOV.U32 R0, RZ, RZ, RZ ;  /* 0x000000ffff007224 */ /* 0x000fe200078e00ff */
[----:B------:R-:W1:Y:S01]  /*9d60*/  LDC R11, c[0x0][0xc38] ;  /* 0x00030e00ff0b7b82 */ /* 0x000e620000000800 */
[----:B0-----:R-:W-:-:S04]  /*9d70*/  LOP3.LUT R5, R4, 0x1f, RZ, 0xc0, !PT ;  /* 0x0000001f04057812 */ /* 0x001fc800078ec0ff */
[----:B------:R-:W-:-:S04]  /*9d80*/  ISETP.NE.AND P0, PT, R5, 0x1f, PT ;  /* 0x0000001f0500780c */ /* 0x000fc80003f05270 */
[----:B------:R-:W-:-:S13]  /*9d90*/  ISETP.GE.OR P1, PT, R5, UR4, !P0 ;  /* 0x0000000405007c0c */ /* 0x000fda000c726670 */
[----:B------:R-:W0:Y:S02]  /*9da0*/  @!P1 LDC.64 R2, c[0x0][0xc80] ;  /* 0x00032000ff029b82 */ /* 0x000e240000000a00 */
[----:B0-----:R-:W-:-:S05]  /*9db0*/  @!P1 IMAD.WIDE.U32 R2, R5, 0x4, R2 ;  /* 0x0000000405029825 */ /* 0x001fca00078e0002 */
[----:B------:R-:W2:Y:S01]  /*9dc0*/  @!P1 LDG.E R0, desc[UR48][R2.64] ;  /* 0x0000003002009981 */ /* 0x000ea2000c1e1900 */
[C---:B------:R-:W-:Y:S01]  /*9dd0*/  ISETP.NE.AND P1, PT, R5.reuse, RZ, PT ;  /* 0x000000ff0500720c */ /* 0x040fe20003f25270 */
[----:B------:R-:W-:Y:S01]  /*9de0*/  UMOV UR4, URZ ;  /* 0x0000003f00047c82 */ /* 0x000fe20008000000 */
[C---:B------:R-:W-:Y:S01]  /*9df0*/  ISETP.GE.U32.AND P2, PT, R5.reuse, 0x2, PT ;  /* 0x000000020500780c */ /* 0x040fe20003f46070 */
[----:B------:R-:W-:Y:S01]  /*9e00*/  IMAD.MOV.U32 R16, RZ, RZ, RZ ;  /* 0x000000ffff107224 */ /* 0x000fe200078e00ff */
[C---:B------:R-:W-:Y:S02]  /*9e10*/  ISETP.GE.U32.AND P3, PT, R5.reuse, 0x4, PT ;  /* 0x000000040500780c */ /* 0x040fe40003f66070 */
[C---:B------:R-:W-:Y:S02]  /*9e20*/  ISETP.GE.U32.AND P4, PT, R5.reuse, 0x8, PT ;  /* 0x000000080500780c */ /* 0x040fe40003f86070 */
[----:B------:R-:W-:Y:S01]  /*9e30*/  ISETP.GE.U32.AND P5, PT, R5, 0x10, PT ;  /* 0x000000100500780c */ /* 0x000fe20003fa6070 */
[----:B--2---:R-:W0:Y:S02]  /*9e40*/  SHFL.UP PT, R4, R0, 0x1, RZ ;  /* 0x0420000000047989 */ /* 0x004e2400000e00ff */
[----:B0-----:R-:W-:-:S05]  /*9e50*/  SEL R7, R4, RZ, P1 ;  /* 0x000000ff04077207 */ /* 0x001fca0000800000 */
[----:B------:R-:W-:-:S05]  /*9e60*/  IMAD.IADD R7, R0, 0x1, R7 ;  /* 0x0000000100077824 */ /* 0x000fca00078e0207 */
[----:B------:R-:W0:Y:S02]  /*9e70*/  SHFL.UP PT, R4, R7, 0x2, RZ ;  /* 0x0440000007047989 */ /* 0x000e2400000e00ff */
[----:B0-----:R-:W-:-:S05]  /*9e80*/  SEL R4, R4, RZ, P2 ;  /* 0x000000ff04047207 */ /* 0x001fca0001000000 */
[----:B------:R-:W-:-:S05]  /*9e90*/  IMAD.IADD R4, R7, 0x1, R4 ;  /* 0x0000000107047824 */ /* 0x000fca00078e0204 */
[----:B------:R-:W0:Y:S02]  /*9ea0*/  SHFL.UP PT, R6, R4, 0x4, RZ ;  /* 0x0480000004067989 */ /* 0x000e2400000e00ff */
[----:B0-----:R-:W-:-:S05]  /*9eb0*/  SEL R3, R6, RZ, P3 ;  /* 0x000000ff06037207 */ /* 0x001fca0001800000 */
[----:B------:R-:W-:-:S05]  /*9ec0*/  IMAD.IADD R3, R4, 0x1, R3 ;  /* 0x0000000104037824 */ /* 0x000fca00078e0203 */
[----:B------:R-:W0:Y:S02]  /*9ed0*/  SHFL.UP PT, R2, R3, 0x8, RZ ;  /* 0x0500000003027989 */ /* 0x000e2400000e00ff */
[----:B0-----:R-:W-:-:S04]  /*9ee0*/  SEL R2, R2, RZ, P4 ;  /* 0x000000ff02027207 */ /* 0x001fc80002000000 */
[----:B------:R-:W-:-:S05]  /*9ef0*/  IADD3 R2, R3, R2, RZ ;  /* 0x0000000203027210 */ /* 0x000fca0007ffe0ff */
[----:B------:R-:W0:Y:S02]  /*9f00*/  SHFL.UP PT, R6, R2, 0x10, RZ ;  /* 0x0600000002067989 */ /* 0x000e2400000e00ff */
[----:B0-----:R-:W-:-:S05]  /*9f10*/  SEL R7, R6, RZ, P5 ;  /* 0x000000ff06077207 */ /* 0x001fca0002800000 */
[----:B------:R-:W-:Y:S02]  /*9f20*/  IMAD.IADD R6, R2, 0x1, R7 ;  /* 0x0000000102067824 */ /* 0x000fe400078e0207 */
[----:B------:R-:W0:Y:S03]  /*9f30*/  S2R R7, SR_CTAID.X ;  /* 0x0000000000077919 */ /* 0x000e260000002500 */
[----:B------:R-:W1:Y:S02]  /*9f40*/  SHFL.IDX PT, R4, R6, 0x1f, 0x1f ;  /* 0x03e01f0006047f89 */ /* 0x000e6400000e0000 */
[----:B-1----:R-:W-:-:S04]  /*9f50*/  IMAD R4, R4, R11, RZ ;  /* 0x0000000b04047224 */ /* 0x002fc800078e02ff */
[----:B------:R-:W-:Y:S01]  /*9f60*/  IMAD.MOV.U32 R3, RZ, RZ, R4 ;  /* 0x000000ffff037224 */ /* 0x000fe200078e0004 */
[----:B0-----:R-:W-:-:S13]  /*9f70*/  ISETP.GT.AND P6, PT, R4, R7, PT ;  /* 0x000000070400720c */ /* 0x001fda0003fc4270 */
[----:B------:R-:W-:Y:S05]  /*9f80*/  @P6 BRA `(.L_x_221) ;  /* 0x0000000000946947 */ /* 0x000fea0003800000 */
[----:B------:R-:W-:Y:S01]  /*9f90*/  IMAD.MOV.U32 R4, RZ, RZ, R3 ;  /* 0x000000ffff047224 */ /* 0x000fe200078e0003 */
[----:B------:R-:W-:Y:S01]  /*9fa0*/  UMOV UR4, URZ ;  /* 0x0000003f00047c82 */ /* 0x000fe20008000000 */
[----:B------:R-:W-:-:S05]  /*9fb0*/  ULDC UR5, c[0x0][0xc3c] ;  /* 0x00030f0000057ab9 */ /* 0x000fca0000000800 */
.L_x_225:
[----:B------:R-:W-:-:S04]  /*9fc0*/  UIADD3 UR4, UR4, 0x1f, URZ ;  /* 0x0000001f04047890 */ /* 0x000fc8000fffe03f */
[----:B------:R-:W-:-:S06]  /*9fd0*/  UISETP.GE.AND UP0, UPT, UR4, UR5, UPT ;  /* 0x000000050400728c */ /* 0x000fcc000bf06270 */
[----:B------:R-:W-:-:S13]  /*9fe0*/  PLOP3.LUT P6, PT, PT, PT, UP0, 0x40, 0x0 ;  /* 0x000000000000781c */ /* 0x000fda0003fce808 */
[----:B------:R-:W-:Y:S05]  /*9ff0*/  @!P6 BRA `(.L_x_222) ;  /* 0x000000040030e947 */ /* 0x000fea0003800000 */
[----:B------:R-:W-:Y:S01]  /*a000*/  VIADD R9, R5, UR4 ;  /* 0x0000000405097c36 */ /* 0x000fe20008000000 */
[----:B------:R-:W-:Y:S01]  /*a010*/  BSSY B0, `(.L_x_223) ;  /* 0x0000007000007945 */ /* 0x000fe20003800000 */
[----:B------:R-:W-:-:S03]  /*a020*/  MOV R0, RZ ;  /* 0x000000ff00007202 */ /* 0x000fc60000000f00 */
[----:B------:R-:W-:-:S13]  /*a030*/  ISETP.GE.OR P6, PT, R9, UR5, !P0 ;  /* 0x0000000509007c0c */ /* 0x000fda000c7c6670 */
[----:B------:R-:W-:Y:S05]  /*a040*/  @P6 BRA `(.L_x_224) ;  /* 0x00000000000c6947 */ /* 0x000fea0003800000 */
[----:B------:R-:W0:Y:S02]  /*a050*/  LDC.64 R2, c[0x0][0xc80] ;  /* 0x00032000ff027b82 */ /* 0x000e240000000a00 */
[----:B0-----:R-:W-:-:S05]  /*a060*/  IMAD.WIDE R2, R9, 0x4, R2 ;  /* 0x0000000409027825 */ /* 0x001fca00078e0202 */
[----:B------:R0:W5:Y:S02]  /*a070*/  LDG.E R0, desc[UR48][R2.64] ;  /* 0x0000003002007981 */ /* 0x000164000c1e1900 */
.L_x_224:
[----:B------:R-:W-:Y:S05]  /*a080*/  BSYNC B0 ;  /* 0x0000000000007941 */ /* 0x000fea0003800000 */
.L_x_223:
[----:B0----5:R-:W0:Y:S02]  /*a090*/  SHFL.UP PT, R2, R0, 0x1, RZ ;  /* 0x0420000000027989 */ /* 0x021e2400000e00ff */
        /* <DEDUP_REMOVED lines=13> */
[----:B------:R-:W-:Y:S02]  /*a170*/  IMAD.IADD R6, R6, 0x1, R11 ;  /* 0x0000000106067824 */ /* 0x000fe400078e020b */
[----:B------:R-:W0:Y:S03]  /*a180*/  LDC R11, c[0x0][0xc38] ;  /* 0x00030e00ff0b7b82 */ /* 0x000e260000000800 */
[----:B------:R-:W0:Y:S02]  /*a190*/  SHFL.IDX PT, R3, R6, 0x1f, 0x1f ;  /* 0x03e01f0006037f89 */ /* 0x000e2400000e0000 */
[----:B0-----:R-:W-:-:S05]  /*a1a0*/  IMAD R3, R3, R11, RZ ;  /* 0x0000000b03037224 */ /* 0x001fca00078e02ff */
[----:B------:R-:W-:-:S04]  /*a1b0*/  IADD3 R4, R3, R4, RZ ;  /* 0x0000000403047210 */ /* 0x000fc80007ffe0ff */
[----:B------:R-:W-:-:S13]  /*a1c0*/  ISETP.GT.AND P6, PT, R4, R7, PT ;  /* 0x000000070400720c */ /* 0x000fda0003fc4270 */
[----:B------:R-:W-:Y:S05]  /*a1d0*/  @!P6 BRA `(.L_x_225) ;  /* 0xfffffffc0078e947 */ /* 0x000fea000383ffff */
.L_x_221:
[----:B------:R-:W-:-:S04]  /*a1e0*/  IMAD.IADD R9, R4, 0x1, -R3 ;  /* 0x0000000104097824 */ /* 0x000fc800078e0a03 */
[----:B------:R-:W-:-:S05]  /*a1f0*/  IMAD R2, R6, R11, R9 ;  /* 0x0000000b06027224 */ /* 0x000fca00078e0209 */
[----:B------:R-:W-:-:S13]  /*a200*/  ISETP.GT.AND P0, PT, R2, R7, PT ;  /* 0x000000070200720c */ /* 0x000fda0003f04270 */
[----:B------:R-:W-:Y:S02]  /*a210*/  VOTEU.ANY UR5, UPT, !P0 ;  /* 0x0000000000057886 */ /* 0x000fe400040e0100 */
[----:B------:R-:W-:Y:S02]  /*a220*/  UPOPC UR40, UR5 ;  /* 0x00000005002872bf */ /* 0x000fe40008000000 */
[----:B------:R-:W-:-:S04]  /*a230*/  ISETP.NE.AND P0, PT, RZ, UR5, PT ;  /* 0x00000005ff007c0c */ /* 0x000fc8000bf05270 */
[----:B------:R-:W-:-:S05]  /*a240*/  IMAD.U32 R13, RZ, RZ, UR40 ;  /* 0x00000028ff0d7e24 */ /* 0x000fca000f8e00ff */
[----:B------:R-:W0:Y:S02]  /*a250*/  SHFL.IDX PT, R0, R0, R13, 0x1f ;  /* 0x00001f0d00007589 */ /* 0x000e2400000e0000 */
[----:B0-----:R-:W-:-:S04]  /*a260*/  IABS R4, R0 ;  /* 0x0000000000047213 */ /* 0x001fc80000000000 */
[----:B------:R-:W0:Y:S08]  /*a270*/  I2F.RP R8, R4 ;  /* 0x0000000400087306 */ /* 0x000e300000209400 */
[----:B0-----:R-:W0:Y:S02]  /*a280*/  MUFU.RCP R8, R8 ;  /* 0x0000000800087308 */ /* 0x001e240000001000 */
[----:B0-----:R-:W-:-:S06]  /*a290*/  VIADD R2, R8, 0xffffffe ;  /* 0x0ffffffe08027836 */ /* 0x001fcc0000000000 */
[----:B------:R0:W1:Y:S01]  /*a2a0*/  F2I.FTZ.U32.TRUNC.NTZ R3, R2 ;  /* 0x0000000200037305 */ /* 0x000062000021f000 */
[----:B------:R-:W-:Y:S05]  /*a2b0*/  @!P0 BRA `(.L_x_226) ;  /* 0x00000000000c8947 */ /* 0x000fea0003800000 */
[----:B------:R-:W-:-:S06]  /*a2c0*/  UIADD3 UR5, UR40, -0x1, URZ ;  /* 0xffffffff28057890 */ /* 0x000fcc000fffe03f */
[----:B------:R-:W-:-:S05]  /*a2d0*/  IMAD.U32 R13, RZ, RZ, UR5 ;  /* 0x00000005ff0d7e24 */ /* 0x000fca000f8e00ff */
[----:B------:R2:W3:Y:S02]  /*a2e0*/  SHFL.IDX PT, R16, R6, R13, 0x1f ;  /* 0x00001f0d06107589 */ /* 0x0004e400000e0000 */
.L_x_226:
[----:B01----:R-:W-:Y:S01]  /*a2f0*/  IMAD.MOV R2, RZ, RZ, -R3 ;  /* 0x000000ffff027224 */ /* 0x003fe200078e0a03 */
[----:B------:R-:W-:Y:S01]  /*a300*/  UIADD3 UR40, UR40, UR4, URZ ;  /* 0x0000000428287290 */ /* 0x000fe2000fffe03f */
[----:B---3--:R-:W-:-:S03]  /*a310*/  IMAD R16, R16, R11, R9 ;  /* 0x0000000b10107224 */ /* 0x008fc600078e0209 */
[----:B------:R-:W-:Y:S01]  /*a320*/  MOV R11, R2 ;  /* 0x00000002000b7202 */ /* 0x000fe20000000f00 */
[----:B------:R-:W-:Y:S01]  /*a330*/  IMAD.IADD R9, R7, 0x1, -R16 ;  /* 0x0000000107097824 */ /* 0x000fe200078e0a10 */
[----:B------:R-:W-:-:S03]  /*a340*/  IABS R2, R0 ;  /* 0x0000000000027213 */ /* 0x000fc60000000000 */
[----:B------:R-:W-:Y:S01]  /*a350*/  IMAD R7, R11, R4, RZ ;  /* 0x000000040b077224 */ /* 0x000fe200078e02ff */
[----:B--2---:R-:W-:Y:S01]  /*a360*/  IABS R6, R9 ;  /* 0x0000000900067213 */ /* 0x004fe20000000000 */
[----:B------:R-:W-:Y:S02]  /*a370*/  IMAD.MOV R8, RZ, RZ, -R2 ;  /* 0x000000ffff087224 */ /* 0x000fe400078e0a02 */
[----:B------:R-:W-:-:S04]  /*a380*/  IMAD.MOV.U32 R2, RZ, RZ, RZ ;  /* 0x000000ffff027224 */ /* 0x000fc800078e00ff */
[----:B------:R-:W-:-:S04]  /*a390*/  IMAD.HI.U32 R2, R3, R7, R2 ;  /* 0x0000000703027227 */ /* 0x000fc800078e0002 */
[----:B------:R-:W-:Y:S02]  /*a3a0*/  IMAD.MOV.U32 R3, RZ, RZ, R6 ;  /* 0x000000ffff037224 */ /* 0x000fe400078e0006 */
[----:B------:R-:W-:Y:S02]  /*a3b0*/  IMAD.MOV.U32 R6, RZ, RZ, R8 ;  /* 0x000000ffff067224 */ /* 0x000fe400078e0008 */
[----:B------:R-:W-:-:S04]  /*a3c0*/  IMAD.HI.U32 R2, R2, R3, RZ ;  /* 0x0000000302027227 */ /* 0x000fc800078e00ff */
[----:B------:R-:W-:-:S05]  /*a3d0*/  IMAD R3, R2, R6, R3 ;  /* 0x0000000602037224 */ /* 0x000fca00078e0203 */
[----:B------:R-:W-:-:S13]  /*a3e0*/  ISETP.GT.U32.AND P1, PT, R4, R3, PT ;  /* 0x000000030400720c */ /* 0x000fda0003f24070 */
[-C--:B------:R-:W-:Y:S01]  /*a3f0*/  @!P1 IADD3 R3, R3, -R4.reuse, RZ ;  /* 0x8000000403039210 */ /* 0x080fe20007ffe0ff */
[----:B------:R-:W-:Y:S01]  /*a400*/  @!P1 VIADD R2, R2, 0x1 ;  /* 0x0000000102029836 */ /* 0x000fe20000000000 */
[----:B------:R-:W-:Y:S02]  /*a410*/  ISETP.NE.AND P1, PT, R0, RZ, PT ;  /* 0x000000ff0000720c */ /* 0x000fe40003f25270 */
[----:B------:R-:W-:Y:S02]  /*a420*/  ISETP.GE.U32.AND P0, PT, R3, R4, PT ;  /* 0x000000040300720c */ /* 0x000fe40003f06070 */
[----:B------:R-:W-:-:S04]  /*a430*/  LOP3.LUT R3, R9, R0, RZ, 0x3c, !PT ;  /* 0x0000000009037212 */ /* 0x000fc800078e3cff */
[----:B------:R-:W-:-:S07]  /*a440*/  ISETP.GE.AND P2, PT, R3, RZ, PT ;  /* 0x000000ff0300720c */ /* 0x000fce0003f46270 */
[----:B------:R-:W-:-:S06]  /*a450*/  @P0 VIADD R2, R2, 0x1 ;  /* 0x0000000102020836 */ /* 0x000fcc0000000000 */
[----:B------:R-:W-:Y:S01]  /*a460*/  @!P2 IMAD.MOV R2, RZ, RZ, -R2 ;  /* 0x000000ffff02a224 */ /* 0x000fe200078e0a02 */
[----:B------:R-:W-:-:S04]  /*a470*/  @!P1 LOP3.LUT R2, RZ, R0, RZ, 0x33, !PT ;  /* 0x00000000ff029212 */ /* 0x000fc800078e33ff */
[----:B------:R-:W-:Y:S01]  /*a480*/  MOV R18, R2 ;  /* 0x0000000200127202 */ /* 0x000fe20000000f00 */
[----:B------:R-:W-:-:S04]  /*a490*/  IMAD.MOV R17, RZ, RZ, -R2 ;  /* 0x000000ffff117224 */ /* 0x000fc800078e0a02 */
[----:B------:R-:W-:Y:S01]  /*a4a0*/  IMAD R17, R0, R17, R9 ;  /* 0x0000001100117224 */ /* 0x000fe200078e0209 */
[----:B------:R-:W-:Y:S06]  /*a4b0*/  BRA `(.L_x_227) ;  /* 0x0000000000107947 */ /* 0x000fec0003800000 */
.L_x_222:
[----:B------:R-:W-:Y:S01]  /*a4c0*/  IMAD.MOV.U32 R16, RZ, RZ, R7 ;  /* 0x000000ffff107224 */ /* 0x000fe200078e0007 */
[----:B------:R-:W-:Y:S01]  /*a4d0*/  ULDC UR40, c[0x0][0xc3c] ;  /* 0x00030f0000287ab9 */ /* 0x000fe20000000800 */
[----:B------:R-:W-:Y:S02]  /*a4e0*/  IMAD.MOV.U32 R17, RZ, RZ, RZ ;  /* 0x000000ffff117224 */ /* 0x000fe400078e00ff */
[----:B------:R-:W-:-:S07]  /*a4f0*/  IMAD.MOV.U32 R18, RZ, RZ, RZ ;  /* 0x000000ffff127224 */ /* 0x000fce00078e00ff */
.L_x_227:
[----:B------:R-:W-:Y:S01]  /*a500*/  ISETP.NE.AND P0, PT, R5, RZ, PT ;  /* 0x000000ff0500720c */ /* 0x000fe20003f05270 */
[----:B------:R-:W-:-:S12]  /*a510*/  IMAD.U32 R19, RZ, RZ, UR40 ;  /* 0x00000028ff137e24 */ /* 0x000fd8000f8e00ff */
[----:B------:R-:W0:Y:S01]  /*a520*/  @!P0 S2R R3, SR_CgaCtaId ;  /* 0x0000000000038919 */ /* 0x000e220000008800 */
[----:B------:R-:W-:-:S04]  /*a530*/  @!P0 MOV R0, 0x400 ;  /* 0x0000040000008802 */ /* 0x000fc80000000f00 */
[----:B0-----:R-:W-:-:S05]  /*a540*/  @!P0 LEA R0, R3, R0, 0x18 ;  /* 0x0000000003008211 */ /* 0x001fca00078ec0ff */
[----:B------:R0:W-:Y:S01]  /*a550*/  @!P0 STS.128 [R0+0x132d0], R16 ;  /* 0x0132d01000008388 */ /* 0x0001e20000000c00 */
[----:B------:R-:W-:Y:S06]  /*a560*/  BAR.ARV 0x5, 0x200 ;  /* 0x0148000000007b1d */ /* 0x000fec0000002000 */
.L_x_220:
[----:B0-----:R-:W-:Y:S01]  /*a570*/  MOV R0, 0x1 ;  /* 0x0000000100007802 */ /* 0x001fe20000000f00 */
[----:B------:R-:W-:Y:S01]  /*a580*/  ULDC UR4, c[0x0][0xc3c] ;  /* 0x00030f0000047ab9 */ /* 0x000fe20000000800 */
[----:B------:R0:W-:Y:S01]  /*a590*/  STL [R1+0x30], RZ ;  /* 0x000030ff01007387 */ /* 0x0001e20000100800 */
[----:B------:R-:W-:Y:S01]  /*a5a0*/  UISETP.GE.AND UP0, UPT, UR40, UR4, UPT ;  /* 0x000000042800728c */ /* 0x000fe2000bf06270 */
[----:B------:R-:W-:Y:S02]  /*a5b0*/  IMAD.MOV.U32 R28, RZ, RZ, RZ ;  /* 0x000000ffff1c7224 */ /* 0x000fe400078e00ff */
[----:B------:R0:W-:Y:S03]  /*a5c0*/  STL [R1+0x4], R0 ;  /* 0x0000040001007387 */ /* 0x0001e60000100800 */
[----:B------:R-:W-:-:S13]  /*a5d0*/  PLOP3.LUT P0, PT, PT, PT, UP0, 0x80, 0x0 ;  /* 0x000000000000781c */ /* 0x000fda0003f0f008 */
[----:B0-----:R-:W-:Y:S05]  /*a5e0*/  @P0 BRA `(.L_x_228) ;  /* 0x0000005000e00947 */ /* 0x001fea0003800000 */
[----:B------:R-:W0:Y:S01]  /*a5f0*/  S2R R10, SR_TID.X ;  /* 0x00000000000a7919 */ /* 0x000e220000002100 */
[----:B------:R-:W1:Y:S01]  /*a600*/  S2UR UR4, SR_CgaCtaId ;  /* 0x00000000000479c3 */ /* 0x000e620000008800 */
[----:B------:R-:W-:Y:S01]  /*a610*/  MOV R22, 0x400 ;  /* 0x0000040000167802 */ /* 0x000fe20000000f00 */
[----:B------:R-:W-:Y:S01]  /*a620*/  ULOP3.LUT UR46, UR39, 0x2, URZ, 0xfc, !UPT ;  /* 0x00000002272e7892 */ /* 0x000fe2000f8efc3f */
[----:B------:R-:W-:Y:S01]  /*a630*/  MOV R28, RZ ;  /* 0x000000ff001c7202 */ /* 0x000fe20000000f00 */
[----:B------:R-:W-:Y:S01]  /*a640*/  ULOP3.LUT UR50, UR39, 0x1, URZ, 0xfc, !UPT ;  /* 0x0000000127327892 */ /* 0x000fe2000f8efc3f */
[----:B------:R-:W-:Y:S01]  /*a650*/  ULDC UR51, c[0x0][0xc] ;  /* 0x0000030000337ab9 */ /* 0x000fe20000000800 */
[C---:B0-----:R-:W-:Y:S01]  /*a660*/  IMAD.SHL.U32 R3, R10.reuse, 0x40, RZ ;  /* 0x000000400a037824 */ /* 0x041fe200078e00ff */
[----:B------:R-:W-:Y:S01]  /*a670*/  SHF.R.U32.HI R5, RZ, 0x1, R10 ;  /* 0x00000001ff057819 */ /* 0x000fe2000001160a */
[C---:B------:R-:W-:Y:S01]  /*a680*/  IMAD.SHL.U32 R2, R10.reuse, 0x20, RZ ;  /* 0x000000200a027824 */ /* 0x040fe200078e00ff */
[C---:B------:R-:W-:Y:S01]  /*a690*/  SHF.L.U32 R4, R10.reuse, 0x3, RZ ;  /* 0x000000030a047819 */ /* 0x040fe200000006ff */
[C---:B------:R-:W-:Y:S01]  /*a6a0*/  IMAD.SHL.U32 R9, R10.reuse, 0x4, RZ ;  /* 0x000000040a097824 */ /* 0x040fe200078e00ff */
[----:B------:R-:W-:Y:S01]  /*a6b0*/  LOP3.LUT R0, R3, 0x180, RZ, 0xc0, !PT ;  /* 0x0000018003007812 */ /* 0x000fe200078ec0ff */
[----:B------:R-:W-:Y:S01]  /*a6c0*/  IMAD.SHL.U32 R8, R10, 0x2, RZ ;  /* 0x000000020a087824 */ /* 0x000fe200078e00ff */
[----:B------:R-:W-:-:S02]  /*a6d0*/  LOP3.LUT R6, R2, 0x80, RZ, 0xc0, !PT ;  /* 0x0000008002067812 */ /* 0x000fc400078ec0ff */
[----:B------:R-:W-:Y:S01]  /*a6e0*/  LOP3.LUT R5, R0, 0x30, R5, 0xf8, !PT ;  /* 0x0000003000057812 */ /* 0x000fe200078ef805 */
[----:B------:R-:W-:Y:S01]  /*a6f0*/  IMAD.SHL.U32 R0, R10, 0x10, RZ ;  /* 0x000000100a007824 */ /* 0x000fe200078e00ff */
[----:B------:R-:W-:Y:S02]  /*a700*/  LOP3.LUT R6, R6, 0x10, R10, 0xf8, !PT ;  /* 0x0000001006067812 */ /* 0x000fe400078ef80a */
[----:B------:R-:W-:Y:S02]  /*a710*/  LOP3.LUT R4, R5, 0x30, R4, 0x78, !PT ;  /* 0x0000003005047812 */ /* 0x000fe400078e7804 */
[----:B------:R-:W-:Y:S02]  /*a720*/  LOP3.LUT R7, R0, 0x600, RZ, 0xc0, !PT ;  /* 0x0000060000077812 */ /* 0x000fe400078ec0ff */
[----:B------:R-:W-:Y:S02]  /*a730*/  LOP3.LUT R6, R6, 0x10, R9, 0x78, !PT ;  /* 0x0000001006067812 */ /* 0x000fe400078e7809 */
[----:B------:R-:W-:-:S02]  /*a740*/  LOP3.LUT R7, R7, 0x60, R2, 0xf8, !PT ;  /* 0x0000006007077812 */ /* 0x000fc400078ef802 */
[----:B------:R-:W-:Y:S02]  /*a750*/  LOP3.LUT R3, R4, 0x640, R3, 0xf8, !PT ;  /* 0x0000064004037812 */ /* 0x000fe400078ef803 */
[----:B------:R-:W-:Y:S02]  /*a760*/  LOP3.LUT R7, R7, 0x100, R2, 0xf8, !PT ;  /* 0x0000010007077812 */ /* 0x000fe400078ef802 */
[----:B------:R-:W-:Y:S01]  /*a770*/  LOP3.LUT R5, R0, 0x1b0, RZ, 0xc0, !PT ;  /* 0x000001b000057812 */ /* 0x000fe200078ec0ff */
[----:B------:R0:W-:Y:S01]  /*a780*/  STL [R1+0x20], R3 ;  /* 0x0000200301007387 */ /* 0x0001e20000100800 */
[----:B------:R-:W-:Y:S01]  /*a790*/  LOP3.LUT R4, R7, R6, RZ, 0xfc, !PT ;  /* 0x0000000607047212 */ /* 0x000fe200078efcff */
[----:B------:R-:W-:Y:S01]  /*a7a0*/  IMAD.MOV.U32 R6, RZ, RZ, 0x1 ;  /* 0x00000001ff067424 */ /* 0x000fe200078e00ff */
[----:B------:R-:W-:-:S03]  /*a7b0*/  LOP3.LUT R5, R5, 0x30, R8, 0x78, !PT ;  /* 0x0000003005057812 */ /* 0x000fc600078e7808 */
[----:B------:R1:W-:Y:S01]  /*a7c0*/  STL [R1+0x1c], R4 ;  /* 0x00001c0401007387 */ /* 0x0003e20000100800 */
[----:B0-----:R-:W-:-:S03]  /*a7d0*/  LOP3.LUT R3, R10, 0x7f, RZ, 0xc0, !PT ;  /* 0x0000007f0a037812 */ /* 0x001fc600078ec0ff */
[----:B------:R0:W-:Y:S01]  /*a7e0*/  STL [R1+0x4], R6 ;  /* 0x0000040601007387 */ /* 0x0001e20000100800 */
[----:B------:R-:W-:Y:S01]  /*a7f0*/  SHF.R.U32.HI R3, RZ, 0x2, R3 ;  /* 0x00000002ff037819 */ /* 0x000fe20000011603 */
[----:B-1----:R-:W-:-:S03]  /*a800*/  IMAD.U32 R4, RZ, RZ, UR4 ;  /* 0x00000004ff047e24 */ /* 0x002fc6000f8e00ff */
[----:B------:R-:W-:Y:S02]  /*a810*/  LOP3.LUT R3, R3, 0x60, R2, 0xf8, !PT ;  /* 0x0000006003037812 */ /* 0x000fe400078ef802 */
[----:B------:R-:W-:Y:S01]  /*a820*/  LOP3.LUT R2, R5, 0x640, R0, 0xf8, !PT ;  /* 0x0000064005027812 */ /* 0x000fe200078ef800 */
[----:B------:R0:W-:Y:S01]  /*a830*/  STL [R1+0x14], R4 ;  /* 0x0000140401007387 */ /* 0x0001e20000100800 */
[----:B------:R-:W-:Y:S02]  /*a840*/  LEA R22, R4, R22, 0x18 ;  /* 0x0000001604167211 */ /* 0x000fe400078ec0ff */
[----:B------:R-:W-:Y:S01]  /*a850*/  LOP3.LUT R3, R3, 0x80, RZ, 0xfc, !PT ;  /* 0x0000008003037812 */ /* 0x000fe200078efcff */
[----:B------:R0:W-:Y:S02]  /*a860*/  STL [R1+0x30], RZ ;  /* 0x000030ff01007387 */ /* 0x0001e40000100800 */
[----:B------:R-:W-:Y:S02]  /*a870*/  IMAD.IADD R0, R22, 0x1, R2 ;  /* 0x0000000116007824 */ /* 0x000fe400078e0202 */
[----:B------:R0:W-:Y:S04]  /*a880*/  STL [R1+0x18], R2 ;  /* 0x0000180201007387 */ /* 0x0001e80000100800 */
[----:B------:R0:W-:Y:S02]  /*a890*/  STL [R1+0x2c], R0 ;  /* 0x00002c0001007387 */ /* 0x0001e40000100800 */
.L_x_303:
[----:B------:R-:W-:Y:S01]  /*a8a0*/  ULDC.64 UR4, c[0x0][0xc88] ;  /* 0x0003220000047ab9 */ /* 0x000fe20000000a00 */
[----:B------:R-:W-:Y:S01]  /*a8b0*/  ULDC.64 UR6, c[0x0][0xa18] ;  /* 0x0002860000067ab9 */ /* 0x000fe20000000a00 */
[----:B------:R-:W-:Y:S01]  /*a8c0*/  UIMAD.WIDE UR4, UR40, 0x4, UR4 ;  /* 0x00000004280478a5 */ /* 0x000fe2000f8e0204 */
[----:B------:R-:W-:-:S05]  /*a8d0*/  ULDC.64 UR8, c[0x0][0xa00] ;  /* 0x0002800000087ab9 */ /* 0x000fca0000000a00 */
[----:B0-23--:R-:W-:Y:S02]  /*a8e0*/  IMAD.U32 R2, RZ, RZ, UR4 ;  /* 0x00000004ff027e24 */ /* 0x00dfe4000f8e00ff */
[----:B------:R-:W-:Y:S01]  /*a8f0*/  IMAD.U32 R3, RZ, RZ, UR5 ;  /* 0x00000005ff037e24 */ /* 0x000fe2000f8e00ff */
[----:B------:R-:W-:-:S04]  /*a900*/  ULDC.64 UR4, c[0x0][0xa28] ;  /* 0x00028a0000047ab9 */ /* 0x000fc80000000a00 */
[----:B------:R-:W2:Y:S01]  /*a910*/  LDG.E R2, desc[UR48][R2.64] ;  /* 0x0000003002027981 */ /* 0x000ea2000c1e1900 */
[----:B------:R-:W-:Y:S02]  /*a920*/  UISETP.NE.U32.AND UP1, UPT, UR4, URZ, UPT ;  /* 0x0000003f0400728c */ /* 0x000fe4000bf25070 */
[----:B------:R-:W-:Y:S02]  /*a930*/  UISETP.NE.U32.AND UP0, UPT, UR6, URZ, UPT ;  /* 0x0000003f0600728c */ /* 0x000fe4000bf05070 */
[----:B------:R-:W-:Y:S02]  /*a940*/  UISETP.NE.AND.EX UP1, UPT, UR5, URZ, UPT, UP1 ;  /* 0x0000003f0500728c */ /* 0x000fe4000bf25310 */
[----:B------:R-:W-:Y:S02]  /*a950*/  UISETP.NE.AND.EX UP0, UPT, UR7, URZ, UPT, UP0 ;  /* 0x0000003f0700728c */ /* 0x000fe4000bf05300 */
[----:B------:R-:W-:Y:S02]  /*a960*/  UISETP.NE.U32.AND UP2, UPT, UR8, URZ, UPT ;  /* 0x0000003f0800728c */ /* 0x000fe4000bf45070 */
[----:B------:R-:W-:-:S02]  /*a970*/  PLOP3.LUT P0, PT, PT, PT, UP1, 0x80, 0x0 ;  /* 0x000000000000781c */ /* 0x000fc40003f0f018 */
[----:B------:R-:W-:Y:S01]  /*a980*/  UISETP.NE.AND.EX UP5, UPT, UR9, URZ, UPT, UP2 ;  /* 0x0000003f0900728c */ /* 0x000fe2000bfa5320 */
[----:B------:R-:W-:Y:S02]  /*a990*/  PLOP3.LUT P1, PT, PT, PT, UP0, 0x80, 0x0 ;  /* 0x000000000000781c */ /* 0x000fe40003f2f008 */
[----:B------:R-:W-:Y:S01]  /*a9a0*/  MOV R5, RZ ;  /* 0x000000ff00057202 */ /* 0x000fe20000000f00 */
[----:B------:R-:W-:Y:S02]  /*a9b0*/  UP2UR UR47, UPR, URZ, 0x20 ;  /* 0x000000203f2f7883 */ /* 0x000fe40008000000 */
[----:B------:R-:W-:Y:S02]  /*a9c0*/  PLOP3.LUT P2, PT, PT, PT, UP5, 0x80, 0x0 ;  /* 0x000000000000781c */ /* 0x000fe40003f4f058 */
[----:B--2---:R-:W-:-:S13]  /*a9d0*/  R2UR UR44, R2 ;  /* 0x00000000022c72ca */ /* 0x004fda00000e0000 */
[----:B------:R-:W-:Y:S02]  /*a9e0*/  USHF.R.S32.HI UR45, URZ, 0x1f, UR44 ;  /* 0x0000001f3f2d7899 */ /* 0x000fe4000801142c */
[----:B------:R-:W-:Y:S02]  /*a9f0*/  @UP1 ULEA UR4, UP3, UR44, UR4, 0x2 ;  /* 0x000000042c041291 */ /* 0x000fe4000f86103f */
[----:B------:R-:W-:Y:S02]  /*aa00*/  USHF.L.U32 UR36, UR44, 0x2, URZ ;  /* 0x000000022c247899 */ /* 0x000fe4000800063f */
[----:B------:R-:W-:Y:S02]  /*aa10*/  @UP1 ULEA.HI.X UR5, UR44, UR5, UR45, 0x2, UP3 ;  /* 0x000000052c051291 */ /* 0x000fe400098f142d */
[----:B------:R-:W-:Y:S01]  /*aa20*/  USHF.L.U64.HI UR37, UR44, 0x2, UR45 ;  /* 0x000000022c257899 */ /* 0x000fe2000801022d */
[----:B------:R-:W-:Y:S01]  /*aa30*/  IMAD.U32 R2, RZ, RZ, UR4 ;  /* 0x00000004ff027e24 */ /* 0x000fe2000f8e00ff */
[----:B------:R-:W-:-:S02]  /*aa40*/  @UP0 UIADD3 UR6, UP4, UR36, UR6, URZ ;  /* 0x0000000624060290 */ /* 0x000fc4000ff9e03f */
[----:B------:R-:W-:Y:S02]  /*aa50*/  MOV R3, UR5 ;  /* 0x0000000500037c02 */ /* 0x000fe40008000f00 */
[----:B------:R-:W-:Y:S02]  /*aa60*/  @UP0 UIADD3.X UR7, UR37, UR7, URZ, UP4, !UPT ;  /* 0x0000000725070290 */ /* 0x000fe4000a7fe43f */
[----:B------:R-:W-:Y:S01]  /*aa70*/  UIADD3 UR8, UP0, UR36, UR8, URZ ;  /* 0x0000000824087290 */ /* 0x000fe2000ff1e03f */
[----:B-----5:R0:W5:Y:S03]  /*aa80*/  @P0 LDG.E R0, desc[UR48][R2.64] ;  /* 0x0000003002000981 */ /* 0x020166000c1e1900 */
[----:B------:R-:W-:Y:S01]  /*aa90*/  UIADD3.X UR4, UR37, UR9, URZ, UP0, !UPT ;  /* 0x0000000925047290 */ /* 0x000fe200087fe43f */
[----:B0-----:R-:W-:Y:S02]  /*aaa0*/  IMAD.U32 R2, RZ, RZ, UR6 ;  /* 0x00000006ff027e24 */ /* 0x001fe4000f8e00ff */
[----:B------:R-:W-:-:S05]  /*aab0*/  IMAD.U32 R3, RZ, RZ, UR7 ;  /* 0x00000007ff037e24 */ /* 0x000fca000f8e00ff */
[----:B------:R0:W2:Y:S02]  /*aac0*/  @P1 LDG.E R4, desc[UR48][R2.64] ;  /* 0x0000003002041981 */ /* 0x0000a4000c1e1900 */
[----:B0-----:R-:W-:Y:S02]  /*aad0*/  IMAD.U32 R2, RZ, RZ, UR8 ;  /* 0x00000008ff027e24 */ /* 0x001fe4000f8e00ff */
[----:B------:R-:W-:-:S05]  /*aae0*/  IMAD.U32 R3, RZ, RZ, UR4 ;  /* 0x00000004ff037e24 */ /* 0x000fca000f8e00ff */
[----:B------:R-:W3:Y:S01]  /*aaf0*/  @P2 LDG.E R5, desc[UR48][R2.64] ;  /* 0x0000003002052981 */ /* 0x000ee2000c1e1900 */
[----:B--2---:R-:W-:-:S03]  /*ab00*/  @P1 R2UR UR41, R4 ;  /* 0x00000000042912ca */ /* 0x004fc600000e0000 */
[----:B---3--:R0:W-:Y:S01]  /*ab10*/  STL [R1+0x28], R5 ;  /* 0x0000280501007387 */ /* 0x0081e20000100800 */
[----:B------:R-:W-:Y:S11]  /*ab20*/  @P1 BRA `(.L_x_229) ;  /* 0x0000000000241947 */ /* 0x000ff60003800000 */
[----:B------:R-:W-:Y:S01]  /*ab30*/  UISETP.NE.AND UP0, UPT, UR47, URZ, UPT ;  /* 0x0000003f2f00728c */ /* 0x000fe2000bf05270 */
[----:B------:R-:W-:-:S05]  /*ab40*/  ULDC UR41, c[0x0][0x288] ;  /* 0x0000a20000297ab9 */ /* 0x000fca0000000800 */
[----:B------:R-:W-:-:S13]  /*ab50*/  PLOP3.LUT P1, PT, PT, PT, UP0, 0x40, 0x0 ;  /* 0x000000000000781c */ /* 0x000fda0003f2e808 */
[----:B------:R-:W-:Y:S05]  /*ab60*/  @P1 BRA `(.L_x_229) ;  /* 0x0000000000141947 */ /* 0x000fea0003800000 */
[----:B0-----:R-:W2:Y:S04]  /*ab70*/  LDG.E R5, desc[UR48][R2.64] ;  /* 0x0000003002057981 */ /* 0x001ea8000c1e1900 */
[----:B------:R-:W3:Y:S01]  /*ab80*/  LDG.E R4, desc[UR48][R2.64+0x4] ;  /* 0x0000043002047981 */ /* 0x000ee2000c1e1900 */
[----:B--2---:R-:W-:Y:S02]  /*ab90*/  R2UR UR4, R5 ;  /* 0x00000000050472ca */ /* 0x004fe400000e0000 */
[----:B---3--:R-:W-:-:S13]  /*aba0*/  R2UR UR41, R4 ;  /* 0x00000000042972ca */ /* 0x008fda00000e0000 */
[----:B------:R-:W-:-:S12]  /*abb0*/  UIADD3 UR41, -UR4, UR41, URZ ;  /* 0x0000002904297290 */ /* 0x000fd8000fffe13f */
.L_x_229:
[----:B------:R-:W-:Y:S01]  /*abc0*/  IMAD.U32 R4, RZ, RZ, UR44 ;  /* 0x0000002cff047e24 */ /* 0x000fe2000f8e00ff */
[----:B------:R-:W-:Y:S01]  /*abd0*/  UMOV UR38, URZ ;  /* 0x0000003f00267c82 */ /* 0x000fe20008000000 */
[----:B------:R-:W-:Y:S01]  /*abe0*/  ULDC.64 UR6, c[0x0][0xa20] ;  /* 0x0002880000067ab9 */ /* 0x000fe20000000a00 */
[----:B-----5:R-:W-:Y:S01]  /*abf0*/  @P0 R2UR UR38, R0 ;  /* 0x00000000002602ca */ /* 0x020fe200000e0000 */
[----:B------:R-:W-:Y:S01]  /*ac00*/  ULDC.64 UR4, c[0x0][0x418] ;  /* 0x0001060000047ab9 */ /* 0x000fe20000000a00 */
[----:B------:R1:W-:Y:S01]  /*ac10*/  STL [R1], R4 ;  /* 0x0000000401007387 */ /* 0x0003e20000100800 */
[----:B------:R-:W-:Y:S01]  /*ac20*/  ISETP.NE.U32.AND P0, PT, RZ, UR6, PT ;  /* 0x00000006ff007c0c */ /* 0x000fe2000bf05070 */
[----:B------:R-:W-:Y:S01]  /*ac30*/  UISETP.NE.U32.AND UP0, UPT, UR4, URZ, UPT ;  /* 0x0000003f0400728c */ /* 0x000fe2000bf05070 */
[----:B------:R-:W-:Y:S02]  /*ac40*/  ULDC UR42, c[0x0][0x2f0] ;  /* 0x0000bc00002a7ab9 */ /* 0x000fe40000000800 */
[----:B------:R-:W-:Y:S01]  /*ac50*/  ISETP.NE.AND.EX P0, PT, RZ, UR7, PT, P0 ;  /* 0x00000007ff007c0c */ /* 0x000fe2000bf05300 */
[----:B------:R-:W-:Y:S01]  /*ac60*/  UISETP.NE.AND.EX UP0, UPT, UR5, URZ, UPT, UP0 ;  /* 0x0000003f0500728c */ /* 0x000fe2000bf05300 */
[----:B------:R-:W-:-:S03]  /*ac70*/  ULDC UR4, c[0x0][0x424] ;  /* 0x0001090000047ab9 */ /* 0x000fc60000000800 */
[----:B------:R-:W-:-:S04]  /*ac80*/  USEL UR4, UR4, 0x1, UP0 ;  /* 0x0000000104047887 */ /* 0x000fc80008000000 */
[----:B------:R-:W-:-:S04]  /*ac90*/  UIMAD UR42, UR4, UR42, URZ ;  /* 0x0000002a042a72a4 */ /* 0x000fc8000f8e023f */
[----:B-1----:R-:W-:Y:S08]  /*aca0*/  @!P0 BRA `(.L_x_230) ;  /* 0x00000000001c8947 */ /* 0x002ff00003800000 */
[----:B------:R-:W-:-:S04]  /*acb0*/  UIADD3 UR4, UP0, UR36, UR6, URZ ;  /* 0x0000000624047290 */ /* 0x000fc8000ff1e03f */
[----:B------:R-:W-:Y:S02]  /*acc0*/  UIADD3.X UR5, UR37, UR7, URZ, UP0, !UPT ;  /* 0x0000000725057290 */ /* 0x000fe400087fe43f */
[----:B------:R-:W-:-:S04]  /*acd0*/  IMAD.U32 R2, RZ, RZ, UR4 ;  /* 0x00000004ff027e24 */ /* 0x000fc8000f8e00ff */
[----:B------:R-:W-:-:S05]  /*ace0*/  IMAD.U32 R3, RZ, RZ, UR5 ;  /* 0x00000005ff037e24 */ /* 0x000fca000f8e00ff */
[----:B------:R-:W2:Y:S02]  /*acf0*/  LDG.E R2, desc[UR48][R2.64] ;  /* 0x0000003002027981 */ /* 0x000ea4000c1e1900 */
[----:B--2---:R-:W-:Y:S01]  /*ad00*/  R2UR UR42, R2 ;  /* 0x00000000022a72ca */ /* 0x004fe200000e0000 */
[----:B------:R-:W-:-:S14]  /*ad10*/  BRA `(.L_x_231) ;  /* 0x00000000002c7947 */ /* 0x000fdc0003800000 */
.L_x_230:
[----:B------:R-:W-:Y:S02]  /*ad20*/  ULDC.64 UR4, c[0x0][0xa08] ;  /* 0x0002820000047ab9 */ /* 0x000fe40000000a00 */
[----:B------:R-:W-:-:S04]  /*ad30*/  ISETP.NE.U32.AND P0, PT, RZ, UR4, PT ;  /* 0x00000004ff007c0c */ /* 0x000fc8000bf05070 */
[----:B------:R-:W-:-:S13]  /*ad40*/  ISETP.NE.AND.EX P0, PT, RZ, UR5, PT, P0 ;  /* 0x00000005ff007c0c */ /* 0x000fda000bf05300 */
[----:B------:R-:W-:Y:S05]  /*ad50*/  @!P0 BRA `(.L_x_231) ;  /* 0x00000000001c8947 */ /* 0x000fea0003800000 */
[----:B------:R-:W1:Y:S02]  /*ad60*/  LDC.64 R2, c[0x0][0xa08] ;  /* 0x00028200ff027b82 */ /* 0x000e640000000a00 */
[----:B-1----:R-:W-:-:S05]  /*ad70*/  IMAD.WIDE R2, R4, 0x4, R2 ;  /* 0x0000000404027825 */ /* 0x002fca00078e0202 */
[----:B------:R-:W2:Y:S04]  /*ad80*/  LDG.E R4, desc[UR48][R2.64] ;  /* 0x0000003002047981 */ /* 0x000ea8000c1e1900 */
[----:B------:R-:W3:Y:S01]  /*ad90*/  LDG.E R0, desc[UR48][R2.64+0x4] ;  /* 0x0000043002007981 */ /* 0x000ee2000c1e1900 */
[----:B--2---:R-:W-:Y:S02]  /*ada0*/  R2UR UR42, R4 ;  /* 0x00000000042a72ca */ /* 0x004fe400000e0000 */
[----:B---3--:R-:W-:-:S13]  /*adb0*/  R2UR UR4, R0 ;  /* 0x00000000000472ca */ /* 0x008fda00000e0000 */
[----:B------:R-:W-:-:S12]  /*adc0*/  UIADD3 UR42, -UR42, UR4, URZ ;  /* 0x000000042a2a7290 */ /* 0x000fd8000fffe13f */
.L_x_231:
[----:B------:R-:W-:Y:S01]  /*add0*/  UIADD3 UR42, -UR38, UR42, URZ ;  /* 0x0000002a262a7290 */ /* 0x000fe2000fffe13f */
[----:B------:R-:W-:Y:S03]  /*ade0*/  BSSY B7, `(.L_x_232) ;  /* 0x000041f000077945 */ /* 0x000fe60003800000 */
[----:B------:R-:W-:Y:S02]  /*adf0*/  UIADD3 UR4, UR42, 0x9f, URZ ;  /* 0x0000009f2a047890 */ /* 0x000fe4000fffe03f */
[----:B------:R-:W-:Y:S02]  /*ae00*/  ISETP.LT.AND P0, PT, RZ, UR42, PT ;  /* 0x0000002aff007c0c */ /* 0x000fe4000bf01270 */
[----:B------:R-:W-:-:S04]  /*ae10*/  UIMAD.WIDE UR4, UR4, 0x66666667, URZ ;  /* 0x66666667040478a5 */ /* 0x000fc8000f8e023f */
[----:B------:R-:W-:-:S04]  /*ae20*/  USHF.R.U32.HI UR43, URZ, 0x1f, UR5 ;  /* 0x0000001f3f2b7899 */ /* 0x000fc80008011605 */
[----:B------:R-:W-:-:S03]  /*ae30*/  ULEA.HI.SX32 UR43, UR5, UR43, 0x1a ;  /* 0x0000002b052b7291 */ /* 0x000fc6000f8fd23f */
[----:B------:R-:W-:Y:S09]  /*ae40*/  @P0 BRA `(.L_x_233) ;  /* 0x0000000000440947 */ /* 0x000ff20003800000 */
[----:B------:R-:W1:Y:S02]  /*ae50*/  S2R R0, SR_TID.X ;  /* 0x0000000000007919 */ /* 0x000e640000002100 */
[----:B-1----:R-:W-:-:S04]  /*ae60*/  LOP3.LUT R0, R0, 0x7f, RZ, 0xc0, !PT ;  /* 0x0000007f00007812 */ /* 0x002fc800078ec0ff */
[----:B------:R-:W-:-:S13]  /*ae70*/  ISETP.NE.AND P0, PT, R0, RZ, PT ;  /* 0x000000ff0000720c */ /* 0x000fda0003f05270 */
[----:B------:R-:W-:Y:S05]  /*ae80*/  @P0 BRA `(.L_x_234) ;  /* 0x0000004000500947 */ /* 0x000fea0003800000 */
[----:B0-----:R-:W0:Y:S01]  /*ae90*/  S2R R5, SR_LANEID ;  /* 0x0000000000057919 */ /* 0x001e220000000000 */
[----:B------:R-:W-:Y:S01]  /*aea0*/  VOTEU.ANY UR4, UPT, PT ;  /* 0x0000000000047886 */ /* 0x000fe200038e0100 */
[----:B------:R-:W1:Y:S01]  /*aeb0*/  LDC.64 R2, c[0x0][0xc60] ;  /* 0x00031800ff027b82 */ /* 0x000e620000000a00 */
[----:B------:R-:W0:Y:S02]  /*aec0*/  FLO.U32 R0, UR4 ;  /* 0x0000000400007d00 */ /* 0x000e2400080e0000 */
[----:B0-----:R-:W-:-:S06]  /*aed0*/  ISETP.EQ.U32.AND P0, PT, R0, R5, PT ;  /* 0x000000050000720c */ /* 0x001fcc0003f02070 */
[----:B------:R-:W1:Y:S07]  /*aee0*/  POPC R5, UR4 ;  /* 0x0000000400057d09 */ /* 0x000e6e0008000000 */
[----:B-1----:R-:W2:Y:S01]  /*aef0*/  @P0 ATOMG.E.ADD.STRONG.GPU PT, R3, desc[UR48][R2.64], R5 ;  /* 0x00000005020309a8 */ /* 0x002ea200081ee1f0 */
[----:B------:R-:W0:Y:S02]  /*af00*/  S2R R4, SR_LTMASK ;  /* 0x0000000000047919 */ /* 0x000e240000003900 */
[----:B0-----:R-:W-:-:S04]  /*af10*/  LOP3.LUT R4, R4, UR4, RZ, 0xc0, !PT ;  /* 0x0000000404047c12 */ /* 0x001fc8000f8ec0ff */
[----:B------:R-:W0:Y:S01]  /*af20*/  POPC R7, R4 ;  /* 0x0000000400077309 */ /* 0x000e220000000000 */
[----:B--2---:R-:W0:Y:S02]  /*af30*/  SHFL.IDX PT, R0, R3, R0, 0x1f ;  /* 0x00001f0003007589 */ /* 0x004e2400000e0000 */
[----:B0-----:R-:W-:Y:S01]  /*af40*/  IADD3 R16, R0, UR51, R7 ;  /* 0x0000003300107c10 */ /* 0x001fe2000fffe007 */
[----:B------:R-:W-:Y:S06]  /*af50*/  BRA `(.L_x_234) ;  /* 0x00000040001c7947 */ /* 0x000fec0003800000 */
.L_x_233:
[----:B------:R-:W-:Y:S01]  /*af60*/  VIADD R0, R22, 0xe000 ;  /* 0x0000e00016007836 */ /* 0x000fe20000000000 */
[----:B------:R-:W-:Y:S04]  /*af70*/  BSSY B6, `(.L_x_235) ;  /* 0x0000013000067945 */ /* 0x000fe80003800000 */
[----:B------:R-:W-:-:S13]  /*af80*/  LOP3.LUT P0, RZ, R0, 0x1bf, RZ, 0xc0, !PT ;  /* 0x000001bf00ff7812 */ /* 0x000fda000780c0ff */
[----:B------:R-:W-:Y:S05]  /*af90*/  @!P0 BRA `(.L_x_236) ;  /* 0x0000000000408947 */ /* 0x000fea0003800000 */
[----:B------:R-:W-:Y:S01]  /*afa0*/  MOV R2, 0x0 ;  /* 0x0000000000027802 */ /* 0x000fe20000000f00 */
[----:B------:R-:W-:Y:S01]  /*afb0*/  ULDC.64 UR6, c[0x4][0x98] ;  /* 0x0100260000067ab9 */ /* 0x000fe20000000a00 */
[----:B------:R-:W-:Y:S01]  /*afc0*/  ULDC.64 UR8, c[0x4][0xa0] ;  /* 0x0100280000087ab9 */ /* 0x000fe20000000a00 */
[----:B------:R-:W-:Y:S01]  /*afd0*/  ULDC.64 UR4, c[0x4][0x8] ;  /* 0x0100020000047ab9 */ /* 0x000fe20000000a00 */
[----:B------:R-:W-:Y:S01]  /*afe0*/  MOV R4, UR6 ;  /* 0x0000000600047c02 */ /* 0x000fe20008000f00 */
[----:B0-----:R-:W-:Y:S01]  /*aff0*/  IMAD.U32 R5, RZ, RZ, UR7 ;  /* 0x00000007ff057e24 */ /* 0x001fe2000f8e00ff */
        /* <DEDUP_REMOVED lines=10> */
.L_x_236:
[----:B------:R-:W-:Y:S05]  /*b0a0*/  BSYNC B6 ;  /* 0x0000000000067941 */ /* 0x000fea0003800000 */
.L_x_235:
[----:B------:R-:W2:Y:S01]  /*b0b0*/  LDL.LU R19, [R1+0xc] ;  /* 0x00000c0001137983 */ /* 0x000ea20000300800 */
[----:B------:R-:W-:Y:S01]  /*b0c0*/  VIADD R0, R22, 0x6000 ;  /* 0x0000600016007836 */ /* 0x000fe20000000000 */
[----:B------:R-:W-:Y:S04]  /*b0d0*/  BSSY B6, `(.L_x_237) ;  /* 0x0000016000067945 */ /* 0x000fe80003800000 */
[----:B------:R-:W-:Y:S02]  /*b0e0*/  LOP3.LUT P0, RZ, R0, 0x1bf, RZ, 0xc0, !PT ;  /* 0x000001bf00ff7812 */ /* 0x000fe4000780c0ff */
[----:B--2---:R-:W-:-:S11]  /*b0f0*/  LOP3.LUT R19, R19, 0xfffffffe, RZ, 0xc0, !PT ;  /* 0xfffffffe13137812 */ /* 0x004fd600078ec0ff */
[----:B------:R-:W-:-:S05]  /*b100*/  @P0 LOP3.LUT R19, R19, 0x1, RZ, 0xfc, !PT ;  /* 0x0000000113130812 */ /* 0x000fca00078efcff */
[----:B------:R1:W-:Y:S01]  /*b110*/  STL [R1+0xc], R19 ;  /* 0x00000c1301007387 */ /* 0x0003e20000100800 */
        /* <DEDUP_REMOVED lines=16> */
[----:B01----:R-:W-:Y:S05]  /*b220*/  CALL.ABS.NOINC R2 ;  /* 0x0000000002007343 */ /* 0x003fea0003c00000 */
.L_x_238:
[----:B------:R-:W-:Y:S05]  /*b230*/  BSYNC B6 ;  /* 0x0000000000067941 */ /* 0x000fea0003800000 */
.L_x_237:
        /* <DEDUP_REMOVED lines=20> */
.L_x_240:
[----:B------:R-:W-:Y:S05]  /*b380*/  BSYNC B6 ;  /* 0x0000000000067941 */ /* 0x000fea0003800000 */
.L_x_239:
[----:B------:R-:W-:Y:S01]  /*b390*/  IMAD.MOV.U32 R23, RZ, RZ, R19 ;  /* 0x000000ffff177224 */ /* 0x000fe200078e0013 */
        /* <DEDUP_REMOVED lines=19> */
.L_x_242:
[----:B------:R-:W-:Y:S05]  /*b4d0*/  BSYNC B6 ;  /* 0x0000000000067941 */ /* 0x000fea0003800000 */
.L_x_241:
[----:B------:R2:W3:Y:S01]  /*b4e0*/  LDL R20, [R1] ;  /* 0x0000000001147983 */ /* 0x0004e20000100800 */
[----:B------:R-:W-:Y:S01]  /*b4f0*/  ULDC.64 UR4, c[0x0][0x9f8] ;  /* 0x00027e0000047ab9 */ /* 0x000fe20000000a00 */
[----:B-1----:R-:W1:Y:S01]  /*b500*/  LDC R19, c[0x0][0x430] ;  /* 0x00010c00ff137b82 */ /* 0x002e620000000800 */
[----:B------:R-:W-:-:S04]  /*b510*/  UISETP.NE.U32.AND UP0, UPT, UR4, URZ, UPT ;  /* 0x0000003f0400728c */ /* 0x000fc8000bf05070 */
[----:B------:R-:W-:-:S06]  /*b520*/  UISETP.NE.AND.EX UP0, UPT, UR5, URZ, UPT, UP0 ;  /* 0x0000003f0500728c */ /* 0x000fcc000bf05300 */
[----:B------:R-:W-:-:S05]  /*b530*/  PLOP3.LUT P0, PT, PT, PT, UP0, 0x80, 0x0 ;  /* 0x000000000000781c */ /* 0x000fca0003f0f008 */
[----:B------:R-:W-:-:S04]  /*b540*/  @UP0 UIADD3 UR4, UP1, UR36, UR4, URZ ;  /* 0x0000000424040290 */ /* 0x000fc8000ff3e03f */
[----:B------:R-:W-:Y:S02]  /*b550*/  @UP0 UIADD3.X UR5, UR37, UR5, URZ, UP1, !UPT ;  /* 0x0000000525050290 */ /* 0x000fe40008ffe43f */
[----:B------:R-:W-:-:S04]  /*b560*/  IMAD.U32 R2, RZ, RZ, UR4 ;  /* 0x00000004ff027e24 */ /* 0x000fc8000f8e00ff */
[----:B------:R-:W-:-:S05]  /*b570*/  MOV R3, UR5 ;  /* 0x0000000500037c02 */ /* 0x000fca0008000f00 */
[----:B---3--:R-:W3:Y:S01]  /*b580*/  @P0 LDG.E R20, desc[UR48][R2.64] ;  /* 0x0000003002140981 */ /* 0x008ee2000c1e1900 */
[----:B-1----:R-:W-:Y:S01]  /*b590*/  ISETP.NE.AND P2, PT, R19, 0x1, PT ;  /* 0x000000011300780c */ /* 0x002fe20003f45270 */
[----:B------:R-:W-:Y:S01]  /*b5a0*/  UMOV UR4, 0xffffffff ;  /* 0xffffffff00047882 */ /* 0x000fe20000000000 */
[----:B------:R-:W-:-:S11]  /*b5b0*/  LOP3.LUT R23, R23, 0xfffffff7, RZ, 0xc0, !PT ;  /* 0xfffffff717177812 */ /* 0x000fd600078ec0ff */
[----:B------:R-:W-:Y:S01]  /*b5c0*/  @P2 LOP3.LUT R23, R23, 0x8, RZ, 0xfc, !PT ;  /* 0x0000000817172812 */ /* 0x000fe200078efcff */
[----:B---3--:R2:W-:Y:S04]  /*b5d0*/  @P0 STL [R1], R20 ;  /* 0x0000001401000387 */ /* 0x0085e80000100800 */
[----:B------:R2:W-:Y:S01]  /*b5e0*/  STL [R1+0xc], R23 ;  /* 0x00000c1701007387 */ /* 0x0005e20000100800 */
[----:B------:R-:W-:Y:S05]  /*b5f0*/  BRA.DIV UR4, `(.L_x_243) ;  /* 0x0000004a045c7947 */ /* 0x000fea000b800000 */
.L_x_323:
[----:B------:R-:W1:Y:S01]  /*b600*/  S2R R0, SR_TID.X ;  /* 0x0000000000007919 */ /* 0x000e620000002100 */
[----:B------:R-:W-:Y:S01]  /*b610*/  UMOV UR4, 0xa0 ;  /* 0x000000a000047882 */ /* 0x000fe20000000000 */
[----:B0-----:R-:W0:Y:S01]  /*b620*/  @P2 LDC R5, c[0x0][0x434] ;  /* 0x00010d00ff052b82 */ /* 0x001e220000000800 */
[----:B------:R-:W-:Y:S01]  /*b630*/  UIMAD UR4, UR43, UR4, -0xa0 ;  /* 0xffffff602b0474a4 */ /* 0x000fe2000f8e0204 */
[----:B------:R-:W3:Y:S01]  /*b640*/  S2R R9, SR_TID.X ;  /* 0x0000000000097919 */ /* 0x000ee20000002100 */
[----:B------:R-:W-:Y:S01]  /*b650*/  SHF.R.S32.HI R14, RZ, 0x1f, R20 ;  /* 0x0000001fff0e7819 */ /* 0x000fe20000011414 */
[----:B------:R-:W-:Y:S01]  /*b660*/  IMAD.MOV.U32 R13, RZ, RZ, R23 ;  /* 0x000000ffff0d7224 */ /* 0x000fe200078e0017 */
[----:B------:R-:W4:Y:S03]  /*b670*/  S2R R12, SR_TID.X ;  /* 0x00000000000c7919 */ /* 0x000f260000002100 */
[----:B------:R0:W-:Y:S01]  /*b680*/  STL [R1+0x10], R14 ;  /* 0x0000100e01007387 */ /* 0x0001e20000100800 */
[C---:B-1----:R-:W-:Y:S01]  /*b690*/  LOP3.LUT R2, R0.reuse, 0x7f, RZ, 0xc0, !PT ;  /* 0x0000007f00027812 */ /* 0x042fe200078ec0ff */
[----:B------:R-:W-:-:S03]  /*b6a0*/  IMAD.SHL.U32 R0, R0, 0x20, RZ ;  /* 0x0000002000007824 */ /* 0x000fc600078e00ff */
[----:B------:R-:W-:Y:S02]  /*b6b0*/  SHF.R.U32.HI R2, RZ, 0x2, R2 ;  /* 0x00000002ff027819 */ /* 0x000fe40000011602 */
[----:B---3--:R-:W-:Y:S02]  /*b6c0*/  LOP3.LUT R9, R9, 0x7f, RZ, 0xc0, !PT ;  /* 0x0000007f09097812 */ /* 0x008fe400078ec0ff */
[----:B------:R-:W-:Y:S01]  /*b6d0*/  LOP3.LUT R0, R2, 0x60, R0, 0xf8, !PT ;  /* 0x0000006002007812 */ /* 0x000fe200078ef800 */
[----:B----4-:R-:W-:Y:S01]  /*b6e0*/  IMAD.SHL.U32 R12, R12, 0x20, RZ ;  /* 0x000000200c0c7824 */ /* 0x010fe200078e00ff */
[----:B------:R-:W-:-:S03]  /*b6f0*/  SHF.R.U32.HI R9, RZ, 0x2, R9 ;  /* 0x00000002ff097819 */ /* 0x000fc60000011609 */
[----:B------:R-:W-:Y:S01]  /*b700*/  VIADD R8, R0, UR4 ;  /* 0x0000000400087c36 */ /* 0x000fe20008000000 */
[----:B------:R-:W-:Y:S01]  /*b710*/  LOP3.LUT R12, R9, 0x60, R12, 0xf8, !PT ;  /* 0x00000060090c7812 */ /* 0x000fe200078ef80c */
[----:B------:R-:W1:Y:S03]  /*b720*/  @P2 LDC R0, c[0x0][0x438] ;  /* 0x00010e00ff002b82 */ /* 0x000e660000000800 */
[C---:B------:R-:W-:Y:S01]  /*b730*/  ISETP.GE.AND P1, PT, R8.reuse, UR42, PT ;  /* 0x0000002a08007c0c */ /* 0x040fe2000bf26270 */
[----:B------:R-:W-:Y:S01]  /*b740*/  VIADD R8, R8, UR38 ;  /* 0x0000002608087c36 */ /* 0x000fe20008000000 */
[----:B------:R-:W-:-:S03]  /*b750*/  LOP3.LUT R12, R12, 0x80, RZ, 0xfc, !PT ;  /* 0x000000800c0c7812 */ /* 0x000fc600078efcff */
[----:B0-----:R-:W-:Y:S01]  /*b760*/  @P2 IMAD.HI.U32 R5, R8, R5, RZ ;  /* 0x0000000508052227 */ /* 0x001fe200078e00ff */
[----:B------:R-:W-:-:S07]  /*b770*/  MOV R6, R8 ;  /* 0x0000000800067202 */ /* 0x000fce0000000f00 */
[----:B------:R-:W0:Y:S01]  /*b780*/  @!P1 LDC.64 R2, c[0x0][0x428] ;  /* 0x00010a00ff029b82 */ /* 0x000e220000000a00 */
[----:B-1----:R-:W-:-:S07]  /*b790*/  @P2 SHF.R.U32.HI R6, RZ, R0, R5 ;  /* 0x00000000ff062219 */ /* 0x002fce0000011605 */
[----:B------:R-:W1:Y:S01]  /*b7a0*/  @!P1 LDC.64 R4, c[0x0][0x418] ;  /* 0x00010600ff049b82 */ /* 0x000e620000000a00 */
[----:B------:R-:W-:Y:S01]  /*b7b0*/  @!P1 SHF.R.S32.HI R7, RZ, 0x1f, R6 ;  /* 0x0000001fff079819 */ /* 0x000fe20000011406 */
[----:B0-----:R-:W-:-:S04]  /*b7c0*/  @!P1 IMAD R0, R14, R2, RZ ;  /* 0x000000020e009224 */ /* 0x001fc800078e02ff */
[C---:B------:R-:W-:Y:S02]  /*b7d0*/  @!P1 IMAD R0, R20.reuse, R3, R0 ;  /* 0x0000000314009224 */ /* 0x040fe400078e0200 */
[----:B------:R-:W-:-:S04]  /*b7e0*/  @!P1 IMAD.WIDE.U32 R2, R20, R2, R6 ;  /* 0x0000000214029225 */ /* 0x000fc800078e0006 */
[----:B------:R-:W-:Y:S01]  /*b7f0*/  @!P1 IMAD.IADD R0, R3, 0x1, R0 ;  /* 0x0000000103009824 */ /* 0x000fe200078e0200 */
[C---:B-1----:R-:W-:Y:S01]  /*b800*/  @!P1 LEA R10, P0, R2.reuse, R4, 0x2 ;  /* 0x00000004020a9211 */ /* 0x042fe200078010ff */
[----:B------:R-:W0:Y:S03]  /*b810*/  @P2 LDC R3, c[0x0][0x434] ;  /* 0x00010d00ff032b82 */ /* 0x000e260000000800 */
[----:B------:R-:W-:Y:S01]  /*b820*/  @!P1 LEA.HI.X R11, R2, R5, R0, 0x2, P0 ;  /* 0x00000005020b9211 */ /* 0x000fe200000f1400 */
[----:B------:R-:W-:Y:S02]  /*b830*/  VIADD R0, R12, UR4 ;  /* 0x000000040c007c36 */ /* 0x000fe40008000000 */
[----:B------:R-:W-:Y:S02]  /*b840*/  IMAD.MOV R6, RZ, RZ, -R6 ;  /* 0x000000ffff067224 */ /* 0x000fe400078e0a06 */
[----:B------:R-:W1:Y:S01]  /*b850*/  @P2 LDC R2, c[0x0][0x438] ;  /* 0x00010e00ff022b82 */ /* 0x000e620000000800 */
[C---:B------:R-:W-:Y:S01]  /*b860*/  ISETP.GE.AND P0, PT, R0.reuse, UR42, PT ;  /* 0x0000002a00007c0c */ /* 0x040fe2000bf06270 */
[----:B------:R-:W-:-:S02]  /*b870*/  VIADD R0, R0, UR38 ;  /* 0x0000002600007c36 */ /* 0x000fc40008000000 */
[----:B------:R-:W-:Y:S01]  /*b880*/  IMAD.MOV.U32 R5, RZ, RZ, RZ ;  /* 0x000000ffff057224 */ /* 0x000fe200078e00ff */
[----:B------:R-:W-:Y:S02]  /*b890*/  ISETP.GT.U32.OR P0, PT, R12, 0x9f, P0 ;  /* 0x0000009f0c00780c */ /* 0x000fe40000704470 */
[----:B------:R-:W-:Y:S01]  /*b8a0*/  MOV R4, R0 ;  /* 0x0000000000047202 */ /* 0x000fe20000000f00 */
[----:B------:R-:W-:Y:S02]  /*b8b0*/  IMAD R6, R19, R6, R8 ;  /* 0x0000000613067224 */ /* 0x000fe400078e0208 */
[----:B------:R-:W5:Y:S01]  /*b8c0*/  @!P1 LDG.E R5, desc[UR48][R10.64] ;  /* 0x000000300a059981 */ /* 0x000f62000c1e1900 */
[----:B0-----:R-:W-:-:S05]  /*b8d0*/  @P2 IMAD.HI.U32 R3, R0, R3, RZ ;  /* 0x0000000300032227 */ /* 0x001fca00078e00ff */
[----:B-1----:R-:W-:Y:S02]  /*b8e0*/  @P2 SHF.R.U32.HI R4, RZ, R2, R3 ;  /* 0x00000002ff042219 */ /* 0x002fe40000011603 */
[----:B------:R-:W0:Y:S02]  /*b8f0*/  @!P0 LDC.64 R2, c[0x0][0x428] ;  /* 0x00010a00ff028b82 */ /* 0x000e240000000a00 */
[--C-:B------:R-:W-:Y:S01]  /*b900*/  @!P0 SHF.R.S32.HI R9, RZ, 0x1f, R4.reuse ;  /* 0x0000001fff098819 */ /* 0x100fe20000011404 */
[----:B------:R-:W-:Y:S02]  /*b910*/  @!P0 IMAD.MOV.U32 R8, RZ, RZ, R4 ;  /* 0x000000ffff088224 */ /* 0x000fe400078e0004 */
[-C--:B0-----:R-:W-:Y:S02]  /*b920*/  @!P0 IMAD R7, R14, R2.reuse, RZ ;  /* 0x000000020e078224 */ /* 0x081fe400078e02ff */
[----:B------:R-:W-:-:S04]  /*b930*/  @!P0 IMAD.WIDE.U32 R8, R20, R2, R8 ;  /* 0x0000000214088225 */ /* 0x000fc800078e0008 */
[----:B------:R-:W-:Y:S02]  /*b940*/  @!P0 IMAD R7, R20, R3, R7 ;  /* 0x0000000314078224 */ /* 0x000fe400078e0207 */
[----:B------:R-:W0:Y:S02]  /*b950*/  @!P0 LDC.64 R2, c[0x0][0x418] ;  /* 0x00010600ff028b82 */ /* 0x000e240000000a00 */
[----:B------:R-:W-:Y:S01]  /*b960*/  @!P0 IMAD.IADD R7, R7, 0x1, R9 ;  /* 0x0000000107078824 */ /* 0x000fe200078e0209 */
[----:B------:R-:W-:Y:S02]  /*b970*/  LOP3.LUT R13, R13, 0xfffffffd, RZ, 0xc0, !PT ;  /* 0xfffffffd0d0d7812 */ /* 0x000fe400078ec0ff */
[----:B0-----:R-:W-:-:S04]  /*b980*/  @!P0 LEA R2, P1, R8, R2, 0x2 ;  /* 0x0000000208028211 */ /* 0x001fc800078210ff */
[----:B------:R-:W-:Y:S02]  /*b990*/  @!P0 LEA.HI.X R3, R8, R3, R7, 0x2, P1 ;  /* 0x0000000308038211 */ /* 0x000fe400008f1407 */
[----:B------:R-:W-:-:S06]  /*b9a0*/  MOV R8, RZ ;  /* 0x000000ff00087202 */ /* 0x000fcc0000000f00 */
[----:B------:R0:W5:Y:S01]  /*b9b0*/  @!P0 LDG.E R8, desc[UR48][R2.64] ;  /* 0x0000003002088981 */ /* 0x000162000c1e1900 */
[----:B------:R-:W-:Y:S01]  /*b9c0*/  ISETP.GT.U32.AND P0, PT, R12, 0x9f, PT ;  /* 0x0000009f0c00780c */ /* 0x000fe20003f04070 */
[----:B0-----:R-:W-:-:S05]  /*b9d0*/  IMAD.U32 R3, RZ, RZ, UR46 ;  /* 0x0000002eff037e24 */ /* 0x001fca000f8e00ff */
[----:B------:R-:W-:-:S07]  /*b9e0*/  ISETP.NE.AND P2, PT, R3, 0x3, PT ;  /* 0x000000030300780c */ /* 0x000fce0003f45270 */
[----:B------:R-:W-:Y:S01]  /*b9f0*/  @P0 LOP3.LUT R13, R13, 0x2, RZ, 0xfc, !PT ;  /* 0x000000020d0d0812 */ /* 0x000fe200078efcff */
[----:B------:R-:W-:-:S03]  /*ba00*/  IMAD.MOV R7, RZ, RZ, -R4 ;  /* 0x000000ffff077224 */ /* 0x000fc600078e0a04 */
[----:B------:R-:W-:Y:S01]  /*ba10*/  LOP3.LUT R13, R13, 0xfffffffb, RZ, 0xc0, !PT ;  /* 0xfffffffb0d0d7812 */ /* 0x000fe200078ec0ff */
[----:B------:R-:W-:Y:S01]  /*ba20*/  IMAD R2, R19, R7, R0 ;  /* 0x0000000713027224 */ /* 0x000fe200078e0200 */
[----:B------:R-:W-:Y:S02]  /*ba30*/  SHF.R.S32.HI R0, RZ, 0x1f, R18 ;  /* 0x0000001fff007819 */ /* 0x000fe40000011412 */
[----:B------:R-:W-:-:S03]  /*ba40*/  @P2 LOP3.LUT R13, R13, 0x4, RZ, 0xfc, !PT ;  /* 0x000000040d0d2812 */ /* 0x000fc600078efcff */
[----:B------:R0:W-:Y:S04]  /*ba50*/  STL [R1+0x8], R0 ;  /* 0x0000080001007387 */ /* 0x0001e80000100800 */
[----:B------:R0:W-:Y:S01]  /*ba60*/  STL [R1+0xc], R13 ;  /* 0x00000c0d01007387 */ /* 0x0001e20000100800 */
[----:B------:R-:W-:-:S04]  /*ba70*/  IMAD.U32 R12, RZ, RZ, UR43 ;  /* 0x0000002bff0c7e24 */ /* 0x000fc8000f8e00ff */
[----:B------:R-:W-:Y:S01]  /*ba80*/  VIADD R12, R12, 0xffffffff ;  /* 0xffffffff0c0c7836 */ /* 0x000fe20000000000 */
[----:B------:R-:W-:Y:S06]  /*ba90*/  @!P2 BRA `(.L_x_244) ;  /* 0x000000000004a947 */ /* 0x000fec0003800000 */
[----:B------:R-:W-:Y:S01]  /*baa0*/  BPT.TRAP 0x1 ;  /* 0x000000040000795c */ /* 0x000fe20000300000 */
.L_x_244:
[----:B0-----:R-:W3:Y:S01]  /*bab0*/  LDL R0, [R1+0x4] ;  /* 0x0000040001007983 */ /* 0x001ee20000100800 */
[----:B------:R-:W-:Y:S01]  /*bac0*/  LEA R4, R28, R22, 0x3 ;  /* 0x000000161c047211 */ /* 0x000fe200078e18ff */
[----:B------:R-:W-:Y:S01]  /*bad0*/  BSSY B0, `(.L_x_245) ;  /* 0x0000006000007945 */ /* 0x000fe20003800000 */
[----:B------:R-:W-:Y:S02]  /*bae0*/  SHF.R.S32.HI R27, RZ, 0x1f, R6 ;  /* 0x0000001fff1b7819 */ /* 0x000fe40000011406 */
[----:B---3--:R-:W-:-:S04]  /*baf0*/  SHF.L.U32 R0, R0, 0x1f, RZ ;  /* 0x0000001f00007819 */ /* 0x008fc800000006ff */
[----:B------:R-:W0:Y:S01]  /*bb00*/  SYNCS.PHASECHK.TRANS64.TRYWAIT P0, [R4+URZ+0x13280], R0 ;  /* 0x01328000040075a7 */ /* 0x000e22000800017f */
[----:B------:R1:W-:Y:S02]  /*bb10*/  STL [R1+0x24], R0 ;  /* 0x0000240001007387 */ /* 0x0003e40000100800 */
[----:B01----:R-:W-:Y:S05]  /*bb20*/  @!P0 BRA `(.L_x_246) ;  /* 0x00000044003c8947 */ /* 0x003fea0003800000 */
.L_x_324:
[----:B------:R-:W-:Y:S05]  /*bb30*/  BSYNC B0 ;  /* 0x0000000000007941 */ /* 0x000fea0003800000 */
.L_x_245:
[----:B------:R-:W3:Y:S01]  /*bb40*/  LDL.LU R7, [R1+0xc] ;  /* 0x00000c0001077983 */ /* 0x000ee20000300800 */
[----:B------:R-:W1:Y:S01]  /*bb50*/  LDC R9, c[0x0][0x2f4] ;  /* 0x0000bd00ff097b82 */ /* 0x000e620000000800 */
[----:B------:R-:W-:Y:S01]  /*bb60*/  ULDC.64 UR4, c[0x0][0x328] ;  /* 0x0000ca0000047ab9 */ /* 0x000fe20000000a00 */
[----:B------:R-:W2:Y:S01]  /*bb70*/  S2R R14, SR_TID.X ;  /* 0x00000000000e7919 */ /* 0x000ea20000002100 */
[----:B-----5:R-:W-:Y:S01]  /*bb80*/  SHF.R.S32.HI R29, RZ, 0x1f, R5 ;  /* 0x0000001fff1d7819 */ /* 0x020fe20000011405 */
[----:B------:R-:W-:Y:S01]  /*bb90*/  ULDC.64 UR6, c[0x0][0x338] ;  /* 0x0000ce0000067ab9 */ /* 0x000fe20000000a00 */
[----:B------:R-:W-:Y:S01]  /*bba0*/  ULDC.64 UR8, c[0x0][0x330] ;  /* 0x0000cc0000087ab9 */ /* 0x000fe20000000a00 */
[----:B------:R-:W4:Y:S01]  /*bbb0*/  LDL R3, [R1+0x8] ;  /* 0x0000080001037983 */ /* 0x000f220000100800 */
[----:B0-----:R-:W-:Y:S01]  /*bbc0*/  IMAD R0, R27, UR4, RZ ;  /* 0x000000041b007c24 */ /* 0x001fe2000f8e02ff */
[----:B------:R-:W-:Y:S01]  /*bbd0*/  ULDC.64 UR10, c[0x0][0x318] ;  /* 0x0000c600000a7ab9 */ /* 0x000fe20000000a00 */
[C---:B------:R-:W-:Y:S01]  /*bbe0*/  IMAD.WIDE.U32 R10, R6.reuse, UR4, RZ ;  /* 0x00000004060a7c25 */ /* 0x040fe2000f8e00ff */
[----:B------:R-:W4:Y:S03]  /*bbf0*/  LDL R13, [R1+0x18] ;  /* 0x00001800010d7983 */ /* 0x000f260000100800 */
[----:B------:R-:W-:-:S04]  /*bc00*/  IMAD R0, R6, UR5, R0 ;  /* 0x0000000506007c24 */ /* 0x000fc8000f8e0200 */
[----:B------:R-:W-:Y:S02]  /*bc10*/  IMAD.IADD R11, R11, 0x1, R0 ;  /* 0x000000010b0b7824 */ /* 0x000fe400078e0200 */
[----:B------:R-:W-:Y:S02]  /*bc20*/  IMAD R0, R29, UR6, RZ ;  /* 0x000000061d007c24 */ /* 0x000fe4000f8e02ff */
[----:B------:R-:W-:-:S04]  /*bc30*/  IMAD.WIDE.U32 R10, R5, UR6, R10 ;  /* 0x00000006050a7c25 */ /* 0x000fc8000f8e000a */
[----:B------:R-:W-:-:S04]  /*bc40*/  IMAD R0, R5, UR7, R0 ;  /* 0x0000000705007c24 */ /* 0x000fc8000f8e0200 */
[----:B------:R-:W-:Y:S02]  /*bc50*/  IMAD.IADD R11, R11, 0x1, R0 ;  /* 0x000000010b0b7824 */ /* 0x000fe400078e0200 */
[----:B--2---:R-:W-:-:S05]  /*bc60*/  IMAD.SHL.U32 R20, R14, 0x10, RZ ;  /* 0x000000100e147824 */ /* 0x004fca00078e00ff */
[----:B------:R-:W-:-:S04]  /*bc70*/  LOP3.LUT R20, R20, 0x30, RZ, 0xc0, !PT ;  /* 0x0000003014147812 */ /* 0x000fc800078ec0ff */
[-C--:B-1----:R-:W-:Y:S01]  /*bc80*/  ISETP.GE.AND P1, PT, R20, R9.reuse, PT ;  /* 0x000000091400720c */ /* 0x082fe20003f26270 */
[----:B------:R-:W-:Y:S01]  /*bc90*/  IMAD.WIDE.U32 R10, R18, UR8, R10 ;  /* 0x00000008120a7c25 */ /* 0x000fe2000f8e000a */
[----:B------:R-:W-:Y:S02]  /*bca0*/  SHF.R.S32.HI R26, RZ, 0x1f, R2 ;  /* 0x0000001fff1a7819 */ /* 0x000fe40000011402 */
[----:B------:R-:W-:-:S03]  /*bcb0*/  ISETP.GE.AND P0, PT, R20, R9, PT ;  /* 0x000000091400720c */ /* 0x000fc60003f06270 */
[----:B------:R-:W-:Y:S01]  /*bcc0*/  IMAD R9, R26, UR4, RZ ;  /* 0x000000041a097c24 */ /* 0x000fe2000f8e02ff */
[----:B------:R-:W-:-:S03]  /*bcd0*/  SHF.R.S32.HI R25, RZ, 0x1f, R8 ;  /* 0x0000001fff197819 */ /* 0x000fc60000011408 */
[----:B------:R-:W-:Y:S01]  /*bce0*/  IMAD R9, R2, UR5, R9 ;  /* 0x0000000502097c24 */ /* 0x000fe2000f8e0209 */
[----:B------:R-:W-:-:S04]  /*bcf0*/  LOP3.LUT R14, R14, 0x7f, RZ, 0xc0, !PT ;  /* 0x0000007f0e0e7812 */ /* 0x000fc800078ec0ff */
[----:B------:R-:W-:Y:S02]  /*bd00*/  SHF.R.U32.HI R14, RZ, 0x2, R14 ;  /* 0x00000002ff0e7819 */ /* 0x000fe4000001160e */
[----:B---3--:R-:W-:-:S04]  /*bd10*/  LOP3.LUT R7, R7, 0xfffffffe, RZ, 0xc0, !PT ;  /* 0xfffffffe07077812 */ /* 0x008fc800078ec0ff */
[----:B------:R-:W-:Y:S01]  /*bd20*/  @P1 LOP3.LUT R7, R7, 0x1, RZ, 0xfc, !PT ;  /* 0x0000000107071812 */ /* 0x000fe200078efcff */
[----:B----4-:R-:W-:Y:S01]  /*bd30*/  IMAD R0, R3, UR8, RZ ;  /* 0x0000000803007c24 */ /* 0x010fe2000f8e02ff */
[----:B------:R-:W-:-:S03]  /*bd40*/  IADD3 R3, P1, R10, UR10, RZ ;  /* 0x0000000a0a037c10 */ /* 0x000fc6000ff3e0ff */
[----:B------:R-:W-:Y:S01]  /*bd50*/  IMAD R0, R18, UR9, R0 ;  /* 0x0000000912007c24 */ /* 0x000fe2000f8e0200 */
[----:B------:R0:W-:Y:S04]  /*bd60*/  STL [R1+0xc], R7 ;  /* 0x00000c0701007387 */ /* 0x0001e80000100800 */
[----:B0-----:R-:W-:Y:S01]  /*bd70*/  IADD3.X R7, R11, UR11, R0, P1, !PT ;  /* 0x0000000b0b077c10 */ /* 0x001fe20008ffe400 */
[----:B------:R-:W-:-:S04]  /*bd80*/  IMAD.WIDE.U32 R10, R2, UR4, RZ ;  /* 0x00000004020a7c25 */ /* 0x000fc8000f8e00ff */
[----:B------:R-:W-:Y:S02]  /*bd90*/  IMAD.IADD R11, R11, 0x1, R9 ;  /* 0x000000010b0b7824 */ /* 0x000fe400078e0209 */
[----:B------:R-:W-:Y:S02]  /*bda0*/  IMAD R9, R25, UR6, RZ ;  /* 0x0000000619097c24 */ /* 0x000fe4000f8e02ff */
[----:B------:R-:W-:-:S04]  /*bdb0*/  IMAD.WIDE.U32 R10, R8, UR6, R10 ;  /* 0x00000006080a7c25 */ /* 0x000fc8000f8e000a */
[----:B------:R-:W-:-:S05]  /*bdc0*/  IMAD R9, R8, UR7, R9 ;  /* 0x0000000708097c24 */ /* 0x000fca000f8e0209 */
[----:B------:R-:W-:Y:S01]  /*bdd0*/  IADD3 R11, R11, R9, RZ ;  /* 0x000000090b0b7210 */ /* 0x000fe20007ffe0ff */
[----:B------:R-:W-:Y:S02]  /*bde0*/  IMAD.MOV.U32 R9, RZ, RZ, -0xa0 ;  /* 0xffffff60ff097424 */ /* 0x000fe400078e00ff */
[----:B------:R-:W-:-:S04]  /*bdf0*/  IMAD.WIDE.U32 R10, R18, UR8, R10 ;  /* 0x00000008120a7c25 */ /* 0x000fc8000f8e000a */
[----:B------:R-:W-:Y:S01]  /*be00*/  IMAD R9, R12, R9, UR42 ;  /* 0x0000002a0c097e24 */ /* 0x000fe2000f8e0209 */
[----:B------:R-:W-:Y:S01]  /*be10*/  IADD3 R24, P1, R10, UR10, RZ ;  /* 0x0000000a0a187c10 */ /* 0x000fe2000ff3e0ff */
[----:B------:R-:W-:Y:S02]  /*be20*/  UMOV UR4, 0xffffffff ;  /* 0xffffffff00047882 */ /* 0x000fe40000000000 */
[----:B------:R-:W-:Y:S01]  /*be30*/  IMAD.IADD R9, R9, 0x1, -R14 ;  /* 0x0000000109097824 */ /* 0x000fe200078e0a0e */
[----:B------:R-:W-:Y:S01]  /*be40*/  IADD3.X R23, R0, UR11, R11, P1, !PT ;  /* 0x0000000b00177c10 */ /* 0x000fe20008ffe40b */
[----:B------:R-:W-:-:S03]  /*be50*/  IMAD R19, R28, 0x2800, R13 ;  /* 0x000028001c137824 */ /* 0x000fc600078e020d */
[----:B------:R-:W-:Y:S01]  /*be60*/  ISETP.GE.AND P5, PT, R9, 0x1, PT ;  /* 0x000000010900780c */ /* 0x000fe20003fa6270 */
[----:B------:R-:W-:-:S12]  /*be70*/  BRA.DIV UR4, `(.L_x_247) ;  /* 0x0000004204807947 */ /* 0x000fd8000b800000 */
[----:B------:R-:W2:Y:S01]  /*be80*/  LDL.LU R14, [R1+0xc] ;  /* 0x00000c00010e7983 */ /* 0x000ea20000300800 */
[----:B------:R-:W0:Y:S03]  /*be90*/  S2R R11, SR_TID.X ;  /* 0x00000000000b7919 */ /* 0x000e260000002100 */
[----:B------:R-:W1:Y:S04]  /*bea0*/  SHFL.IDX PT, R10, R3, RZ, 0x1c1f ;  /* 0x001c1fff030a7589 */ /* 0x000e6800000e0000 */
[----:B------:R-:W3:Y:S01]  /*beb0*/  SHFL.IDX PT, R0, R7, RZ, 0x1c1f ;  /* 0x001c1fff07007589 */ /* 0x000ee200000e0000 */
[----:B0-----:R-:W-:-:S05]  /*bec0*/  IMAD.SHL.U32 R15, R11, 0x10, RZ ;  /* 0x000000100b0f7824 */ /* 0x001fca00078e00ff */
[----:B------:R-:W-:-:S04]  /*bed0*/  LOP3.LUT R15, R15, 0x30, RZ, 0xc0, !PT ;  /* 0x000000300f0f7812 */ /* 0x000fc800078ec0ff */
[----:B-1----:R-:W-:-:S05]  /*bee0*/  IADD3 R10, P1, R15, R10, RZ ;  /* 0x0000000a0f0a7210 */ /* 0x002fca0007f3e0ff */
[----:B---3--:R-:W-:Y:S01]  /*bef0*/  IMAD.X R11, RZ, RZ, R0, P1 ;  /* 0x000000ffff0b7224 */ /* 0x008fe200008e0600 */
[----:B------:R-:W-:Y:S01]  /*bf00*/  ISETP.LT.OR P1, PT, R9, 0x1, P0 ;  /* 0x000000010900780c */ /* 0x000fe20000721670 */
[----:B------:R-:W0:Y:S01]  /*bf10*/  SHFL.IDX PT, R12, R3, 0x1, 0x1c1f ;  /* 0x003c1f00030c7f89 */ /* 0x000e2200000e0000 */
[----:B------:R-:W-:-:S11]  /*bf20*/  IADD3 R0, R22, R19, RZ ;  /* 0x0000001316007210 */ /* 0x000fd60007ffe0ff */
[----:B------:R1:W-:Y:S04]  /*bf30*/  LDGSTS.E.BYPASS.LTC128B.128 [R0+0x6000], desc[UR48][R10.64], !P1 ;  /* 0x060000000a007fae */ /* 0x0003e8000c901d70 */
[----:B-1----:R-:W1:Y:S01]  /*bf40*/  SHFL.IDX PT, R10, R7, 0x1, 0x1c1f ;  /* 0x003c1f00070a7f89 */ /* 0x002e6200000e0000 */
[----:B0-----:R-:W-:-:S05]  /*bf50*/  IADD3 R12, P1, R15, R12, RZ ;  /* 0x0000000c0f0c7210 */ /* 0x001fca0007f3e0ff */
[----:B-1----:R-:W-:Y:S01]  /*bf60*/  IMAD.X R13, RZ, RZ, R10, P1 ;  /* 0x000000ffff0d7224 */ /* 0x002fe200008e060a */
[----:B------:R-:W-:Y:S01]  /*bf70*/  ISETP.LT.OR P1, PT, R9, 0x21, P0 ;  /* 0x000000210900780c */ /* 0x000fe20000721670 */
[----:B------:R-:W-:-:S12]  /*bf80*/  SHFL.IDX PT, R10, R7, 0x2, 0x1c1f ;  /* 0x005c1f00070a7f89 */ /* 0x000fd800000e0000 */
[----:B------:R0:W-:Y:S04]  /*bf90*/  LDGSTS.E.BYPASS.LTC128B.128 [R0+0x6800], desc[UR48][R12.64], !P1 ;  /* 0x068000000c007fae */ /* 0x0001e8000c901d70 */
[----:B0-----:R-:W0:Y:S04]  /*bfa0*/  SHFL.IDX PT, R12, R3, 0x2, 0x1c1f ;  /* 0x005c1f00030c7f89 */ /* 0x001e2800000e0000 */
[----:B------:R-:W1:Y:S04]  /*bfb0*/  SHFL.IDX PT, R3, R3, 0x3, 0x1c1f ;  /* 0x007c1f0003037f89 */ /* 0x000e6800000e0000 */
[----:B------:R-:W3:Y:S01]  /*bfc0*/  SHFL.IDX PT, R7, R7, 0x3, 0x1c1f ;  /* 0x007c1f0007077f89 */ /* 0x000ee200000e0000 */
[----:B0-----:R-:W-:-:S05]  /*bfd0*/  IADD3 R12, P1, R15, R12, RZ ;  /* 0x0000000c0f0c7210 */ /* 0x001fca0007f3e0ff */
[----:B------:R-:W-:Y:S01]  /*bfe0*/  IMAD.X R13, RZ, RZ, R10, P1 ;  /* 0x000000ffff0d7224 */ /* 0x000fe200008e060a */
[C---:B------:R-:W-:Y:S02]  /*bff0*/  ISETP.LT.OR P1, PT, R9.reuse, 0x41, P0 ;  /* 0x000000410900780c */ /* 0x040fe40000721670 */
[----:B------:R-:W-:-:S11]  /*c000*/  ISETP.GE.AND P2, PT, R9, 0x81, PT ;  /* 0x000000810900780c */ /* 0x000fd60003f46270 */
[----:B------:R-:W-:Y:S01]  /*c010*/  LDGSTS.E.BYPASS.LTC128B.128 [R0+0x7000], desc[UR48][R12.64], !P1 ;  /* 0x070000000c007fae */ /* 0x000fe2000c901d70 */
[----:B-1----:R-:W-:-:S05]  /*c020*/  IADD3 R10, P1, R15, R3, RZ ;  /* 0x000000030f0a7210 */ /* 0x002fca0007f3e0ff */
[----:B---3--:R-:W-:Y:S01]  /*c030*/  IMAD.X R11, RZ, RZ, R7, P1 ;  /* 0x000000ffff0b7224 */ /* 0x008fe200008e0607 */
[----:B------:R-:W-:Y:S01]  /*c040*/  ISETP.LT.OR P1, PT, R9, 0x61, P0 ;  /* 0x000000610900780c */ /* 0x000fe20000721670 */
[----:B------:R1:W3:-:S12]  /*c050*/  SHFL.IDX PT, R3, R23, RZ, 0x1c1f ;  /* 0x001c1fff17037589 */ /* 0x0002d800000e0000 */
[----:B------:R0:W-:Y:S04]  /*c060*/  LDGSTS.E.BYPASS.LTC128B.128 [R0+0x7800], desc[UR48][R10.64], !P1 ;  /* 0x078000000a007fae */ /* 0x0001e8000c901d70 */
[----:B0-----:R1:W4:Y:S01]  /*c070*/  SHFL.IDX PT, R10, R24, RZ, 0x1c1f ;  /* 0x001c1fff180a7589 */ /* 0x00132200000e0000 */
[C---:B------:R-:W-:Y:S02]  /*c080*/  ISETP.GE.AND P4, PT, R9.reuse, 0x21, PT ;  /* 0x000000210900780c */ /* 0x040fe40003f86270 */
[C---:B------:R-:W-:Y:S02]  /*c090*/  ISETP.GE.AND P3, PT, R9.reuse, 0x41, PT ;  /* 0x000000410900780c */ /* 0x040fe40003f66270 */
[----:B------:R-:W-:Y:S02]  /*c0a0*/  ISETP.GE.AND P1, PT, R9, 0x61, PT ;  /* 0x000000610900780c */ /* 0x000fe40003f26270 */
[----:B--2---:R-:W-:-:S04]  /*c0b0*/  LOP3.LUT R14, R14, 0xffffffef, RZ, 0xc0, !PT ;  /* 0xffffffef0e0e7812 */ /* 0x004fc800078ec0ff */
[----:B------:R-:W-:-:S05]  /*c0c0*/  @P2 LOP3.LUT R14, R14, 0x10, RZ, 0xfc, !PT ;  /* 0x000000100e0e2812 */ /* 0x000fca00078efcff */
[----:B---34-:R1:W-:Y:S02]  /*c0d0*/  STL [R1+0xc], R14 ;  /* 0x00000c0e01007387 */ /* 0x0183e40000100800 */
.L_x_336:
[----:B------:R-:W2:Y:S01]  /*c0e0*/  S2R R7, SR_TID.X ;  /* 0x0000000000077919 */ /* 0x000ea20000002100 */
[----:B------:R-:W-:Y:S01]  /*c0f0*/  ISETP.LT.OR P0, PT, R9, 0x81, P0 ;  /* 0x000000810900780c */ /* 0x000fe20000701670 */
[----:B--2---:R-:W-:-:S05]  /*c100*/  IMAD.SHL.U32 R7, R7, 0x10, RZ ;  /* 0x0000001007077824 */ /* 0x004fca00078e00ff */
[----:B------:R-:W-:-:S04]  /*c110*/  LOP3.LUT R7, R7, 0x30, RZ, 0xc0, !PT ;  /* 0x0000003007077812 */ /* 0x000fc800078ec0ff */
[----:B------:R-:W-:-:S04]  /*c120*/  IADD3 R10, P2, R7, R10, RZ ;  /* 0x0000000a070a7210 */ /* 0x000fc80007f5e0ff */
[----:B------:R-:W-:-:S05]  /*c130*/  IADD3.X R11, RZ, R3, RZ, P2, !PT ;  /* 0x00000003ff0b7210 */ /* 0x000fca00017fe4ff */
[----:B------:R-:W-:Y:S01]  /*c140*/  @!PT LDS RZ, [RZ] ;  /* 0x00000000fffff984 */ /* 0x000fe20000000800 */
[----:B------:R-:W-:Y:S01]  /*c150*/  @!PT LDS RZ, [RZ] ;  /* 0x00000000fffff984 */ /* 0x000fe20000000800 */
[----:B------:R-:W-:Y:S01]  /*c160*/  @!PT LDS RZ, [RZ] ;  /* 0x00000000fffff984 */ /* 0x000fe20000000800 */
[----:B------:R2:W-:Y:S01]  /*c170*/  LDGSTS.E.BYPASS.LTC128B.128 [R0+0x8000], desc[UR48][R10.64], !P0 ;  /* 0x080000000a007fae */ /* 0x0005e2000c101d70 */
[----:B------:R-:W-:Y:S01]  /*c180*/  PLOP3.LUT P0, PT, PT, PT, PT, 0x80, 0x0 ;  /* 0x000000000000781c */ /* 0x000fe20003f0f070 */
[----:B------:R-:W-:-:S12]  /*c190*/  NOP ;  /* 0x0000000000007918 */ /* 0x000fd80000000000 */
.L_x_248:
[----:B------:R-:W-:Y:S02]  /*c1a0*/  PLOP3.LUT P2, PT, P2, P0, PT, 0xa2, 0x0 ;  /* 0x000000000000781c */ /* 0x000fe40001741472 */
[----:B------:R-:W-:-:S08]  /*c1b0*/  @P0 R2UR P2, UR4, R4 ;  /* 0x00000000040402ca */ /* 0x000fd00000040000 */
[----:B------:R-:W-:-:S05]  /*c1c0*/  @P0 PLOP3.LUT P0, PT, P2, PT, PT, 0x80, 0x0 ;  /* 0x000000000000081c */ /* 0x000fca000170f070 */
[----:B------:R-:W-:Y:S01]  /*c1d0*/  @!P2 SYNCS.ARRIVE.TRANS64.RED.A0T1 RZ, [UR4+0x13270], RZ ;  /* 0x013270ffffffa9a7 */ /* 0x000fe20008200404 */
[----:B------:R-:W-:Y:S07]  /*c1e0*/  @!P2 ARRIVES.LDGSTSBAR.64.TRANSCNT [UR4+0x13270] ;  /* 0x01327000ff00a9b0 */ /* 0x000fee0008000a84 */
[----:B------:R-:W-:Y:S05]  /*c1f0*/  @P0 BRA.U.ANY `(.L_x_248) ;  /* 0xfffffffd00e80947 */ /* 0x000fea000393ffff */
[----:B------:R-:W-:Y:S01]  /*c200*/  NOP ;  /* 0x0000000000007918 */ /* 0x000fe20000000000 */
[----:B------:R-:W-:-:S05]  /*c210*/  IMAD.U32 R3, RZ, RZ, UR46 ;  /* 0x0000002eff037e24 */ /* 0x000fca000f8e00ff */
[----:B------:R-:W-:-:S13]  /*c220*/  ISETP.NE.AND P6, PT, R3, 0x3, PT ;  /* 0x000000030300780c */ /* 0x000fda0003fc5270 */
[----:B------:R-:W-:Y:S05]  /*c230*/  @!P6 BRA `(.L_x_249) ;  /* 0x000000000004e947 */ /* 0x000fea0003800000 */
[----:B------:R-:W-:Y:S01]  /*c240*/  BPT.TRAP 0x1 ;  /* 0x000000040000795c */ /* 0x000fe20000300000 */
.L_x_249:
[----:B------:R3:W-:Y:S01]  /*c250*/  SYNCS.ARRIVE.TRANS64.A1T0 RZ, [R4+URZ+0x13270], RZ ;  /* 0x013270ff04ff79a7 */ /* 0x0007e2000810003f */
[----:B------:R-:W-:Y:S05]  /*c260*/  @!P6 BRA `(.L_x_250) ;  /* 0x000000000004e947 */ /* 0x000fea0003800000 */
[----:B------:R-:W-:Y:S01]  /*c270*/  BPT.TRAP 0x1 ;  /* 0x000000040000795c */ /* 0x000fe20000300000 */
.L_x_250:
[----:B------:R-:W4:Y:S01]  /*c280*/  LDL R3, [R1+0x24] ;  /* 0x0000240001037983 */ /* 0x000f220000100800 */
[----:B------:R-:W-:Y:S01]  /*c290*/  BSSY B0, `(.L_x_251) ;  /* 0x0000003000007945 */ /* 0x000fe20003800000 */
[----:B----4-:R-:W4:Y:S03]  /*c2a0*/  SYNCS.PHASECHK.TRANS64.TRYWAIT P0, [R4+URZ+0x13240], R3 ;  /* 0x01324003040075a7 */ /* 0x010f26000800017f */
[----:B----4-:R-:W-:Y:S05]  /*c2b0*/  @!P0 BRA `(.L_x_252) ;  /* 0x0000004400248947 */ /* 0x010fea0003800000 */
.L_x_337:
[----:B------:R-:W-:Y:S05]  /*c2c0*/  BSYNC B0 ;  /* 0x0000000000007941 */ /* 0x000fea0003800000 */
.L_x_251:
[----:B--2---:R-:W2:Y:S01]  /*c2d0*/  LDL R10, [R1+0x8] ;  /* 0x00000800010a7983 */ /* 0x004ea20000100800 */
[----:B------:R-:W-:Y:S01]  /*c2e0*/  ULDC.64 UR4, c[0x0][0x300] ;  /* 0x0000c00000047ab9 */ /* 0x000fe20000000a00 */
[----:B------:R-:W-:Y:S01]  /*c2f0*/  ULDC.64 UR6, c[0x0][0x310] ;  /* 0x0000c40000067ab9 */ /* 0x000fe20000000a00 */
[----:B----4-:R-:W-:Y:S02]  /*c300*/  IMAD R3, R27, UR4, RZ ;  /* 0x000000041b037c24 */ /* 0x010fe4000f8e02ff */
[----:B------:R-:W-:Y:S02]  /*c310*/  IMAD R29, R29, UR6, RZ ;  /* 0x000000061d1d7c24 */ /* 0x000fe4000f8e02ff */
[C---:B------:R-:W-:Y:S02]  /*c320*/  IMAD R3, R6.reuse, UR5, R3 ;  /* 0x0000000506037c24 */ /* 0x040fe4000f8e0203 */
[----:B------:R-:W-:-:S04]  /*c330*/  IMAD.WIDE.U32 R6, R6, UR4, RZ ;  /* 0x0000000406067c25 */ /* 0x000fc8000f8e00ff */
[----:B------:R-:W-:Y:S02]  /*c340*/  IMAD.IADD R7, R7, 0x1, R3 ;  /* 0x0000000107077824 */ /* 0x000fe400078e0203 */
[C---:B------:R-:W-:Y:S02]  /*c350*/  IMAD R29, R5.reuse, UR7, R29 ;  /* 0x00000007051d7c24 */ /* 0x040fe4000f8e021d */
[----:B------:R-:W-:-:S04]  /*c360*/  IMAD.WIDE.U32 R6, R5, UR6, R6 ;  /* 0x0000000605067c25 */ /* 0x000fc8000f8e0006 */
[----:B------:R-:W-:Y:S02]  /*c370*/  IMAD R5, R26, UR4, RZ ;  /* 0x000000041a057c24 */ /* 0x000fe4000f8e02ff */
[----:B------:R-:W-:Y:S02]  /*c380*/  IMAD R9, R25, UR6, RZ ;  /* 0x0000000619097c24 */ /* 0x000fe4000f8e02ff */
[C---:B------:R-:W-:Y:S02]  /*c390*/  IMAD R5, R2.reuse, UR5, R5 ;  /* 0x0000000502057c24 */ /* 0x040fe4000f8e0205 */
[----:B------:R-:W-:Y:S01]  /*c3a0*/  IMAD.WIDE.U32 R2, R2, UR4, RZ ;  /* 0x0000000402027c25 */ /* 0x000fe2000f8e00ff */
[----:B------:R-:W-:-:S03]  /*c3b0*/  ULDC.64 UR4, c[0x0][0x308] ;  /* 0x0000c20000047ab9 */ /* 0x000fc60000000a00 */
[----:B------:R-:W-:Y:S02]  /*c3c0*/  IMAD.IADD R3, R3, 0x1, R5 ;  /* 0x0000000103037824 */ /* 0x000fe400078e0205 */
[C---:B------:R-:W-:Y:S02]  /*c3d0*/  IMAD R9, R8.reuse, UR7, R9 ;  /* 0x0000000708097c24 */ /* 0x040fe4000f8e0209 */
[----:B------:R-:W-:Y:S01]  /*c3e0*/  IMAD.WIDE.U32 R2, R8, UR6, R2 ;  /* 0x0000000608027c25 */ /* 0x000fe2000f8e0002 */
[----:B------:R-:W-:-:S03]  /*c3f0*/  ULDC.64 UR6, c[0x0][0x2e8] ;  /* 0x0000ba0000067ab9 */ /* 0x000fc60000000a00 */
[----:B------:R-:W-:Y:S01]  /*c400*/  IMAD.IADD R7, R7, 0x1, R29 ;  /* 0x0000000107077824 */ /* 0x000fe200078e021d */
[----:B------:R-:W-:Y:S01]  /*c410*/  IADD3 R3, R3, R9, RZ ;  /* 0x0000000903037210 */ /* 0x000fe20007ffe0ff */
[----:B------:R-:W-:-:S04]  /*c420*/  IMAD.WIDE.U32 R6, R18, UR4, R6 ;  /* 0x0000000412067c25 */ /* 0x000fc8000f8e0006 */
[----:B------:R-:W-:Y:S01]  /*c430*/  IMAD.WIDE.U32 R2, R18, UR4, R2 ;  /* 0x0000000412027c25 */ /* 0x000fe2000f8e0002 */
[----:B------:R-:W-:-:S03]  /*c440*/  IADD3 R6, P0, R6, UR6, RZ ;  /* 0x0000000606067c10 */ /* 0x000fc6000ff1e0ff */
[----:B--2---:R-:W-:Y:S01]  /*c450*/  IMAD R8, R10, UR4, RZ ;  /* 0x000000040a087c24 */ /* 0x004fe2000f8e02ff */
[----:B------:R-:W-:-:S03]  /*c460*/  UMOV UR4, 0xffffffff ;  /* 0xffffffff00047882 */ /* 0x000fc60000000000 */
[----:B------:R-:W-:-:S05]  /*c470*/  IMAD R8, R18, UR5, R8 ;  /* 0x0000000512087c24 */ /* 0x000fca000f8e0208 */
[----:B------:R-:W-:Y:S02]  /*c480*/  IADD3.X R5, R7, UR7, R8, P0, !PT ;  /* 0x0000000707057c10 */ /* 0x000fe400087fe408 */
[----:B------:R-:W-:-:S04]  /*c490*/  IADD3 R9, P0, R2, UR6, RZ ;  /* 0x0000000602097c10 */ /* 0x000fc8000ff1e0ff */
[----:B------:R-:W-:Y:S01]  /*c4a0*/  IADD3.X R7, R8, UR7, R3, P0, !PT ;  /* 0x0000000708077c10 */ /* 0x000fe200087fe403 */
[----:B------:R-:W-:Y:S08]  /*c4b0*/  BRA.DIV UR4, `(.L_x_253) ;  /* 0x0000004204bc7947 */ /* 0x000ff0000b800000 */
[----:B------:R-:W2:Y:S01]  /*c4c0*/  S2R R3, SR_TID.X ;  /* 0x0000000000037919 */ /* 0x000ea20000002100 */
[----:B------:R-:W4:Y:S01]  /*c4d0*/  LDC R10, c[0x0][0x2f4] ;  /* 0x0000bd00ff0a7b82 */ /* 0x000f220000000800 */
[----:B------:R-:W-:Y:S04]  /*c4e0*/  SHFL.IDX PT, R2, R5, RZ, 0x1c1f ;  /* 0x001c1fff05027589 */ /* 0x000fe800000e0000 */
[----:B------:R-:W-:Y:S01]  /*c4f0*/  SHFL.IDX PT, R7, R7, RZ, 0x1c1f ;  /* 0x001c1fff07077589 */ /* 0x000fe200000e0000 */
[----:B--2---:R-:W-:-:S03]  /*c500*/  IMAD.SHL.U32 R8, R3, 0x10, RZ ;  /* 0x0000001003087824 */ /* 0x004fc600078e00ff */
[----:B------:R-:W2:Y:S02]  /*c510*/  SHFL.IDX PT, R3, R6, RZ, 0x1c1f ;  /* 0x001c1fff06037589 */ /* 0x000ea400000e0000 */
[----:B------:R-:W-:-:S04]  /*c520*/  LOP3.LUT R8, R8, 0x30, RZ, 0xc0, !PT ;  /* 0x0000003008087812 */ /* 0x000fc800078ec0ff */
[C---:B----4-:R-:W-:Y:S02]  /*c530*/  ISETP.GE.AND P2, PT, R8.reuse, R10, PT ;  /* 0x0000000a0800720c */ /* 0x050fe40003f46270 */
[----:B--2---:R-:W-:-:S05]  /*c540*/  @P5 IADD3 R3, P0, R8, R3, RZ ;  /* 0x0000000308035210 */ /* 0x004fca0007f1e0ff */
[----:B------:R-:W-:-:S05]  /*c550*/  @P5 IMAD.X R2, RZ, RZ, R2, P0 ;  /* 0x000000ffff025224 */ /* 0x000fca00000e0602 */
[----:B------:R-:W-:-:S04]  /*c560*/  @P5 LOP3.LUT R3, R3, R2, RZ, 0x3c, !PT ;  /* 0x0000000203035212 */ /* 0x000fc800078e3cff */
[----:B------:R-:W-:-:S04]  /*c570*/  @P5 LOP3.LUT R2, R3, R2, RZ, 0x3c, !PT ;  /* 0x0000000203025212 */ /* 0x000fc800078e3cff */
[----:B------:R-:W-:-:S05]  /*c580*/  @P5 LOP3.LUT R3, R3, R2, RZ, 0x3c, !PT ;  /* 0x0000000203035212 */ /* 0x000fca00078e3cff */
[----:B------:R2:W-:Y:S04]  /*c590*/  @P5 LDGSTS.E.BYPASS.LTC128B.128 [R0+0xe000], desc[UR48][R2.64], !P2 ;  /* 0x0e00000002005fae */ /* 0x0005e8000d101d70 */
[----:B--2---:R-:W2:Y:S04]  /*c5a0*/  SHFL.IDX PT, R3, R6, 0x1, 0x1c1f ;  /* 0x003c1f0006037f89 */ /* 0x004ea800000e0000 */
[----:B------:R-:W4:Y:S01]  /*c5b0*/  SHFL.IDX PT, R2, R5, 0x1, 0x1c1f ;  /* 0x003c1f0005027f89 */ /* 0x000f2200000e0000 */
[----:B--2---:R-:W-:-:S05]  /*c5c0*/  @P4 IADD3 R3, P0, R8, R3, RZ ;  /* 0x0000000308034210 */ /* 0x004fca0007f1e0ff */
[----:B----4-:R-:W-:-:S05]  /*c5d0*/  @P4 IMAD.X R2, RZ, RZ, R2, P0 ;  /* 0x000000ffff024224 */ /* 0x010fca00000e0602 */
[----:B------:R-:W-:-:S04]  /*c5e0*/  @P4 LOP3.LUT R3, R3, R2, RZ, 0x3c, !PT ;  /* 0x0000000203034212 */ /* 0x000fc800078e3cff */
[----:B------:R-:W-:-:S04]  /*c5f0*/  @P4 LOP3.LUT R2, R3, R2, RZ, 0x3c, !PT ;  /* 0x0000000203024212 */ /* 0x000fc800078e3cff */
[----:B------:R-:W-:-:S05]  /*c600*/  @P4 LOP3.LUT R3, R3, R2, RZ, 0x3c, !PT ;  /* 0x0000000203034212 */ /* 0x000fca00078e3cff */
[----:B------:R2:W-:Y:S04]  /*c610*/  @P4 LDGSTS.E.BYPASS.LTC128B.128 [R0+0xe800], desc[UR48][R2.64], !P2 ;  /* 0x0e80000002004fae */ /* 0x0005e8000d101d70 */
[----:B--2---:R-:W2:Y:S04]  /*c620*/  SHFL.IDX PT, R3, R6, 0x2, 0x1c1f ;  /* 0x005c1f0006037f89 */ /* 0x004ea800000e0000 */
[----:B------:R-:W4:Y:S04]  /*c630*/  SHFL.IDX PT, R2, R5, 0x2, 0x1c1f ;  /* 0x005c1f0005027f89 */ /* 0x000f2800000e0000 */
[----:B------:R-:W5:Y:S04]  /*c640*/  SHFL.IDX PT, R6, R6, 0x3, 0x1c1f ;  /* 0x007c1f0006067f89 */ /* 0x000f6800000e0000 */
[----:B------:R-:W0:Y:S01]  /*c650*/  SHFL.IDX PT, R5, R5, 0x3, 0x1c1f ;  /* 0x007c1f0005057f89 */ /* 0x000e2200000e0000 */
[----:B--2---:R-:W-:-:S05]  /*c660*/  @P3 IADD3 R3, P0, R8, R3, RZ ;  /* 0x0000000308033210 */ /* 0x004fca0007f1e0ff */
[----:B----4-:R-:W-:-:S05]  /*c670*/  @P3 IMAD.X R2, RZ, RZ, R2, P0 ;  /* 0x000000ffff023224 */ /* 0x010fca00000e0602 */
[----:B------:R-:W-:-:S04]  /*c680*/  @P3 LOP3.LUT R3, R3, R2, RZ, 0x3c, !PT ;  /* 0x0000000203033212 */ /* 0x000fc800078e3cff */
[----:B------:R-:W-:-:S04]  /*c690*/  @P3 LOP3.LUT R2, R3, R2, RZ, 0x3c, !PT ;  /* 0x0000000203023212 */ /* 0x000fc800078e3cff */
[----:B------:R-:W-:-:S05]  /*c6a0*/  @P3 LOP3.LUT R3, R3, R2, RZ, 0x3c, !PT ;  /* 0x0000000203033212 */ /* 0x000fca00078e3cff */
[----:B------:R5:W-:Y:S02]  /*c6b0*/  @P3 LDGSTS.E.BYPASS.LTC128B.128 [R0+0xf000], desc[UR48][R2.64], !P2 ;  /* 0x0f00000002003fae */ /* 0x000be4000d101d70 */
[----:B-----5:R-:W-:-:S04]  /*c6c0*/  @P1 IADD3 R2, P0, R8, R6, RZ ;  /* 0x0000000608021210 */ /* 0x020fc80007f1e0ff */
[----:B0-----:R-:W-:-:S05]  /*c6d0*/  @P1 IADD3.X R3, RZ, R5, RZ, P0, !PT ;  /* 0x00000005ff031210 */ /* 0x001fca00007fe4ff */
[----:B------:R0:W-:Y:S04]  /*c6e0*/  @P1 LDGSTS.E.BYPASS.LTC128B.128 [R0+0xf800], desc[UR48][R2.64], !P2 ;  /* 0x0f80000002001fae */ /* 0x0001e8000d101d70 */
[----:B0-----:R0:W2:Y:S02]  /*c6f0*/  SHFL.IDX PT, R2, R9, RZ, 0x1c1f ;  /* 0x001c1fff09027589 */ /* 0x0010a400000e0000 */
.L_x_349:
[----:B------:R-:W4:Y:S01]  /*c700*/  LDL R3, [R1+0xc] ;  /* 0x00000c0001037983 */ /* 0x000f220000100800 */
[----:B------:R-:W-:Y:S01]  /*c710*/  BSSY B0, `(.L_x_254) ;  /* 0x000000e000007945 */ /* 0x000fe20003800000 */
[----:B----4-:R-:W-:-:S13]  /*c720*/  LOP3.LUT P0, RZ, R3, 0x10, RZ, 0xc0, !PT ;  /* 0x0000001003ff7812 */ /* 0x010fda000780c0ff */
[----:B------:R-:W-:Y:S05]  /*c730*/  @!P0 BRA `(.L_x_255) ;  /* 0x00000000002c8947 */ /* 0x000fea0003800000 */
[----:B------:R-:W4:Y:S01]  /*c740*/  S2R R3, SR_TID.X ;  /* 0x0000000000037919 */ /* 0x000f220000002100 */
[----:B------:R-:W5:Y:S01]  /*c750*/  LDC R5, c[0x0][0x2f4] ;  /* 0x0000bd00ff057b82 */ /* 0x000f620000000800 */
[----:B----4-:R-:W-:-:S05]  /*c760*/  IMAD.SHL.U32 R3, R3, 0x10, RZ ;  /* 0x0000001003037824 */ /* 0x010fca00078e00ff */
[----:B------:R-:W-:-:S04]  /*c770*/  LOP3.LUT R3, R3, 0x30, RZ, 0xc0, !PT ;  /* 0x0000003003037812 */ /* 0x000fc800078ec0ff */
[C---:B-----5:R-:W-:Y:S02]  /*c780*/  ISETP.GE.AND P1, PT, R3.reuse, R5, PT ;  /* 0x000000050300720c */ /* 0x060fe40003f26270 */
[----:B--2---:R-:W-:-:S05]  /*c790*/  IADD3 R2, P0, R3, R2, RZ ;  /* 0x0000000203027210 */ /* 0x004fca0007f1e0ff */
[----:B------:R-:W-:-:S06]  /*c7a0*/  IMAD.X R3, RZ, RZ, R7, P0 ;  /* 0x000000ffff037224 */ /* 0x000fcc00000e0607 */
[----:B------:R-:W-:Y:S01]  /*c7b0*/  @!PT LDS RZ, [RZ] ;  /* 0x00000000fffff984 */ /* 0x000fe20000000800 */
[----:B------:R-:W-:Y:S01]  /*c7c0*/  @!PT LDS RZ, [RZ] ;  /* 0x00000000fffff984 */ /* 0x000fe20000000800 */
[----:B------:R-:W-:Y:S01]  /*c7d0*/  @!PT LDS RZ, [RZ] ;  /* 0x00000000fffff984 */ /* 0x000fe20000000800 */
[----:B------:R4:W-:Y:S02]  /*c7e0*/  LDGSTS.E.BYPASS.LTC128B.128 [R0+0x10000], desc[UR48][R2.64], !P1 ;  /* 0x1000000002007fae */ /* 0x0009e4000c901d70 */
.L_x_255:
[----:B------:R-:W-:Y:S05]  /*c7f0*/  BSYNC B0 ;  /* 0x0000000000007941 */ /* 0x000fea0003800000 */
.L_x_254:
[----:B------:R-:W-:Y:S01]  /*c800*/  NOP ;  /* 0x0000000000007918 */ /* 0x000fe20000000000 */
[----:B------:R-:W-:-:S13]  /*c810*/  PLOP3.LUT P0, PT, PT, PT, PT, 0x80, 0x0 ;  /* 0x000000000000781c */ /* 0x000fda0003f0f070 */
.L_x_256:
[----:B------:R-:W-:Y:S02]  /*c820*/  PLOP3.LUT P1, PT, P1, P0, PT, 0xa2, 0x0 ;  /* 0x000000000000781c */ /* 0x000fe40000f21472 */
[----:B------:R-:W-:-:S08]  /*c830*/  @P0 R2UR P1, UR4, R4 ;  /* 0x00000000040402ca */ /* 0x000fd00000020000 */
[----:B------:R-:W-:-:S05]  /*c840*/  @P0 PLOP3.LUT P0, PT, P1, PT, PT, 0x80, 0x0 ;  /* 0x000000000000081c */ /* 0x000fca0000f0f070 */
[----:B------:R-:W-:Y:S01]  /*c850*/  @!P1 SYNCS.ARRIVE.TRANS64.RED.A0T1 RZ, [UR4+0x13230], RZ ;  /* 0x013230ffffff99a7 */ /* 0x000fe20008200404 */
[----:B------:R-:W-:Y:S07]  /*c860*/  @!P1 ARRIVES.LDGSTSBAR.64.TRANSCNT [UR4+0x13230] ;  /* 0x01323000ff0099b0 */ /* 0x000fee0008000a84 */
[----:B------:R-:W-:Y:S05]  /*c870*/  @P0 BRA.U.ANY `(.L_x_256) ;  /* 0xfffffffd00e80947 */ /* 0x000fea000393ffff */
[----:B------:R-:W-:Y:S01]  /*c880*/  NOP ;  /* 0x0000000000007918 */ /* 0x000fe20000000000 */
[----:B----4-:R-:W-:-:S05]  /*c890*/  IMAD.U32 R0, RZ, RZ, UR46 ;  /* 0x0000002eff007e24 */ /* 0x010fca000f8e00ff */
[----:B------:R-:W-:-:S13]  /*c8a0*/  ISETP.NE.AND P2, PT, R0, 0x3, PT ;  /* 0x000000030000780c */ /* 0x000fda0003f45270 */
[----:B------:R-:W-:Y:S05]  /*c8b0*/  @!P2 BRA `(.L_x_257) ;  /* 0x000000000004a947 */ /* 0x000fea0003800000 */
[----:B------:R-:W-:Y:S01]  /*c8c0*/  BPT.TRAP 0x1 ;  /* 0x000000040000795c */ /* 0x000fe20000300000 */
.L_x_257:
[----:B------:R4:W-:Y:S02]  /*c8d0*/  SYNCS.ARRIVE.TRANS64.A1T0 RZ, [R4+URZ+0x13230], RZ ;  /* 0x013230ff04ff79a7 */ /* 0x0009e4000810003f */
[----:B------:R-:W-:Y:S05]  /*c8e0*/  WARPSYNC.ALL ;  /* 0x0000000000007948 */ /* 0x000fea0003800000 */
[----:B------:R-:W5:Y:S01]  /*c8f0*/  LDL.LU R0, [R1+0x28] ;  /* 0x0000280001007983 */ /* 0x000f620000300800 */
[----:B------:R-:W-:Y:S01]  /*c900*/  ULDC.64 UR6, c[0x0][0x298] ;  /* 0x0000a60000067ab9 */ /* 0x000fe20000000a00 */
[----:B------:R-:W-:Y:S01]  /*c910*/  UISETP.NE.AND UP0, UPT, UR47, URZ, UPT ;  /* 0x0000003f2f00728c */ /* 0x000fe2000bf05270 */
[----:B------:R-:W-:Y:S03]  /*c920*/  BSSY B6, `(.L_x_258) ;  /* 0x000001e000067945 */ /* 0x000fe60003800000 */
[----:B------:R-:W-:-:S02]  /*c930*/  USEL UR44, UR44, URZ, !UP0 ;  /* 0x0000003f2c2c7287 */ /* 0x000fc4000c000000 */
[----:B------:R-:W-:Y:S01]  /*c940*/  USEL UR45, UR45, URZ, !UP0 ;  /* 0x0000003f2d2d7287 */ /* 0x000fe2000c000000 */
[----:B------:R-:W-:Y:S01]  /*c950*/  BAR.SYNC.DEFER_BLOCKING 0x8, 0x200 ;  /* 0x0208000000007b1d */ /* 0x000fe20000010000 */
[C---:B-----5:R-:W-:Y:S02]  /*c960*/  R2UR UR5, R0.reuse ;  /* 0x00000000000572ca */ /* 0x060fe400000e0000 */
[----:B------:R-:W-:Y:S01]  /*c970*/  R2UR UR36, R0 ;  /* 0x00000000002472ca */ /* 0x000fe200000e0000 */
[----:B------:R-:W-:-:S05]  /*c980*/  VIADD R0, R22, 0xb000 ;  /* 0x0000b00016007836 */ /* 0x000fca0000000000 */
[----:B------:R-:W-:-:S05]  /*c990*/  LOP3.LUT P0, RZ, R0, 0x1bf, RZ, 0xc0, !PT ;  /* 0x000001bf00ff7812 */ /* 0x000fca000780c0ff */
[----:B------:R-:W-:Y:S02]  /*c9a0*/  USHF.R.S32.HI UR4, URZ, 0x1f, UR5 ;  /* 0x0000001f3f047899 */ /* 0x000fe40008011405 */
[----:B------:R-:W-:Y:S02]  /*c9b0*/  UIMAD.WIDE.U32 UR36, UR36, UR6, URZ ;  /* 0x00000006242472a5 */ /* 0x000fe4000f8e003f */
[----:B------:R-:W-:-:S04]  /*c9c0*/  UIMAD UR4, UR4, UR6, URZ ;  /* 0x00000006040472a4 */ /* 0x000fc8000f8e023f */
[----:B------:R-:W-:-:S04]  /*c9d0*/  UIMAD UR4, UR5, UR7, UR4 ;  /* 0x00000007050472a4 */ /* 0x000fc8000f8e0204 */
[----:B------:R-:W-:Y:S01]  /*c9e0*/  UIADD3 UR47, UR37, UR4, URZ ;  /* 0x00000004252f7290 */ /* 0x000fe2000fffe03f */
[----:B------:R-:W-:Y:S11]  /*c9f0*/  @!P0 BRA `(.L_x_259) ;  /* 0x0000000000408947 */ /* 0x000ff60003800000 */
[----:B--2---:R-:W-:Y:S01]  /*ca00*/  MOV R2, 0x0 ;  /* 0x0000000000027802 */ /* 0x004fe20000000f00 */
[----:B------:R-:W-:Y:S01]  /*ca10*/  ULDC.64 UR6, c[0x4][0x98] ;  /* 0x0100260000067ab9 */ /* 0x000fe20000000a00 */
[----:B------:R-:W-:Y:S01]  /*ca20*/  ULDC.64 UR8, c[0x4][0xa0] ;  /* 0x0100280000087ab9 */ /* 0x000fe20000000a00 */
[----:B------:R-:W-:Y:S01]  /*ca30*/  ULDC.64 UR4, c[0x4][0x28] ;  /* 0x01000a0000047ab9 */ /* 0x000fe20000000a00 */
[----:B---34-:R-:W-:Y:S01]  /*ca40*/  MOV R4, UR6 ;  /* 0x0000000600047c02 */ /* 0x018fe20008000f00 */
[----:B------:R-:W-:Y:S01]  /*ca50*/  IMAD.U32 R5, RZ, RZ, UR7 ;  /* 0x00000007ff057e24 */ /* 0x000fe2000f8e00ff */
[----:B------:R-:W2:Y:S01]  /*ca60*/  LDC.64 R2, c[0x4][R2] ;  /* 0x0100000002027b82 */ /* 0x000ea20000000a00 */
        /* <DEDUP_REMOVED lines=8> */
[----:B012---:R-:W-:Y:S05]  /*caf0*/  CALL.ABS.NOINC R2 ;  /* 0x0000000002007343 */ /* 0x007fea0003c00000 */
.L_x_259:
[----:B------:R-:W-:Y:S05]  /*cb00*/  BSYNC B6 ;  /* 0x0000000000067941 */ /* 0x000fea0003800000 */
.L_x_258:
[----:B------:R-:W3:Y:S01]  /*cb10*/  LDL R19, [R1+0x8] ;  /* 0x0000080001137983 */ /* 0x000ee20000100800 */
[----:B------:R-:W0:Y:S03]  /*cb20*/  LDC R8, c[0x0][0x448] ;  /* 0x00011200ff087b82 */ /* 0x000e260000000800 */
[----:B------:R0:W5:Y:S01]  /*cb30*/  LDL R10, [R1+0x2c] ;  /* 0x00002c00010a7983 */ /* 0x0001620000100800 */
[----:B--2---:R-:W2:Y:S01]  /*cb40*/  S2R R2, SR_TID.X ;  /* 0x0000000000027919 */ /* 0x004ea20000002100 */
[----:B------:R-:W-:Y:S01]  /*cb50*/  R2UR UR7, R18 ;  /* 0x00000000120772ca */ /* 0x000fe200000e0000 */
[----:B------:R-:W-:Y:S01]  /*cb60*/  ULDC.64 UR8, c[0x0][0x2d8] ;  /* 0x0000b60000087ab9 */ /* 0x000fe20000000a00 */
[----:B0-----:R-:W-:Y:S02]  /*cb70*/  ISETP.NE.AND P0, PT, R8, 0x1, PT ;  /* 0x000000010800780c */ /* 0x001fe40003f05270 */
[----:B------:R-:W-:-:S11]  /*cb80*/  R2UR UR10, R18 ;  /* 0x00000000120a72ca */ /* 0x000fd600000e0000 */
[----:B------:R-:W0:Y:S01]  /*cb90*/  @P0 LDC R3, c[0x0][0x44c] ;  /* 0x00011300ff030b82 */ /* 0x000e220000000800 */
[C---:B--2---:R-:W-:Y:S01]  /*cba0*/  LOP3.LUT R20, R2.reuse, 0x7f, RZ, 0xc0, !PT ;  /* 0x0000007f02147812 */ /* 0x044fe200078ec0ff */
[----:B------:R-:W-:-:S06]  /*cbb0*/  IMAD.SHL.U32 R2, R2, 0x20, RZ ;  /* 0x0000002002027824 */ /* 0x000fcc00078e00ff */
[----:B------:R-:W2:Y:S01]  /*cbc0*/  @P0 LDC R0, c[0x0][0x450] ;  /* 0x00011400ff000b82 */ /* 0x000ea20000000800 */
[----:B------:R-:W-:Y:S01]  /*cbd0*/  SHF.R.U32.HI R20, RZ, 0x2, R20 ;  /* 0x00000002ff147819 */ /* 0x000fe20000011614 */
[----:B------:R-:W-:-:S03]  /*cbe0*/  UMOV UR4, UR36 ;  /* 0x0000002400047c82 */ /* 0x000fc60008000000 */
[----:B------:R-:W-:Y:S01]  /*cbf0*/  LOP3.LUT R2, R20, 0x60, R2, 0xf8, !PT ;  /* 0x0000006014027812 */ /* 0x000fe200078ef802 */
[----:B------:R-:W-:Y:S02]  /*cc00*/  UMOV UR5, UR47 ;  /* 0x0000002f00057c82 */ /* 0x000fe40008000000 */
[----:B------:R-:W-:Y:S02]  /*cc10*/  UIMAD.WIDE.U32 UR4, UR7, UR8, UR4 ;  /* 0x00000008070472a5 */ /* 0x000fe4000f8e0004 */
[----:B------:R-:W-:-:S04]  /*cc20*/  IMAD R6, R17, 0xc0, R2 ;  /* 0x000000c011067824 */ /* 0x000fc800078e0202 */
[----:B0-----:R-:W-:Y:S01]  /*cc30*/  @P0 IMAD.HI.U32 R3, R6, R3, RZ ;  /* 0x0000000306030227 */ /* 0x001fe200078e00ff */
[----:B------:R-:W-:-:S04]  /*cc40*/  MOV R2, R6 ;  /* 0x0000000600027202 */ /* 0x000fc80000000f00 */
[----:B--2---:R-:W-:-:S04]  /*cc50*/  @P0 SHF.R.U32.HI R2, RZ, R0, R3 ;  /* 0x00000000ff020219 */ /* 0x004fc80000011603 */
[--C-:B---34-:R-:W-:Y:S01]  /*cc60*/  SHF.R.S32.HI R4, RZ, 0x1f, R2.reuse ;  /* 0x0000001fff047819 */ /* 0x118fe20000011402 */
[----:B------:R-:W-:-:S04]  /*cc70*/  IMAD.MOV R0, RZ, RZ, -R2 ;  /* 0x000000ffff007224 */ /* 0x000fc800078e0a02 */
[----:B------:R-:W-:Y:S02]  /*cc80*/  IMAD R0, R8, R0, R6 ;  /* 0x0000000008007224 */ /* 0x000fe400078e0206 */
[----:B------:R-:W-:Y:S01]  /*cc90*/  VIADD R6, R6, 0x80 ;  /* 0x0000008006067836 */ /* 0x000fe20000000000 */
[----:B------:R-:W0:Y:S01]  /*cca0*/  S2R R20, SR_TID.X ;  /* 0x0000000000147919 */ /* 0x000e220000002100 */
[----:B------:R-:W-:-:S13]  /*ccb0*/  R2UR UR6, R19 ;  /* 0x00000000130672ca */ /* 0x000fda00000e0000 */
[----:B------:R-:W-:-:S04]  /*ccc0*/  UIMAD UR6, UR6, UR8, URZ ;  /* 0x00000008060672a4 */ /* 0x000fc8000f8e023f */
[----:B------:R-:W-:-:S03]  /*ccd0*/  UIMAD UR6, UR10, UR9, UR6 ;  /* 0x000000090a0672a4 */ /* 0x000fc6000f8e0206 */
[----:B------:R-:W-:Y:S01]  /*cce0*/  ULDC.64 UR8, c[0x0][0x2e0] ;  /* 0x0000b80000087ab9 */ /* 0x000fe20000000a00 */
[----:B------:R-:W-:Y:S02]  /*ccf0*/  UIADD3 UR5, UR5, UR6, URZ ;  /* 0x0000000605057290 */ /* 0x000fe4000fffe03f */
[----:B------:R-:W-:Y:S02]  /*cd00*/  UIMAD UR6, UR45, UR8, URZ ;  /* 0x000000082d0672a4 */ /* 0x000fe4000f8e023f */
[----:B------:R-:W-:Y:S02]  /*cd10*/  UIMAD.WIDE.U32 UR4, UR44, UR8, UR4 ;  /* 0x000000082c0472a5 */ /* 0x000fe4000f8e0004 */
[----:B------:R-:W-:Y:S01]  /*cd20*/  UIMAD UR6, UR44, UR9, UR6 ;  /* 0x000000092c0672a4 */ /* 0x000fe2000f8e0206 */
[----:B------:R-:W-:Y:S02]  /*cd30*/  ULDC.64 UR10, c[0x0][0x280] ;  /* 0x0000a000000a7ab9 */ /* 0x000fe40000000a00 */
[----:B------:R-:W-:Y:S01]  /*cd40*/  ULDC.64 UR8, c[0x0][0x2c8] ;  /* 0x0000b20000087ab9 */ /* 0x000fe20000000a00 */
[----:B------:R-:W-:-:S03]  /*cd50*/  UIADD3 UR5, UR5, UR6, URZ ;  /* 0x0000000605057290 */ /* 0x000fc6000fffe03f */
[----:B------:R-:W-:Y:S02]  /*cd60*/  ULDC.64 UR6, c[0x0][0x2d0] ;  /* 0x0000b40000067ab9 */ /* 0x000fe40000000a00 */
[----:B------:R-:W-:Y:S02]  /*cd70*/  IMAD R4, R4, UR6, RZ ;  /* 0x0000000604047c24 */ /* 0x000fe4000f8e02ff */
[----:B------:R-:W-:Y:S02]  /*cd80*/  IMAD.U32 R5, RZ, RZ, UR6 ;  /* 0x00000006ff057e24 */ /* 0x000fe4000f8e00ff */
[C---:B------:R-:W-:Y:S02]  /*cd90*/  IMAD R4, R2.reuse, UR7, R4 ;  /* 0x0000000702047c24 */ /* 0x040fe4000f8e0204 */
[----:B------:R-:W-:-:S04]  /*cda0*/  IMAD.WIDE.U32 R2, R2, R5, UR4 ;  /* 0x0000000402027e25 */ /* 0x000fc8000f8e0005 */
[----:B------:R-:W-:Y:S01]  /*cdb0*/  IMAD.IADD R3, R3, 0x1, R4 ;  /* 0x0000000103037824 */ /* 0x000fe200078e0204 */
[----:B------:R-:W-:Y:S01]  /*cdc0*/  SHF.R.S32.HI R4, RZ, 0x1f, R0 ;  /* 0x0000001fff047819 */ /* 0x000fe20000011400 */
[----:B------:R-:W-:-:S04]  /*cdd0*/  IMAD.WIDE.U32 R2, R0, UR8, R2 ;  /* 0x0000000800027c25 */ /* 0x000fc8000f8e0002 */
[----:B------:R-:W-:-:S04]  /*cde0*/  IMAD R4, R4, UR8, RZ ;  /* 0x0000000804047c24 */ /* 0x000fc8000f8e02ff */
[----:B------:R-:W-:Y:S01]  /*cdf0*/  IMAD R4, R0, UR9, R4 ;  /* 0x0000000900047c24 */ /* 0x000fe2000f8e0204 */
[----:B------:R-:W-:Y:S02]  /*ce00*/  IADD3 R0, P1, R2, UR10, RZ ;  /* 0x0000000a02007c10 */ /* 0x000fe4000ff3e0ff */
[----:B------:R-:W2:Y:S02]  /*ce10*/  @P0 LDC R2, c[0x0][0x44c] ;  /* 0x00011300ff020b82 */ /* 0x000ea40000000800 */
[----:B------:R-:W-:-:S06]  /*ce20*/  IADD3.X R4, R3, UR11, R4, P1, !PT ;  /* 0x0000000b03047c10 */ /* 0x000fcc0008ffe404 */
[----:B------:R-:W3:Y:S01]  /*ce30*/  @P0 LDC R3, c[0x0][0x450] ;  /* 0x00011400ff030b82 */ /* 0x000ee20000000800 */
[----:B--2---:R-:W-:Y:S01]  /*ce40*/  @P0 IMAD.HI.U32 R7, R6, R2, RZ ;  /* 0x0000000206070227 */ /* 0x004fe200078e00ff */
[----:B------:R-:W-:-:S04]  /*ce50*/  MOV R2, R6 ;  /* 0x0000000600027202 */ /* 0x000fc80000000f00 */
[----:B---3--:R-:W-:-:S05]  /*ce60*/  @P0 SHF.R.U32.HI R2, RZ, R3, R7 ;  /* 0x00000003ff020219 */ /* 0x008fca0000011607 */
[----:B------:R-:W-:-:S04]  /*ce70*/  IMAD.MOV R3, RZ, RZ, -R2 ;  /* 0x000000ffff037224 */ /* 0x000fc800078e0a02 */
[----:B------:R-:W-:Y:S01]  /*ce80*/  IMAD R6, R8, R3, R6 ;  /* 0x0000000308067224 */ /* 0x000fe200078e0206 */
[----:B------:R-:W-:-:S05]  /*ce90*/  SHF.R.S32.HI R3, RZ, 0x1f, R2 ;  /* 0x0000001fff037819 */ /* 0x000fca0000011402 */
[----:B------:R-:W-:-:S04]  /*cea0*/  IMAD R3, R3, UR6, RZ ;  /* 0x0000000603037c24 */ /* 0x000fc8000f8e02ff */
[C---:B------:R-:W-:Y:S02]  /*ceb0*/  IMAD R7, R2.reuse, UR7, R3 ;  /* 0x0000000702077c24 */ /* 0x040fe4000f8e0203 */
[----:B------:R-:W-:Y:S01]  /*cec0*/  IMAD.WIDE.U32 R2, R2, R5, UR4 ;  /* 0x0000000402027e25 */ /* 0x000fe2000f8e0005 */
[----:B------:R-:W-:Y:S01]  /*ced0*/  SHF.R.S32.HI R5, RZ, 0x1f, R6 ;  /* 0x0000001fff057819 */ /* 0x000fe20000011406 */
[----:B------:R-:W-:Y:S02]  /*cee0*/  ULDC UR4, c[0x0][0x2b8] ;  /* 0x0000ae0000047ab9 */ /* 0x000fe40000000800 */
[----:B------:R-:W-:Y:S02]  /*cef0*/  IMAD.IADD R3, R3, 0x1, R7 ;  /* 0x0000000103037824 */ /* 0x000fe400078e0207 */
[----:B------:R-:W-:Y:S02]  /*cf00*/  IMAD R5, R5, UR8, RZ ;  /* 0x0000000805057c24 */ /* 0x000fe4000f8e02ff */
[----:B------:R-:W-:-:S04]  /*cf10*/  IMAD.WIDE.U32 R2, R6, UR8, R2 ;  /* 0x0000000806027c25 */ /* 0x000fc8000f8e0002 */
[----:B0-----:R-:W-:Y:S02]  /*cf20*/  IMAD.SHL.U32 R19, R20, 0x10, RZ ;  /* 0x0000001014137824 */ /* 0x001fe400078e00ff */
[----:B------:R-:W-:Y:S01]  /*cf30*/  IMAD R7, R6, UR9, R5 ;  /* 0x0000000906077c24 */ /* 0x000fe2000f8e0205 */
[----:B------:R-:W-:Y:S02]  /*cf40*/  IADD3 R5, P0, R2, UR10, RZ ;  /* 0x0000000a02057c10 */ /* 0x000fe4000ff1e0ff */
[----:B------:R-:W-:Y:S02]  /*cf50*/  LOP3.LUT R19, R19, 0x30, RZ, 0xc0, !PT ;  /* 0x0000003013137812 */ /* 0x000fe400078ec0ff */
[----:B------:R-:W-:Y:S02]  /*cf60*/  IADD3.X R7, R3, UR11, R7, P0, !PT ;  /* 0x0000000b03077c10 */ /* 0x000fe400087fe407 */
[----:B------:R-:W-:Y:S01]  /*cf70*/  ISETP.GE.AND P0, PT, R19, UR4, PT ;  /* 0x0000000413007c0c */ /* 0x000fe2000bf06270 */
[----:B------:R-:W-:Y:S01]  /*cf80*/  UMOV UR4, 0xffffffff ;  /* 0xffffffff00047882 */ /* 0x000fe20000000000 */
[----:B------:R-:W-:-:S04]  /*cf90*/  LOP3.LUT R20, R20, 0x7f, RZ, 0xc0, !PT ;  /* 0x0000007f14147812 */ /* 0x000fc800078ec0ff */
[----:B------:R-:W-:Y:S01]  /*cfa0*/  SHF.R.U32.HI R20, RZ, 0x2, R20 ;  /* 0x00000002ff147819 */ /* 0x000fe20000011614 */
[----:B------:R-:W-:Y:S06]  /*cfb0*/  BRA.DIV UR4, `(.L_x_260) ;  /* 0x0000003e04907947 */ /* 0x000fec000b800000 */
[----:B------:R-:W0:Y:S01]  /*cfc0*/  SHFL.IDX PT, R3, R0, RZ, 0x1c1f ;  /* 0x001c1fff00037589 */ /* 0x000e2200000e0000 */
[----:B------:R-:W-:Y:S02]  /*cfd0*/  IMAD R17, R17, 0xc0, R20 ;  /* 0x000000c011117824 */ /* 0x000fe400078e0214 */
[----:B------:R-:W-:Y:S01]  /*cfe0*/  IMAD R6, R8, UR41, RZ ;  /* 0x0000002908067c24 */ /* 0x000fe2000f8e02ff */
[----:B------:R-:W2:Y:S04]  /*cff0*/  SHFL.IDX PT, R2, R4, RZ, 0x1c1f ;  /* 0x001c1fff04027589 */ /* 0x000ea800000e0000 */
[----:B------:R-:W-:Y:S01]  /*d000*/  ISETP.GE.AND P2, PT, R17, R6, PT ;  /* 0x000000061100720c */ /* 0x000fe20003f46270 */
[----:B-1----:R-:W-:-:S12]  /*d010*/  SHFL.IDX PT, R14, R5, 0x1, 0x1c1f ;  /* 0x003c1f00050e7f89 */ /* 0x002fd800000e0000 */
[----:B0-----:R-:W-:-:S05]  /*d020*/  @!P2 IADD3 R3, P1, R19, R3, RZ ;  /* 0x000000031303a210 */ /* 0x001fca0007f3e0ff */
[----:B--2---:R-:W-:-:S05]  /*d030*/  @!P2 IMAD.X R2, RZ, RZ, R2, P1 ;  /* 0x000000ffff02a224 */ /* 0x004fca00008e0602 */
[----:B------:R-:W-:-:S04]  /*d040*/  @!P2 LOP3.LUT R3, R3, R2, RZ, 0x3c, !PT ;  /* 0x000000020303a212 */ /* 0x000fc800078e3cff */
[----:B------:R-:W-:-:S04]  /*d050*/  @!P2 LOP3.LUT R2, R3, R2, RZ, 0x3c, !PT ;  /* 0x000000020302a212 */ /* 0x000fc800078e3cff */
[----:B------:R-:W-:-:S05]  /*d060*/  @!P2 LOP3.LUT R3, R3, R2, RZ, 0x3c, !PT ;  /* 0x000000020303a212 */ /* 0x000fca00078e3cff */
[----:B-----5:R0:W-:Y:S02]  /*d070*/  @!P2 LDGSTS.E.BYPASS.LTC128B.128 [R10+0xb000], desc[UR48][R2.64], !P0 ;  /* 0x0b000000020aafae */ /* 0x0201e4000c101d70 */
[----:B0-----:R-:W-:Y:S02]  /*d080*/  IADD3 R2, R17, 0x20, RZ ;  /* 0x0000002011027810 */ /* 0x001fe40007ffe0ff */
[----:B------:R-:W0:Y:S02]  /*d090*/  SHFL.IDX PT, R3, R0, 0x1, 0x1c1f ;  /* 0x003c1f0000037f89 */ /* 0x000e2400000e0000 */
[----:B------:R-:W-:Y:S02]  /*d0a0*/  ISETP.GE.AND P2, PT, R2, R6, PT ;  /* 0x000000060200720c */ /* 0x000fe40003f46270 */
[----:B------:R-:W1:Y:S11]  /*d0b0*/  SHFL.IDX PT, R2, R4, 0x1, 0x1c1f ;  /* 0x003c1f0004027f89 */ /* 0x000e7600000e0000 */
[----:B0-----:R-:W-:-:S05]  /*d0c0*/  @!P2 IADD3 R3, P1, R19, R3, RZ ;  /* 0x000000031303a210 */ /* 0x001fca0007f3e0ff */
[----:B-1----:R-:W-:-:S05]  /*d0d0*/  @!P2 IMAD.X R2, RZ, RZ, R2, P1 ;  /* 0x000000ffff02a224 */ /* 0x002fca00008e0602 */
[----:B------:R-:W-:-:S04]  /*d0e0*/  @!P2 LOP3.LUT R3, R3, R2, RZ, 0x3c, !PT ;  /* 0x000000020303a212 */ /* 0x000fc800078e3cff */
[----:B------:R-:W-:-:S04]  /*d0f0*/  @!P2 LOP3.LUT R2, R3, R2, RZ, 0x3c, !PT ;  /* 0x000000020302a212 */ /* 0x000fc800078e3cff */
[----:B------:R-:W-:-:S05]  /*d100*/  @!P2 LOP3.LUT R3, R3, R2, RZ, 0x3c, !PT ;  /* 0x000000020303a212 */ /* 0x000fca00078e3cff */
[----:B------:R0:W-:Y:S02]  /*d110*/  @!P2 LDGSTS.E.BYPASS.LTC128B.128 [R10+0xb800], desc[UR48][R2.64], !P0 ;  /* 0x0b800000020aafae */ /* 0x0001e4000c101d70 */
[----:B0-----:R-:W-:Y:S02]  /*d120*/  VIADD R2, R17, 0x40 ;  /* 0x0000004011027836 */ /* 0x001fe40000000000 */
[----:B------:R-:W0:Y:S03]  /*d130*/  SHFL.IDX PT, R3, R0, 0x2, 0x1c1f ;  /* 0x005c1f0000037f89 */ /* 0x000e2600000e0000 */
[----:B------:R-:W-:Y:S01]  /*d140*/  ISETP.GE.AND P2, PT, R2, R6, PT ;  /* 0x000000060200720c */ /* 0x000fe20003f46270 */
[----:B------:R-:W-:Y:S04]  /*d150*/  SHFL.IDX PT, R0, R0, 0x3, 0x1c1f ;  /* 0x007c1f0000007f89 */ /* 0x000fe800000e0000 */
[----:B------:R-:W1:Y:S04]  /*d160*/  SHFL.IDX PT, R2, R4, 0x2, 0x1c1f ;  /* 0x005c1f0004027f89 */ /* 0x000e6800000e0000 */
[----:B------:R-:W2:Y:S04]  /*d170*/  SHFL.IDX PT, R4, R4, 0x3, 0x1c1f ;  /* 0x007c1f0004047f89 */ /* 0x000ea800000e0000 */
[----:B0-----:R-:W-:-:S05]  /*d180*/  @!P2 IADD3 R3, P1, R19, R3, RZ ;  /* 0x000000031303a210 */ /* 0x001fca0007f3e0ff */
[----:B-1----:R-:W-:-:S05]  /*d190*/  @!P2 IMAD.X R2, RZ, RZ, R2, P1 ;  /* 0x000000ffff02a224 */ /* 0x002fca00008e0602 */
[----:B------:R-:W-:-:S04]  /*d1a0*/  @!P2 LOP3.LUT R3, R3, R2, RZ, 0x3c, !PT ;  /* 0x000000020303a212 */ /* 0x000fc800078e3cff */
[----:B------:R-:W-:-:S04]  /*d1b0*/  @!P2 LOP3.LUT R2, R3, R2, RZ, 0x3c, !PT ;  /* 0x000000020302a212 */ /* 0x000fc800078e3cff */
[----:B------:R-:W-:-:S05]  /*d1c0*/  @!P2 LOP3.LUT R3, R3, R2, RZ, 0x3c, !PT ;  /* 0x000000020303a212 */ /* 0x000fca00078e3cff */
[----:B------:R0:W-:Y:S02]  /*d1d0*/  @!P2 LDGSTS.E.BYPASS.LTC128B.128 [R10+0xc000], desc[UR48][R2.64], !P0 ;  /* 0x0c000000020aafae */ /* 0x0001e4000c101d70 */
[----:B0-----:R-:W-:-:S05]  /*d1e0*/  VIADD R2, R17, 0x60 ;  /* 0x0000006011027836 */ /* 0x001fca0000000000 */
[----:B------:R-:W-:-:S13]  /*d1f0*/  ISETP.GE.AND P2, PT, R2, R6, PT ;  /* 0x000000060200720c */ /* 0x000fda0003f46270 */
[----:B------:R-:W-:-:S04]  /*d200*/  @!P2 IADD3 R0, P1, R19, R0, RZ ;  /* 0x000000001300a210 */ /* 0x000fc80007f3e0ff */
[----:B--2---:R-:W-:-:S05]  /*d210*/  @!P2 IADD3.X R2, RZ, R4, RZ, P1, !PT ;  /* 0x00000004ff02a210 */ /* 0x004fca0000ffe4ff */
[----:B------:R-:W-:Y:S02]  /*d220*/  @!P2 IMAD.MOV.U32 R3, RZ, RZ, R2 ;  /* 0x000000ffff03a224 */ /* 0x000fe400078e0002 */
[----:B------:R-:W-:Y:S02]  /*d230*/  @!P2 IMAD.MOV.U32 R2, RZ, RZ, R0 ;  /* 0x000000ffff02a224 */ /* 0x000fe400078e0000 */
[----:B------:R-:W-:-:S03]  /*d240*/  VIADD R0, R17, 0x80 ;  /* 0x0000008011007836 */ /* 0x000fc60000000000 */
[----:B------:R0:W-:Y:S02]  /*d250*/  @!P2 LDGSTS.E.BYPASS.LTC128B.128 [R10+0xc800], desc[UR48][R2.64], !P0 ;  /* 0x0c800000020aafae */ /* 0x0001e4000c101d70 */
[----:B------:R-:W-:Y:S02]  /*d260*/  ISETP.GE.AND P2, PT, R0, R6, PT ;  /* 0x000000060000720c */ /* 0x000fe40003f46270 */
[----:B------:R-:W-:Y:S04]  /*d270*/  SHFL.IDX PT, R0, R7, RZ, 0x1c1f ;  /* 0x001c1fff07007589 */ /* 0x000fe800000e0000 */
[----:B------:R-:W-:Y:S04]  /*d280*/  SHFL.IDX PT, R7, R7, 0x1, 0x1c1f ;  /* 0x003c1f0007077f89 */ /* 0x000fe800000e0000 */
[----:B0-----:R-:W0:Y:S03]  /*d290*/  SHFL.IDX PT, R2, R5, RZ, 0x1c1f ;  /* 0x001c1fff05027589 */ /* 0x001e2600000e0000 */
[----:B0-----:R-:W-:-:S05]  /*d2a0*/  @!P2 IADD3 R2, P1, R19, R2, RZ ;  /* 0x000000021302a210 */ /* 0x001fca0007f3e0ff */
[----:B------:R-:W-:-:S05]  /*d2b0*/  @!P2 IMAD.X R0, RZ, RZ, R0, P1 ;  /* 0x000000ffff00a224 */ /* 0x000fca00008e0600 */
[----:B------:R-:W-:-:S05]  /*d2c0*/  @!P2 MOV R3, R0 ;  /* 0x000000000003a202 */ /* 0x000fca0000000f00 */
[----:B------:R0:W-:Y:S02]  /*d2d0*/  @!P2 LDGSTS.E.BYPASS.LTC128B.128 [R10+0xd000], desc[UR48][R2.64], !P0 ;  /* 0x0d000000020aafae */ /* 0x0001e4000c101d70 */
.L_x_362:
[----:B------:R-:W-:-:S05]  /*d2e0*/  VIADD R17, R17, 0xa0 ;  /* 0x000000a011117836 */ /* 0x000fca0000000000 */
[----:B------:R-:W-:-:S13]  /*d2f0*/  ISETP.GE.AND P1, PT, R17, R6, PT ;  /* 0x000000061100720c */ /* 0x000fda0003f26270 */
[----:B0-----:R-:W-:-:S05]  /*d300*/  @!P1 IADD3 R2, P2, R19, R14, RZ ;  /* 0x0000000e13029210 */ /* 0x001fca0007f5e0ff */
[----:B------:R-:W-:-:S05]  /*d310*/  @!P1 IMAD.X R3, RZ, RZ, R7, P2 ;  /* 0x000000ffff039224 */ /* 0x000fca00010e0607 */
[----:B------:R-:W-:Y:S01]  /*d320*/  @!PT LDS RZ, [RZ] ;  /* 0x00000000fffff984 */ /* 0x000fe20000000800 */
[----:B------:R-:W-:Y:S01]  /*d330*/  @!PT LDS RZ, [RZ] ;  /* 0x00000000fffff984 */ /* 0x000fe20000000800 */
[----:B------:R-:W-:Y:S01]  /*d340*/  @!PT LDS RZ, [RZ] ;  /* 0x00000000fffff984 */ /* 0x000fe20000000800 */
[----:B------:R0:W-:Y:S01]  /*d350*/  @!P1 LDGSTS.E.BYPASS.LTC128B.128 [R10+0xd800], desc[UR48][R2.64], !P0 ;  /* 0x0d800000020a9fae */ /* 0x0001e2000c101d70 */
[----:B------:R-:W-:Y:S01]  /*d360*/  PLOP3.LUT P0, PT, PT, PT, PT, 0x80, 0x0 ;  /* 0x000000000000781c */ /* 0x000fe20003f0f070 */
[----:B------:R-:W-:-:S12]  /*d370*/  NOP ;  /* 0x0000000000007918 */ /* 0x000fd80000000000 */
.L_x_261:
[----:B------:R-:W-:Y:S02]  /*d380*/  PLOP3.LUT P1, PT, P1, P0, PT, 0xa2, 0x0 ;  /* 0x000000000000781c */ /* 0x000fe40000f21472 */
[----:B------:R-:W-:-:S08]  /*d390*/  @P0 R2UR P1, UR4, R22 ;  /* 0x00000000160402ca */ /* 0x000fd00000020000 */
[----:B------:R-:W-:-:S05]  /*d3a0*/  @P0 PLOP3.LUT P0, PT, P1, PT, PT, 0x80, 0x0 ;  /* 0x000000000000081c */ /* 0x000fca0000f0f070 */
[----:B------:R-:W-:Y:S01]  /*d3b0*/  @!P1 SYNCS.ARRIVE.TRANS64.RED.A0T1 RZ, [UR4+0x13200], RZ ;  /* 0x013200ffffff99a7 */ /* 0x000fe20008200404 */
[----:B------:R-:W-:Y:S07]  /*d3c0*/  @!P1 ARRIVES.LDGSTSBAR.64.TRANSCNT [UR4+0x13200] ;  /* 0x01320000ff0099b0 */ /* 0x000fee0008000a84 */
[----:B------:R-:W-:Y:S05]  /*d3d0*/  @P0 BRA.U.ANY `(.L_x_261) ;  /* 0xfffffffd00e80947 */ /* 0x000fea000393ffff */
[----:B0-----:R-:W2:Y:S02]  /*d3e0*/  LDL.LU R2, [R1+0x30] ;  /* 0x0000300001027983 */ /* 0x001ea40000300800 */
[----:B--2---:R-:W-:-:S05]  /*d3f0*/  VIADD R2, R2, 0x1 ;  /* 0x0000000102027836 */ /* 0x004fca0000000000 */
[----:B------:R0:W-:Y:S01]  /*d400*/  STL [R1+0x30], R2 ;  /* 0x0000300201007387 */ /* 0x0001e20000100800 */
[----:B------:R-:W-:-:S04]  /*d410*/  LEA.HI R0, R2, R2, RZ, 0x1 ;  /* 0x0000000202007211 */ /* 0x000fc800078f08ff */
[----:B------:R-:W-:-:S05]  /*d420*/  LOP3.LUT R0, R0, 0xfffffffe, RZ, 0xc0, !PT ;  /* 0xfffffffe00007812 */ /* 0x000fca00078ec0ff */
[----:B------:R-:W-:-:S05]  /*d430*/  IMAD.IADD R0, R2, 0x1, -R0 ;  /* 0x0000000102007824 */ /* 0x000fca00078e0a00 */
[----:B------:R-:W-:Y:S01]  /*d440*/  SHF.L.U32 R3, R0, 0x1f, RZ ;  /* 0x0000001f00037819 */ /* 0x000fe200000006ff */
[----:B------:R-:W-:Y:S01]  /*d450*/  NOP ;  /* 0x0000000000007918 */ /* 0x000fe20000000000 */
[----:B------:R0:W-:Y:S01]  /*d460*/  SYNCS.ARRIVE.TRANS64.A1T0 RZ, [R22+URZ+0x13200], RZ ;  /* 0x013200ff16ff79a7 */ /* 0x0001e2000810003f */
[----:B------:R-:W-:Y:S01]  /*d470*/  BSSY B0, `(.L_x_262) ;  /* 0x0000003000007945 */ /* 0x000fe20003800000 */
[----:B------:R-:W1:Y:S03]  /*d480*/  SYNCS.PHASECHK.TRANS64.TRYWAIT P0, [R22+URZ+0x13220], R3 ;  /* 0x01322003160075a7 */ /* 0x000e66000800017f */
[----:B01----:R-:W-:Y:S05]  /*d490*/  @!P0 BRA `(.L_x_263) ;  /* 0x00000040003c8947 */ /* 0x003fea0003800000 */
.L_x_363:
[----:B------:R-:W-:Y:S05]  /*d4a0*/  BSYNC B0 ;  /* 0x0000000000007941 */ /* 0x000fea0003800000 */
.L_x_262:
[----:B------:R-:W-:-:S06]  /*d4b0*/  UISETP.GE.AND UP0, UPT, UR42, 0xa1, UPT ;  /* 0x000000a12a00788c */ /* 0x000fcc000bf06270 */
[----:B------:R-:W-:-:S13]  /*d4c0*/  PLOP3.LUT P0, PT, PT, PT, UP0, 0x80, 0x0 ;  /* 0x000000000000781c */ /* 0x000fda0003f0f008 */
[----:B------:R-:W-:Y:S05]  /*d4d0*/  @!P0 BRA `(.L_x_264) ;  /* 0x0000001400288947 */ /* 0x000fea0003800000 */
[----:B------:R1:W5:Y:S01]  /*d4e0*/  LDL.LU R21, [R1+0x4] ;  /* 0x0000040001157983 */ /* 0x0003620000300800 */
[----:B------:R-:W-:Y:S01]  /*d4f0*/  UIADD3 UR4, UR43, -0x2, URZ ;  /* 0xfffffffe2b047890 */ /* 0x000fe2000fffe03f */
[----:B------:R-:W-:-:S05]  /*d500*/  MOV R20, R28 ;  /* 0x0000001c00147202 */ /* 0x000fca0000000f00 */
[----:B------:R-:W-:-:S07]  /*d510*/  IMAD.U32 R29, RZ, RZ, UR4 ;  /* 0x00000004ff1d7e24 */ /* 0x000fce000f8e00ff */
.L_x_284:
[----:B0-2---:R-:W2:Y:S01]  /*d520*/  LDL R11, [R1+0x10] ;  /* 0x00001000010b7983 */ /* 0x005ea20000100800 */
[----:B------:R-:W3:Y:S03]  /*d530*/  LDC R2, c[0x0][0x430] ;  /* 0x00010c00ff027b82 */ /* 0x000ee60000000800 */
[----:B------:R-:W4:Y:S01]  /*d540*/  LDL R8, [R1] ;  /* 0x0000000001087983 */ /* 0x000f220000100800 */
[----:B------:R-:W0:Y:S01]  /*d550*/  S2R R0, SR_TID.X ;  /* 0x0000000000007919 */ /* 0x000e220000002100 */
[----:B-1----:R-:W1:Y:S01]  /*d560*/  S2R R6, SR_TID.X ;  /* 0x0000000000067919 */ /* 0x002e620000002100 */
[----:B---3--:R-:W-:Y:S01]  /*d570*/  ISETP.NE.AND P0, PT, R2, 0x1, PT ;  /* 0x000000010200780c */ /* 0x008fe20003f05270 */
[----:B------:R-:W-:-:S12]  /*d580*/  IMAD.MOV.U32 R9, RZ, RZ, 0xa0 ;  /* 0x000000a0ff097424 */ /* 0x000fd800078e00ff */
[----:B------:R-:W3:Y:S01]  /*d590*/  @P0 LDC R5, c[0x0][0x434] ;  /* 0x00010d00ff050b82 */ /* 0x000ee20000000800 */
[----:B0-----:R-:W-:-:S04]  /*d5a0*/  LOP3.LUT R0, R0, 0x7f, RZ, 0xc0, !PT ;  /* 0x0000007f00007812 */ /* 0x001fc800078ec0ff */
[----:B------:R-:W-:Y:S01]  /*d5b0*/  SHF.R.U32.HI R2, RZ, 0x2, R0 ;  /* 0x00000002ff027819 */ /* 0x000fe20000011600 */
[C---:B-1----:R-:W-:Y:S01]  /*d5c0*/  IMAD.SHL.U32 R7, R6.reuse, 0x20, RZ ;  /* 0x0000002006077824 */ /* 0x042fe200078e00ff */
[----:B------:R-:W-:Y:S01]  /*d5d0*/  LOP3.LUT R0, R6, 0x7f, RZ, 0xc0, !PT ;  /* 0x0000007f06007812 */ /* 0x000fe200078ec0ff */
[----:B------:R-:W0:Y:S03]  /*d5e0*/  @P0 LDC R3, c[0x0][0x434] ;  /* 0x00010d00ff030b82 */ /* 0x000e260000000800 */
[----:B------:R-:W-:Y:S02]  /*d5f0*/  LOP3.LUT R7, R2, 0x60, R7, 0xf8, !PT ;  /* 0x0000006002077812 */ /* 0x000fe400078ef807 */
[----:B------:R-:W-:-:S03]  /*d600*/  SHF.R.U32.HI R2, RZ, 0x2, R0 ;  /* 0x00000002ff027819 */ /* 0x000fc60000011600 */
[----:B------:R-:W1:Y:S01]  /*d610*/  @P0 LDC R4, c[0x0][0x438] ;  /* 0x00010e00ff040b82 */ /* 0x000e620000000800 */
[----:B------:R-:W-:-:S07]  /*d620*/  SHF.L.U32 R10, R6, 0x5, RZ ;  /* 0x00000005060a7819 */ /* 0x000fce00000006ff */
[----:B------:R-:W1:Y:S01]  /*d630*/  @P0 LDC R0, c[0x0][0x438] ;  /* 0x00010e00ff000b82 */ /* 0x000e620000000800 */
[----:B------:R-:W-:Y:S01]  /*d640*/  LOP3.LUT R10, R2, 0x60, R10, 0xf8, !PT ;  /* 0x00000060020a7812 */ /* 0x000fe200078ef80a */
[----:B------:R-:W-:-:S03]  /*d650*/  IMAD R9, R29, R9, UR38 ;  /* 0x000000261d097e24 */ /* 0x000fc6000f8e0209 */
[----:B------:R-:W-:Y:S01]  /*d660*/  LOP3.LUT R10, R10, 0x80, RZ, 0xfc, !PT ;  /* 0x000000800a0a7812 */ /* 0x000fe200078efcff */
[----:B------:R-:W-:-:S04]  /*d670*/  IMAD.IADD R7, R7, 0x1, R9 ;  /* 0x0000000107077824 */ /* 0x000fc800078e0209 */
[----:B------:R-:W-:Y:S02]  /*d680*/  IMAD.IADD R9, R10, 0x1, R9 ;  /* 0x000000010a097824 */ /* 0x000fe400078e0209 */
[----:B---3--:R-:W-:-:S04]  /*d690*/  @P0 IMAD.HI.U32 R5, R7, R5, RZ ;  /* 0x0000000507050227 */ /* 0x008fc800078e00ff */
[----:B0-----:R-:W-:Y:S01]  /*d6a0*/  @P0 IMAD.HI.U32 R3, R9, R3, RZ ;  /* 0x0000000309030227 */ /* 0x001fe200078e00ff */
[----:B------:R-:W-:Y:S05]  /*d6b0*/  YIELD ;  /* 0x0000000000007946 */ /* 0x000fea0003800000 */
[----:B------:R-:W-:Y:S01]  /*d6c0*/  IMAD.MOV.U32 R2, RZ, RZ, R7 ;  /* 0x000000ffff027224 */ /* 0x000fe200078e0007 */
[----:B-1----:R-:W-:Y:S01]  /*d6d0*/  @P0 SHF.R.U32.HI R2, RZ, R4, R5 ;  /* 0x00000004ff020219 */ /* 0x002fe20000011605 */
[----:B------:R-:W-:Y:S01]  /*d6e0*/  IMAD.MOV.U32 R6, RZ, RZ, R9 ;  /* 0x000000ffff067224 */ /* 0x000fe200078e0009 */
[----:B------:R-:W-:Y:S01]  /*d6f0*/  @P0 SHF.R.U32.HI R6, RZ, R0, R3 ;  /* 0x00000000ff060219 */ /* 0x000fe20000011603 */
[----:B------:R-:W-:Y:S01]  /*d700*/  ULDC.64 UR6, c[0x0][0x428] ;  /* 0x00010a0000067ab9 */ /* 0x000fe20000000a00 */
[--C-:B------:R-:W-:Y:S01]  /*d710*/  SHF.R.S32.HI R3, RZ, 0x1f, R2.reuse ;  /* 0x0000001fff037819 */ /* 0x100fe20000011402 */
[----:B------:R-:W-:Y:S01]  /*d720*/  IMAD.MOV R4, RZ, RZ, -R2 ;  /* 0x000000ffff047224 */ /* 0x000fe200078e0a02 */
[----:B------:R-:W-:Y:S01]  /*d730*/  ULDC UR4, c[0x0][0x430] ;  /* 0x00010c0000047ab9 */ /* 0x000fe20000000800 */
[----:B------:R-:W-:-:S02]  /*d740*/  ULDC.64 UR8, c[0x0][0x418] ;  /* 0x0001060000087ab9 */ /* 0x000fc40000000a00 */
[----:B------:R-:W-:Y:S02]  /*d750*/  IMAD R7, R4, UR4, R7 ;  /* 0x0000000404077c24 */ /* 0x000fe4000f8e0207 */
[----:B--2---:R-:W-:-:S04]  /*d760*/  IMAD R0, R11, UR6, RZ ;  /* 0x000000060b007c24 */ /* 0x004fc8000f8e02ff */
[C---:B----4-:R-:W-:Y:S02]  /*d770*/  IMAD R0, R8.reuse, UR7, R0 ;  /* 0x0000000708007c24 */ /* 0x050fe4000f8e0200 */
[----:B------:R-:W-:-:S05]  /*d780*/  IMAD.WIDE.U32 R2, R8, UR6, R2 ;  /* 0x0000000608027c25 */ /* 0x000fca000f8e0002 */
[----:B------:R-:W-:Y:S02]  /*d790*/  IADD3 R3, R0, R3, RZ ;  /* 0x0000000300037210 */ /* 0x000fe40007ffe0ff */
[----:B------:R-:W-:-:S04]  /*d7a0*/  LEA R4, P0, R2, UR8, 0x2 ;  /* 0x0000000802047c11 */ /* 0x000fc8000f8010ff */
[----:B------:R-:W-:-:S05]  /*d7b0*/  LEA.HI.X R5, R2, UR9, R3, 0x2, P0 ;  /* 0x0000000902057c11 */ /* 0x000fca00080f1403 */
[----:B------:R0:W2:Y:S01]  /*d7c0*/  LDG.E R4, desc[UR48][R4.64] ;  /* 0x0000003004047981 */ /* 0x0000a2000c1e1900 */
[----:B------:R-:W-:-:S13]  /*d7d0*/  ISETP.GT.U32.AND P1, PT, R10, 0x9f, PT ;  /* 0x0000009f0a00780c */ /* 0x000fda0003f24070 */
[--C-:B------:R-:W-:Y:S01]  /*d7e0*/  @!P1 SHF.R.S32.HI R3, RZ, 0x1f, R6.reuse ;  /* 0x0000001fff039819 */ /* 0x100fe20000011406 */
[----:B------:R-:W-:-:S04]  /*d7f0*/  @!P1 IMAD.MOV.U32 R2, RZ, RZ, R6 ;  /* 0x000000ffff029224 */ /* 0x000fc800078e0006 */
[----:B------:R-:W-:-:S04]  /*d800*/  @!P1 IMAD.WIDE.U32 R2, R8, UR6, R2 ;  /* 0x0000000608029c25 */ /* 0x000fc8000f8e0002 */
[----:B------:R-:W-:Y:S01]  /*d810*/  @!P1 IMAD.IADD R0, R0, 0x1, R3 ;  /* 0x0000000100009824 */ /* 0x000fe200078e0203 */
[----:B------:R-:W-:Y:S01]  /*d820*/  @!P1 LEA R10, P0, R2, UR8, 0x2 ;  /* 0x00000008020a9c11 */ /* 0x000fe2000f8010ff */
[----:B------:R-:W-:Y:S01]  /*d830*/  IMAD.MOV.U32 R8, RZ, RZ, RZ ;  /* 0x000000ffff087224 */ /* 0x000fe200078e00ff */
[----:B------:R-:W-:Y:S02]  /*d840*/  IADD3 R28, R20, 0x1, RZ ;  /* 0x00000001141c7810 */ /* 0x000fe40007ffe0ff */
[----:B------:R-:W-:Y:S01]  /*d850*/  @!P1 LEA.HI.X R11, R2, UR9, R0, 0x2, P0 ;  /* 0x00000009020b9c11 */ /* 0x000fe200080f1400 */
[----:B------:R-:W-:Y:S01]  /*d860*/  IMAD.MOV.U32 R0, RZ, RZ, R29 ;  /* 0x000000ffff007224 */ /* 0x000fe200078e001d */
[----:B------:R-:W-:-:S03]  /*d870*/  ISETP.NE.AND P0, PT, R28, 0x2, PT ;  /* 0x000000021c00780c */ /* 0x000fc60003f05270 */
[----:B-----5:R1:W5:Y:S01]  /*d880*/  @!P1 LDG.E R8, desc[UR48][R10.64] ;  /* 0x000000300a089981 */ /* 0x020362000c1e1900 */
[----:B------:R-:W-:Y:S02]  /*d890*/  ISETP.GT.AND P1, PT, R0, RZ, PT ;  /* 0x000000ff0000720c */ /* 0x000fe40003f24270 */
[----:B------:R-:W-:-:S04]  /*d8a0*/  SEL R0, RZ, 0x1, P0 ;  /* 0x00000001ff007807 */ /* 0x000fc80000000000 */
[----:B------:R-:W-:Y:S01]  /*d8b0*/  LOP3.LUT R2, R21, R0, RZ, 0x3c, !PT ;  /* 0x0000000015027212 */ /* 0x000fe200078e3cff */
[----:B------:R-:W-:-:S04]  /*d8c0*/  IMAD.U32 R12, RZ, RZ, UR46 ;  /* 0x0000002eff0c7e24 */ /* 0x000fc8000f8e00ff */
[----:B------:R1:W-:Y:S01]  /*d8d0*/  STL [R1+0x4], R2 ;  /* 0x0000040201007387 */ /* 0x0003e20000100800 */
[----:B------:R-:W-:Y:S01]  /*d8e0*/  ISETP.NE.AND P2, PT, R12, 0x3, PT ;  /* 0x000000030c00780c */ /* 0x000fe20003f45270 */
[----:B0-----:R-:W-:Y:S01]  /*d8f0*/  IMAD.MOV R5, RZ, RZ, -R6 ;  /* 0x000000ffff057224 */ /* 0x001fe200078e0a06 */
[----:B------:R-:W-:-:S03]  /*d900*/  SEL R28, R28, RZ, P0 ;  /* 0x000000ff1c1c7207 */ /* 0x000fc60000000000 */
[----:B------:R-:W-:Y:S02]  /*d910*/  IMAD R9, R5, UR4, R9 ;  /* 0x0000000405097c24 */ /* 0x000fe4000f8e0209 */
[----:B------:R-:W-:Y:S01]  /*d920*/  VIADD R29, R29, 0xffffffff ;  /* 0xffffffff1d1d7836 */ /* 0x000fe20000000000 */
[----:B--2---:R-:W-:-:S05]  /*d930*/  SHF.R.S32.HI R26, RZ, 0x1f, R4 ;  /* 0x0000001fff1a7819 */ /* 0x004fca0000011404 */
[----:B-1----:R-:W-:Y:S05]  /*d940*/  @!P2 BRA `(.L_x_265) ;  /* 0x000000000004a947 */ /* 0x002fea0003800000 */
[----:B------:R-:W-:Y:S01]  /*d950*/  BPT.TRAP 0x1 ;  /* 0x000000040000795c */ /* 0x000fe20000300000 */
.L_x_265:
[----:B------:R-:W-:Y:S01]  /*d960*/  IMAD R0, R28, 0x8, R22 ;  /* 0x000000081c007824 */ /* 0x000fe200078e0216 */
[----:B------:R-:W-:Y:S01]  /*d970*/  SHF.L.U32 R27, R2, 0x1f, RZ ;  /* 0x0000001f021b7819 */ /* 0x000fe200000006ff */
[----:B------:R-:W-:Y:S01]  /*d980*/  BSSY B0, `(.L_x_266) ;  /* 0x0000004000007945 */ /* 0x000fe20003800000 */
[----:B------:R-:W-:Y:S02]  /*d990*/  SHF.R.S32.HI R25, RZ, 0x1f, R7 ;  /* 0x0000001fff197819 */ /* 0x000fe40000011407 */
[----:B------:R-:W0:Y:S02]  /*d9a0*/  SYNCS.PHASECHK.TRANS64.TRYWAIT P0, [R0+URZ+0x13280], R27 ;  /* 0x0132801b000075a7 */ /* 0x000e24000800017f */
[----:B0-----:R-:W-:Y:S05]  /*d9b0*/  @!P0 BRA `(.L_x_267) ;  /* 0x0000003c00088947 */ /* 0x001fea0003800000 */
.L_x_364:
[----:B------:R-:W-:Y:S05]  /*d9c0*/  BSYNC B0 ;  /* 0x0000000000007941 */ /* 0x000fea0003800000 */
.L_x_266:
[----:B------:R-:W2:Y:S01]  /*d9d0*/  LDL R6, [R1+0x8] ;  /* 0x0000080001067983 */ /* 0x000ea20000100800 */
[----:B------:R-:W-:Y:S01]  /*d9e0*/  ULDC.64 UR4, c[0x0][0x328] ;  /* 0x0000ca0000047ab9 */ /* 0x000fe20000000a00 */
[----:B------:R-:W-:Y:S02]  /*d9f0*/  ULDC.64 UR6, c[0x0][0x338] ;  /* 0x0000ce0000067ab9 */ /* 0x000fe40000000a00 */
[----:B------:R-:W3:Y:S01]  /*da00*/  LDL R13, [R1+0x18] ;  /* 0x00001800010d7983 */ /* 0x000ee20000100800 */
[----:B------:R-:W-:Y:S01]  /*da10*/  IMAD R5, R25, UR4, RZ ;  /* 0x0000000419057c24 */ /* 0x000fe2000f8e02ff */
[----:B------:R-:W-:Y:S01]  /*da20*/  ULDC.64 UR8, c[0x0][0x330] ;  /* 0x0000cc0000087ab9 */ /* 0x000fe20000000a00 */
[C---:B------:R-:W-:Y:S01]  /*da30*/  IMAD.WIDE.U32 R2, R7.reuse, UR4, RZ ;  /* 0x0000000407027c25 */ /* 0x040fe2000f8e00ff */
[----:B------:R-:W1:Y:S01]  /*da40*/  S2R R11, SR_TID.X ;  /* 0x00000000000b7919 */ /* 0x000e620000002100 */
[----:B------:R-:W-:Y:S01]  /*da50*/  SHF.R.S32.HI R24, RZ, 0x1f, R9 ;  /* 0x0000001fff187819 */ /* 0x000fe20000011409 */
[----:B------:R-:W-:Y:S01]  /*da60*/  ULDC.64 UR10, c[0x0][0x318] ;  /* 0x0000c600000a7ab9 */ /* 0x000fe20000000a00 */
[----:B------:R-:W-:Y:S01]  /*da70*/  IMAD R5, R7, UR5, R5 ;  /* 0x0000000507057c24 */ /* 0x000fe2000f8e0205 */
[----:B-----5:R-:W-:Y:S01]  /*da80*/  SHF.R.S32.HI R23, RZ, 0x1f, R8 ;  /* 0x0000001fff177819 */ /* 0x020fe20000011408 */
[----:B------:R-:W4:Y:S03]  /*da90*/  LDC R12, c[0x0][0x2f4] ;  /* 0x0000bd00ff0c7b82 */ /* 0x000f260000000800 */
[----:B------:R-:W-:Y:S01]  /*daa0*/  IADD3 R3, R3, R5, RZ ;  /* 0x0000000503037210 */ /* 0x000fe20007ffe0ff */
[----:B------:R-:W-:-:S04]  /*dab0*/  IMAD R5, R26, UR6, RZ ;  /* 0x000000061a057c24 */ /* 0x000fc8000f8e02ff */
[C---:B------:R-:W-:Y:S02]  /*dac0*/  IMAD R5, R4.reuse, UR7, R5 ;  /* 0x0000000704057c24 */ /* 0x040fe4000f8e0205 */
[----:B------:R-:W-:-:S04]  /*dad0*/  IMAD.WIDE.U32 R2, R4, UR6, R2 ;  /* 0x0000000604027c25 */ /* 0x000fc8000f8e0002 */
[----:B------:R-:W-:Y:S02]  /*dae0*/  IMAD.IADD R3, R3, 0x1, R5 ;  /* 0x0000000103037824 */ /* 0x000fe400078e0205 */
[----:B------:R-:W-:-:S03]  /*daf0*/  IMAD.WIDE.U32 R2, R18, UR8, R2 ;  /* 0x0000000812027c25 */ /* 0x000fc6000f8e0002 */
[----:B------:R-:W-:Y:S01]  /*db00*/  IADD3 R5, P0, R2, UR10, RZ ;  /* 0x0000000a02057c10 */ /* 0x000fe2000ff1e0ff */
[----:B-1----:R-:W-:-:S05]  /*db10*/  IMAD.SHL.U32 R11, R11, 0x10, RZ ;  /* 0x000000100b0b7824 */ /* 0x002fca00078e00ff */
[----:B------:R-:W-:-:S04]  /*db20*/  LOP3.LUT R11, R11, 0x30, RZ, 0xc0, !PT ;  /* 0x000000300b0b7812 */ /* 0x000fc800078ec0ff */
[----:B----4-:R-:W-:Y:S01]  /*db30*/  ISETP.GE.AND P2, PT, R11, R12, PT ;  /* 0x0000000c0b00720c */ /* 0x010fe20003f46270 */
[----:B--2---:R-:W-:Y:S02]  /*db40*/  IMAD R17, R6, UR8, RZ ;  /* 0x0000000806117c24 */ /* 0x004fe4000f8e02ff */
[----:B------:R-:W-:Y:S02]  /*db50*/  IMAD R6, R24, UR4, RZ ;  /* 0x0000000418067c24 */ /* 0x000fe4000f8e02ff */
[----:B------:R-:W-:Y:S02]  /*db60*/  IMAD R17, R18, UR9, R17 ;  /* 0x0000000912117c24 */ /* 0x000fe4000f8e0211 */
[----:B------:R-:W-:-:S03]  /*db70*/  IMAD R6, R9, UR5, R6 ;  /* 0x0000000509067c24 */ /* 0x000fc6000f8e0206 */
        /* <DEDUP_REMOVED lines=14> */
[----:B------:R-:W-:Y:S01]  /*dc60*/  IMAD.IADD R6, R22, 0x1, R6 ;  /* 0x0000000116067824 */ /* 0x000fe200078e0206 */
        /* <DEDUP_REMOVED lines=16> */
[----:B-1----:R-:W-:-:S05]  /*dd70*/  IADD3 R2, P0, R11, R2, RZ ;  /* 0x000000020b027210 */ /* 0x002fca0007f1e0ff */
[----:B--2---:R-:W-:-:S05]  /*dd80*/  IMAD.X R3, RZ, RZ, R3, P0 ;  /* 0x000000ffff037224 */ /* 0x004fca00000e0603 */
[----:B------:R1:W-:Y:S04]  /*dd90*/  LDGSTS.E.BYPASS.LTC128B.128 [R6+0x7000], desc[UR48][R2.64], !P2 ;  /* 0x0700000002067fae */ /* 0x0003e8000d101d70 */
[----:B-1----:R-:W1:Y:S02]  /*dda0*/  SHFL.IDX PT, R2, R5, 0x3, 0x1c1f ;  /* 0x007c1f0005027f89 */ /* 0x002e6400000e0000 */
[----:B-1----:R-:W-:-:S04]  /*ddb0*/  IADD3 R2, P0, R11, R2, RZ ;  /* 0x000000020b027210 */ /* 0x002fc80007f1e0ff */
[----:B------:R-:W-:-:S05]  /*ddc0*/  IADD3.X R3, RZ, R10, RZ, P0, !PT ;  /* 0x0000000aff037210 */ /* 0x000fca00007fe4ff */
[----:B------:R1:W-:Y:S04]  /*ddd0*/  LDGSTS.E.BYPASS.LTC128B.128 [R6+0x7800], desc[UR48][R2.64], !P2 ;  /* 0x0780000002067fae */ /* 0x0003e8000d101d70 */
[----:B-1----:R1:W2:Y:S02]  /*dde0*/  SHFL.IDX PT, R2, R19, RZ, 0x1c1f ;  /* 0x001c1fff13027589 */ /* 0x0022a400000e0000 */
.L_x_376:
        /* <DEDUP_REMOVED lines=11> */
.L_x_269:
        /* <DEDUP_REMOVED lines=11> */
.L_x_270:
[----:B------:R2:W-:Y:S01]  /*df50*/  SYNCS.ARRIVE.TRANS64.A1T0 RZ, [R0+URZ+0x13270], RZ ;  /* 0x013270ff00ff79a7 */ /* 0x0005e2000810003f */
[----:B------:R-:W-:Y:S05]  /*df60*/  @!P3 BRA `(.L_x_271) ;  /* 0x000000000004b947 */ /* 0x000fea0003800000 */
[----:B------:R-:W-:Y:S01]  /*df70*/  BPT.TRAP 0x1 ;  /* 0x000000040000795c */ /* 0x000fe20000300000 */
.L_x_271:
[----:B------:R-:W3:Y:S01]  /*df80*/  SYNCS.PHASECHK.TRANS64.TRYWAIT P0, [R0+URZ+0x13240], R27 ;  /* 0x0132401b000075a7 */ /* 0x000ee2000800017f */
[----:B------:R-:W-:Y:S04]  /*df90*/  BSSY B0, `(.L_x_272) ;  /* 0x0000002000007945 */ /* 0x000fe80003800000 */
[----:B---3--:R-:W-:Y:S05]  /*dfa0*/  @!P0 BRA `(.L_x_273) ;  /* 0x0000003c003c8947 */ /* 0x008fea0003800000 */
.L_x_377:
[----:B------:R-:W-:Y:S05]  /*dfb0*/  BSYNC B0 ;  /* 0x0000000000007941 */ /* 0x000fea0003800000 */
.L_x_272:
[----:B------:R-:W4:Y:S01]  /*dfc0*/  LDL R10, [R1+0x8] ;  /* 0x00000800010a7983 */ /* 0x000f220000100800 */
[----:B------:R-:W-:Y:S01]  /*dfd0*/  ULDC.64 UR4, c[0x0][0x300] ;  /* 0x0000c00000047ab9 */ /* 0x000fe20000000a00 */
[----:B------:R-:W-:Y:S01]  /*dfe0*/  ULDC.64 UR6, c[0x0][0x310] ;  /* 0x0000c40000067ab9 */ /* 0x000fe20000000a00 */
[----:B------:R-:W-:Y:S01]  /*dff0*/  IMAD R5, R25, UR4, RZ ;  /* 0x0000000419057c24 */ /* 0x000fe2000f8e02ff */
[----:B------:R-:W5:Y:S01]  /*e000*/  LDC R11, c[0x0][0x2f4] ;  /* 0x0000bd00ff0b7b82 */ /* 0x000f620000000800 */
[----:B------:R-:W-:-:S04]  /*e010*/  IMAD.WIDE.U32 R2, R7, UR4, RZ ;  /* 0x0000000407027c25 */ /* 0x000fc8000f8e00ff */
[----:B------:R-:W-:Y:S02]  /*e020*/  IMAD R5, R7, UR5, R5 ;  /* 0x0000000507057c24 */ /* 0x000fe4000f8e0205 */
[----:B------:R-:W-:Y:S02]  /*e030*/  IMAD R26, R26, UR6, RZ ;  /* 0x000000061a1a7c24 */ /* 0x000fe4000f8e02ff */
[----:B------:R-:W-:Y:S02]  /*e040*/  IMAD.IADD R3, R3, 0x1, R5 ;  /* 0x0000000103037824 */ /* 0x000fe400078e0205 */
[----:B------:R-:W-:Y:S02]  /*e050*/  IMAD R7, R24, UR4, RZ ;  /* 0x0000000418077c24 */ /* 0x000fe4000f8e02ff */
[----:B------:R-:W-:-:S04]  /*e060*/  IMAD.WIDE.U32 R2, R4, UR6, R2 ;  /* 0x0000000604027c25 */ /* 0x000fc8000f8e0002 */
[----:B------:R-:W-:Y:S02]  /*e070*/  IMAD R4, R4, UR7, R26 ;  /* 0x0000000704047c24 */ /* 0x000fe4000f8e021a */
[----:B------:R-:W-:-:S03]  /*e080*/  IMAD R7, R9, UR5, R7 ;  /* 0x0000000509077c24 */ /* 0x000fc6000f8e0207 */
[----:B------:R-:W-:Y:S01]  /*e090*/  IADD3 R5, R3, R4, RZ ;  /* 0x0000000403057210 */ /* 0x000fe20007ffe0ff */
[----:B------:R-:W-:Y:S02]  /*e0a0*/  IMAD.MOV.U32 R4, RZ, RZ, R2 ;  /* 0x000000ffff047224 */ /* 0x000fe400078e0002 */
[----:B------:R-:W-:Y:S01]  /*e0b0*/  IMAD.WIDE.U32 R2, R9, UR4, RZ ;  /* 0x0000000409027c25 */ /* 0x000fe2000f8e00ff */
[----:B------:R-:W-:-:S03]  /*e0c0*/  ULDC.64 UR4, c[0x0][0x308] ;  /* 0x0000c20000047ab9 */ /* 0x000fc60000000a00 */
[----:B------:R-:W-:Y:S02]  /*e0d0*/  IMAD.IADD R3, R3, 0x1, R7 ;  /* 0x0000000103037824 */ /* 0x000fe400078e0207 */
[----:B------:R-:W-:Y:S02]  /*e0e0*/  IMAD R7, R23, UR6, RZ ;  /* 0x0000000617077c24 */ /* 0x000fe4000f8e02ff */
[----:B------:R-:W-:-:S04]  /*e0f0*/  IMAD.WIDE.U32 R2, R8, UR6, R2 ;  /* 0x0000000608027c25 */ /* 0x000fc8000f8e0002 */
[----:B------:R-:W-:Y:S01]  /*e100*/  IMAD R7, R8, UR7, R7 ;  /* 0x0000000708077c24 */ /* 0x000fe2000f8e0207 */
[----:B------:R-:W-:Y:S01]  /*e110*/  ULDC.64 UR6, c[0x0][0x2e8] ;  /* 0x0000ba0000067ab9 */ /* 0x000fe20000000a00 */
[----:B------:R-:W-:-:S04]  /*e120*/  IMAD.WIDE.U32 R4, R18, UR4, R4 ;  /* 0x0000000412047c25 */ /* 0x000fc8000f8e0004 */
[----:B------:R-:W-:Y:S01]  /*e130*/  IMAD.IADD R3, R3, 0x1, R7 ;  /* 0x0000000103037824 */ /* 0x000fe200078e0207 */
[----:B------:R-:W-:Y:S01]  /*e140*/  IADD3 R7, P0, R4, UR6, RZ ;  /* 0x0000000604077c10 */ /* 0x000fe2000ff1e0ff */
        /* <DEDUP_REMOVED lines=9> */
[----:B------:R-:W-:-:S04]  /*e1e0*/  LOP3.LUT R10, R10, 0x30, RZ, 0xc0, !PT ;  /* 0x000000300a0a7812 */ /* 0x000fc800078ec0ff */
[----:B-----5:R-:W-:Y:S01]  /*e1f0*/  ISETP.GE.AND P2, PT, R10, R11, PT ;  /* 0x0000000b0a00720c */ /* 0x020fe20003f46270 */
[----:B------:R-:W-:-:S12]  /*e200*/  BRA.DIV UR4, `(.L_x_274) ;  /* 0x0000003a04b87947 */ /* 0x000fd8000b800000 */
[----:B------:R-:W4:Y:S04]  /*e210*/  SHFL.IDX PT, R2, R7, RZ, 0x1c1f ;  /* 0x001c1fff07027589 */ /* 0x000f2800000e0000 */
[----:B------:R-:W5:Y:S04]  /*e220*/  SHFL.IDX PT, R3, R8, RZ, 0x1c1f ;  /* 0x001c1fff08037589 */ /* 0x000f6800000e0000 */
[----:B------:R-:W-:Y:S01]  /*e230*/  SHFL.IDX PT, R5, R5, RZ, 0x1c1f ;  /* 0x001c1fff05057589 */ /* 0x000fe200000e0000 */
[----:B----4-:R-:W-:-:S04]  /*e240*/  IADD3 R2, P0, R10, R2, RZ ;  /* 0x000000020a027210 */ /* 0x010fc80007f1e0ff */
[----:B-----5:R-:W-:-:S05]  /*e250*/  IADD3.X R3, RZ, R3, RZ, P0, !PT ;  /* 0x00000003ff037210 */ /* 0x020fca00007fe4ff */
[----:B------:R4:W-:Y:S04]  /*e260*/  LDGSTS.E.BYPASS.LTC128B.128 [R6+0xe000], desc[UR48][R2.64], !P2 ;  /* 0x0e00000002067fae */ /* 0x0009e8000d101d70 */
[----:B----4-:R-:W4:Y:S04]  /*e270*/  SHFL.IDX PT, R2, R7, 0x1, 0x1c1f ;  /* 0x003c1f0007027f89 */ /* 0x010f2800000e0000 */
[----:B------:R-:W5:Y:S01]  /*e280*/  SHFL.IDX PT, R3, R8, 0x1, 0x1c1f ;  /* 0x003c1f0008037f89 */ /* 0x000f6200000e0000 */
[----:B----4-:R-:W-:-:S05]  /*e290*/  IADD3 R2, P0, R10, R2, RZ ;  /* 0x000000020a027210 */ /* 0x010fca0007f1e0ff */
[----:B-----5:R-:W-:-:S05]  /*e2a0*/  IMAD.X R3, RZ, RZ, R3, P0 ;  /* 0x000000ffff037224 */ /* 0x020fca00000e0603 */
        /* <DEDUP_REMOVED lines=10> */
[----:B------:R4:W-:Y:S04]  /*e350*/  LDGSTS.E.BYPASS.LTC128B.128 [R6+0xf800], desc[UR48][R2.64], !P2 ;  /* 0x0f80000002067fae */ /* 0x0009e8000d101d70 */
[----:B----4-:R4:W0:Y:S02]  /*e360*/  SHFL.IDX PT, R2, R4, RZ, 0x1c1f ;  /* 0x001c1fff04027589 */ /* 0x01082400000e0000 */
.L_x_389:
[----:B0-----:R-:W-:-:S05]  /*e370*/  IADD3 R2, P0, R10, R2, RZ ;  /* 0x000000020a027210 */ /* 0x001fca0007f1e0ff */
[----:B------:R-:W-:Y:S01]  /*e380*/  IMAD.X R3, RZ, RZ, R5, P0 ;  /* 0x000000ffff037224 */ /* 0x000fe200000e0605 */
[----:B------:R-:W-:-:S04]  /*e390*/  PLOP3.LUT P0, PT, PT, PT, PT, 0x80, 0x0 ;  /* 0x000000000000781c */ /* 0x000fc80003f0f070 */
[----:B------:R-:W-:Y:S01]  /*e3a0*/  @!PT LDS RZ, [RZ] ;  /* 0x00000000fffff984 */ /* 0x000fe20000000800 */
[----:B------:R-:W-:Y:S01]  /*e3b0*/  @!PT LDS RZ, [RZ] ;  /* 0x00000000fffff984 */ /* 0x000fe20000000800 */
[----:B------:R-:W-:Y:S01]  /*e3c0*/  @!PT LDS RZ, [RZ] ;  /* 0x00000000fffff984 */ /* 0x000fe20000000800 */
[----:B------:R0:W-:Y:S01]  /*e3d0*/  LDGSTS.E.BYPASS.LTC128B.128 [R6+0x10000], desc[UR48][R2.64], !P2 ;  /* 0x1000000002067fae */ /* 0x0001e2000d101d70 */
[----:B------:R-:W-:-:S08]  /*e3e0*/  NOP ;  /* 0x0000000000007918 */ /* 0x000fd00000000000 */
.L_x_275:
[----:B------:R-:W-:Y:S02]  /*e3f0*/  PLOP3.LUT P2, PT, P2, P0, PT, 0xa2, 0x0 ;  /* 0x000000000000781c */ /* 0x000fe40001741472 */
[----:B------:R-:W-:-:S08]  /*e400*/  @P0 R2UR P2, UR4, R0 ;  /* 0x00000000000402ca */ /* 0x000fd00000040000 */
[----:B------:R-:W-:-:S05]  /*e410*/  @P0 PLOP3.LUT P0, PT, P2, PT, PT, 0x80, 0x0 ;  /* 0x000000000000081c */ /* 0x000fca000170f070 */
[----:B------:R-:W-:Y:S01]  /*e420*/  @!P2 SYNCS.ARRIVE.TRANS64.RED.A0T1 RZ, [UR4+0x13230], RZ ;  /* 0x013230ffffffa9a7 */ /* 0x000fe20008200404 */
[----:B------:R-:W-:Y:S07]  /*e430*/  @!P2 ARRIVES.LDGSTSBAR.64.TRANSCNT [UR4+0x13230] ;  /* 0x01323000ff00a9b0 */ /* 0x000fee0008000a84 */
[----:B------:R-:W-:Y:S05]  /*e440*/  @P0 BRA.U.ANY `(.L_x_275) ;  /* 0xfffffffd00e80947 */ /* 0x000fea000393ffff */
[----:B------:R-:W-:Y:S01]  /*e450*/  NOP ;  /* 0x0000000000007918 */ /* 0x000fe20000000000 */
[----:B0-----:R-:W-:-:S04]  /*e460*/  MOV R2, UR46 ;  /* 0x0000002e00027c02 */ /* 0x001fc80008000f00 */
[----:B------:R-:W-:-:S13]  /*e470*/  ISETP.NE.AND P3, PT, R2, 0x3, PT ;  /* 0x000000030200780c */ /* 0x000fda0003f65270 */
[----:B------:R-:W-:Y:S05]  /*e480*/  @!P3 BRA `(.L_x_276) ;  /* 0x000000000004b947 */ /* 0x000fea0003800000 */
[----:B------:R-:W-:Y:S01]  /*e490*/  BPT.TRAP 0x1 ;  /* 0x000000040000795c */ /* 0x000fe20000300000 */
.L_x_276:
[----:B------:R2:W-:Y:S02]  /*e4a0*/  SYNCS.ARRIVE.TRANS64.A1T0 RZ, [R0+URZ+0x13230], RZ ;  /* 0x013230ff00ff79a7 */ /* 0x0005e4000810003f */
[----:B--23--:R-:W-:-:S05]  /*e4b0*/  IMAD.U32 R0, RZ, RZ, UR50 ;  /* 0x00000032ff007e24 */ /* 0x00cfca000f8e00ff */
[----:B------:R-:W-:-:S13]  /*e4c0*/  ISETP.NE.AND P0, PT, R0, 0x3, PT ;  /* 0x000000030000780c */ /* 0x000fda0003f05270 */
[----:B------:R-:W-:Y:S05]  /*e4d0*/  @!P0 BRA `(.L_x_277) ;  /* 0x0000000000048947 */ /* 0x000fea0003800000 */
[----:B------:R-:W-:Y:S01]  /*e4e0*/  BPT.TRAP 0x1 ;  /* 0x000000040000795c */ /* 0x000fe20000300000 */
.L_x_277:
[----:B------:R-:W-:Y:S01]  /*e4f0*/  LOP3.LUT R0, R21, 0x1, RZ, 0x3c, !PT ;  /* 0x0000000115007812 */ /* 0x000fe200078e3cff */
[----:B------:R-:W-:Y:S01]  /*e500*/  IMAD R2, R20, 0x8, R22 ;  /* 0x0000000814027824 */ /* 0x000fe200078e0216 */
[----:B------:R-:W-:Y:S02]  /*e510*/  BSSY B0, `(.L_x_278) ;  /* 0x0000004000007945 */ /* 0x000fe40003800000 */
[----:B------:R-:W-:-:S04]  /*e520*/  SHF.L.U32 R0, R0, 0x1f, RZ ;  /* 0x0000001f00007819 */ /* 0x000fc800000006ff */
[----:B------:R-:W0:Y:S02]  /*e530*/  SYNCS.PHASECHK.TRANS64.TRYWAIT P2, [R2+URZ+0x13270], R0 ;  /* 0x01327000020075a7 */ /* 0x000e24000804017f */
[----:B0-----:R-:W-:Y:S05]  /*e540*/  @!P2 BRA `(.L_x_279) ;  /* 0x0000003c0044a947 */ /* 0x001fea0003800000 */
.L_x_390:
[----:B------:R-:W-:Y:S05]  /*e550*/  BSYNC B0 ;  /* 0x0000000000007941 */ /* 0x000fea0003800000 */
.L_x_278:
[----:B------:R-:W-:-:S05]  /*e560*/  IMAD.U32 R3, RZ, RZ, UR46 ;  /* 0x0000002eff037e24 */ /* 0x000fca000f8e00ff */
[----:B------:R-:W-:-:S13]  /*e570*/  ISETP.NE.AND P2, PT, R3, 0x3, PT ;  /* 0x000000030300780c */ /* 0x000fda0003f45270 */
[----:B------:R-:W-:Y:S05]  /*e580*/  @!P2 BRA `(.L_x_280) ;  /* 0x000000000004a947 */ /* 0x000fea0003800000 */
[----:B------:R-:W-:Y:S01]  /*e590*/  BPT.TRAP 0x1 ;  /* 0x000000040000795c */ /* 0x000fe20000300000 */
.L_x_280:
[----:B0-----:R-:W-:Y:S01]  /*e5a0*/  SHF.L.U32 R0, R21, 0x1f, RZ ;  /* 0x0000001f15007819 */ /* 0x001fe200000006ff */
[----:B------:R-:W-:-:S03]  /*e5b0*/  IMAD R3, R20, 0x2800, RZ ;  /* 0x0000280014037824 */ /* 0x000fc600078e02ff */
[----:B------:R-:W0:Y:S02]  /*e5c0*/  SYNCS.PHASECHK.TRANS64.TRYWAIT P2, [R2+URZ+0x13260], R0 ;  /* 0x01326000020075a7 */ /* 0x000e24000804017f */
[----:B0-----:R-:W-:Y:S05]  /*e5d0*/  @!P2 BRA `(.L_x_281) ;  /* 0x0000003c0034a947 */ /* 0x001fea0003800000 */
.L_x_391:
[----:B----4-:R-:W2:Y:S04]  /*e5e0*/  LDL R4, [R1+0x20] ;  /* 0x0000200001047983 */ /* 0x010ea80000100800 */
[----:B------:R-:W3:Y:S01]  /*e5f0*/  LDL R10, [R1+0x1c] ;  /* 0x00001c00010a7983 */ /* 0x000ee20000100800 */
[----:B------:R-:W-:Y:S05]  /*e600*/  WARPSYNC.ALL ;  /* 0x0000000000007948 */ /* 0x000fea0003800000 */
[----:B------:R-:W-:-:S05]  /*e610*/  IMAD.U32 R12, RZ, RZ, UR46 ;  /* 0x0000002eff0c7e24 */ /* 0x000fca000f8e00ff */
[----:B------:R-:W-:Y:S02]  /*e620*/  ISETP.NE.AND P2, PT, R12, 0x3, PT ;  /* 0x000000030c00780c */ /* 0x000fe40003f45270 */
[C---:B--2---:R-:W-:Y:S02]  /*e630*/  LOP3.LUT R5, R3.reuse, R4, RZ, 0xfc, !PT ;  /* 0x0000000403057212 */ /* 0x044fe400078efcff */
[----:B---3--:R-:W-:-:S03]  /*e640*/  LOP3.LUT R3, R3, R10, RZ, 0xfc, !PT ;  /* 0x0000000a03037212 */ /* 0x008fc600078efcff */
[C---:B0-----:R-:W-:Y:S01]  /*e650*/  IMAD.IADD R0, R22.reuse, 0x1, R5 ;  /* 0x0000000116007824 */ /* 0x041fe200078e0205 */
[----:B------:R-:W-:-:S04]  /*e660*/  IADD3 R3, R22, R3, RZ ;  /* 0x0000000316037210 */ /* 0x000fc80007ffe0ff */
[----:B------:R-:W0:Y:S02]  /*e670*/  LDSM.16.MT88.4 R4, [R0+0x6000] ;  /* 0x006000000004783b */ /* 0x000e240000004200 */
[C-C-:B0-----:R-:W-:Y:S02]  /*e680*/  PRMT R8, R4.reuse, 0x6420, R5.reuse ;  /* 0x0000642004087816 */ /* 0x141fe40000000005 */
[----:B------:R-:W-:Y:S02]  /*e690*/  PRMT R9, R4, 0x7531, R5 ;  /* 0x0000753104097816 */ /* 0x000fe40000000005 */
[C-C-:B------:R-:W-:Y:S02]  /*e6a0*/  PRMT R10, R6.reuse, 0x6420, R7.reuse ;  /* 0x00006420060a7816 */ /* 0x140fe40000000007 */
[----:B------:R-:W-:-:S05]  /*e6b0*/  PRMT R11, R6, 0x7531, R7 ;  /* 0x00007531060b7816 */ /* 0x000fca0000000007 */
[----:B------:R-:W-:Y:S04]  /*e6c0*/  STSM.16.M88.4 [R3+0x1000], R8 ;  /* 0x0010000803007844 */ /* 0x000fe80000000200 */
[----:B------:R-:W0:Y:S02]  /*e6d0*/  LDSM.16.MT88.4 R4, [R0+0x6800] ;  /* 0x006800000004783b */ /* 0x000e240000004200 */
[C-C-:B0-----:R-:W-:Y:S02]  /*e6e0*/  PRMT R8, R4.reuse, 0x6420, R5.reuse ;  /* 0x0000642004087816 */ /* 0x141fe40000000005 */
[----:B------:R-:W-:Y:S02]  /*e6f0*/  PRMT R9, R4, 0x7531, R5 ;  /* 0x0000753104097816 */ /* 0x000fe40000000005 */
[----:B------:R-:W-:-:S02]  /*e700*/  PRMT R10, R6, 0x6420, R7 ;  /* 0x00006420060a7816 */ /* 0x000fc40000000007 */
        /* <DEDUP_REMOVED lines=28> */
.L_x_282:
[----:B--2---:R2:W-:Y:S01]  /*e8d0*/  SYNCS.ARRIVE.TRANS64.A1T0 RZ, [R2+URZ+0x13250], RZ ;  /* 0x013250ff02ff79a7 */ /* 0x0045e2000810003f */
[----:B------:R-:W-:Y:S06]  /*e8e0*/  BAR.SYNC.DEFER_BLOCKING 0x2, 0x80 ;  /* 0x0082000000007b1d */ /* 0x000fec0000010000 */
[----:B------:R-:W-:Y:S05]  /*e8f0*/  @!P0 BRA `(.L_x_283) ;  /* 0x0000000000048947 */ /* 0x000fea0003800000 */
[----:B------:R-:W-:Y:S01]  /*e900*/  BPT.TRAP 0x1 ;  /* 0x000000040000795c */ /* 0x000fe20000300000 */
.L_x_283:
[----:B------:R-:W3:Y:S01]  /*e910*/  LDL R0, [R1+0x14] ;  /* 0x0000140001007983 */ /* 0x000ee20000100800 */
[----:B--2---:R-:W-:-:S03]  /*e920*/  VIADD R2, R2, 0x13280 ;  /* 0x0001328002027836 */ /* 0x004fc60000000000 */
[----:B------:R2:W5:Y:S01]  /*e930*/  LDL R21, [R1+0x4] ;  /* 0x0000040001157983 */ /* 0x0005620000100800 */
[----:B------:R-:W-:Y:S01]  /*e940*/  IMAD.MOV.U32 R20, RZ, RZ, R28 ;  /* 0x000000ffff147224 */ /* 0x000fe200078e001c */
[----:B---3--:R-:W-:-:S04]  /*e950*/  PRMT R2, R0, 0x654, R2 ;  /* 0x0000065400027816 */ /* 0x008fc80000000002 */
[----:B------:R2:W-:Y:S01]  /*e960*/  SYNCS.ARRIVE.TRANS64.RED.A1T0 RZ, [R2+URZ], RZ ;  /* 0x000000ff02ff79a7 */ /* 0x0005e2000810043f */
[----:B------:R-:W-:Y:S05]  /*e970*/  @P1 BRA `(.L_x_284) ;  /* 0xffffffe800e81947 */ /* 0x000fea000383ffff */
.L_x_264:
[----:B------:R-:W2:Y:S01]  /*e980*/  S2R R0, SR_TID.X ;  /* 0x0000000000007919 */ /* 0x000ea20000002100 */
[----:B------:R-:W-:Y:S01]  /*e990*/  BSSY B0, `(.L_x_285) ;  /* 0x0000012000007945 */ /* 0x000fe20003800000 */
[----:B--2---:R-:W-:Y:S01]  /*e9a0*/  LOP3.LUT R2, R0, 0x7f, RZ, 0xc0, !PT ;  /* 0x0000007f00027812 */ /* 0x004fe200078ec0ff */
[----:B------:R-:W-:-:S03]  /*e9b0*/  IMAD.U32 R0, RZ, RZ, UR50 ;  /* 0x00000032ff007e24 */ /* 0x000fc6000f8e00ff */
[----:B------:R-:W-:Y:S02]  /*e9c0*/  ISETP.NE.AND P1, PT, R2, RZ, PT ;  /* 0x000000ff0200720c */ /* 0x000fe40003f25270 */
[----:B------:R-:W-:-:S11]  /*e9d0*/  ISETP.NE.AND P0, PT, R0, 0x3, PT ;  /* 0x000000030000780c */ /* 0x000fd60003f05270 */
[----:B------:R-:W-:Y:S05]  /*e9e0*/  @P1 BRA `(.L_x_286) ;  /* 0x0000000000301947 */ /* 0x000fea0003800000 */
[----:B------:R-:W2:Y:S01]  /*e9f0*/  S2R R5, SR_LANEID ;  /* 0x0000000000057919 */ /* 0x000ea20000000000 */
[----:B------:R-:W-:Y:S01]  /*ea00*/  VOTEU.ANY UR4, UPT, PT ;  /* 0x0000000000047886 */ /* 0x000fe200038e0100 */
[----:B0-----:R-:W0:Y:S01]  /*ea10*/  LDC.64 R2, c[0x0][0xc60] ;  /* 0x00031800ff027b82 */ /* 0x001e220000000a00 */
[----:B------:R-:W2:Y:S02]  /*ea20*/  FLO.U32 R0, UR4 ;  /* 0x0000000400007d00 */ /* 0x000ea400080e0000 */
[----:B--2---:R-:W-:-:S06]  /*ea30*/  ISETP.EQ.U32.AND P1, PT, R0, R5, PT ;  /* 0x000000050000720c */ /* 0x004fcc0003f22070 */
[----:B------:R-:W0:Y:S07]  /*ea40*/  POPC R5, UR4 ;  /* 0x0000000400057d09 */ /* 0x000e2e0008000000 */
[----:B0-----:R-:W2:Y:S01]  /*ea50*/  @P1 ATOMG.E.ADD.STRONG.GPU PT, R3, desc[UR48][R2.64], R5 ;  /* 0x00000005020319a8 */ /* 0x001ea200081ee1f0 */
[----:B------:R-:W0:Y:S02]  /*ea60*/  S2R R4, SR_LTMASK ;  /* 0x0000000000047919 */ /* 0x000e240000003900 */
[----:B0-----:R-:W-:-:S04]  /*ea70*/  LOP3.LUT R4, R4, UR4, RZ, 0xc0, !PT ;  /* 0x0000000404047c12 */ /* 0x001fc8000f8ec0ff */
[----:B------:R-:W0:Y:S01]  /*ea80*/  POPC R7, R4 ;  /* 0x0000000400077309 */ /* 0x000e220000000000 */
[----:B--2---:R-:W0:Y:S02]  /*ea90*/  SHFL.IDX PT, R0, R3, R0, 0x1f ;  /* 0x00001f0003007589 */ /* 0x004e2400000e0000 */
[----:B0-----:R-:W-:-:S07]  /*eaa0*/  IADD3 R16, R0, UR51, R7 ;  /* 0x0000003300107c10 */ /* 0x001fce000fffe007 */
.L_x_286:
[----:B------:R-:W-:Y:S05]  /*eab0*/  BSYNC B0 ;  /* 0x0000000000007941 */ /* 0x000fea0003800000 */
.L_x_285:
[----:B------:R-:W-:Y:S05]  /*eac0*/  @!P0 BRA `(.L_x_287) ;  /* 0x0000000000048947 */ /* 0x000fea0003800000 */
[----:B------:R-:W-:Y:S01]  /*ead0*/  BPT.TRAP 0x1 ;  /* 0x000000040000795c */ /* 0x000fe20000300000 */
.L_x_287:
[----:B------:R-:W2:Y:S01]  /*eae0*/  LDL R0, [R1+0x4] ;  /* 0x0000040001007983 */ /* 0x000ea20000100800 */
[----:B0-----:R-:W-:Y:S01]  /*eaf0*/  LEA R3, R28, R22, 0x3 ;  /* 0x000000161c037211 */ /* 0x001fe200078e18ff */
[----:B------:R-:W-:Y:S01]  /*eb00*/  BSSY B0, `(.L_x_288) ;  /* 0x0000005000007945 */ /* 0x000fe20003800000 */
[----:B--2---:R-:W-:-:S04]  /*eb10*/  LOP3.LUT R0, R0, 0x1, RZ, 0x3c, !PT ;  /* 0x0000000100007812 */ /* 0x004fc800078e3cff */
[----:B------:R-:W-:-:S04]  /*eb20*/  SHF.L.U32 R0, R0, 0x1f, RZ ;  /* 0x0000001f00007819 */ /* 0x000fc800000006ff */
[----:B------:R-:W0:Y:S02]  /*eb30*/  SYNCS.PHASECHK.TRANS64.TRYWAIT P1, [R3+URZ+0x13270], R0 ;  /* 0x01327000030075a7 */ /* 0x000e24000802017f */
[----:B0-----:R-:W-:Y:S05]  /*eb40*/  @!P1 BRA `(.L_x_289) ;  /* 0x0000003400ec9947 */ /* 0x001fea0003800000 */
.L_x_392:
[----:B------:R-:W-:Y:S05]  /*eb50*/  BSYNC B0 ;  /* 0x0000000000007941 */ /* 0x000fea0003800000 */
.L_x_288:
[----:B------:R-:W-:-:S05]  /*eb60*/  IMAD.U32 R2, RZ, RZ, UR46 ;  /* 0x0000002eff027e24 */ /* 0x000fca000f8e00ff */
[----:B------:R-:W-:-:S13]  /*eb70*/  ISETP.NE.AND P1, PT, R2, 0x3, PT ;  /* 0x000000030200780c */ /* 0x000fda0003f25270 */
[----:B------:R-:W-:Y:S05]  /*eb80*/  @!P1 BRA `(.L_x_290) ;  /* 0x0000000000049947 */ /* 0x000fea0003800000 */
[----:B------:R-:W-:Y:S01]  /*eb90*/  BPT.TRAP 0x1 ;  /* 0x000000040000795c */ /* 0x000fe20000300000 */
.L_x_290:
[----:B0-----:R-:W2:Y:S02]  /*eba0*/  LDL R0, [R1+0x4] ;  /* 0x0000040001007983 */ /* 0x001ea40000100800 */
[----:B--2---:R-:W-:-:S04]  /*ebb0*/  SHF.L.U32 R0, R0, 0x1f, RZ ;  /* 0x0000001f00007819 */ /* 0x004fc800000006ff */
[----:B------:R-:W0:Y:S02]  /*ebc0*/  SYNCS.PHASECHK.TRANS64.TRYWAIT P1, [R3+URZ+0x13260], R0 ;  /* 0x01326000030075a7 */ /* 0x000e24000802017f */
[----:B0-----:R-:W-:Y:S05]  /*ebd0*/  @!P1 BRA `(.L_x_291) ;  /* 0x0000003400dc9947 */ /* 0x001fea0003800000 */
.L_x_393:
[----:B------:R-:W2:Y:S04]  /*ebe0*/  LDL R4, [R1+0x20] ;  /* 0x0000200001047983 */ /* 0x000ea80000100800 */
[----:B------:R-:W3:Y:S01]  /*ebf0*/  LDL R10, [R1+0x1c] ;  /* 0x00001c00010a7983 */ /* 0x000ee20000100800 */
[----:B------:R-:W-:Y:S01]  /*ec00*/  IMAD R2, R28, 0x2800, RZ ;  /* 0x000028001c027824 */ /* 0x000fe200078e02ff */
[----:B------:R-:W-:Y:S05]  /*ec10*/  WARPSYNC.ALL ;  /* 0x0000000000007948 */ /* 0x000fea0003800000 */
[----:B------:R-:W-:-:S05]  /*ec20*/  IMAD.U32 R12, RZ, RZ, UR46 ;  /* 0x0000002eff0c7e24 */ /* 0x000fca000f8e00ff */
[----:B------:R-:W-:Y:S02]  /*ec30*/  ISETP.NE.AND P1, PT, R12, 0x3, PT ;  /* 0x000000030c00780c */ /* 0x000fe40003f25270 */
[----:B--2---:R-:W-:-:S05]  /*ec40*/  LOP3.LUT R5, R2, R4, RZ, 0xfc, !PT ;  /* 0x0000000402057212 */ /* 0x004fca00078efcff */
[----:B0-----:R-:W-:-:S05]  /*ec50*/  IMAD.IADD R0, R22, 0x1, R5 ;  /* 0x0000000116007824 */ /* 0x001fca00078e0205 */
[----:B------:R-:W0:Y:S02]  /*ec60*/  LDSM.16.MT88.4 R4, [R0+0x6000] ;  /* 0x006000000004783b */ /* 0x000e240000004200 */
[C-C-:B0-----:R-:W-:Y:S02]  /*ec70*/  PRMT R8, R4.reuse, 0x6420, R5.reuse ;  /* 0x0000642004087816 */ /* 0x141fe40000000005 */
[----:B------:R-:W-:Y:S02]  /*ec80*/  PRMT R9, R4, 0x7531, R5 ;  /* 0x0000753104097816 */ /* 0x000fe40000000005 */
[----:B---3--:R-:W-:Y:S02]  /*ec90*/  LOP3.LUT R5, R2, R10, RZ, 0xfc, !PT ;  /* 0x0000000a02057212 */ /* 0x008fe400078efcff */
[C-C-:B------:R-:W-:Y:S02]  /*eca0*/  PRMT R10, R6.reuse, 0x6420, R7.reuse ;  /* 0x00006420060a7816 */ /* 0x140fe40000000007 */
[----:B------:R-:W-:Y:S01]  /*ecb0*/  PRMT R11, R6, 0x7531, R7 ;  /* 0x00007531060b7816 */ /* 0x000fe20000000007 */
[----:B------:R-:W-:-:S05]  /*ecc0*/  IMAD.IADD R2, R22, 0x1, R5 ;  /* 0x0000000116027824 */ /* 0x000fca00078e0205 */
        /* <DEDUP_REMOVED lines=33> */
.L_x_292:
[----:B--2---:R2:W-:Y:S01]  /*eee0*/  SYNCS.ARRIVE.TRANS64.A1T0 RZ, [R3+URZ+0x13250], RZ ;  /* 0x013250ff03ff79a7 */ /* 0x0045e2000810003f */
[----:B------:R-:W-:Y:S06]  /*eef0*/  BAR.SYNC.DEFER_BLOCKING 0x2, 0x80 ;  /* 0x0082000000007b1d */ /* 0x000fec0000010000 */
[----:B------:R-:W-:Y:S05]  /*ef00*/  @!P0 BRA `(.L_x_293) ;  /* 0x0000000000048947 */ /* 0x000fea0003800000 */
[----:B------:R-:W-:Y:S01]  /*ef10*/  BPT.TRAP 0x1 ;  /* 0x000000040000795c */ /* 0x000fe20000300000 */
.L_x_293:
[----:B------:R-:W3:Y:S04]  /*ef20*/  LDL R0, [R1+0x14] ;  /* 0x0000140001007983 */ /* 0x000ee80000100800 */
[----:B0-----:R-:W4:Y:S01]  /*ef30*/  LDL.LU R2, [R1+0x4] ;  /* 0x0000040001027983 */ /* 0x001f220000300800 */
[----:B------:R-:W-:Y:S01]  /*ef40*/  VIADD R28, R28, 0x1 ;  /* 0x000000011c1c7836 */ /* 0x000fe20000000000 */
[----:B--2---:R-:W-:-:S04]  /*ef50*/  IADD3 R3, R3, 0x13280, RZ ;  /* 0x0001328003037810 */ /* 0x004fc80007ffe0ff */
[----:B------:R-:W-:-:S04]  /*ef60*/  ISETP.NE.AND P0, PT, R28, 0x2, PT ;  /* 0x000000021c00780c */ /* 0x000fc80003f05270 */
[----:B------:R-:W-:Y:S02]  /*ef70*/  SEL R28, R28, RZ, P0 ;  /* 0x000000ff1c1c7207 */ /* 0x000fe40000000000 */
[----:B---3--:R-:W-:Y:S02]  /*ef80*/  PRMT R3, R0, 0x654, R3 ;  /* 0x0000065400037816 */ /* 0x008fe40000000003 */
[----:B------:R-:W-:Y:S02]  /*ef90*/  SEL R0, RZ, 0x1, P0 ;  /* 0x00000001ff007807 */ /* 0x000fe40000000000 */
[----:B------:R2:W-:Y:S02]  /*efa0*/  SYNCS.ARRIVE.TRANS64.RED.A1T0 RZ, [R3+URZ], RZ ;  /* 0x000000ff03ff79a7 */ /* 0x0005e4000810043f */
[----:B----4-:R-:W-:-:S05]  /*efb0*/  LOP3.LUT R2, R2, R0, RZ, 0x3c, !PT ;  /* 0x0000000002027212 */ /* 0x010fca00078e3cff */
[----:B------:R2:W-:Y:S02]  /*efc0*/  STL [R1+0x4], R2 ;  /* 0x0000040201007387 */ /* 0x0005e40000100800 */
.L_x_234:
[----:B------:R-:W-:Y:S05]  /*efd0*/  BSYNC B7 ;  /* 0x0000000000077941 */ /* 0x000fea0003800000 */
.L_x_232:
[----:B------:R-:W3:Y:S02]  /*efe0*/  LDL R0, [R1+0xc] ;  /* 0x00000c0001007983 */ /* 0x000ee40000100800 */
[----:B---3--:R-:W-:-:S13]  /*eff0*/  LOP3.LUT P0, RZ, R0, 0x20, RZ, 0xc0, !PT ;  /* 0x0000002000ff7812 */ /* 0x008fda000780c0ff */
[----:B------:R-:W-:Y:S05]  /*f000*/  @!P0 BRA `(.L_x_294) ;  /* 0x0000000000288947 */ /* 0x000fea0003800000 */
[----:B------:R-:W3:Y:S08]  /*f010*/  S2UR UR4, SR_CgaCtaId ;  /* 0x00000000000479c3 */ /* 0x000ef00000008800 */
[----:B------:R-:W-:Y:S01]  /*f020*/  BAR.SYNC.DEFER_BLOCKING 0x5, 0x200 ;  /* 0x0148000000007b1d */ /* 0x000fe20000010000 */
[----:B------:R-:W-:Y:S01]  /*f030*/  MOV R22, 0x400 ;  /* 0x0000040000167802 */ /* 0x000fe20000000f00 */
[----:B---3--:R-:W-:-:S05]  /*f040*/  IMAD.U32 R0, RZ, RZ, UR4 ;  /* 0x00000004ff007e24 */ /* 0x008fca000f8e00ff */
[----:B------:R-:W-:Y:S01]  /*f050*/  LEA R22, R0, R22, 0x18 ;  /* 0x0000001600167211 */ /* 0x000fe200078ec0ff */
[----:B------:R-:W-:Y:S04]  /*f060*/  STL [R1+0x14], R0 ;  /* 0x0000140001007387 */ /* 0x000fe80000100800 */
[----:B-1----:R-:W1:Y:S02]  /*f070*/  LDS.128 R16, [R22+0x132d0] ;  /* 0x0132d00016107984 */ /* 0x002e640000000c00 */
[----:B-1----:R-:W-:Y:S01]  /*f080*/  R2UR UR40, R19 ;  /* 0x00000000132872ca */ /* 0x002fe200000e0000 */
[----:B------:R-:W-:Y:S06]  /*f090*/  BAR.ARV 0x4, 0x200 ;  /* 0x0108000000007b1d */ /* 0x000fec0000002000 */
[----:B------:R-:W-:Y:S08]  /*f0a0*/  BRA `(.L_x_295) ;  /* 0x0000000800207947 */ /* 0x000ff00003800000 */
.L_x_294:
[----:B------:R-:W3:Y:S01]  /*f0b0*/  S2R R0, SR_TID.X ;  /* 0x0000000000007919 */ /* 0x000ee20000002100 */
[----:B------:R-:W-:Y:S01]  /*f0c0*/  ULDC UR4, c[0x0][0xc3c] ;  /* 0x00030f0000047ab9 */ /* 0x000fe20000000800 */
[----:B---3--:R-:W-:Y:S01]  /*f0d0*/  LOP3.LUT R8, R0, 0x1f, RZ, 0xc0, !PT ;  /* 0x0000001f00087812 */ /* 0x008fe200078ec0ff */
[----:B------:R-:W-:-:S03]  /*f0e0*/  IMAD.MOV.U32 R0, RZ, RZ, RZ ;  /* 0x000000ffff007224 */ /* 0x000fc600078e00ff */
[C---:B------:R-:W-:Y:S01]  /*f0f0*/  ISETP.NE.AND P0, PT, R8.reuse, 0x1f, PT ;  /* 0x0000001f0800780c */ /* 0x040fe20003f05270 */
[----:B0-----:R-:W-:-:S05]  /*f100*/  VIADD R5, R8, UR40 ;  /* 0x0000002808057c36 */ /* 0x001fca0008000000 */
[----:B------:R-:W-:Y:S01]  /*f110*/  ISETP.GE.OR P1, PT, R5, UR4, !P0 ;  /* 0x0000000405007c0c */ /* 0x000fe2000c726670 */
[----:B------:R-:W-:-:S12]  /*f120*/  ULDC UR4, c[0x0][0xc3c] ;  /* 0x00030f0000047ab9 */ /* 0x000fd80000000800 */
[----:B--2---:R-:W0:Y:S02]  /*f130*/  @!P1 LDC.64 R2, c[0x0][0xc80] ;  /* 0x00032000ff029b82 */ /* 0x004e240000000a00 */
[----:B0-----:R-:W-:-:S05]  /*f140*/  @!P1 IMAD.WIDE R2, R5, 0x4, R2 ;  /* 0x0000000405029825 */ /* 0x001fca00078e0202 */
[----:B------:R-:W2:Y:S01]  /*f150*/  @!P1 LDG.E R0, desc[UR48][R2.64] ;  /* 0x0000003002009981 */ /* 0x000ea2000c1e1900 */
[C---:B------:R-:W-:Y:S02]  /*f160*/  ISETP.NE.AND P1, PT, R8.reuse, RZ, PT ;  /* 0x000000ff0800720c */ /* 0x040fe40003f25270 */
[C---:B------:R-:W-:Y:S02]  /*f170*/  ISETP.GE.U32.AND P2, PT, R8.reuse, 0x2, PT ;  /* 0x000000020800780c */ /* 0x040fe40003f46070 */
[C---:B------:R-:W-:Y:S02]  /*f180*/  ISETP.GE.U32.AND P3, PT, R8.reuse, 0x4, PT ;  /* 0x000000040800780c */ /* 0x040fe40003f66070 */
[C---:B------:R-:W-:Y:S02]  /*f190*/  ISETP.GE.U32.AND P4, PT, R8.reuse, 0x8, PT ;  /* 0x000000080800780c */ /* 0x040fe40003f86070 */
[----:B------:R-:W-:Y:S01]  /*f1a0*/  ISETP.GE.U32.AND P5, PT, R8, 0x10, PT ;  /* 0x000000100800780c */ /* 0x000fe20003fa6070 */
[----:B--2---:R-:W0:Y:S02]  /*f1b0*/  SHFL.UP PT, R4, R0, 0x1, RZ ;  /* 0x0420000000047989 */ /* 0x004e2400000e00ff */
[----:B0-----:R-:W-:-:S04]  /*f1c0*/  SEL R5, R4, RZ, P1 ;  /* 0x000000ff04057207 */ /* 0x001fc80000800000 */
[----:B------:R-:W-:-:S05]  /*f1d0*/  IADD3 R5, R0, R5, RZ ;  /* 0x0000000500057210 */ /* 0x000fca0007ffe0ff */
[----:B------:R-:W0:Y:S02]  /*f1e0*/  SHFL.UP PT, R4, R5, 0x2, RZ ;  /* 0x0440000005047989 */ /* 0x000e2400000e00ff */
[----:B0-----:R-:W-:-:S05]  /*f1f0*/  SEL R4, R4, RZ, P2 ;  /* 0x000000ff04047207 */ /* 0x001fca0001000000 */
[----:B------:R-:W-:Y:S02]  /*f200*/  IMAD.IADD R4, R5, 0x1, R4 ;  /* 0x0000000105047824 */ /* 0x000fe400078e0204 */
[----:B------:R-:W-:Y:S04]  /*f210*/  SHFL.IDX PT, R5, R16, RZ, 0x1f ;  /* 0x00001fff10057589 */ /* 0x000fe800000e0000 */
[----:B------:R-:W0:Y:S02]  /*f220*/  SHFL.UP PT, R6, R4, 0x4, RZ ;  /* 0x0480000004067989 */ /* 0x000e2400000e00ff */
[----:B0-----:R-:W-:-:S05]  /*f230*/  SEL R3, R6, RZ, P3 ;  /* 0x000000ff06037207 */ /* 0x001fca0001800000 */
[----:B------:R-:W-:Y:S02]  /*f240*/  IMAD.IADD R6, R4, 0x1, R3 ;  /* 0x0000000104067824 */ /* 0x000fe400078e0203 */
[----:B------:R-:W-:Y:S04]  /*f250*/  SHFL.IDX PT, R4, R16, 0x1, 0x1f ;  /* 0x00201f0010047f89 */ /* 0x000fe800000e0000 */
        /* <DEDUP_REMOVED lines=11> */
[----:B------:R-:W-:Y:S05]  /*f310*/  @P6 BRA `(.L_x_296) ;  /* 0x0000000000906947 */ /* 0x000fea0003800000 */
.L_x_300:
[----:B------:R-:W-:-:S04]  /*f320*/  UIADD3 UR40, UR40, 0x1f, URZ ;  /* 0x0000001f28287890 */ /* 0x000fc8000fffe03f */
[----:B------:R-:W-:-:S06]  /*f330*/  UISETP.GE.AND UP0, UPT, UR40, UR4, UPT ;  /* 0x000000042800728c */ /* 0x000fcc000bf06270 */
[----:B------:R-:W-:-:S13]  /*f340*/  PLOP3.LUT P6, PT, PT, PT, UP0, 0x40, 0x0 ;  /* 0x000000000000781c */ /* 0x000fda0003fce808 */
[----:B------:R-:W-:Y:S05]  /*f350*/  @!P6 BRA `(.L_x_297) ;  /* 0x000000040034e947 */ /* 0x000fea0003800000 */
[----:B------:R-:W0:Y:S01]  /*f360*/  S2R R0, SR_TID.X ;  /* 0x0000000000007919 */ /* 0x000e220000002100 */
[----:B------:R-:W-:Y:S01]  /*f370*/  BSSY B0, `(.L_x_298) ;  /* 0x0000009000007945 */ /* 0x000fe20003800000 */
[----:B0-----:R-:W-:-:S05]  /*f380*/  LOP3.LUT R0, R0, 0x1f, RZ, 0xc0, !PT ;  /* 0x0000001f00007812 */ /* 0x001fca00078ec0ff */
[----:B------:R-:W-:Y:S02]  /*f390*/  VIADD R7, R0, UR40 ;  /* 0x0000002800077c36 */ /* 0x000fe40008000000 */
[----:B------:R-:W-:-:S03]  /*f3a0*/  IMAD.MOV.U32 R0, RZ, RZ, RZ ;  /* 0x000000ffff007224 */ /* 0x000fc600078e00ff */
[----:B------:R-:W-:-:S13]  /*f3b0*/  ISETP.GE.OR P6, PT, R7, UR4, !P0 ;  /* 0x0000000407007c0c */ /* 0x000fda000c7c6670 */
[----:B------:R-:W-:Y:S05]  /*f3c0*/  @P6 BRA `(.L_x_299) ;  /* 0x00000000000c6947 */ /* 0x000fea0003800000 */
[----:B------:R-:W0:Y:S02]  /*f3d0*/  LDC.64 R2, c[0x0][0xc80] ;  /* 0x00032000ff027b82 */ /* 0x000e240000000a00 */
[----:B0-----:R-:W-:-:S05]  /*f3e0*/  IMAD.WIDE R2, R7, 0x4, R2 ;  /* 0x0000000407027825 */ /* 0x001fca00078e0202 */
[----:B------:R0:W5:Y:S02]  /*f3f0*/  LDG.E R0, desc[UR48][R2.64] ;  /* 0x0000003002007981 */ /* 0x000164000c1e1900 */
.L_x_299:
[----:B------:R-:W-:Y:S05]  /*f400*/  BSYNC B0 ;  /* 0x0000000000007941 */ /* 0x000fea0003800000 */
.L_x_298:
[----:B0----5:R-:W0:Y:S02]  /*f410*/  SHFL.UP PT, R2, R0, 0x1, RZ ;  /* 0x0420000000027989 */ /* 0x021e2400000e00ff */
        /* <DEDUP_REMOVED lines=10> */
[----:B------:R-:W-:-:S05]  /*f4c0*/  IMAD.IADD R8, R7, 0x1, R2 ;  /* 0x0000000107087824 */ /* 0x000fca00078e0202 */
[----:B------:R-:W0:Y:S02]  /*f4d0*/  SHFL.UP PT, R2, R8, 0x10, RZ ;  /* 0x0600000008027989 */ /* 0x000e2400000e00ff */
[----:B0-----:R-:W-:Y:S02]  /*f4e0*/  SEL R9, R2, RZ, P5 ;  /* 0x000000ff02097207 */ /* 0x001fe40002800000 */
[----:B------:R-:W0:Y:S03]  /*f4f0*/  LDC R2, c[0x0][0xc38] ;  /* 0x00030e00ff027b82 */ /* 0x000e260000000800 */
[----:B------:R-:W-:-:S05]  /*f500*/  IMAD.IADD R3, R8, 0x1, R9 ;  /* 0x0000000108037824 */ /* 0x000fca00078e0209 */
[----:B------:R-:W0:Y:S02]  /*f510*/  SHFL.IDX PT, R9, R3, 0x1f, 0x1f ;  /* 0x03e01f0003097f89 */ /* 0x000e2400000e0000 */
[----:B0-----:R-:W-:-:S04]  /*f520*/  IMAD R9, R9, R2, RZ ;  /* 0x0000000209097224 */ /* 0x001fc800078e02ff */
[----:B------:R-:W-:-:S05]  /*f530*/  IMAD.IADD R4, R9, 0x1, R4 ;  /* 0x0000000109047824 */ /* 0x000fca00078e0204 */
[----:B------:R-:W-:-:S13]  /*f540*/  ISETP.GT.AND P6, PT, R4, R5, PT ;  /* 0x000000050400720c */ /* 0x000fda0003fc4270 */
[----:B------:R-:W-:Y:S05]  /*f550*/  @!P6 BRA `(.L_x_300) ;  /* 0xfffffffc0070e947 */ /* 0x000fea000383ffff */
.L_x_296:
[----:B------:R-:W-:Y:S02]  /*f560*/  IMAD.IADD R7, R4, 0x1, -R9 ;  /* 0x0000000104077824 */ /* 0x000fe400078e0a09 */
[----:B------:R-:W-:Y:S02]  /*f570*/  IMAD.MOV.U32 R16, RZ, RZ, RZ ;  /* 0x000000ffff107224 */ /* 0x000fe400078e00ff */
[----:B------:R-:W-:-:S05]  /*f580*/  IMAD R4, R3, R2, R7 ;  /* 0x0000000203047224 */ /* 0x000fca00078e0207 */
[----:B------:R-:W-:-:S13]  /*f590*/  ISETP.GT.AND P0, PT, R4, R5, PT ;  /* 0x000000050400720c */ /* 0x000fda0003f04270 */
[----:B------:R-:W-:Y:S02]  /*f5a0*/  VOTEU.ANY UR5, UPT, !P0 ;  /* 0x0000000000057886 */ /* 0x000fe400040e0100 */
[----:B------:R-:W-:Y:S02]  /*f5b0*/  UPOPC UR4, UR5 ;  /* 0x00000005000472bf */ /* 0x000fe40008000000 */
[----:B------:R-:W-:-:S04]  /*f5c0*/  ISETP.NE.AND P0, PT, RZ, UR5, PT ;  /* 0x00000005ff007c0c */ /* 0x000fc8000bf05270 */
[----:B------:R-:W-:-:S05]  /*f5d0*/  MOV R11, UR4 ;  /* 0x00000004000b7c02 */ /* 0x000fca0008000f00 */
[----:B------:R-:W0:Y:S02]  /*f5e0*/  SHFL.IDX PT, R0, R0, R11, 0x1f ;  /* 0x00001f0b00007589 */ /* 0x000e2400000e0000 */
[----:B0-----:R-:W-:-:S04]  /*f5f0*/  IABS R4, R0 ;  /* 0x0000000000047213 */ /* 0x001fc80000000000 */
[----:B------:R-:W0:Y:S08]  /*f600*/  I2F.RP R6, R4 ;  /* 0x0000000400067306 */ /* 0x000e300000209400 */
[----:B0-----:R-:W0:Y:S02]  /*f610*/  MUFU.RCP R6, R6 ;  /* 0x0000000600067308 */ /* 0x001e240000001000 */
[----:B0-----:R-:W-:-:S06]  /*f620*/  VIADD R9, R6, 0xffffffe ;  /* 0x0ffffffe06097836 */ /* 0x001fcc0000000000 */
[----:B------:R-:W0:Y:S01]  /*f630*/  F2I.FTZ.U32.TRUNC.NTZ R9, R9 ;  /* 0x0000000900097305 */ /* 0x000e22000021f000 */
[----:B------:R-:W-:Y:S05]  /*f640*/  @!P0 BRA `(.L_x_301) ;  /* 0x00000000000c8947 */ /* 0x000fea0003800000 */
[----:B------:R-:W-:-:S06]  /*f650*/  UIADD3 UR5, UR4, -0x1, URZ ;  /* 0xffffffff04057890 */ /* 0x000fcc000fffe03f */
[----:B------:R-:W-:-:S06]  /*f660*/  IMAD.U32 R16, RZ, RZ, UR5 ;  /* 0x00000005ff107e24 */ /* 0x000fcc000f8e00ff */
[----:B------:R2:W3:Y:S02]  /*f670*/  SHFL.IDX PT, R16, R3, R16, 0x1f ;  /* 0x00001f1003107589 */ /* 0x0004e400000e0000 */
.L_x_301:
[----:B0-2---:R-:W-:Y:S01]  /*f680*/  IMAD.MOV R3, RZ, RZ, -R9 ;  /* 0x000000ffff037224 */ /* 0x005fe200078e0a09 */
[----:B------:R-:W-:Y:S01]  /*f690*/  UIADD3 UR40, UR4, UR40, URZ ;  /* 0x0000002804287290 */ /* 0x000fe2000fffe03f */
[----:B---3--:R-:W-:Y:S01]  /*f6a0*/  IMAD R16, R16, R2, R7 ;  /* 0x0000000210107224 */ /* 0x008fe200078e0207 */
[----:B------:R-:W-:Y:S01]  /*f6b0*/  MOV R2, RZ ;  /* 0x000000ff00027202 */ /* 0x000fe20000000f00 */
[----:B------:R-:W-:Y:S02]  /*f6c0*/  IMAD R6, R3, R4, RZ ;  /* 0x0000000403067224 */ /* 0x000fe400078e02ff */
[----:B------:R-:W-:Y:S02]  /*f6d0*/  IMAD.MOV.U32 R3, RZ, RZ, R9 ;  /* 0x000000ffff037224 */ /* 0x000fe400078e0009 */
[----:B------:R-:W-:Y:S02]  /*f6e0*/  IMAD.IADD R17, R5, 0x1, -R16 ;  /* 0x0000000105117824 */ /* 0x000fe400078e0a10 */
[----:B------:R-:W-:Y:S01]  /*f6f0*/  IMAD.HI.U32 R9, R9, R6, R2 ;  /* 0x0000000609097227 */ /* 0x000fe200078e0002 */
[----:B------:R-:W-:-:S02]  /*f700*/  IABS R3, R0 ;  /* 0x0000000000037213 */ /* 0x000fc40000000000 */
[----:B------:R-:W-:-:S03]  /*f710*/  IABS R2, R17 ;  /* 0x0000001100027213 */ /* 0x000fc60000000000 */
[----:B------:R-:W-:Y:S02]  /*f720*/  IMAD.MOV R3, RZ, RZ, -R3 ;  /* 0x000000ffff037224 */ /* 0x000fe400078e0a03 */
[----:B------:R-:W-:-:S04]  /*f730*/  IMAD.HI.U32 R9, R9, R2, RZ ;  /* 0x0000000209097227 */ /* 0x000fc800078e00ff */
[----:B------:R-:W-:Y:S01]  /*f740*/  IMAD R3, R9, R3, R2 ;  /* 0x0000000309037224 */ /* 0x000fe200078e0202 */
[----:B------:R-:W-:-:S04]  /*f750*/  LOP3.LUT R2, R17, R0, RZ, 0x3c, !PT ;  /* 0x0000000011027212 */ /* 0x000fc800078e3cff */
[----:B------:R-:W-:Y:S02]  /*f760*/  ISETP.GT.U32.AND P1, PT, R4, R3, PT ;  /* 0x000000030400720c */ /* 0x000fe40003f24070 */
[----:B------:R-:W-:-:S11]  /*f770*/  ISETP.GE.AND P2, PT, R2, RZ, PT ;  /* 0x000000ff0200720c */ /* 0x000fd60003f46270 */
[----:B------:R-:W-:Y:S01]  /*f780*/  @!P1 IMAD.IADD R3, R3, 0x1, -R4 ;  /* 0x0000000103039824 */ /* 0x000fe200078e0a04 */
[----:B------:R-:W-:Y:S02]  /*f790*/  @!P1 IADD3 R9, R9, 0x1, RZ ;  /* 0x0000000109099810 */ /* 0x000fe40007ffe0ff */
[----:B------:R-:W-:Y:S02]  /*f7a0*/  ISETP.NE.AND P1, PT, R0, RZ, PT ;  /* 0x000000ff0000720c */ /* 0x000fe40003f25270 */
[----:B------:R-:W-:-:S13]  /*f7b0*/  ISETP.GE.U32.AND P0, PT, R3, R4, PT ;  /* 0x000000040300720c */ /* 0x000fda0003f06070 */
[----:B------:R-:W-:-:S04]  /*f7c0*/  @P0 VIADD R9, R9, 0x1 ;  /* 0x0000000109090836 */ /* 0x000fc80000000000 */
[----:B------:R-:W-:Y:S01]  /*f7d0*/  @!P2 IMAD.MOV R9, RZ, RZ, -R9 ;  /* 0x000000ffff09a224 */ /* 0x000fe200078e0a09 */
[----:B------:R-:W-:-:S05]  /*f7e0*/  @!P1 LOP3.LUT R9, RZ, R0, RZ, 0x33, !PT ;  /* 0x00000000ff099212 */ /* 0x000fca00078e33ff */
[--C-:B------:R-:W-:Y:S02]  /*f7f0*/  IMAD.MOV R2, RZ, RZ, -R9.reuse ;  /* 0x000000ffff027224 */ /* 0x100fe400078e0a09 */
[----:B------:R-:W-:Y:S02]  /*f800*/  IMAD.MOV.U32 R18, RZ, RZ, R9 ;  /* 0x000000ffff127224 */ /* 0x000fe400078e0009 */
[----:B------:R-:W-:Y:S01]  /*f810*/  IMAD R17, R0, R2, R17 ;  /* 0x0000000200117224 */ /* 0x000fe200078e0211 */
[----:B------:R-:W-:Y:S06]  /*f820*/  BRA `(.L_x_302) ;  /* 0x0000000000107947 */ /* 0x000fec0003800000 */
.L_x_297:
[----:B------:R-:W-:Y:S01]  /*f830*/  MOV R16, R5 ;  /* 0x0000000500107202 */ /* 0x000fe20000000f00 */
[----:B------:R-:W-:Y:S01]  /*f840*/  IMAD.MOV.U32 R17, RZ, RZ, RZ ;  /* 0x000000ffff117224 */ /* 0x000fe200078e00ff */
[----:B------:R-:W-:Y:S01]  /*f850*/  ULDC UR40, c[0x0][0xc3c] ;  /* 0x00030f0000287ab9 */ /* 0x000fe20000000800 */
[----:B------:R-:W-:-:S07]  /*f860*/  IMAD.MOV.U32 R18, RZ, RZ, RZ ;  /* 0x000000ffff127224 */ /* 0x000fce00078e00ff */
.L_x_302:
[----:B------:R3:W2:Y:S01]  /*f870*/  LDL R2, [R1+0x14] ;  /* 0x0000140001027983 */ /* 0x0006a20000100800 */
[----:B------:R-:W0:Y:S02]  /*f880*/  S2R R0, SR_TID.X ;  /* 0x0000000000007919 */ /* 0x000e240000002100 */
[----:B0-----:R-:W-:Y:S01]  /*f890*/  LOP3.LUT R0, R0, 0x1f, RZ, 0xc0, !PT ;  /* 0x0000001f00007812 */ /* 0x001fe200078ec0ff */
[----:B------:R-:W-:Y:S03]  /*f8a0*/  BAR.SYNC.DEFER_BLOCKING 0x4, 0x200 ;  /* 0x0108000000007b1d */ /* 0x000fe60000010000 */
[----:B------:R-:W-:Y:S01]  /*f8b0*/  ISETP.NE.AND P0, PT, R0, RZ, PT ;  /* 0x000000ff0000720c */ /* 0x000fe20003f05270 */
[----:B-1----:R-:W-:-:S12]  /*f8c0*/  IMAD.U32 R19, RZ, RZ, UR40 ;  /* 0x00000028ff137e24 */ /* 0x002fd8000f8e00ff */
[----:B------:R-:W-:Y:S01]  /*f8d0*/  @!P0 MOV R0, 0x400 ;  /* 0x0000040000008802 */ /* 0x000fe20000000f00 */
[----:B--2---:R-:W0:Y:S03]  /*f8e0*/  @!P0 S2R R2, SR_CgaCtaId ;  /* 0x0000000000028919 */ /* 0x004e260000008800 */
[----:B0-----:R-:W-:Y:S01]  /*f8f0*/  @!P0 LEA R22, R2, R0, 0x18 ;  /* 0x0000000002168211 */ /* 0x001fe200078ec0ff */
[----:B------:R3:W-:Y:S04]  /*f900*/  @!P0 STL [R1+0x14], R2 ;  /* 0x0000140201008387 */ /* 0x0007e80000100800 */
[----:B------:R3:W-:Y:S01]  /*f910*/  @!P0 STS.128 [R22+0x132d0], R16 ;  /* 0x0132d01016008388 */ /* 0x0007e20000000c00 */
[----:B------:R-:W-:Y:S06]  /*f920*/  BAR.ARV 0x5, 0x200 ;  /* 0x0148000000007b1d */ /* 0x000fec0000002000 */
.L_x_295:
[----:B------:R-:W-:Y:S02]  /*f930*/  ULDC UR4, c[0x0][0xc3c] ;  /* 0x00030f0000047ab9 */ /* 0x000fe40000000800 */
[----:B------:R-:W-:-:S06]  /*f940*/  UISETP.GE.AND UP0, UPT, UR40, UR4, UPT ;  /* 0x000000042800728c */ /* 0x000fcc000bf06270 */
[----:B------:R-:W-:-:S13]  /*f950*/  PLOP3.LUT P0, PT, PT, PT, UP0, 0x80, 0x0 ;  /* 0x000000000000781c */ /* 0x000fda0003f0f008 */
[----:B------:R-:W-:Y:S05]  /*f960*/  @!P0 BRA `(.L_x_303) ;  /* 0xffffffac00cc8947 */ /* 0x000fea000383ffff */
.L_x_228:
[----:B------:R-:W4:Y:S01]  /*f970*/  LDL.LU R0, [R1+0x30] ;  /* 0x0000300001007983 */ /* 0x000f220000300800 */
[----:B------:R-:W-:Y:S01]  /*f980*/  BSSY B0, `(.L_x_304) ;  /* 0x000000b000007945 */ /* 0x000fe20003800000 */
[----:B0-----:R-:W0:Y:S01]  /*f990*/  S2R R5, SR_CgaCtaId ;  /* 0x0000000000057919 */ /* 0x001e220000008800 */
[----:B----4-:R-:W-:-:S05]  /*f9a0*/  VIADD R0, R0, 0x1 ;  /* 0x0000000100007836 */ /* 0x010fca0000000000 */
[----:B--23--:R-:W-:-:S04]  /*f9b0*/  LEA.HI R2, R0, R0, RZ, 0x1 ;  /* 0x0000000000027211 */ /* 0x00cfc800078f08ff */
[----:B------:R-:W-:Y:S02]  /*f9c0*/  LOP3.LUT R3, R2, 0xfffffffe, RZ, 0xc0, !PT ;  /* 0xfffffffe02037812 */ /* 0x000fe400078ec0ff */
[----:B------:R-:W-:Y:S02]  /*f9d0*/  MOV R2, 0x400 ;  /* 0x0000040000027802 */ /* 0x000fe40000000f00 */
[----:B------:R-:W-:Y:S02]  /*f9e0*/  IADD3 R0, R0, -R3, RZ ;  /* 0x8000000300007210 */ /* 0x000fe40007ffe0ff */
[----:B0-----:R-:W-:Y:S02]  /*f9f0*/  LEA R5, R5, R2, 0x18 ;  /* 0x0000000205057211 */ /* 0x001fe400078ec0ff */
[----:B------:R-:W-:-:S04]  /*fa00*/  SHF.L.U32 R0, R0, 0x1f, RZ ;  /* 0x0000001f00007819 */ /* 0x000fc800000006ff */
[----:B------:R-:W0:Y:S02]  /*fa10*/  SYNCS.PHASECHK.TRANS64.TRYWAIT P0, [R5+URZ+0x13220], R0 ;  /* 0x01322000050075a7 */ /* 0x000e24000800017f */
[----:B0-----:R-:W-:Y:S05]  /*fa20*/  @!P0 BRA `(.L_x_305) ;  /* 0x00000028005c8947 */ /* 0x001fea0003800000 */
.L_x_394:
[----:B------:R-:W-:Y:S05]  /*fa30*/  BSYNC B0 ;  /* 0x0000000000007941 */ /* 0x000fea0003800000 */
.L_x_304:
[----:B------:R-:W-:-:S03]  /*fa40*/  UMOV UR4, 0xffffffff ;  /* 0xffffffff00047882 */ /* 0x000fc60000000000 */
[----:B------:R-:W-:Y:S05]  /*fa50*/  BRA.DIV UR4, `(.L_x_306) ;  /* 0x0000002a04647947 */ /* 0x000fea000b800000 */
[----:B0-----:R-:W0:Y:S02]  /*fa60*/  S2R R0, SR_TID.X ;  /* 0x0000000000007919 */ /* 0x001e240000002100 */
[----:B0-----:R-:W-:-:S04]  /*fa70*/  SHF.R.U32.HI R0, RZ, 0x5, R0 ;  /* 0x00000005ff007819 */ /* 0x001fc80000011600 */
[----:B------:R-:W-:-:S05]  /*fa80*/  LOP3.LUT R0, R0, 0x3, RZ, 0xc0, !PT ;  /* 0x0000000300007812 */ /* 0x000fca00078ec0ff */
[----:B------:R0:W1:Y:S02]  /*fa90*/  SHFL.IDX PT, R14, R0, RZ, 0x1f ;  /* 0x00001fff000e7589 */ /* 0x00006400000e0000 */
.L_x_397:
[----:B-1----:R-:W-:Y:S01]  /*faa0*/  ISETP.NE.AND P0, PT, R14, RZ, PT ;  /* 0x000000ff0e00720c */ /* 0x002fe20003f05270 */
[----:B------:R-:W-:-:S12]  /*fab0*/  BSSY B0, `(.L_x_307) ;  /* 0x000002e000007945 */ /* 0x000fd80003800000 */
[----:B------:R-:W-:Y:S05]  /*fac0*/  @P0 BRA `(.L_x_308) ;  /* 0x0000000000b00947 */ /* 0x000fea0003800000 */
[----:B------:R-:W-:-:S03]  /*fad0*/  UMOV UR4, 0xffffffff ;  /* 0xffffffff00047882 */ /* 0x000fc60000000000 */
[----:B------:R-:W-:Y:S05]  /*fae0*/  BRA.DIV UR4, `(.L_x_309) ;  /* 0x0000002a04747947 */ /* 0x000fea000b800000 */
[----:B------:R-:W-:-:S13]  /*faf0*/  ELECT P6, URZ, PT ;  /* 0x00000000003f782f */ /* 0x000fda00038c0000 */
.L_x_400:
[----:B------:R-:W-:Y:S05]  /*fb00*/  @!P6 BRA `(.L_x_308) ;  /* 0x0000000000a0e947 */ /* 0x000fea0003800000 */
[----:B------:R-:W-:-:S06]  /*fb10*/  ULOP3.LUT UR4, UR39, 0x2, URZ, 0xfc, !UPT ;  /* 0x0000000227047892 */ /* 0x000fcc000f8efc3f */
[----:B0-----:R-:W-:-:S05]  /*fb20*/  IMAD.U32 R0, RZ, RZ, UR4 ;  /* 0x00000004ff007e24 */ /* 0x001fca000f8e00ff */
[----:B------:R-:W-:-:S13]  /*fb30*/  ISETP.NE.AND P0, PT, R0, 0x3, PT ;  /* 0x000000030000780c */ /* 0x000fda0003f05270 */
[----:B------:R-:W-:Y:S05]  /*fb40*/  @!P0 BRA `(.L_x_310) ;  /* 0x0000000000048947 */ /* 0x000fea0003800000 */
[----:B------:R-:W-:Y:S01]  /*fb50*/  BPT.TRAP 0x1 ;  /* 0x000000040000795c */ /* 0x000fe20000300000 */
.L_x_310:
[----:B------:R-:W2:Y:S01]  /*fb60*/  LDL R0, [R1+0x4] ;  /* 0x0000040001007983 */ /* 0x000ea20000100800 */
[C---:B------:R-:W-:Y:S02]  /*fb70*/  IMAD R3, R28.reuse, 0x8, R5 ;  /* 0x000000081c037824 */ /* 0x040fe400078e0205 */
[----:B------:R-:W-:-:S05]  /*fb80*/  VIADD R28, R28, 0x1 ;  /* 0x000000011c1c7836 */ /* 0x000fca0000000000 */
[----:B------:R-:W-:Y:S02]  /*fb90*/  ISETP.NE.AND P2, PT, R28, 0x2, PT ;  /* 0x000000021c00780c */ /* 0x000fe40003f45270 */
[----:B--2---:R-:W-:Y:S02]  /*fba0*/  SHF.L.U32 R2, R0, 0x1f, RZ ;  /* 0x0000001f00027819 */ /* 0x004fe400000006ff */
[----:B------:R-:W-:Y:S02]  /*fbb0*/  SEL R0, RZ, 0x1, P2 ;  /* 0x00000001ff007807 */ /* 0x000fe40001000000 */
[----:B------:R-:W0:Y:S02]  /*fbc0*/  SYNCS.PHASECHK.TRANS64.TRYWAIT P1, [R3+URZ+0x13240], R2 ;  /* 0x01324002030075a7 */ /* 0x000e24000802017f */
[----:B0-----:R-:W-:Y:S05]  /*fbd0*/  @!P1 BRA `(.L_x_311) ;  /* 0x0000002800589947 */ /* 0x001fea0003800000 */
.L_x_401:
[----:B------:R-:W2:Y:S01]  /*fbe0*/  LDL.LU R4, [R1+0x4] ;  /* 0x0000040001047983 */ /* 0x000ea20000300800 */
[----:B------:R-:W-:Y:S02]  /*fbf0*/  SEL R28, R28, RZ, P2 ;  /* 0x000000ff1c1c7207 */ /* 0x000fe40001000000 */
[----:B--2---:R-:W-:Y:S01]  /*fc00*/  LOP3.LUT R0, R4, R0, RZ, 0x3c, !PT ;  /* 0x0000000004007212 */ /* 0x004fe200078e3cff */
[----:B------:R-:W-:Y:S06]  /*fc10*/  @!P0 BRA `(.L_x_312) ;  /* 0x0000000000048947 */ /* 0x000fec0003800000 */
[----:B------:R-:W-:Y:S01]  /*fc20*/  BPT.TRAP 0x1 ;  /* 0x000000040000795c */ /* 0x000fe20000300000 */
.L_x_312:
[----:B------:R-:W-:Y:S01]  /*fc30*/  IMAD R5, R28, 0x8, R5 ;  /* 0x000000081c057824 */ /* 0x000fe200078e0205 */
[----:B------:R-:W-:-:S04]  /*fc40*/  SHF.L.U32 R0, R0, 0x1f, RZ ;  /* 0x0000001f00007819 */ /* 0x000fc800000006ff */
[----:B------:R-:W1:Y:S02]  /*fc50*/  SYNCS.PHASECHK.TRANS64.TRYWAIT P1, [R5+URZ+0x13240], R0 ;  /* 0x01324000050075a7 */ /* 0x000e64000802017f */
[----:B-1----:R-:W-:Y:S05]  /*fc60*/  @!P1 BRA `(.L_x_313) ;  /* 0x0000002800489947 */ /* 0x002fea0003800000 */
.L_x_402:
[----:B------:R-:W-:Y:S05]  /*fc70*/  @!P0 BRA `(.L_x_314) ;  /* 0x0000000000048947 */ /* 0x000fea0003800000 */
[----:B------:R-:W-:Y:S01]  /*fc80*/  BPT.TRAP 0x1 ;  /* 0x000000040000795c */ /* 0x000fe20000300000 */
.L_x_314:
[----:B------:R-:W2:Y:S02]  /*fc90*/  SYNCS.PHASECHK.TRANS64.TRYWAIT P1, [R3+URZ+0x13260], R2 ;  /* 0x01326002030075a7 */ /* 0x000ea4000802017f */
[----:B--2---:R-:W-:Y:S05]  /*fca0*/  @!P1 BRA `(.L_x_315) ;  /* 0x00000028004c9947 */ /* 0x004fea0003800000 */
.L_x_403:
[----:B------:R-:W-:Y:S05]  /*fcb0*/  @!P0 BRA `(.L_x_316) ;  /* 0x0000000000048947 */ /* 0x000fea0003800000 */
[----:B------:R-:W-:Y:S01]  /*fcc0*/  BPT.TRAP 0x1 ;  /* 0x000000040000795c */ /* 0x000fe20000300000 */
.L_x_316:
[----:B------:R-:W3:Y:S02]  /*fcd0*/  SYNCS.PHASECHK.TRANS64.TRYWAIT P1, [R5+URZ+0x13260], R0 ;  /* 0x01326000050075a7 */ /* 0x000ee4000802017f */
[----:B---3--:R-:W-:Y:S05]  /*fce0*/  @!P1 BRA `(.L_x_317) ;  /* 0x0000002800509947 */ /* 0x008fea0003800000 */
.L_x_404:
[----:B------:R-:W-:Y:S05]  /*fcf0*/  @!P0 BRA `(.L_x_318) ;  /* 0x0000000000048947 */ /* 0x000fea0003800000 */
[----:B------:R-:W-:Y:S01]  /*fd00*/  BPT.TRAP 0x1 ;  /* 0x000000040000795c */ /* 0x000fe20000300000 */
.L_x_318:
[----:B------:R-:W4:Y:S02]  /*fd10*/  SYNCS.PHASECHK.TRANS64.TRYWAIT P1, [R3+URZ+0x13280], R2 ;  /* 0x01328002030075a7 */ /* 0x000f24000802017f */
[----:B----4-:R-:W-:Y:S05]  /*fd20*/  @!P1 BRA `(.L_x_319) ;  /* 0x0000002800549947 */ /* 0x010fea0003800000 */
.L_x_405:
[----:B------:R-:W-:Y:S05]  /*fd30*/  @!P0 BRA `(.L_x_320) ;  /* 0x0000000000048947 */ /* 0x000fea0003800000 */
[----:B------:R-:W-:Y:S01]  /*fd40*/  BPT.TRAP 0x1 ;  /* 0x000000040000795c */ /* 0x000fe20000300000 */
.L_x_320:
[----:B------:R0:W0:Y:S02]  /*fd50*/  SYNCS.PHASECHK.TRANS64.TRYWAIT P0, [R5+URZ+0x13280], R0 ;  /* 0x01328000050075a7 */ /* 0x000024000800017f */
[----:B0-----:R-:W-:Y:S05]  /*fd60*/  @!P0 NANOSLEEP.SYNCS 0x989680 ;  /* 0x009896800000895d */ /* 0x001fea0003900000 */
[----:B------:R-:W0:Y:S02]  /*fd70*/  @!P0 SYNCS.PHASECHK.TRANS64 P0, [R5+URZ+0x13280], R0 ;  /* 0x01328000050085a7 */ /* 0x000e24000800007f */
[----:B0-----:R-:W-:Y:S05]  /*fd80*/  @!P0 BRA `(.L_x_320) ;  /* 0xfffffffc00f08947 */ /* 0x001fea000383ffff */
.L_x_308:
[----:B------:R-:W-:Y:S05]  /*fd90*/  BSYNC B0 ;  /* 0x0000000000007941 */ /* 0x000fea0003800000 */
.L_x_307:
[----:B------:R-:W-:Y:S05]  /*fda0*/  EXIT ;  /* 0x000000000000794d */ /* 0x000fea0003800000 */
.L_x_189:
[----:B0-----:R0:W1:Y:S02]  /*fdb0*/  SYNCS.PHASECHK.TRANS64.TRYWAIT P1, [R25+URZ+0x13200], R6 ;  /* 0x01320006190075a7 */ /* 0x001064000802017f */
[----:B-1----:R-:W-:Y:S05]  /*fdc0*/  @!P1 NANOSLEEP.SYNCS 0x989680 ;  /* 0x009896800000995d */ /* 0x002fea0003900000 */
[----:B------:R-:W1:Y:S02]  /*fdd0*/  @!P1 SYNCS.PHASECHK.TRANS64 P1, [R25+URZ+0x13200], R6 ;  /* 0x01320006190095a7 */ /* 0x000e64000802007f */
[----:B-1----:R-:W-:Y:S05]  /*fde0*/  @!P1 BRA `(.L_x_189) ;  /* 0xfffffffc00f09947 */ /* 0x002fea000383ffff */
[----:B------:R-:W-:Y:S05]  /*fdf0*/  BRA `(.L_x_321) ;  /* 0xffffff1800487947 */ /* 0x000fea000383ffff */
.L_x_193:
[----:B--2---:R2:W3:Y:S02]  /*fe00*/  SYNCS.PHASECHK.TRANS64.TRYWAIT P1, [R3+URZ+0x13230], R4 ;  /* 0x01323004030075a7 */ /* 0x0044e4000802017f */
[----:B---3--:R-:W-:Y:S05]  /*fe10*/  @!P1 NANOSLEEP.SYNCS 0x989680 ;  /* 0x009896800000995d */ /* 0x008fea0003900000 */
[----:B------:R-:W3:Y:S02]  /*fe20*/  @!P1 SYNCS.PHASECHK.TRANS64 P1, [R3+URZ+0x13230], R4 ;  /* 0x01323004030095a7 */ /* 0x000ee4000802007f */
[----:B---3--:R-:W-:Y:S05]  /*fe30*/  @!P1 BRA `(.L_x_193) ;  /* 0xfffffffc00f09947 */ /* 0x008fea000383ffff */
[----:B------:R-:W-:Y:S05]  /*fe40*/  BRA `(.L_x_192) ;  /* 0xffffff1800747947 */ /* 0x000fea000383ffff */
.L_x_199:
[----:B-1----:R-:W-:-:S04]  /*fe50*/  MOV R8, UR22 ;  /* 0x0000001600087c02 */ /* 0x002fc80008000f00 */
[----:B------:R1:W2:Y:S03]  /*fe60*/  SYNCS.PHASECHK.TRANS64.TRYWAIT P1, [R8+URZ+0x13230], R7 ;  /* 0x01323007080075a7 */ /* 0x0002a6000802017f */
[----:B--2---:R-:W-:Y:S05]  /*fe70*/  @!P1 NANOSLEEP.SYNCS 0x989680 ;  /* 0x009896800000995d */ /* 0x004fea0003900000 */
[----:B------:R-:W2:Y:S02]  /*fe80*/  @!P1 SYNCS.PHASECHK.TRANS64 P1, [R8+URZ+0x13230], R7 ;  /* 0x01323007080095a7 */ /* 0x000ea4000802007f */
[----:B--2---:R-:W-:Y:S05]  /*fe90*/  @!P1 BRA `(.L_x_199) ;  /* 0xfffffffc00ec9947 */ /* 0x004fea000383ffff */
[----:B------:R-:W-:Y:S05]  /*fea0*/  BRA `(.L_x_198) ;  /* 0xffffff4800f87947 */ /* 0x000fea000383ffff */
.L_x_203:
[----:B-1----:R-:W-:-:S04]  /*feb0*/  IMAD.U32 R8, RZ, RZ, UR11 ;  /* 0x0000000bff087e24 */ /* 0x002fc8000f8e00ff */
[----:B------:R1:W2:Y:S03]  /*fec0*/  SYNCS.PHASECHK.TRANS64.TRYWAIT P1, [R8+URZ+0x13250], R7 ;  /* 0x01325007080075a7 */ /* 0x0002a6000802017f */
[----:B--2---:R-:W-:Y:S05]  /*fed0*/  @!P1 NANOSLEEP.SYNCS 0x989680 ;  /* 0x009896800000995d */ /* 0x004fea0003900000 */
[----:B------:R-:W2:Y:S02]  /*fee0*/  @!P1 SYNCS.PHASECHK.TRANS64 P1, [R8+URZ+0x13250], R7 ;  /* 0x01325007080095a7 */ /* 0x000ea4000802007f */
[----:B--2---:R-:W-:Y:S05]  /*fef0*/  @!P1 BRA `(.L_x_203) ;  /* 0xfffffffc00ec9947 */ /* 0x004fea000383ffff */
[----:B------:R-:W-:Y:S05]  /*ff00*/  BRA `(.L_x_202) ;  /* 0xffffff5000047947 */ /* 0x000fea000383ffff */
.L_x_210:
[----:B-1----:R-:W-:-:S04]  /*ff10*/  IMAD.U32 R3, RZ, RZ, UR14 ;  /* 0x0000000eff037e24 */ /* 0x002fc8000f8e00ff */
[----:B------:R1:W2:Y:S03]  /*ff20*/  SYNCS.PHASECHK.TRANS64.TRYWAIT P1, [R3+URZ+0x13250], R0 ;  /* 0x01325000030075a7 */ /* 0x0002a6000802017f */
[----:B--2---:R-:W-:Y:S05]  /*ff30*/  @!P1 NANOSLEEP.SYNCS 0x989680 ;  /* 0x009896800000995d */ /* 0x004fea0003900000 */
[----:B------:R-:W2:Y:S02]  /*ff40*/  @!P1 SYNCS.PHASECHK.TRANS64 P1, [R3+URZ+0x13250], R0 ;  /* 0x01325000030095a7 */ /* 0x000ea4000802007f */
[----:B--2---:R-:W-:Y:S05]  /*ff50*/  @!P1 BRA `(.L_x_210) ;  /* 0xfffffffc00ec9947 */ /* 0x004fea000383ffff */
[----:B------:R-:W-:Y:S05]  /*ff60*/  BRA `(.L_x_209) ;  /* 0xffffff7400d07947 */ /* 0x000fea000383ffff */
.L_x_243:
[----:B------:R-:W1:Y:S01]  /*ff70*/  S2R R21, SR_TID.X ;  /* 0x0000000000157919 */ /* 0x000e620000002100 */
[----:B------:R-:W-:Y:S01]  /*ff80*/  IMAD.MOV.U32 R12, RZ, RZ, RZ ;  /* 0x000000ffff0c7224 */ /* 0x000fe200078e00ff */
[----:B------:R-:W-:Y:S01]  /*ff90*/  MOV R11, 0x1f ;  /* 0x0000001f000b7802 */ /* 0x000fe20000000f00 */
[----:B------:R-:W-:Y:S01]  /*ffa0*/  IMAD.MOV.U32 R15, RZ, RZ, -0x1 ;  /* 0xffffffffff0f7424 */ /* 0x000fe200078e00ff */
[----:B-1----:R-:W-:-:S04]  /*ffb0*/  SHF.R.U32.HI R21, RZ, 0x5, R21 ;  /* 0x00000005ff157819 */ /* 0x002fc80000011615 */
[----:B------:R-:W-:-:S05]  /*ffc0*/  LOP3.LUT R21, R21, 0x3, RZ, 0xc0, !PT ;  /* 0x0000000315157812 */ /* 0x000fca00078ec0ff */
[----:B------:R-:W-:-:S07]  /*ffd0*/  IMAD.MOV.U32 R13, RZ, RZ, R21 ;  /* 0x000000ffff0d7224 */ /* 0x000fce00078e0015 */
[----:B0-2---:R-:W-:Y:S05]  /*ffe0*/  WARPSYNC.COLLECTIVE R15, `(.L_x_322) ;  /* 0x000000000f087348 */ /* 0x005fea0003c00000 */
[----:B------:R1:W3:Y:S02]  /*fff0*/  SHFL.IDX P6, R14, R13, R12, R11 ;  /* 0x0000000c0d0e7389 */ /* 0x0002e400000c000b */
[----:B0123--:R-:W-:Y:S01]  /*10000*/  ENDCOLLECTIVE ;  /* 0x000000000000791b */ /* 0x00ffe20003800000 */
.L_x_322:
[----:B------:R-:W-:Y:S05]  /*10010*/  BRA `(.L_x_323) ;  /* 0xffffffb400787947 */ /* 0x000fea000383ffff */
.L_x_246:
[----:B0-----:R-:W3:Y:S02]  /*10020*/  LDL R0, [R1+0x24] ;  /* 0x0000240001007983 */ /* 0x001ee40000100800 */
[----:B---3--:R0:W1:Y:S02]  /*10030*/  SYNCS.PHASECHK.TRANS64.TRYWAIT P0, [R4+URZ+0x13280], R0 ;  /* 0x01328000040075a7 */ /* 0x008064000800017f */
[----:B-1----:R-:W-:Y:S05]  /*10040*/  @!P0 NANOSLEEP.SYNCS 0x989680 ;  /* 0x009896800000895d */ /* 0x002fea0003900000 */
[----:B------:R-:W1:Y:S02]  /*10050*/  @!P0 SYNCS.PHASECHK.TRANS64 P0, [R4+URZ+0x13280], R0 ;  /* 0x01328000040085a7 */ /* 0x000e64000800007f */
[----:B-1----:R-:W-:Y:S05]  /*10060*/  @!P0 BRA `(.L_x_246) ;  /* 0xfffffffc00ec8947 */ /* 0x002fea000383ffff */
[----:B------:R-:W-:Y:S05]  /*10070*/  BRA `(.L_x_324) ;  /* 0xffffffb800ac7947 */ /* 0x000fea000383ffff */
.L_x_247:
[----:B------:R-:W-:Y:S01]  /*10080*/  BSSY B0, `(.L_x_325) ;  /* 0x0000008000007945 */ /* 0x000fe20003800000 */
[----:B------:R-:W-:Y:S01]  /*10090*/  IMAD.MOV.U32 R13, RZ, RZ, R7 ;  /* 0x000000ffff0d7224 */ /* 0x000fe200078e0007 */
[----:B------:R-:W-:Y:S01]  /*100a0*/  MOV R15, 0xffffffff ;  /* 0xffffffff000f7802 */ /* 0x000fe20000000f00 */
[----:B------:R-:W-:Y:S02]  /*100b0*/  IMAD.MOV.U32 R12, RZ, RZ, RZ ;  /* 0x000000ffff0c7224 */ /* 0x000fe400078e00ff */
[----:B------:R-:W-:-:S07]  /*100c0*/  IMAD.MOV.U32 R11, RZ, RZ, 0x1c1f ;  /* 0x00001c1fff0b7424 */ /* 0x000fce00078e00ff */
[----:B------:R-:W-:Y:S05]  /*100d0*/  WARPSYNC.COLLECTIVE R15, `(.L_x_326) ;  /* 0x000000000f087348 */ /* 0x000fea0003c00000 */
[----:B------:R0:W1:Y:S02]  /*100e0*/  SHFL.IDX P6, R14, R13, R12, R11 ;  /* 0x0000000c0d0e7389 */ /* 0x00006400000c000b */
[----:B01----:R-:W-:Y:S01]  /*100f0*/  ENDCOLLECTIVE ;  /* 0x000000000000791b */ /* 0x003fe20003800000 */
.L_x_326:
[----:B------:R-:W-:Y:S05]  /*10100*/  BSYNC B0 ;  /* 0x0000000000007941 */ /* 0x000fea0003800000 */
.L_x_325:
[----:B------:R-:W-:Y:S01]  /*10110*/  IMAD.MOV.U32 R13, RZ, RZ, R3 ;  /* 0x000000ffff0d7224 */ /* 0x000fe200078e0003 */
[----:B------:R-:W-:Y:S01]  /*10120*/  MOV R15, 0xffffffff ;  /* 0xffffffff000f7802 */ /* 0x000fe20000000f00 */
[----:B------:R-:W-:Y:S02]  /*10130*/  IMAD.MOV.U32 R12, RZ, RZ, RZ ;  /* 0x000000ffff0c7224 */ /* 0x000fe400078e00ff */
[----:B------:R-:W-:Y:S02]  /*10140*/  IMAD.MOV.U32 R11, RZ, RZ, 0x1c1f ;  /* 0x00001c1fff0b7424 */ /* 0x000fe400078e00ff */
[----:B------:R-:W-:-:S07]  /*10150*/  IMAD.MOV.U32 R0, RZ, RZ, R14 ;  /* 0x000000ffff007224 */ /* 0x000fce00078e000e */
[----:B------:R-:W-:Y:S05]  /*10160*/  WARPSYNC.COLLECTIVE R15, `(.L_x_327) ;  /* 0x000000000f087348 */ /* 0x000fea0003c00000 */
[----:B------:R0:W1:Y:S02]  /*10170*/  SHFL.IDX P6, R14, R13, R12, R11 ;  /* 0x0000000c0d0e7389 */ /* 0x00006400000c000b */
[----:B01----:R-:W-:Y:S01]  /*10180*/  ENDCOLLECTIVE ;  /* 0x000000000000791b */ /* 0x003fe20003800000 */
.L_x_327:
[----:B------:R-:W-:-:S05]  /*10190*/  IMAD.MOV.U32 R10, RZ, RZ, R14 ;  /* 0x000000ffff0a7224 */ /* 0x000fca00078e000e */
[----:B------:R-:W-:-:S05]  /*101a0*/  IADD3 R20, P1, R20, R10, RZ ;  /* 0x0000000a14147210 */ /* 0x000fca0007f3e0ff */
[----:B------:R-:W-:Y:S02]  /*101b0*/  IMAD.X R21, RZ, RZ, R0, P1 ;  /* 0x000000ffff157224 */ /* 0x000fe400008e0600 */
[----:B------:R-:W-:Y:S02]  /*101c0*/  IMAD.IADD R0, R22, 0x1, R19 ;  /* 0x0000000116007824 */ /* 0x000fe400078e0213 */
[----:B------:R0:W5:Y:S01]  /*101d0*/  LDL.LU R19, [R1+0xc] ;  /* 0x00000c0001137983 */ /* 0x0001620000300800 */
[----:B------:R-:W-:Y:S01]  /*101e0*/  IMAD.MOV.U32 R13, RZ, RZ, R7 ;  /* 0x000000ffff0d7224 */ /* 0x000fe200078e0007 */
[----:B------:R-:W-:Y:S02]  /*101f0*/  MOV R12, 0x1 ;  /* 0x00000001000c7802 */ /* 0x000fe40000000f00 */
[C---:B------:R-:W-:Y:S02]  /*10200*/  ISETP.LT.OR P1, PT, R9.reuse, 0x1, P0 ;  /* 0x000000010900780c */ /* 0x040fe40000721670 */
[----:B------:R-:W-:-:S13]  /*10210*/  ISETP.GE.AND P2, PT, R9, 0x81, PT ;  /* 0x000000810900780c */ /* 0x000fda0003f46270 */
[----:B0----5:R-:W-:Y:S05]  /*10220*/  WARPSYNC.COLLECTIVE R15, `(.L_x_328) ;  /* 0x000000000f087348 */ /* 0x021fea0003c00000 */
[----:B------:R1:W2:Y:S02]  /*10230*/  SHFL.IDX P6, R14, R13, R12, R11 ;  /* 0x0000000c0d0e7389 */ /* 0x0002a400000c000b */
[----:B012--5:R-:W-:Y:S01]  /*10240*/  ENDCOLLECTIVE ;  /* 0x000000000000791b */ /* 0x027fe20003800000 */
.L_x_328:
[C---:B------:R-:W-:Y:S02]  /*10250*/  ISETP.GE.AND P4, PT, R9.reuse, 0x21, PT ;  /* 0x000000210900780c */ /* 0x040fe40003f86270 */
[----:B------:R-:W-:Y:S01]  /*10260*/  ISETP.GE.AND P3, PT, R9, 0x41, PT ;  /* 0x000000410900780c */ /* 0x000fe20003f66270 */
[----:B------:R-:W-:Y:S01]  /*10270*/  @!PT LDS RZ, [RZ] ;  /* 0x00000000fffff984 */ /* 0x000fe20000000800 */
[----:B------:R-:W-:Y:S01]  /*10280*/  @!PT LDS RZ, [RZ] ;  /* 0x00000000fffff984 */ /* 0x000fe20000000800 */
[----:B------:R-:W-:Y:S01]  /*10290*/  @!PT LDS RZ, [RZ] ;  /* 0x00000000fffff984 */ /* 0x000fe20000000800 */
[----:B------:R0:W-:Y:S01]  /*102a0*/  LDGSTS.E.BYPASS.LTC128B.128 [R0+0x6000], desc[UR48][R20.64], !P1 ;  /* 0x0600000014007fae */ /* 0x0001e2000c901d70 */
[----:B------:R-:W-:Y:S01]  /*102b0*/  IMAD.MOV.U32 R13, RZ, RZ, R3 ;  /* 0x000000ffff0d7224 */ /* 0x000fe200078e0003 */
[----:B0-----:R-:W0:Y:S01]  /*102c0*/  S2R R21, SR_TID.X ;  /* 0x0000000000157919 */ /* 0x001e220000002100 */
[----:B------:R-:W-:-:S09]  /*102d0*/  IMAD.MOV.U32 R10, RZ, RZ, R14 ;  /* 0x000000ffff0a7224 */ /* 0x000fd200078e000e */
[----:B0-----:R-:W-:Y:S05]  /*102e0*/  WARPSYNC.COLLECTIVE R15, `(.L_x_329) ;  /* 0x000000000f087348 */ /* 0x001fea0003c00000 */
[----:B------:R1:W2:Y:S02]  /*102f0*/  SHFL.IDX P6, R14, R13, R12, R11 ;  /* 0x0000000c0d0e7389 */ /* 0x0002a400000c000b */
[----:B012---:R-:W-:Y:S01]  /*10300*/  ENDCOLLECTIVE ;  /* 0x000000000000791b */ /* 0x007fe20003800000 */
.L_x_329:
[----:B------:R-:W-:Y:S02]  /*10310*/  IMAD.MOV.U32 R13, RZ, RZ, R7 ;  /* 0x000000ffff0d7224 */ /* 0x000fe400078e0007 */
[----:B------:R-:W-:Y:S02]  /*10320*/  IMAD.MOV.U32 R12, RZ, RZ, R14 ;  /* 0x000000ffff0c7224 */ /* 0x000fe400078e000e */
[----:B------:R-:W-:-:S05]  /*10330*/  IMAD.SHL.U32 R21, R21, 0x10, RZ ;  /* 0x0000001015157824 */ /* 0x000fca00078e00ff */
[----:B------:R-:W-:-:S04]  /*10340*/  LOP3.LUT R21, R21, 0x30, RZ, 0xc0, !PT ;  /* 0x0000003015157812 */ /* 0x000fc800078ec0ff */
[----:B------:R-:W-:Y:S01]  /*10350*/  IADD3 R20, P1, R21, R12, RZ ;  /* 0x0000000c15147210 */ /* 0x000fe20007f3e0ff */
[----:B------:R-:W-:-:S03]  /*10360*/  IMAD.MOV.U32 R12, RZ, RZ, 0x2 ;  /* 0x00000002ff0c7424 */ /* 0x000fc600078e00ff */
[----:B------:R-:W-:Y:S02]  /*10370*/  IADD3.X R21, RZ, R10, RZ, P1, !PT ;  /* 0x0000000aff157210 */ /* 0x000fe40000ffe4ff */
[----:B------:R-:W-:-:S13]  /*10380*/  ISETP.LT.OR P1, PT, R9, 0x21, P0 ;  /* 0x000000210900780c */ /* 0x000fda0000721670 */
[----:B------:R-:W-:Y:S05]  /*10390*/  WARPSYNC.COLLECTIVE R15, `(.L_x_330) ;  /* 0x000000000f087348 */ /* 0x000fea0003c00000 */
[----:B------:R0:W1:Y:S02]  /*103a0*/  SHFL.IDX P6, R14, R13, R12, R11 ;  /* 0x0000000c0d0e7389 */ /* 0x00006400000c000b */
[----:B01----:R-:W-:Y:S01]  /*103b0*/  ENDCOLLECTIVE ;  /* 0x000000000000791b */ /* 0x003fe20003800000 */
.L_x_330:
        /* <DEDUP_REMOVED lines=10> */
.L_x_331:
[----:B------:R-:W-:Y:S02]  /*10460*/  IMAD.MOV.U32 R13, RZ, RZ, R7 ;  /* 0x000000ffff0d7224 */ /* 0x000fe400078e0007 */
[----:B------:R-:W-:Y:S01]  /*10470*/  IMAD.MOV.U32 R12, RZ, RZ, R14 ;  /* 0x000000ffff0c7224 */ /* 0x000fe200078e000e */
[----:B------:R-:W-:-:S04]  /*10480*/  SHF.L.U32 R21, R21, 0x4, RZ ;  /* 0x0000000415157819 */ /* 0x000fc800000006ff */
[----:B------:R-:W-:-:S04]  /*10490*/  LOP3.LUT R21, R21, 0x30, RZ, 0xc0, !PT ;  /* 0x0000003015157812 */ /* 0x000fc800078ec0ff */
[----:B------:R-:W-:Y:S01]  /*104a0*/  IADD3 R20, P1, R21, R12, RZ ;  /* 0x0000000c15147210 */ /* 0x000fe20007f3e0ff */
[----:B------:R-:W-:-:S04]  /*104b0*/  IMAD.MOV.U32 R12, RZ, RZ, 0x3 ;  /* 0x00000003ff0c7424 */ /* 0x000fc800078e00ff */
[----:B------:R-:W-:-:S08]  /*104c0*/  IMAD.X R21, RZ, RZ, R10, P1 ;  /* 0x000000ffff157224 */ /* 0x000fd000008e060a */
[----:B------:R-:W-:Y:S05]  /*104d0*/  WARPSYNC.COLLECTIVE R15, `(.L_x_332) ;  /* 0x000000000f087348 */ /* 0x000fea0003c00000 */
[----:B------:R0:W1:Y:S02]  /*104e0*/  SHFL.IDX P6, R14, R13, R12, R11 ;  /* 0x0000000c0d0e7389 */ /* 0x00006400000c000b */
[----:B01----:R-:W-:Y:S01]  /*104f0*/  ENDCOLLECTIVE ;  /* 0x000000000000791b */ /* 0x003fe20003800000 */
.L_x_332:
[----:B------:R-:W-:Y:S01]  /*10500*/  ISETP.LT.OR P1, PT, R9, 0x41, P0 ;  /* 0x000000410900780c */ /* 0x000fe20000721670 */
[----:B------:R-:W0:Y:S01]  /*10510*/  S2R R10, SR_TID.X ;  /* 0x00000000000a7919 */ /* 0x000e220000002100 */
[----:B------:R-:W-:-:S11]  /*10520*/  IMAD.MOV.U32 R13, RZ, RZ, R3 ;  /* 0x000000ffff0d7224 */ /* 0x000fd600078e0003 */
[----:B------:R-:W-:Y:S01]  /*10530*/  @!PT LDS RZ, [RZ] ;  /* 0x00000000fffff984 */ /* 0x000fe20000000800 */
[----:B------:R-:W-:Y:S01]  /*10540*/  @!PT LDS RZ, [RZ] ;  /* 0x00000000fffff984 */ /* 0x000fe20000000800 */
[----:B------:R-:W-:Y:S01]  /*10550*/  @!PT LDS RZ, [RZ] ;  /* 0x00000000fffff984 */ /* 0x000fe20000000800 */
[----:B------:R1:W-:Y:S01]  /*10560*/  LDGSTS.E.BYPASS.LTC128B.128 [R0+0x7000], desc[UR48][R20.64], !P1 ;  /* 0x0700000014007fae */ /* 0x0003e2000c901d70 */
[----:B------:R-:W-:-:S07]  /*10570*/  MOV R7, R14 ;  /* 0x0000000e00077202 */ /* 0x000fce0000000f00 */
[----:B01----:R-:W-:Y:S05]  /*10580*/  WARPSYNC.COLLECTIVE R15, `(.L_x_333) ;  /* 0x000000000f087348 */ /* 0x003fea0003c00000 */
[----:B------:R2:W3:Y:S02]  /*10590*/  SHFL.IDX P6, R14, R13, R12, R11 ;  /* 0x0000000c0d0e7389 */ /* 0x0004e400000c000b */
[----:B0123--:R-:W-:Y:S01]  /*105a0*/  ENDCOLLECTIVE ;  /* 0x000000000000791b */ /* 0x00ffe20003800000 */
.L_x_333:
[----:B------:R-:W-:Y:S01]  /*105b0*/  IMAD.SHL.U32 R10, R10, 0x10, RZ ;  /* 0x000000100a0a7824 */ /* 0x000fe200078e00ff */
[----:B------:R-:W-:Y:S01]  /*105c0*/  MOV R13, R23 ;  /* 0x00000017000d7202 */ /* 0x000fe20000000f00 */
[----:B------:R-:W-:-:S03]  /*105d0*/  IMAD.MOV.U32 R12, RZ, RZ, RZ ;  /* 0x000000ffff0c7224 */ /* 0x000fc600078e00ff */
[----:B------:R-:W-:Y:S01]  /*105e0*/  LOP3.LUT R10, R10, 0x30, RZ, 0xc0, !PT ;  /* 0x000000300a0a7812 */ /* 0x000fe200078ec0ff */
[----:B------:R-:W-:-:S07]  /*105f0*/  IMAD.MOV.U32 R3, RZ, RZ, R14 ;  /* 0x000000ffff037224 */ /* 0x000fce00078e000e */
[----:B------:R-:W-:Y:S05]  /*10600*/  WARPSYNC.COLLECTIVE R15, `(.L_x_334) ;  /* 0x000000000f087348 */ /* 0x000fea0003c00000 */
[----:B------:R0:W1:Y:S02]  /*10610*/  SHFL.IDX P6, R14, R13, R12, R11 ;  /* 0x0000000c0d0e7389 */ /* 0x00006400000c000b */
[----:B01----:R-:W-:Y:S01]  /*10620*/  ENDCOLLECTIVE ;  /* 0x000000000000791b */ /* 0x003fe20003800000 */
.L_x_334:
[----:B------:R-:W-:-:S05]  /*10630*/  IADD3 R20, P1, R10, R3, RZ ;  /* 0x000000030a147210 */ /* 0x000fca0007f3e0ff */
[----:B------:R-:W-:Y:S01]  /*10640*/  IMAD.X R21, RZ, RZ, R7, P1 ;  /* 0x000000ffff157224 */ /* 0x000fe200008e0607 */
[----:B------:R-:W-:Y:S01]  /*10650*/  ISETP.LT.OR P1, PT, R9, 0x61, P0 ;  /* 0x000000610900780c */ /* 0x000fe20000721670 */
[----:B------:R-:W-:-:S12]  /*10660*/  IMAD.MOV.U32 R13, RZ, RZ, R24 ;  /* 0x000000ffff0d7224 */ /* 0x000fd800078e0018 */
[----:B------:R-:W-:Y:S01]  /*10670*/  @!PT LDS RZ, [RZ] ;  /* 0x00000000fffff984 */ /* 0x000fe20000000800 */
[----:B------:R-:W-:Y:S01]  /*10680*/  @!PT LDS RZ, [RZ] ;  /* 0x00000000fffff984 */ /* 0x000fe20000000800 */
[----:B------:R-:W-:Y:S01]  /*10690*/  @!PT LDS RZ, [RZ] ;  /* 0x00000000fffff984 */ /* 0x000fe20000000800 */
[----:B------:R0:W-:Y:S01]  /*106a0*/  LDGSTS.E.BYPASS.LTC128B.128 [R0+0x7800], desc[UR48][R20.64], !P1 ;  /* 0x0780000014007fae */ /* 0x0001e2000c901d70 */
[----:B------:R-:W-:Y:S01]  /*106b0*/  ISETP.GE.AND P1, PT, R9, 0x61, PT ;  /* 0x000000610900780c */ /* 0x000fe20003f26270 */
[----:B------:R-:W-:-:S12]  /*106c0*/  IMAD.MOV.U32 R3, RZ, RZ, R14 ;  /* 0x000000ffff037224 */ /* 0x000fd800078e000e */
[----:B0-----:R-:W-:Y:S05]  /*106d0*/  WARPSYNC.COLLECTIVE R15, `(.L_x_335) ;  /* 0x000000000f087348 */ /* 0x001fea0003c00000 */
[----:B------:R1:W2:Y:S02]  /*106e0*/  SHFL.IDX P6, R14, R13, R12, R11 ;  /* 0x0000000c0d0e7389 */ /* 0x0002a400000c000b */
[----:B012---:R-:W-:Y:S01]  /*106f0*/  ENDCOLLECTIVE ;  /* 0x000000000000791b */ /* 0x007fe20003800000 */
.L_x_335:
[----:B------:R-:W-:Y:S01]  /*10700*/  IMAD.MOV.U32 R10, RZ, RZ, R14 ;  /* 0x000000ffff0a7224 */ /* 0x000fe200078e000e */
[----:B------:R-:W-:-:S04]  /*10710*/  LOP3.LUT R19, R19, 0xffffffef, RZ, 0xc0, !PT ;  /* 0xffffffef13137812 */ /* 0x000fc800078ec0ff */
[----:B------:R-:W-:-:S05]  /*10720*/  @P2 LOP3.LUT R19, R19, 0x10, RZ, 0xfc, !PT ;  /* 0x0000001013132812 */ /* 0x000fca00078efcff */
[----:B------:R0:W-:Y:S01]  /*10730*/  STL [R1+0xc], R19 ;  /* 0x00000c1301007387 */ /* 0x0001e20000100800 */
[----:B------:R-:W-:Y:S05]  /*10740*/  BRA `(.L_x_336) ;  /* 0xffffffb800647947 */ /* 0x000fea000383ffff */
.L_x_252:
[----:B----4-:R-:W4:Y:S02]  /*10750*/  LDL R3, [R1+0x24] ;  /* 0x0000240001037983 */ /* 0x010f240000100800 */
[----:B----4-:R4:W0:Y:S02]  /*10760*/  SYNCS.PHASECHK.TRANS64.TRYWAIT P0, [R4+URZ+0x13240], R3 ;  /* 0x01324003040075a7 */ /* 0x010824000800017f */
[----:B0-----:R-:W-:Y:S05]  /*10770*/  @!P0 NANOSLEEP.SYNCS 0x989680 ;  /* 0x009896800000895d */ /* 0x001fea0003900000 */
[----:B------:R-:W0:Y:S02]  /*10780*/  @!P0 SYNCS.PHASECHK.TRANS64 P0, [R4+URZ+0x13240], R3 ;  /* 0x01324003040085a7 */ /* 0x000e24000800007f */
[----:B0-----:R-:W-:Y:S05]  /*10790*/  @!P0 BRA `(.L_x_252) ;  /* 0xfffffffc00ec8947 */ /* 0x001fea000383ffff */
[----:B------:R-:W-:Y:S05]  /*107a0*/  BRA `(.L_x_337) ;  /* 0xffffffb800c47947 */ /* 0x000fea000383ffff */
.L_x_253:
[----:B------:R-:W-:Y:S01]  /*107b0*/  BSSY B0, `(.L_x_338) ;  /* 0x0000008000007945 */ /* 0x000fe20003800000 */
[----:B------:R-:W-:Y:S01]  /*107c0*/  MOV R13, R5 ;  /* 0x00000005000d7202 */ /* 0x000fe20000000f00 */
[----:B------:R-:W-:Y:S02]  /*107d0*/  IMAD.MOV.U32 R12, RZ, RZ, RZ ;  /* 0x000000ffff0c7224 */ /* 0x000fe400078e00ff */
[----:B------:R-:W-:Y:S02]  /*107e0*/  IMAD.MOV.U32 R11, RZ, RZ, 0x1c1f ;  /* 0x00001c1fff0b7424 */ /* 0x000fe400078e00ff */
[----:B------:R-:W-:-:S07]  /*107f0*/  IMAD.MOV.U32 R15, RZ, RZ, -0x1 ;  /* 0xffffffffff0f7424 */ /* 0x000fce00078e00ff */
[----:B01-3--:R-:W-:Y:S05]  /*10800*/  WARPSYNC.COLLECTIVE R15, `(.L_x_339) ;  /* 0x000000000f087348 */ /* 0x00bfea0003c00000 */
[----:B-1----:R1:W2:Y:S02]  /*10810*/  SHFL.IDX P6, R14, R13, R12, R11 ;  /* 0x0000000c0d0e7389 */ /* 0x0022a400000c000b */
[----:B0123--:R-:W-:Y:S01]  /*10820*/  ENDCOLLECTIVE ;  /* 0x000000000000791b */ /* 0x00ffe20003800000 */
.L_x_339:
[----:B------:R-:W-:Y:S05]  /*10830*/  BSYNC B0 ;  /* 0x0000000000007941 */ /* 0x000fea0003800000 */
.L_x_338:
[----:B------:R-:W0:Y:S01]  /*10840*/  S2R R10, SR_TID.X ;  /* 0x00000000000a7919 */ /* 0x000e220000002100 */
[----:B------:R-:W-:Y:S01]  /*10850*/  MOV R13, R6 ;  /* 0x00000006000d7202 */ /* 0x000fe20000000f00 */
[----:B------:R-:W-:Y:S01]  /*10860*/  IMAD.MOV.U32 R12, RZ, RZ, RZ ;  /* 0x000000ffff0c7224 */ /* 0x000fe200078e00ff */
[----:B------:R-:W1:Y:S01]  /*10870*/  LDC R19, c[0x0][0x2f4] ;  /* 0x0000bd00ff137b82 */ /* 0x000e620000000800 */
[----:B------:R-:W-:Y:S02]  /*10880*/  IMAD.MOV.U32 R11, RZ, RZ, 0x1c1f ;  /* 0x00001c1fff0b7424 */ /* 0x000fe400078e00ff */
[----:B------:R-:W-:Y:S02]  /*10890*/  IMAD.MOV.U32 R15, RZ, RZ, -0x1 ;  /* 0xffffffffff0f7424 */ /* 0x000fe400078e00ff */
[----:B------:R-:W-:-:S07]  /*108a0*/  IMAD.MOV.U32 R2, RZ, RZ, R14 ;  /* 0x000000ffff027224 */ /* 0x000fce00078e000e */
[----:B01----:R-:W-:Y:S05]  /*108b0*/  WARPSYNC.COLLECTIVE R15, `(.L_x_340) ;  /* 0x000000000f087348 */ /* 0x003fea0003c00000 */
[----:B------:R2:W3:Y:S02]  /*108c0*/  SHFL.IDX P6, R14, R13, R12, R11 ;  /* 0x0000000c0d0e7389 */ /* 0x0004e400000c000b */
[----:B0123--:R-:W-:Y:S01]  /*108d0*/  ENDCOLLECTIVE ;  /* 0x000000000000791b */ /* 0x00ffe20003800000 */
.L_x_340:
[----:B------:R-:W-:Y:S02]  /*108e0*/  IMAD.MOV.U32 R13, RZ, RZ, R5 ;  /* 0x000000ffff0d7224 */ /* 0x000fe400078e0005 */
[----:B------:R-:W-:Y:S02]  /*108f0*/  IMAD.MOV.U32 R12, RZ, RZ, 0x1 ;  /* 0x00000001ff0c7424 */ /* 0x000fe400078e00ff */
[----:B------:R-:W-:Y:S01]  /*10900*/  IMAD.SHL.U32 R10, R10, 0x10, RZ ;  /* 0x000000100a0a7824 */ /* 0x000fe200078e00ff */
[----:B------:R-:W-:-:S04]  /*10910*/  MOV R3, R14 ;  /* 0x0000000e00037202 */ /* 0x000fc80000000f00 */
[----:B------:R-:W-:-:S07]  /*10920*/  LOP3.LUT R10, R10, 0x30, RZ, 0xc0, !PT ;  /* 0x000000300a0a7812 */ /* 0x000fce00078ec0ff */
[----:B------:R-:W-:Y:S05]  /*10930*/  WARPSYNC.COLLECTIVE R15, `(.L_x_341) ;  /* 0x000000000f087348 */ /* 0x000fea0003c00000 */
[----:B------:R0:W1:Y:S02]  /*10940*/  SHFL.IDX P6, R14, R13, R12, R11 ;  /* 0x0000000c0d0e7389 */ /* 0x00006400000c000b */
[----:B01----:R-:W-:Y:S01]  /*10950*/  ENDCOLLECTIVE ;  /* 0x000000000000791b */ /* 0x003fe20003800000 */
.L_x_341:
[C---:B------:R-:W-:Y:S02]  /*10960*/  @P5 IADD3 R3, P0, R10.reuse, R3, RZ ;  /* 0x000000030a035210 */ /* 0x040fe40007f1e0ff */
[----:B------:R-:W-:-:S03]  /*10970*/  ISETP.GE.AND P2, PT, R10, R19, PT ;  /* 0x000000130a00720c */ /* 0x000fc60003f46270 */
[----:B------:R-:W-:-:S05]  /*10980*/  @P5 IMAD.X R2, RZ, RZ, R2, P0 ;  /* 0x000000ffff025224 */ /* 0x000fca00000e0602 */
[----:B------:R-:W-:Y:S02]  /*10990*/  @P5 LOP3.LUT R3, R3, R2, RZ, 0x3c, !PT ;  /* 0x0000000203035212 */ /* 0x000fe400078e3cff */
[----:B------:R-:W-:Y:S02]  /*109a0*/  MOV R13, R6 ;  /* 0x00000006000d7202 */ /* 0x000fe40000000f00 */
[----:B------:R-:W-:-:S04]  /*109b0*/  @P5 LOP3.LUT R2, R3, R2, RZ, 0x3c, !PT ;  /* 0x0000000203025212 */ /* 0x000fc800078e3cff */
[----:B------:R-:W-:-:S05]  /*109c0*/  @P5 LOP3.LUT R3, R3, R2, RZ, 0x3c, !PT ;  /* 0x0000000203035212 */ /* 0x000fca00078e3cff */
[----:B------:R-:W-:Y:S01]  /*109d0*/  @!PT LDS RZ, [RZ] ;  /* 0x00000000fffff984 */ /* 0x000fe20000000800 */
[----:B------:R-:W-:Y:S01]  /*109e0*/  @!PT LDS RZ, [RZ] ;  /* 0x00000000fffff984 */ /* 0x000fe20000000800 */
[----:B------:R-:W-:Y:S01]  /*109f0*/  @!PT LDS RZ, [RZ] ;  /* 0x00000000fffff984 */ /* 0x000fe20000000800 */
[----:B------:R0:W-:Y:S02]  /*10a00*/  @P5 LDGSTS.E.BYPASS.LTC128B.128 [R0+0xe000], desc[UR48][R2.64], !P2 ;  /* 0x0e00000002005fae */ /* 0x0001e4000d101d70 */
[----:B0-----:R-:W-:-:S07]  /*10a10*/  IMAD.MOV.U32 R2, RZ, RZ, R14 ;  /* 0x000000ffff027224 */ /* 0x001fce00078e000e */
[----:B------:R-:W-:Y:S05]  /*10a20*/  WARPSYNC.COLLECTIVE R15, `(.L_x_342) ;  /* 0x000000000f087348 */ /* 0x000fea0003c00000 */
[----:B------:R0:W1:Y:S02]  /*10a30*/  SHFL.IDX P6, R14, R13, R12, R11 ;  /* 0x0000000c0d0e7389 */ /* 0x00006400000c000b */
[----:B01----:R-:W-:Y:S01]  /*10a40*/  ENDCOLLECTIVE ;  /* 0x000000000000791b */ /* 0x003fe20003800000 */
.L_x_342:
[----:B------:R-:W-:Y:S02]  /*10a50*/  IMAD.MOV.U32 R13, RZ, RZ, R5 ;  /* 0x000000ffff0d7224 */ /* 0x000fe400078e0005 */
[----:B------:R-:W-:Y:S02]  /*10a60*/  IMAD.MOV.U32 R12, RZ, RZ, 0x2 ;  /* 0x00000002ff0c7424 */ /* 0x000fe400078e00ff */
[----:B------:R-:W-:-:S07]  /*10a70*/  IMAD.MOV.U32 R3, RZ, RZ, R14 ;  /* 0x000000ffff037224 */ /* 0x000fce00078e000e */
[----:B------:R-:W-:Y:S05]  /*10a80*/  WARPSYNC.COLLECTIVE R15, `(.L_x_343) ;  /* 0x000000000f087348 */ /* 0x000fea0003c00000 */
[----:B------:R0:W1:Y:S02]  /*10a90*/  SHFL.IDX P6, R14, R13, R12, R11 ;  /* 0x0000000c0d0e7389 */ /* 0x00006400000c000b */
[----:B01----:R-:W-:Y:S01]  /*10aa0*/  ENDCOLLECTIVE ;  /* 0x000000000000791b */ /* 0x003fe20003800000 */
.L_x_343:
[----:B------:R-:W-:-:S05]  /*10ab0*/  @P4 IADD3 R3, P0, R10, R3, RZ ;  /* 0x000000030a034210 */ /* 0x000fca0007f1e0ff */
[----:B------:R-:W-:-:S05]  /*10ac0*/  @P4 IMAD.X R2, RZ, RZ, R2, P0 ;  /* 0x000000ffff024224 */ /* 0x000fca00000e0602 */
[----:B------:R-:W-:Y:S01]  /*10ad0*/  @P4 LOP3.LUT R3, R3, R2, RZ, 0x3c, !PT ;  /* 0x0000000203034212 */ /* 0x000fe200078e3cff */
[----:B------:R-:W-:-:S03]  /*10ae0*/  IMAD.MOV.U32 R13, RZ, RZ, R6 ;  /* 0x000000ffff0d7224 */ /* 0x000fc600078e0006 */
[----:B------:R-:W-:-:S04]  /*10af0*/  @P4 LOP3.LUT R2, R3, R2, RZ, 0x3c, !PT ;  /* 0x0000000203024212 */ /* 0x000fc800078e3cff */
[----:B------:R-:W-:-:S05]  /*10b00*/  @P4 LOP3.LUT R3, R3, R2, RZ, 0x3c, !PT ;  /* 0x0000000203034212 */ /* 0x000fca00078e3cff */
[----:B------:R-:W-:Y:S01]  /*10b10*/  @!PT LDS RZ, [RZ] ;  /* 0x00000000fffff984 */ /* 0x000fe20000000800 */
[----:B------:R-:W-:Y:S01]  /*10b20*/  @!PT LDS RZ, [RZ] ;  /* 0x00000000fffff984 */ /* 0x000fe20000000800 */
[----:B------:R-:W-:Y:S01]  /*10b30*/  @!PT LDS RZ, [RZ] ;  /* 0x00000000fffff984 */ /* 0x000fe20000000800 */
[----:B------:R0:W-:Y:S02]  /*10b40*/  @P4 LDGSTS.E.BYPASS.LTC128B.128 [R0+0xe800], desc[UR48][R2.64], !P2 ;  /* 0x0e80000002004fae */ /* 0x0001e4000d101d70 */
[----:B0-----:R-:W-:-:S07]  /*10b50*/  MOV R2, R14 ;  /* 0x0000000e00027202 */ /* 0x001fce0000000f00 */
[----:B------:R-:W-:Y:S05]  /*10b60*/  WARPSYNC.COLLECTIVE R15, `(.L_x_344) ;  /* 0x000000000f087348 */ /* 0x000fea0003c00000 */
[----:B------:R0:W1:Y:S02]  /*10b70*/  SHFL.IDX P6, R14, R13, R12, R11 ;  /* 0x0000000c0d0e7389 */ /* 0x00006400000c000b */
[----:B01----:R-:W-:Y:S01]  /*10b80*/  ENDCOLLECTIVE ;  /* 0x000000000000791b */ /* 0x003fe20003800000 */
.L_x_344:
[----:B------:R-:W-:Y:S01]  /*10b90*/  IMAD.MOV.U32 R13, RZ, RZ, R5 ;  /* 0x000000ffff0d7224 */ /* 0x000fe200078e0005 */
[----:B------:R-:W-:Y:S01]  /*10ba0*/  MOV R12, 0x3 ;  /* 0x00000003000c7802 */ /* 0x000fe20000000f00 */
[----:B------:R-:W-:-:S07]  /*10bb0*/  IMAD.MOV.U32 R3, RZ, RZ, R14 ;  /* 0x000000ffff037224 */ /* 0x000fce00078e000e */
[----:B------:R-:W-:Y:S05]  /*10bc0*/  WARPSYNC.COLLECTIVE R15, `(.L_x_345) ;  /* 0x000000000f087348 */ /* 0x000fea0003c00000 */
[----:B------:R0:W1:Y:S02]  /*10bd0*/  SHFL.IDX P6, R14, R13, R12, R11 ;  /* 0x0000000c0d0e7389 */ /* 0x00006400000c000b */
[----:B01----:R-:W-:Y:S01]  /*10be0*/  ENDCOLLECTIVE ;  /* 0x000000000000791b */ /* 0x003fe20003800000 */
.L_x_345:
[----:B------:R-:W-:-:S05]  /*10bf0*/  @P3 IADD3 R3, P0, R10, R3, RZ ;  /* 0x000000030a033210 */ /* 0x000fca0007f1e0ff */
[----:B------:R-:W-:-:S05]  /*10c00*/  @P3 IMAD.X R2, RZ, RZ, R2, P0 ;  /* 0x000000ffff023224 */ /* 0x000fca00000e0602 */
[----:B------:R-:W-:Y:S01]  /*10c10*/  @P3 LOP3.LUT R3, R3, R2, RZ, 0x3c, !PT ;  /* 0x0000000203033212 */ /* 0x000fe200078e3cff */
[----:B------:R-:W-:-:S03]  /*10c20*/  IMAD.MOV.U32 R13, RZ, RZ, R6 ;  /* 0x000000ffff0d7224 */ /* 0x000fc600078e0006 */
[----:B------:R-:W-:-:S04]  /*10c30*/  @P3 LOP3.LUT R2, R3, R2, RZ, 0x3c, !PT ;  /* 0x0000000203023212 */ /* 0x000fc800078e3cff */
[----:B------:R-:W-:Y:S01]  /*10c40*/  @P3 LOP3.LUT R3, R3, R2, RZ, 0x3c, !PT ;  /* 0x0000000203033212 */ /* 0x000fe200078e3cff */
[----:B------:R-:W-:-:S07]  /*10c50*/  IMAD.MOV.U32 R5, RZ, RZ, R14 ;  /* 0x000000ffff057224 */ /* 0x000fce00078e000e */
[----:B------:R-:W-:Y:S05]  /*10c60*/  WARPSYNC.COLLECTIVE R15, `(.L_x_346) ;  /* 0x000000000f087348 */ /* 0x000fea0003c00000 */
[----:B------:R0:W1:Y:S02]  /*10c70*/  SHFL.IDX P6, R14, R13, R12, R11 ;  /* 0x0000000c0d0e7389 */ /* 0x00006400000c000b */
[----:B01----:R-:W-:Y:S01]  /*10c80*/  ENDCOLLECTIVE ;  /* 0x000000000000791b */ /* 0x003fe20003800000 */
.L_x_346:
[----:B------:R-:W-:Y:S01]  /*10c90*/  @!PT LDS RZ, [RZ] ;  /* 0x00000000fffff984 */ /* 0x000fe20000000800 */
[----:B------:R-:W-:Y:S01]  /*10ca0*/  @!PT LDS RZ, [RZ] ;  /* 0x00000000fffff984 */ /* 0x000fe20000000800 */
[----:B------:R-:W-:Y:S01]  /*10cb0*/  @!PT LDS RZ, [RZ] ;  /* 0x00000000fffff984 */ /* 0x000fe20000000800 */
[----:B------:R0:W-:Y:S01]  /*10cc0*/  @P3 LDGSTS.E.BYPASS.LTC128B.128 [R0+0xf000], desc[UR48][R2.64], !P2 ;  /* 0x0f00000002003fae */ /* 0x0001e2000d101d70 */
[----:B------:R-:W-:Y:S01]  /*10cd0*/  MOV R13, R7 ;  /* 0x00000007000d7202 */ /* 0x000fe20000000f00 */
[----:B------:R-:W-:Y:S02]  /*10ce0*/  IMAD.MOV.U32 R12, RZ, RZ, RZ ;  /* 0x000000ffff0c7224 */ /* 0x000fe400078e00ff */
[----:B------:R-:W-:-:S07]  /*10cf0*/  IMAD.MOV.U32 R6, RZ, RZ, R14 ;  /* 0x000000ffff067224 */ /* 0x000fce00078e000e */
[----:B0-----:R-:W-:Y:S05]  /*10d00*/  WARPSYNC.COLLECTIVE R15, `(.L_x_347) ;  /* 0x000000000f087348 */ /* 0x001fea0003c00000 */
[----:B------:R1:W2:Y:S02]  /*10d10*/  SHFL.IDX P6, R14, R13, R12, R11 ;  /* 0x0000000c0d0e7389 */ /* 0x0002a400000c000b */
[----:B012---:R-:W-:Y:S01]  /*10d20*/  ENDCOLLECTIVE ;  /* 0x000000000000791b */ /* 0x007fe20003800000 */
.L_x_347:
[----:B------:R-:W-:-:S05]  /*10d30*/  @P1 IADD3 R2, P0, R10, R6, RZ ;  /* 0x000000060a021210 */ /* 0x000fca0007f1e0ff */
[----:B------:R-:W-:-:S05]  /*10d40*/  @P1 IMAD.X R3, RZ, RZ, R5, P0 ;  /* 0x000000ffff031224 */ /* 0x000fca00000e0605 */
[----:B------:R-:W-:Y:S01]  /*10d50*/  @!PT LDS RZ, [RZ] ;  /* 0x00000000fffff984 */ /* 0x000fe20000000800 */
[----:B------:R-:W-:Y:S01]  /*10d60*/  @!PT LDS RZ, [RZ] ;  /* 0x00000000fffff984 */ /* 0x000fe20000000800 */
[----:B------:R-:W-:Y:S01]  /*10d70*/  @!PT LDS RZ, [RZ] ;  /* 0x00000000fffff984 */ /* 0x000fe20000000800 */
[----:B------:R0:W-:Y:S01]  /*10d80*/  @P1 LDGSTS.E.BYPASS.LTC128B.128 [R0+0xf800], desc[UR48][R2.64], !P2 ;  /* 0x0f80000002001fae */ /* 0x0001e2000d101d70 */
[----:B------:R-:W-:Y:S02]  /*10d90*/  IMAD.MOV.U32 R13, RZ, RZ, R9 ;  /* 0x000000ffff0d7224 */ /* 0x000fe400078e0009 */
[----:B------:R-:W-:-:S07]  /*10da0*/  IMAD.MOV.U32 R7, RZ, RZ, R14 ;  /* 0x000000ffff077224 */ /* 0x000fce00078e000e */
[----:B0-----:R-:W-:Y:S05]  /*10db0*/  WARPSYNC.COLLECTIVE R15, `(.L_x_348) ;  /* 0x000000000f087348 */ /* 0x001fea0003c00000 */
[----:B------:R1:W2:Y:S02]  /*10dc0*/  SHFL.IDX P6, R14, R13, R12, R11 ;  /* 0x0000000c0d0e7389 */ /* 0x0002a400000c000b */
[----:B012---:R-:W-:Y:S01]  /*10dd0*/  ENDCOLLECTIVE ;  /* 0x000000000000791b */ /* 0x007fe20003800000 */
.L_x_348:
[----:B------:R-:W-:Y:S01]  /*10de0*/  IMAD.MOV.U32 R2, RZ, RZ, R14 ;  /* 0x000000ffff027224 */ /* 0x000fe200078e000e */
[----:B------:R-:W-:Y:S06]  /*10df0*/  BRA `(.L_x_349) ;  /* 0xffffffb800407947 */ /* 0x000fec000383ffff */
.L_x_260:
[----:B------:R-:W-:Y:S01]  /*10e00*/  MOV R13, R4 ;  /* 0x00000004000d7202 */ /* 0x000fe20000000f00 */
[----:B------:R-:W-:Y:S02]  /*10e10*/  IMAD.MOV.U32 R12, RZ, RZ, RZ ;  /* 0x000000ffff0c7224 */ /* 0x000fe400078e00ff */
[----:B------:R-:W-:Y:S02]  /*10e20*/  IMAD.MOV.U32 R11, RZ, RZ, 0x1c1f ;  /* 0x00001c1fff0b7424 */ /* 0x000fe400078e00ff */
[----:B------:R-:W-:Y:S02]  /*10e30*/  IMAD.MOV.U32 R15, RZ, RZ, -0x1 ;  /* 0xffffffffff0f7424 */ /* 0x000fe400078e00ff */
[----:B------:R-:W-:Y:S02]  /*10e40*/  IMAD R17, R17, 0xc0, R20 ;  /* 0x000000c011117824 */ /* 0x000fe400078e0214 */
[----:B------:R-:W-:-:S07]  /*10e50*/  IMAD R6, R8, UR41, RZ ;  /* 0x0000002908067c24 */ /* 0x000fce000f8e02ff */
[----:B-1---5:R-:W-:Y:S05]  /*10e60*/  WARPSYNC.COLLECTIVE R15, `(.L_x_350) ;  /* 0x000000000f087348 */ /* 0x022fea0003c00000 */
[----:B-1----:R0:W1:Y:S02]  /*10e70*/  SHFL.IDX P6, R14, R13, R12, R11 ;  /* 0x0000000c0d0e7389 */ /* 0x00206400000c000b */
[----:B01---5:R-:W-:Y:S01]  /*10e80*/  ENDCOLLECTIVE ;  /* 0x000000000000791b */ /* 0x023fe20003800000 */
.L_x_350:
[C---:B------:R-:W-:Y:S01]  /*10e90*/  VIADD R9, R17.reuse, 0x20 ;  /* 0x0000002011097836 */ /* 0x040fe20000000000 */
[----:B------:R-:W-:Y:S02]  /*10ea0*/  ISETP.GE.AND P2, PT, R17, R6, PT ;  /* 0x000000061100720c */ /* 0x000fe40003f46270 */
[----:B------:R-:W-:Y:S01]  /*10eb0*/  MOV R13, R0 ;  /* 0x00000000000d7202 */ /* 0x000fe20000000f00 */
[----:B------:R-:W-:-:S10]  /*10ec0*/  IMAD.MOV.U32 R2, RZ, RZ, R14 ;  /* 0x000000ffff027224 */ /* 0x000fd400078e000e */
[----:B------:R-:W-:Y:S05]  /*10ed0*/  WARPSYNC.COLLECTIVE R15, `(.L_x_351) ;  /* 0x000000000f087348 */ /* 0x000fea0003c00000 */
[----:B------:R0:W1:Y:S02]  /*10ee0*/  SHFL.IDX P6, R14, R13, R12, R11 ;  /* 0x0000000c0d0e7389 */ /* 0x00006400000c000b */
[----:B01----:R-:W-:Y:S01]  /*10ef0*/  ENDCOLLECTIVE ;  /* 0x000000000000791b */ /* 0x003fe20003800000 */
.L_x_351:
[----:B------:R-:W-:Y:S01]  /*10f00*/  IMAD.MOV.U32 R13, RZ, RZ, R4 ;  /* 0x000000ffff0d7224 */ /* 0x000fe200078e0004 */
[----:B------:R-:W-:Y:S01]  /*10f10*/  MOV R12, 0x1 ;  /* 0x00000001000c7802 */ /* 0x000fe20000000f00 */
[----:B------:R-:W-:-:S07]  /*10f20*/  IMAD.MOV.U32 R3, RZ, RZ, R14 ;  /* 0x000000ffff037224 */ /* 0x000fce00078e000e */
[----:B------:R-:W-:Y:S05]  /*10f30*/  WARPSYNC.COLLECTIVE R15, `(.L_x_352) ;  /* 0x000000000f087348 */ /* 0x000fea0003c00000 */
[----:B------:R0:W1:Y:S02]  /*10f40*/  SHFL.IDX P6, R14, R13, R12, R11 ;  /* 0x0000000c0d0e7389 */ /* 0x00006400000c000b */
[----:B01----:R-:W-:Y:S01]  /*10f50*/  ENDCOLLECTIVE ;  /* 0x000000000000791b */ /* 0x003fe20003800000 */
.L_x_352:
[----:B------:R-:W-:-:S05]  /*10f60*/  @!P2 IADD3 R3, P1, R19, R3, RZ ;  /* 0x000000031303a210 */ /* 0x000fca0007f3e0ff */
[----:B------:R-:W-:-:S05]  /*10f70*/  @!P2 IMAD.X R2, RZ, RZ, R2, P1 ;  /* 0x000000ffff02a224 */ /* 0x000fca00008e0602 */
[----:B------:R-:W-:Y:S01]  /*10f80*/  @!P2 LOP3.LUT R3, R3, R2, RZ, 0x3c, !PT ;  /* 0x000000020303a212 */ /* 0x000fe200078e3cff */
[----:B------:R-:W-:-:S03]  /*10f90*/  IMAD.MOV.U32 R13, RZ, RZ, R0 ;  /* 0x000000ffff0d7224 */ /* 0x000fc600078e0000 */
[----:B------:R-:W-:-:S04]  /*10fa0*/  @!P2 LOP3.LUT R2, R3, R2, RZ, 0x3c, !PT ;  /* 0x000000020302a212 */ /* 0x000fc800078e3cff */
[----:B------:R-:W-:-:S05]  /*10fb0*/  @!P2 LOP3.LUT R3, R3, R2, RZ, 0x3c, !PT ;  /* 0x000000020303a212 */ /* 0x000fca00078e3cff */
[----:B------:R-:W-:Y:S01]  /*10fc0*/  @!PT LDS RZ, [RZ] ;  /* 0x00000000fffff984 */ /* 0x000fe20000000800 */
[----:B------:R-:W-:Y:S01]  /*10fd0*/  @!PT LDS RZ, [RZ] ;  /* 0x00000000fffff984 */ /* 0x000fe20000000800 */
[----:B------:R-:W-:Y:S01]  /*10fe0*/  @!PT LDS RZ, [RZ] ;  /* 0x00000000fffff984 */ /* 0x000fe20000000800 */
[----:B------:R0:W-:Y:S01]  /*10ff0*/  @!P2 LDGSTS.E.BYPASS.LTC128B.128 [R10+0xb000], desc[UR48][R2.64], !P0 ;  /* 0x0b000000020aafae */ /* 0x0001e2000c101d70 */
[----:B------:R-:W-:Y:S01]  /*11000*/  ISETP.GE.AND P2, PT, R9, R6, PT ;  /* 0x000000060900720c */ /* 0x000fe20003f46270 */
[----:B0-----:R-:W-:-:S12]  /*11010*/  IMAD.MOV.U32 R2, RZ, RZ, R14 ;  /* 0x000000ffff027224 */ /* 0x001fd800078e000e */
[----:B------:R-:W-:Y:S05]  /*11020*/  WARPSYNC.COLLECTIVE R15, `(.L_x_353) ;  /* 0x000000000f087348 */ /* 0x000fea0003c00000 */
[----:B------:R0:W1:Y:S02]  /*11030*/  SHFL.IDX P6, R14, R13, R12, R11 ;  /* 0x0000000c0d0e7389 */ /* 0x00006400000c000b */
[----:B01----:R-:W-:Y:S01]  /*11040*/  ENDCOLLECTIVE ;  /* 0x000000000000791b */ /* 0x003fe20003800000 */
.L_x_353:
[----:B------:R-:W-:Y:S02]  /*11050*/  IMAD.MOV.U32 R13, RZ, RZ, R4 ;  /* 0x000000ffff0d7224 */ /* 0x000fe400078e0004 */
[----:B------:R-:W-:Y:S02]  /*11060*/  IMAD.MOV.U32 R12, RZ, RZ, 0x2 ;  /* 0x00000002ff0c7424 */ /* 0x000fe400078e00ff */
[----:B------:R-:W-:-:S07]  /*11070*/  IMAD.MOV.U32 R3, RZ, RZ, R14 ;  /* 0x000000ffff037224 */ /* 0x000fce00078e000e */
[----:B------:R-:W-:Y:S05]  /*11080*/  WARPSYNC.COLLECTIVE R15, `(.L_x_354) ;  /* 0x000000000f087348 */ /* 0x000fea0003c00000 */
[----:B------:R0:W1:Y:S02]  /*11090*/  SHFL.IDX P6, R14, R13, R12, R11 ;  /* 0x0000000c0d0e7389 */ /* 0x00006400000c000b */
[----:B01----:R-:W-:Y:S01]  /*110a0*/  ENDCOLLECTIVE ;  /* 0x000000000000791b */ /* 0x003fe20003800000 */
.L_x_354:
        /* <DEDUP_REMOVED lines=9> */
[----:B------:R0:W-:Y:S02]  /*11140*/  @!P2 LDGSTS.E.BYPASS.LTC128B.128 [R10+0xb800], desc[UR48][R2.64], !P0 ;  /* 0x0b800000020aafae */ /* 0x0001e4000c101d70 */
[----:B0-----:R-:W-:-:S04]  /*11150*/  IADD3 R2, R17, 0x40, RZ ;  /* 0x0000004011027810 */ /* 0x001fc80007ffe0ff */
[----:B------:R-:W-:Y:S01]  /*11160*/  ISETP.GE.AND P2, PT, R2, R6, PT ;  /* 0x000000060200720c */ /* 0x000fe20003f46270 */
[----:B------:R-:W-:-:S12]  /*11170*/  IMAD.MOV.U32 R2, RZ, RZ, R14 ;  /* 0x000000ffff027224 */ /* 0x000fd800078e000e */
[----:B------:R-:W-:Y:S05]  /*11180*/  WARPSYNC.COLLECTIVE R15, `(.L_x_355) ;  /* 0x000000000f087348 */ /* 0x000fea0003c00000 */
[----:B------:R0:W1:Y:S02]  /*11190*/  SHFL.IDX P6, R14, R13, R12, R11 ;  /* 0x0000000c0d0e7389 */ /* 0x00006400000c000b */
[----:B01----:R-:W-:Y:S01]  /*111a0*/  ENDCOLLECTIVE ;  /* 0x000000000000791b */ /* 0x003fe20003800000 */
.L_x_355:
[----:B------:R-:W-:Y:S02]  /*111b0*/  IMAD.MOV.U32 R13, RZ, RZ, R4 ;  /* 0x000000ffff0d7224 */ /* 0x000fe400078e0004 */
[----:B------:R-:W-:Y:S01]  /*111c0*/  IMAD.MOV.U32 R12, RZ, RZ, 0x3 ;  /* 0x00000003ff0c7424 */ /* 0x000fe200078e00ff */
[----:B------:R-:W-:-:S07]  /*111d0*/  MOV R3, R14 ;  /* 0x0000000e00037202 */ /* 0x000fce0000000f00 */
[----:B------:R-:W-:Y:S05]  /*111e0*/  WARPSYNC.COLLECTIVE R15, `(.L_x_356) ;  /* 0x000000000f087348 */ /* 0x000fea0003c00000 */
[----:B------:R0:W1:Y:S02]  /*111f0*/  SHFL.IDX P6, R14, R13, R12, R11 ;  /* 0x0000000c0d0e7389 */ /* 0x00006400000c000b */
[----:B01----:R-:W-:Y:S01]  /*11200*/  ENDCOLLECTIVE ;  /* 0x000000000000791b */ /* 0x003fe20003800000 */
.L_x_356:
[----:B------:R-:W-:-:S05]  /*11210*/  @!P2 IADD3 R3, P1, R19, R3, RZ ;  /* 0x000000031303a210 */ /* 0x000fca0007f3e0ff */
[----:B------:R-:W-:-:S05]  /*11220*/  @!P2 IMAD.X R2, RZ, RZ, R2, P1 ;  /* 0x000000ffff02a224 */ /* 0x000fca00008e0602 */
[----:B------:R-:W-:Y:S02]  /*11230*/  @!P2 LOP3.LUT R3, R3, R2, RZ, 0x3c, !PT ;  /* 0x000000020303a212 */ /* 0x000fe400078e3cff */
[----:B------:R-:W-:Y:S02]  /*11240*/  MOV R13, R0 ;  /* 0x00000000000d7202 */ /* 0x000fe40000000f00 */
[----:B------:R-:W-:-:S04]  /*11250*/  @!P2 LOP3.LUT R2, R3, R2, RZ, 0x3c, !PT ;  /* 0x000000020302a212 */ /* 0x000fc800078e3cff */
[----:B------:R-:W-:Y:S01]  /*11260*/  @!P2 LOP3.LUT R3, R3, R2, RZ, 0x3c, !PT ;  /* 0x000000020303a212 */ /* 0x000fe200078e3cff */
[----:B------:R-:W-:-:S04]  /*11270*/  IMAD.MOV.U32 R4, RZ, RZ, R14 ;  /* 0x000000ffff047224 */ /* 0x000fc800078e000e */
[----:B------:R-:W-:Y:S01]  /*11280*/  @!PT LDS RZ, [RZ] ;  /* 0x00000000fffff984 */ /* 0x000fe20000000800 */
[----:B------:R-:W-:Y:S01]  /*11290*/  @!PT LDS RZ, [RZ] ;  /* 0x00000000fffff984 */ /* 0x000fe20000000800 */
[----:B------:R-:W-:Y:S01]  /*112a0*/  @!PT LDS RZ, [RZ] ;  /* 0x00000000fffff984 */ /* 0x000fe20000000800 */
[----:B------:R0:W-:Y:S03]  /*112b0*/  @!P2 LDGSTS.E.BYPASS.LTC128B.128 [R10+0xc000], desc[UR48][R2.64], !P0 ;  /* 0x0c000000020aafae */ /* 0x0001e6000c101d70 */
[----:B0-----:R-:W-:Y:S05]  /*112c0*/  WARPSYNC.COLLECTIVE R15, `(.L_x_357) ;  /* 0x000000000f087348 */ /* 0x001fea0003c00000 */
[----:B------:R1:W2:Y:S02]  /*112d0*/  SHFL.IDX P6, R14, R13, R12, R11 ;  /* 0x0000000c0d0e7389 */ /* 0x0002a400000c000b */
[----:B012---:R-:W-:Y:S01]  /*112e0*/  ENDCOLLECTIVE ;  /* 0x000000000000791b */ /* 0x007fe20003800000 */
.L_x_357:
[----:B------:R-:W-:-:S05]  /*112f0*/  VIADD R2, R17, 0x60 ;  /* 0x0000006011027836 */ /* 0x000fca0000000000 */
[----:B------:R-:W-:Y:S01]  /*11300*/  ISETP.GE.AND P2, PT, R2, R6, PT ;  /* 0x000000060200720c */ /* 0x000fe20003f46270 */
[----:B------:R-:W-:Y:S02]  /*11310*/  IMAD.MOV.U32 R13, RZ, RZ, R7 ;  /* 0x000000ffff0d7224 */ /* 0x000fe400078e0007 */
[----:B------:R-:W-:Y:S02]  /*11320*/  IMAD.MOV.U32 R12, RZ, RZ, RZ ;  /* 0x000000ffff0c7224 */ /* 0x000fe400078e00ff */
[----:B------:R-:W-:-:S08]  /*11330*/  IMAD.MOV.U32 R0, RZ, RZ, R14 ;  /* 0x000000ffff007224 */ /* 0x000fd000078e000e */
[----:B------:R-:W-:Y:S05]  /*11340*/  WARPSYNC.COLLECTIVE R15, `(.L_x_358) ;  /* 0x000000000f087348 */ /* 0x000fea0003c00000 */
[----:B------:R0:W1:Y:S02]  /*11350*/  SHFL.IDX P6, R14, R13, R12, R11 ;  /* 0x0000000c0d0e7389 */ /* 0x00006400000c000b */
[----:B01----:R-:W-:Y:S01]  /*11360*/  ENDCOLLECTIVE ;  /* 0x000000000000791b */ /* 0x003fe20003800000 */
.L_x_358:
[----:B------:R-:W-:-:S05]  /*11370*/  @!P2 IADD3 R0, P1, R19, R0, RZ ;  /* 0x000000001300a210 */ /* 0x000fca0007f3e0ff */
[----:B------:R-:W-:-:S04]  /*11380*/  @!P2 IMAD.X R2, RZ, RZ, R4, P1 ;  /* 0x000000ffff02a224 */ /* 0x000fc800008e0604 */
[----:B------:R-:W-:Y:S01]  /*11390*/  @!P2 IMAD.MOV.U32 R3, RZ, RZ, R2 ;  /* 0x000000ffff03a224 */ /* 0x000fe200078e0002 */
[----:B------:R-:W-:Y:S01]  /*113a0*/  @!P2 MOV R2, R0 ;  /* 0x000000000002a202 */ /* 0x000fe20000000f00 */
[----:B------:R-:W-:-:S04]  /*113b0*/  IMAD.MOV.U32 R13, RZ, RZ, R5 ;  /* 0x000000ffff0d7224 */ /* 0x000fc800078e0005 */
[----:B------:R-:W-:Y:S01]  /*113c0*/  @!PT LDS RZ, [RZ] ;  /* 0x00000000fffff984 */ /* 0x000fe20000000800 */
[----:B------:R-:W-:Y:S01]  /*113d0*/  @!PT LDS RZ, [RZ] ;  /* 0x00000000fffff984 */ /* 0x000fe20000000800 */
[----:B------:R-:W-:Y:S01]  /*113e0*/  @!PT LDS RZ, [RZ] ;  /* 0x00000000fffff984 */ /* 0x000fe20000000800 */
[----:B------:R0:W-:Y:S01]  /*113f0*/  @!P2 LDGSTS.E.BYPASS.LTC128B.128 [R10+0xc800], desc[UR48][R2.64], !P0 ;  /* 0x0c800000020aafae */ /* 0x0001e2000c101d70 */
[----:B------:R-:W-:-:S07]  /*11400*/  IMAD.MOV.U32 R0, RZ, RZ, R14 ;  /* 0x000000ffff007224 */ /* 0x000fce00078e000e */
[----:B0-----:R-:W-:Y:S05]  /*11410*/  WARPSYNC.COLLECTIVE R15, `(.L_x_359) ;  /* 0x000000000f087348 */ /* 0x001fea0003c00000 */
[----:B------:R1:W2:Y:S02]  /*11420*/  SHFL.IDX P6, R14, R13, R12, R11 ;  /* 0x0000000c0d0e7389 */ /* 0x0002a400000c000b */
[----:B012---:R-:W-:Y:S01]  /*11430*/  ENDCOLLECTIVE ;  /* 0x000000000000791b */ /* 0x007fe20003800000 */
.L_x_359:
[----:B------:R-:W-:-:S05]  /*11440*/  VIADD R3, R17, 0x80 ;  /* 0x0000008011037836 */ /* 0x000fca0000000000 */
[----:B------:R-:W-:Y:S01]  /*11450*/  ISETP.GE.AND P2, PT, R3, R6, PT ;  /* 0x000000060300720c */ /* 0x000fe20003f46270 */
[----:B------:R-:W-:Y:S01]  /*11460*/  IMAD.MOV.U32 R13, RZ, RZ, R7 ;  /* 0x000000ffff0d7224 */ /* 0x000fe200078e0007 */
[----:B------:R-:W-:Y:S02]  /*11470*/  MOV R12, 0x1 ;  /* 0x00000001000c7802 */ /* 0x000fe40000000f00 */
[----:B------:R-:W-:-:S09]  /*11480*/  MOV R2, R14 ;  /* 0x0000000e00027202 */ /* 0x000fd20000000f00 */
[----:B------:R-:W-:Y:S05]  /*11490*/  WARPSYNC.COLLECTIVE R15, `(.L_x_360) ;  /* 0x000000000f087348 */ /* 0x000fea0003c00000 */
[----:B------:R0:W1:Y:S02]  /*114a0*/  SHFL.IDX P6, R14, R13, R12, R11 ;  /* 0x0000000c0d0e7389 */ /* 0x00006400000c000b */
[----:B01----:R-:W-:Y:S01]  /*114b0*/  ENDCOLLECTIVE ;  /* 0x000000000000791b */ /* 0x003fe20003800000 */
.L_x_360:
[----:B------:R-:W-:-:S05]  /*114c0*/  @!P2 IADD3 R2, P1, R19, R2, RZ ;  /* 0x000000021302a210 */ /* 0x000fca0007f3e0ff */
[----:B------:R-:W-:-:S04]  /*114d0*/  @!P2 IMAD.X R0, RZ, RZ, R0, P1 ;  /* 0x000000ffff00a224 */ /* 0x000fc800008e0600 */
[----:B------:R-:W-:Y:S02]  /*114e0*/  @!P2 IMAD.MOV.U32 R3, RZ, RZ, R0 ;  /* 0x000000ffff03a224 */ /* 0x000fe400078e0000 */
[----:B------:R-:W-:-:S03]  /*114f0*/  IMAD.MOV.U32 R13, RZ, RZ, R5 ;  /* 0x000000ffff0d7224 */ /* 0x000fc600078e0005 */
        /* <DEDUP_REMOVED lines=8> */
.L_x_361:
[----:B------:R-:W-:Y:S05]  /*11580*/  BRA `(.L_x_362) ;  /* 0xffffffbc00547947 */ /* 0x000fea000383ffff */
.L_x_263:
[----:B0-----:R0:W1:Y:S02]  /*11590*/  SYNCS.PHASECHK.TRANS64.TRYWAIT P0, [R22+URZ+0x13220], R3 ;  /* 0x01322003160075a7 */ /* 0x001064000800017f */
[----:B-1----:R-:W-:Y:S05]  /*115a0*/  @!P0 NANOSLEEP.SYNCS 0x989680 ;  /* 0x009896800000895d */ /* 0x002fea0003900000 */
[----:B------:R-:W1:Y:S02]  /*115b0*/  @!P0 SYNCS.PHASECHK.TRANS64 P0, [R22+URZ+0x13220], R3 ;  /* 0x01322003160085a7 */ /* 0x000e64000800007f */
[----:B-1----:R-:W-:Y:S05]  /*115c0*/  @!P0 BRA `(.L_x_263) ;  /* 0xfffffffc00f08947 */ /* 0x002fea000383ffff */
[----:B------:R-:W-:Y:S05]  /*115d0*/  BRA `(.L_x_363) ;  /* 0xffffffbc00b07947 */ /* 0x000fea000383ffff */
.L_x_267:
[----:B0-----:R0:W1:Y:S02]  /*115e0*/  SYNCS.PHASECHK.TRANS64.TRYWAIT P0, [R0+URZ+0x13280], R27 ;  /* 0x0132801b000075a7 */ /* 0x001064000800017f */
[----:B-1----:R-:W-:Y:S05]  /*115f0*/  @!P0 NANOSLEEP.SYNCS 0x989680 ;  /* 0x009896800000895d */ /* 0x002fea0003900000 */
[----:B------:R-:W1:Y:S02]  /*11600*/  @!P0 SYNCS.PHASECHK.TRANS64 P0, [R0+URZ+0x13280], R27 ;  /* 0x0132801b000085a7 */ /* 0x000e64000800007f */
[----:B-1----:R-:W-:Y:S05]  /*11610*/  @!P0 BRA `(.L_x_267) ;  /* 0xfffffffc00f08947 */ /* 0x002fea000383ffff */
[----:B------:R-:W-:Y:S05]  /*11620*/  BRA `(.L_x_364) ;  /* 0xffffffc000e47947 */ /* 0x000fea000383ffff */
.L_x_268:
[----:B------:R-:W-:Y:S01]  /*11630*/  BSSY B0, `(.L_x_365) ;  /* 0x0000008000007945 */ /* 0x000fe20003800000 */
[----:B------:R-:W-:Y:S01]  /*11640*/  IMAD.MOV.U32 R13, RZ, RZ, R10 ;  /* 0x000000ffff0d7224 */ /* 0x000fe200078e000a */
[----:B------:R-:W-:Y:S01]  /*11650*/  MOV R11, 0x1c1f ;  /* 0x00001c1f000b7802 */ /* 0x000fe20000000f00 */
[----:B------:R-:W-:Y:S02]  /*11660*/  IMAD.MOV.U32 R12, RZ, RZ, RZ ;  /* 0x000000ffff0c7224 */ /* 0x000fe400078e00ff */
[----:B------:R-:W-:-:S07]  /*11670*/  IMAD.MOV.U32 R15, RZ, RZ, -0x1 ;  /* 0xffffffffff0f7424 */ /* 0x000fce00078e00ff */
[----:B0-----:R-:W-:Y:S05]  /*11680*/  WARPSYNC.COLLECTIVE R15, `(.L_x_366) ;  /* 0x000000000f087348 */ /* 0x001fea0003c00000 */
[----:B------:R1:W2:Y:S02]  /*11690*/  SHFL.IDX P6, R14, R13, R12, R11 ;  /* 0x0000000c0d0e7389 */ /* 0x0002a400000c000b */
[----:B012---:R-:W-:Y:S01]  /*116a0*/  ENDCOLLECTIVE ;  /* 0x000000000000791b */ /* 0x007fe20003800000 */
.L_x_366:
[----:B------:R-:W-:Y:S05]  /*116b0*/  BSYNC B0 ;  /* 0x0000000000007941 */ /* 0x000fea0003800000 */
.L_x_365:
[----:B------:R-:W0:Y:S01]  /*116c0*/  S2R R2, SR_TID.X ;  /* 0x0000000000027919 */ /* 0x000e220000002100 */
[----:B------:R-:W-:Y:S01]  /*116d0*/  IMAD.MOV.U32 R13, RZ, RZ, R5 ;  /* 0x000000ffff0d7224 */ /* 0x000fe200078e0005 */
[----:B------:R-:W-:Y:S01]  /*116e0*/  MOV R11, 0x1c1f ;  /* 0x00001c1f000b7802 */ /* 0x000fe20000000f00 */
[----:B------:R-:W-:Y:S01]  /*116f0*/  IMAD.MOV.U32 R12, RZ, RZ, RZ ;  /* 0x000000ffff0c7224 */ /* 0x000fe200078e00ff */
[----:B------:R-:W-:Y:S01]  /*11700*/  IADD3 R6, R22, R6, RZ ;  /* 0x0000000616067210 */ /* 0x000fe20007ffe0ff */
[----:B------:R-:W-:Y:S02]  /*11710*/  IMAD.MOV.U32 R15, RZ, RZ, -0x1 ;  /* 0xffffffffff0f7424 */ /* 0x000fe400078e00ff */
[----:B------:R-:W-:-:S07]  /*11720*/  IMAD.MOV.U32 R3, RZ, RZ, R14 ;  /* 0x000000ffff037224 */ /* 0x000fce00078e000e */
[----:B0-----:R-:W-:Y:S05]  /*11730*/  WARPSYNC.COLLECTIVE R15, `(.L_x_367) ;  /* 0x000000000f087348 */ /* 0x001fea0003c00000 */
[----:B------:R1:W2:Y:S02]  /*11740*/  SHFL.IDX P6, R14, R13, R12, R11 ;  /* 0x0000000c0d0e7389 */ /* 0x0002a400000c000b */
[----:B012---:R-:W-:Y:S01]  /*11750*/  ENDCOLLECTIVE ;  /* 0x000000000000791b */ /* 0x007fe20003800000 */
.L_x_367:
[----:B------:R-:W-:Y:S02]  /*11760*/  IMAD.MOV.U32 R13, RZ, RZ, R10 ;  /* 0x000000ffff0d7224 */ /* 0x000fe400078e000a */
[----:B------:R-:W-:Y:S02]  /*11770*/  IMAD.MOV.U32 R12, RZ, RZ, 0x1 ;  /* 0x00000001ff0c7424 */ /* 0x000fe400078e00ff */
[----:B------:R-:W-:Y:S02]  /*11780*/  IMAD.SHL.U32 R15, R2, 0x10, RZ ;  /* 0x00000010020f7824 */ /* 0x000fe400078e00ff */
[----:B------:R-:W-:-:S03]  /*11790*/  IMAD.MOV.U32 R2, RZ, RZ, R14 ;  /* 0x000000ffff027224 */ /* 0x000fc600078e000e */
[----:B------:R-:W-:-:S04]  /*117a0*/  LOP3.LUT R15, R15, 0x30, RZ, 0xc0, !PT ;  /* 0x000000300f0f7812 */ /* 0x000fc800078ec0ff */
[----:B------:R-:W-:Y:S01]  /*117b0*/  IADD3 R2, P0, R15, R2, RZ ;  /* 0x000000020f027210 */ /* 0x000fe20007f1e0ff */
[----:B------:R-:W-:-:S04]  /*117c0*/  IMAD.MOV.U32 R15, RZ, RZ, -0x1 ;  /* 0xffffffffff0f7424 */ /* 0x000fc800078e00ff */
[----:B------:R-:W-:-:S08]  /*117d0*/  IMAD.X R3, RZ, RZ, R3, P0 ;  /* 0x000000ffff037224 */ /* 0x000fd000000e0603 */
[----:B------:R-:W-:Y:S05]  /*117e0*/  WARPSYNC.COLLECTIVE R15, `(.L_x_368) ;  /* 0x000000000f087348 */ /* 0x000fea0003c00000 */
[----:B------:R0:W1:Y:S02]  /*117f0*/  SHFL.IDX P6, R14, R13, R12, R11 ;  /* 0x0000000c0d0e7389 */ /* 0x00006400000c000b */
[----:B01----:R-:W-:Y:S01]  /*11800*/  ENDCOLLECTIVE ;  /* 0x000000000000791b */ /* 0x003fe20003800000 */
.L_x_368:
        /* <DEDUP_REMOVED lines=10> */
.L_x_369:
[----:B------:R-:W-:Y:S01]  /*118b0*/  IMAD.MOV.U32 R13, RZ, RZ, R10 ;  /* 0x000000ffff0d7224 */ /* 0x000fe200078e000a */
[----:B------:R-:W-:Y:S01]  /*118c0*/  MOV R12, 0x2 ;  /* 0x00000002000c7802 */ /* 0x000fe20000000f00 */
        /* <DEDUP_REMOVED lines=9> */
.L_x_370:
        /* <DEDUP_REMOVED lines=10> */
.L_x_371:
[----:B------:R-:W-:Y:S02]  /*11a00*/  IMAD.MOV.U32 R13, RZ, RZ, R10 ;  /* 0x000000ffff0d7224 */ /* 0x000fe400078e000a */
        /* <DEDUP_REMOVED lines=10> */
.L_x_372:
        /* <DEDUP_REMOVED lines=10> */
.L_x_373:
[----:B------:R-:W-:Y:S01]  /*11b50*/  MOV R13, R17 ;  /* 0x00000011000d7202 */ /* 0x000fe20000000f00 */
[----:B------:R-:W-:Y:S02]  /*11b60*/  IMAD.MOV.U32 R12, RZ, RZ, RZ ;  /* 0x000000ffff0c7224 */ /* 0x000fe400078e00ff */
[----:B------:R-:W-:Y:S02]  /*11b70*/  IMAD.SHL.U32 R3, R3, 0x10, RZ ;  /* 0x0000001003037824 */ /* 0x000fe400078e00ff */
[----:B------:R-:W-:-:S07]  /*11b80*/  IMAD.MOV.U32 R2, RZ, RZ, R14 ;  /* 0x000000ffff027224 */ /* 0x000fce00078e000e */
[----:B------:R-:W-:Y:S05]  /*11b90*/  WARPSYNC.COLLECTIVE R15, `(.L_x_374) ;  /* 0x000000000f087348 */ /* 0x000fea0003c00000 */
[----:B------:R0:W1:Y:S02]  /*11ba0*/  SHFL.IDX P6, R14, R13, R12, R11 ;  /* 0x0000000c0d0e7389 */ /* 0x00006400000c000b */
[----:B01----:R-:W-:Y:S01]  /*11bb0*/  ENDCOLLECTIVE ;  /* 0x000000000000791b */ /* 0x003fe20003800000 */
.L_x_374:
[----:B------:R-:W-:-:S04]  /*11bc0*/  LOP3.LUT R3, R3, 0x30, RZ, 0xc0, !PT ;  /* 0x0000003003037812 */ /* 0x000fc800078ec0ff */
[----:B------:R-:W-:-:S05]  /*11bd0*/  IADD3 R2, P0, R3, R2, RZ ;  /* 0x0000000203027210 */ /* 0x000fca0007f1e0ff */
[----:B------:R-:W-:Y:S02]  /*11be0*/  IMAD.X R3, RZ, RZ, R10, P0 ;  /* 0x000000ffff037224 */ /* 0x000fe400000e060a */
[----:B------:R-:W-:-:S03]  /*11bf0*/  IMAD.MOV.U32 R13, RZ, RZ, R19 ;  /* 0x000000ffff0d7224 */ /* 0x000fc600078e0013 */
        /* <DEDUP_REMOVED lines=8> */
.L_x_375:
[----:B------:R-:W-:Y:S01]  /*11c80*/  IMAD.MOV.U32 R2, RZ, RZ, R14 ;  /* 0x000000ffff027224 */ /* 0x000fe200078e000e */
[----:B------:R-:W-:Y:S06]  /*11c90*/  BRA `(.L_x_376) ;  /* 0xffffffc000547947 */ /* 0x000fec000383ffff */
.L_x_273:
[----:B---3--:R3:W4:Y:S02]  /*11ca0*/  SYNCS.PHASECHK.TRANS64.TRYWAIT P0, [R0+URZ+0x13240], R27 ;  /* 0x0132401b000075a7 */ /* 0x008724000800017f */
[----:B----4-:R-:W-:Y:S05]  /*11cb0*/  @!P0 NANOSLEEP.SYNCS 0x989680 ;  /* 0x009896800000895d */ /* 0x010fea0003900000 */
[----:B------:R-:W4:Y:S02]  /*11cc0*/  @!P0 SYNCS.PHASECHK.TRANS64 P0, [R0+URZ+0x13240], R27 ;  /* 0x0132401b000085a7 */ /* 0x000f24000800007f */
[----:B----4-:R-:W-:Y:S05]  /*11cd0*/  @!P0 BRA `(.L_x_273) ;  /* 0xfffffffc00f08947 */ /* 0x010fea000383ffff */
[----:B------:R-:W-:Y:S05]  /*11ce0*/  BRA `(.L_x_377) ;  /* 0xffffffc000b07947 */ /* 0x000fea000383ffff */
.L_x_274:
[----:B------:R-:W-:Y:S01]  /*11cf0*/  BSSY B0, `(.L_x_378) ;  /* 0x0000008000007945 */ /* 0x000fe20003800000 */
[----:B------:R-:W-:Y:S01]  /*11d00*/  MOV R13, R8 ;  /* 0x00000008000d7202 */ /* 0x000fe20000000f00 */
[----:B------:R-:W-:Y:S02]  /*11d10*/  IMAD.MOV.U32 R12, RZ, RZ, RZ ;  /* 0x000000ffff0c7224 */ /* 0x000fe400078e00ff */
[----:B------:R-:W-:Y:S02]  /*11d20*/  IMAD.MOV.U32 R11, RZ, RZ, 0x1c1f ;  /* 0x00001c1fff0b7424 */ /* 0x000fe400078e00ff */
[----:B------:R-:W-:-:S07]  /*11d30*/  IMAD.MOV.U32 R15, RZ, RZ, -0x1 ;  /* 0xffffffffff0f7424 */ /* 0x000fce00078e00ff */
[----:B0123--:R-:W-:Y:S05]  /*11d40*/  WARPSYNC.COLLECTIVE R15, `(.L_x_379) ;  /* 0x000000000f087348 */ /* 0x00ffea0003c00000 */
[----:B------:R4:W0:Y:S02]  /*11d50*/  SHFL.IDX P6, R14, R13, R12, R11 ;  /* 0x0000000c0d0e7389 */ /* 0x00082400000c000b */
[----:B01234-:R-:W-:Y:S01]  /*11d60*/  ENDCOLLECTIVE ;  /* 0x000000000000791b */ /* 0x01ffe20003800000 */
.L_x_379:
[----:B------:R-:W-:Y:S05]  /*11d70*/  BSYNC B0 ;  /* 0x0000000000007941 */ /* 0x000fea0003800000 */
.L_x_378:
[----:B------:R-:W-:Y:S01]  /*11d80*/  MOV R13, R7 ;  /* 0x00000007000d7202 */ /* 0x000fe20000000f00 */
[----:B------:R-:W-:Y:S02]  /*11d90*/  IMAD.MOV.U32 R12, RZ, RZ, RZ ;  /* 0x000000ffff0c7224 */ /* 0x000fe400078e00ff */
[----:B------:R-:W-:Y:S02]  /*11da0*/  IMAD.MOV.U32 R11, RZ, RZ, 0x1c1f ;  /* 0x00001c1fff0b7424 */ /* 0x000fe400078e00ff */
[----:B------:R-:W-:Y:S02]  /*11db0*/  IMAD.MOV.U32 R15, RZ, RZ, -0x1 ;  /* 0xffffffffff0f7424 */ /* 0x000fe400078e00ff */
[----:B------:R-:W-:-:S07]  /*11dc0*/  IMAD.MOV.U32 R3, RZ, RZ, R14 ;  /* 0x000000ffff037224 */ /* 0x000fce00078e000e */
[----:B------:R-:W-:Y:S05]  /*11dd0*/  WARPSYNC.COLLECTIVE R15, `(.L_x_380) ;  /* 0x000000000f087348 */ /* 0x000fea0003c00000 */
[----:B------:R0:W1:Y:S02]  /*11de0*/  SHFL.IDX P6, R14, R13, R12, R11 ;  /* 0x0000000c0d0e7389 */ /* 0x00006400000c000b */
[----:B01----:R-:W-:Y:S01]  /*11df0*/  ENDCOLLECTIVE ;  /* 0x000000000000791b */ /* 0x003fe20003800000 */
.L_x_380:
[----:B------:R-:W-:Y:S02]  /*11e00*/  IMAD.MOV.U32 R13, RZ, RZ, R8 ;  /* 0x000000ffff0d7224 */ /* 0x000fe400078e0008 */
[----:B------:R-:W-:Y:S02]  /*11e10*/  IMAD.MOV.U32 R12, RZ, RZ, 0x1 ;  /* 0x00000001ff0c7424 */ /* 0x000fe400078e00ff */
[----:B------:R-:W-:-:S07]  /*11e20*/  IMAD.MOV.U32 R2, RZ, RZ, R14 ;  /* 0x000000ffff027224 */ /* 0x000fce00078e000e */
[----:B------:R-:W-:Y:S05]  /*11e30*/  WARPSYNC.COLLECTIVE R15, `(.L_x_381) ;  /* 0x000000000f087348 */ /* 0x000fea0003c00000 */
[----:B------:R0:W1:Y:S02]  /*11e40*/  SHFL.IDX P6, R14, R13, R12, R11 ;  /* 0x0000000c0d0e7389 */ /* 0x00006400000c000b */
[----:B01----:R-:W-:Y:S01]  /*11e50*/  ENDCOLLECTIVE ;  /* 0x000000000000791b */ /* 0x003fe20003800000 */
.L_x_381:
[----:B------:R-:W-:-:S04]  /*11e60*/  IADD3 R2, P0, R10, R2, RZ ;  /* 0x000000020a027210 */ /* 0x000fc80007f1e0ff */
[----:B------:R-:W-:-:S05]  /*11e70*/  IADD3.X R3, RZ, R3, RZ, P0, !PT ;  /* 0x00000003ff037210 */ /* 0x000fca00007fe4ff */
[----:B------:R-:W-:Y:S01]  /*11e80*/  @!PT LDS RZ, [RZ] ;  /* 0x00000000fffff984 */ /* 0x000fe20000000800 */
[----:B------:R-:W-:Y:S01]  /*11e90*/  @!PT LDS RZ, [RZ] ;  /* 0x00000000fffff984 */ /* 0x000fe20000000800 */
[----:B------:R-:W-:Y:S01]  /*11ea0*/  @!PT LDS RZ, [RZ] ;  /* 0x00000000fffff984 */ /* 0x000fe20000000800 */
[----:B------:R0:W-:Y:S01]  /*11eb0*/  LDGSTS.E.BYPASS.LTC128B.128 [R6+0xe000], desc[UR48][R2.64], !P2 ;  /* 0x0e00000002067fae */ /* 0x0001e2000d101d70 */
[----:B------:R-:W-:Y:S02]  /*11ec0*/  IMAD.MOV.U32 R13, RZ, RZ, R7 ;  /* 0x000000ffff0d7224 */ /* 0x000fe400078e0007 */
[----:B0-----:R-:W-:-:S07]  /*11ed0*/  IMAD.MOV.U32 R3, RZ, RZ, R14 ;  /* 0x000000ffff037224 */ /* 0x001fce00078e000e */
[----:B------:R-:W-:Y:S05]  /*11ee0*/  WARPSYNC.COLLECTIVE R15, `(.L_x_382) ;  /* 0x000000000f087348 */ /* 0x000fea0003c00000 */
[----:B------:R0:W1:Y:S02]  /*11ef0*/  SHFL.IDX P6, R14, R13, R12, R11 ;  /* 0x0000000c0d0e7389 */ /* 0x00006400000c000b */
[----:B01----:R-:W-:Y:S01]  /*11f00*/  ENDCOLLECTIVE ;  /* 0x000000000000791b */ /* 0x003fe20003800000 */
.L_x_382:
[----:B------:R-:W-:Y:S02]  /*11f10*/  IMAD.MOV.U32 R13, RZ, RZ, R8 ;  /* 0x000000ffff0d7224 */ /* 0x000fe400078e0008 */
[----:B------:R-:W-:Y:S01]  /*11f20*/  IMAD.MOV.U32 R12, RZ, RZ, 0x2 ;  /* 0x00000002ff0c7424 */ /* 0x000fe200078e00ff */
[----:B------:R-:W-:-:S07]  /*11f30*/  MOV R2, R14 ;  /* 0x0000000e00027202 */ /* 0x000fce0000000f00 */
[----:B------:R-:W-:Y:S05]  /*11f40*/  WARPSYNC.COLLECTIVE R15, `(.L_x_383) ;  /* 0x000000000f087348 */ /* 0x000fea0003c00000 */
[----:B------:R0:W1:Y:S02]  /*11f50*/  SHFL.IDX P6, R14, R13, R12, R11 ;  /* 0x0000000c0d0e7389 */ /* 0x00006400000c000b */
[----:B01----:R-:W-:Y:S01]  /*11f60*/  ENDCOLLECTIVE ;  /* 0x000000000000791b */ /* 0x003fe20003800000 */
.L_x_383:
[----:B------:R-:W-:-:S05]  /*11f70*/  IADD3 R2, P0, R10, R2, RZ ;  /* 0x000000020a027210 */ /* 0x000fca0007f1e0ff */
[----:B------:R-:W-:-:S05]  /*11f80*/  IMAD.X R3, RZ, RZ, R3, P0 ;  /* 0x000000ffff037224 */ /* 0x000fca00000e0603 */
[----:B------:R-:W-:Y:S01]  /*11f90*/  @!PT LDS RZ, [RZ] ;  /* 0x00000000fffff984 */ /* 0x000fe20000000800 */
[----:B------:R-:W-:Y:S01]  /*11fa0*/  @!PT LDS RZ, [RZ] ;  /* 0x00000000fffff984 */ /* 0x000fe20000000800 */
[----:B------:R-:W-:Y:S01]  /*11fb0*/  @!PT LDS RZ, [RZ] ;  /* 0x00000000fffff984 */ /* 0x000fe20000000800 */
[----:B------:R0:W-:Y:S01]  /*11fc0*/  LDGSTS.E.BYPASS.LTC128B.128 [R6+0xe800], desc[UR48][R2.64], !P2 ;  /* 0x0e80000002067fae */ /* 0x0001e2000d101d70 */
[----:B------:R-:W-:Y:S01]  /*11fd0*/  MOV R13, R7 ;  /* 0x00000007000d7202 */ /* 0x000fe20000000f00 */
[----:B0-----:R-:W-:-:S07]  /*11fe0*/  IMAD.MOV.U32 R3, RZ, RZ, R14 ;  /* 0x000000ffff037224 */ /* 0x001fce00078e000e */
[----:B------:R-:W-:Y:S05]  /*11ff0*/  WARPSYNC.COLLECTIVE R15, `(.L_x_384) ;  /* 0x000000000f087348 */ /* 0x000fea0003c00000 */
[----:B------:R0:W1:Y:S02]  /*12000*/  SHFL.IDX P6, R14, R13, R12, R11 ;  /* 0x0000000c0d0e7389 */ /* 0x00006400000c000b */
[----:B01----:R-:W-:Y:S01]  /*12010*/  ENDCOLLECTIVE ;  /* 0x000000000000791b */ /* 0x003fe20003800000 */
.L_x_384:
[----:B------:R-:W-:Y:S02]  /*12020*/  IMAD.MOV.U32 R13, RZ, RZ, R8 ;  /* 0x000000ffff0d7224 */ /* 0x000fe400078e0008 */
[----:B------:R-:W-:Y:S02]  /*12030*/  IMAD.MOV.U32 R12, RZ, RZ, 0x3 ;  /* 0x00000003ff0c7424 */ /* 0x000fe400078e00ff */
[----:B------:R-:W-:-:S07]  /*12040*/  IMAD.MOV.U32 R2, RZ, RZ, R14 ;  /* 0x000000ffff027224 */ /* 0x000fce00078e000e */
[----:B------:R-:W-:Y:S05]  /*12050*/  WARPSYNC.COLLECTIVE R15, `(.L_x_385) ;  /* 0x000000000f087348 */ /* 0x000fea0003c00000 */
[----:B------:R0:W1:Y:S02]  /*12060*/  SHFL.IDX P6, R14, R13, R12, R11 ;  /* 0x0000000c0d0e7389 */ /* 0x00006400000c000b */
[----:B01----:R-:W-:Y:S01]  /*12070*/  ENDCOLLECTIVE ;  /* 0x000000000000791b */ /* 0x003fe20003800000 */
.L_x_385:
        /* <DEDUP_REMOVED lines=11> */
.L_x_386:
[----:B------:R-:W-:Y:S01]  /*12130*/  IMAD.MOV.U32 R13, RZ, RZ, R5 ;  /* 0x000000ffff0d7224 */ /* 0x000fe200078e0005 */
[----:B------:R-:W-:Y:S01]  /*12140*/  MOV R12, RZ ;  /* 0x000000ff000c7202 */ /* 0x000fe20000000f00 */
[----:B------:R-:W-:-:S07]  /*12150*/  IMAD.MOV.U32 R2, RZ, RZ, R14 ;  /* 0x000000ffff027224 */ /* 0x000fce00078e000e */
[----:B------:R-:W-:Y:S05]  /*12160*/  WARPSYNC.COLLECTIVE R15, `(.L_x_387) ;  /* 0x000000000f087348 */ /* 0x000fea0003c00000 */
[----:B------:R0:W1:Y:S02]  /*12170*/  SHFL.IDX P6, R14, R13, R12, R11 ;  /* 0x0000000c0d0e7389 */ /* 0x00006400000c000b */
[----:B01----:R-:W-:Y:S01]  /*12180*/  ENDCOLLECTIVE ;  /* 0x000000000000791b */ /* 0x003fe20003800000 */
.L_x_387:
        /* <DEDUP_REMOVED lines=11> */
.L_x_388:
[----:B------:R-:W-:Y:S01]  /*12240*/  IMAD.MOV.U32 R2, RZ, RZ, R14 ;  /* 0x000000ffff027224 */ /* 0x000fe200078e000e */
[----:B------:R-:W-:Y:S06]  /*12250*/  BRA `(.L_x_389) ;  /* 0xffffffc000447947 */ /* 0x000fec000383ffff */
.L_x_279:
[----:B0-----:R0:W2:Y:S02]  /*12260*/  SYNCS.PHASECHK.TRANS64.TRYWAIT P2, [R2+URZ+0x13270], R0 ;  /* 0x01327000020075a7 */ /* 0x0010a4000804017f */
[----:B--2---:R-:W-:Y:S05]  /*12270*/  @!P2 NANOSLEEP.SYNCS 0x989680 ;  /* 0x009896800000a95d */ /* 0x004fea0003900000 */
[----:B------:R-:W2:Y:S02]  /*12280*/  @!P2 SYNCS.PHASECHK.TRANS64 P2, [R2+URZ+0x13270], R0 ;  /* 0x013270000200a5a7 */ /* 0x000ea4000804007f */
[----:B--2---:R-:W-:Y:S05]  /*12290*/  @!P2 BRA `(.L_x_279) ;  /* 0xfffffffc00f0a947 */ /* 0x004fea000383ffff */
[----:B------:R-:W-:Y:S05]  /*122a0*/  BRA `(.L_x_390) ;  /* 0xffffffc000a87947 */ /* 0x000fea000383ffff */
.L_x_281:
[----:B0-----:R0:W2:Y:S02]  /*122b0*/  SYNCS.PHASECHK.TRANS64.TRYWAIT P2, [R2+URZ+0x13260], R0 ;  /* 0x01326000020075a7 */ /* 0x0010a4000804017f */
[----:B--2---:R-:W-:Y:S05]  /*122c0*/  @!P2 NANOSLEEP.SYNCS 0x989680 ;  /* 0x009896800000a95d */ /* 0x004fea0003900000 */
[----:B------:R-:W2:Y:S02]  /*122d0*/  @!P2 SYNCS.PHASECHK.TRANS64 P2, [R2+URZ+0x13260], R0 ;  /* 0x013260000200a5a7 */ /* 0x000ea4000804007f */
[----:B--2---:R-:W-:Y:S05]  /*122e0*/  @!P2 BRA `(.L_x_281) ;  /* 0xfffffffc00f0a947 */ /* 0x004fea000383ffff */
[----:B------:R-:W-:Y:S05]  /*122f0*/  BRA `(.L_x_391) ;  /* 0xffffffc000b87947 */ /* 0x000fea000383ffff */
.L_x_289:
[----:B0-----:R0:W2:Y:S02]  /*12300*/  SYNCS.PHASECHK.TRANS64.TRYWAIT P1, [R3+URZ+0x13270], R0 ;  /* 0x01327000030075a7 */ /* 0x0010a4000802017f */
[----:B--2---:R-:W-:Y:S05]  /*12310*/  @!P1 NANOSLEEP.SYNCS 0x989680 ;  /* 0x009896800000995d */ /* 0x004fea0003900000 */
[----:B------:R-:W2:Y:S02]  /*12320*/  @!P1 SYNCS.PHASECHK.TRANS64 P1, [R3+URZ+0x13270], R0 ;  /* 0x01327000030095a7 */ /* 0x000ea4000802007f */
[----:B--2---:R-:W-:Y:S05]  /*12330*/  @!P1 BRA `(.L_x_289) ;  /* 0xfffffffc00f09947 */ /* 0x004fea000383ffff */
[----:B------:R-:W-:Y:S05]  /*12340*/  BRA `(.L_x_392) ;  /* 0xffffffc800007947 */ /* 0x000fea000383ffff */
.L_x_291:
[----:B0-----:R0:W2:Y:S02]  /*12350*/  SYNCS.PHASECHK.TRANS64.TRYWAIT P1, [R3+URZ+0x13260], R0 ;  /* 0x01326000030075a7 */ /* 0x0010a4000802017f */
[----:B--2---:R-:W-:Y:S05]  /*12360*/  @!P1 NANOSLEEP.SYNCS 0x989680 ;  /* 0x009896800000995d */ /* 0x004fea0003900000 */
[----:B------:R-:W2:Y:S02]  /*12370*/  @!P1 SYNCS.PHASECHK.TRANS64 P1, [R3+URZ+0x13260], R0 ;  /* 0x01326000030095a7 */ /* 0x000ea4000802007f */
[----:B--2---:R-:W-:Y:S05]  /*12380*/  @!P1 BRA `(.L_x_291) ;  /* 0xfffffffc00f09947 */ /* 0x004fea000383ffff */
[----:B------:R-:W-:Y:S05]  /*12390*/  BRA `(.L_x_393) ;  /* 0xffffffc800107947 */ /* 0x000fea000383ffff */
.L_x_305:
[----:B0-----:R0:W1:Y:S02]  /*123a0*/  SYNCS.PHASECHK.TRANS64.TRYWAIT P0, [R5+URZ+0x13220], R0 ;  /* 0x01322000050075a7 */ /* 0x001064000800017f */
[----:B-1----:R-:W-:Y:S05]  /*123b0*/  @!P0 NANOSLEEP.SYNCS 0x989680 ;  /* 0x009896800000895d */ /* 0x002fea0003900000 */
[----:B------:R-:W1:Y:S02]  /*123c0*/  @!P0 SYNCS.PHASECHK.TRANS64 P0, [R5+URZ+0x13220], R0 ;  /* 0x01322000050085a7 */ /* 0x000e64000800007f */
[----:B-1----:R-:W-:Y:S05]  /*123d0*/  @!P0 BRA `(.L_x_305) ;  /* 0xfffffffc00f08947 */ /* 0x002fea000383ffff */
[----:B------:R-:W-:Y:S05]  /*123e0*/  BRA `(.L_x_394) ;  /* 0xffffffd400907947 */ /* 0x000fea000383ffff */
.L_x_306:
[----:B------:R-:W1:Y:S01]  /*123f0*/  S2R R2, SR_TID.X ;  /* 0x0000000000027919 */ /* 0x000e620000002100 */
[----:B------:R-:W-:Y:S01]  /*12400*/  BSSY B0, `(.L_x_395) ;  /* 0x000000a000007945 */ /* 0x000fe20003800000 */
[----:B------:R-:W-:Y:S01]  /*12410*/  MOV R12, RZ ;  /* 0x000000ff000c7202 */ /* 0x000fe20000000f00 */
[----:B------:R-:W-:Y:S02]  /*12420*/  IMAD.MOV.U32 R11, RZ, RZ, 0x1f ;  /* 0x0000001fff0b7424 */ /* 0x000fe400078e00ff */
[----:B------:R-:W-:Y:S01]  /*12430*/  IMAD.MOV.U32 R15, RZ, RZ, -0x1 ;  /* 0xffffffffff0f7424 */ /* 0x000fe200078e00ff */
[----:B-1----:R-:W-:-:S04]  /*12440*/  SHF.R.U32.HI R2, RZ, 0x5, R2 ;  /* 0x00000005ff027819 */ /* 0x002fc80000011602 */
[----:B------:R-:W-:-:S05]  /*12450*/  LOP3.LUT R2, R2, 0x3, RZ, 0xc0, !PT ;  /* 0x0000000302027812 */ /* 0x000fca00078ec0ff */
[----:B------:R-:W-:-:S07]  /*12460*/  IMAD.MOV.U32 R13, RZ, RZ, R2 ;  /* 0x000000ffff0d7224 */ /* 0x000fce00078e0002 */
[----:B0----5:R-:W-:Y:S05]  /*12470*/  WARPSYNC.COLLECTIVE R15, `(.L_x_396) ;  /* 0x000000000f087348 */ /* 0x021fea0003c00000 */
[----:B------:R1:W2:Y:S02]  /*12480*/  SHFL.IDX P6, R14, R13, R12, R11 ;  /* 0x0000000c0d0e7389 */ /* 0x0002a400000c000b */
[----:B012--5:R-:W-:Y:S01]  /*12490*/  ENDCOLLECTIVE ;  /* 0x000000000000791b */ /* 0x027fe20003800000 */
.L_x_396:
[----:B------:R-:W-:Y:S05]  /*124a0*/  BSYNC B0 ;  /* 0x0000000000007941 */ /* 0x000fea0003800000 */
.L_x_395:
[----:B------:R-:W-:Y:S05]  /*124b0*/  BRA `(.L_x_397) ;  /* 0xffffffd400787947 */ /* 0x000fea000383ffff */
.L_x_309:
[----:B------:R-:W-:Y:S01]  /*124c0*/  BSSY B1, `(.L_x_398) ;  /* 0x0000006000017945 */ /* 0x000fe20003800000 */
[----:B------:R-:W-:-:S07]  /*124d0*/  IMAD.MOV.U32 R15, RZ, RZ, -0x1 ;  /* 0xffffffffff0f7424 */ /* 0x000fce00078e00ff */
[----:B0----5:R-:W-:Y:S05]  /*124e0*/  WARPSYNC.COLLECTIVE R15, `(.L_x_399) ;  /* 0x000000000f0c7348 */ /* 0x021fea0003c00000 */
[----:B------:R-:W-:Y:S02]  /*124f0*/  ELECT P6, UR62, PT ;  /* 0x00000000003e782f */ /* 0x000fe400038c0000 */
[----:B------:R-:W-:Y:S01]  /*12500*/  MOV R14, UR62 ;  /* 0x0000003e000e7c02 */ /* 0x000fe20008000f00 */
[----:B0----5:R-:W-:Y:S10]  /*12510*/  ENDCOLLECTIVE ;  /* 0x000000000000791b */ /* 0x021ff40003800000 */
.L_x_399:
[----:B------:R-:W-:Y:S05]  /*12520*/  BSYNC B1 ;  /* 0x0000000000017941 */ /* 0x000fea0003800000 */
.L_x_398:
[----:B------:R-:W-:Y:S05]  /*12530*/  BRA `(.L_x_400) ;  /* 0xffffffd400707947 */ /* 0x000fea000383ffff */
.L_x_311:
[----:B0-----:R0:W1:Y:S02]  /*12540*/  SYNCS.PHASECHK.TRANS64.TRYWAIT P1, [R3+URZ+0x13240], R2 ;  /* 0x01324002030075a7 */ /* 0x001064000802017f */
[----:B-1----:R-:W-:Y:S05]  /*12550*/  @!P1 NANOSLEEP.SYNCS 0x989680 ;  /* 0x009896800000995d */ /* 0x002fea0003900000 */
[----:B------:R-:W1:Y:S02]  /*12560*/  @!P1 SYNCS.PHASECHK.TRANS64 P1, [R3+URZ+0x13240], R2 ;  /* 0x01324002030095a7 */ /* 0x000e64000802007f */
[----:B-1----:R-:W-:Y:S05]  /*12570*/  @!P1 BRA `(.L_x_311) ;  /* 0xfffffffc00f09947 */ /* 0x002fea000383ffff */
[----:B------:R-:W-:Y:S05]  /*12580*/  BRA `(.L_x_401) ;  /* 0xffffffd400947947 */ /* 0x000fea000383ffff */
.L_x_313:
[----:B-1----:R1:W2:Y:S02]  /*12590*/  SYNCS.PHASECHK.TRANS64.TRYWAIT P1, [R5+URZ+0x13240], R0 ;  /* 0x01324000050075a7 */ /* 0x0022a4000802017f */
[----:B--2---:R-:W-:Y:S05]  /*125a0*/  @!P1 NANOSLEEP.SYNCS 0x989680 ;  /* 0x009896800000995d */ /* 0x004fea0003900000 */
[----:B------:R-:W2:Y:S02]  /*125b0*/  @!P1 SYNCS.PHASECHK.TRANS64 P1, [R5+URZ+0x13240], R0 ;  /* 0x01324000050095a7 */ /* 0x000ea4000802007f */
[----:B--2---:R-:W-:Y:S05]  /*125c0*/  @!P1 BRA `(.L_x_313) ;  /* 0xfffffffc00f09947 */ /* 0x004fea000383ffff */
[----:B------:R-:W-:Y:S05]  /*125d0*/  BRA `(.L_x_402) ;  /* 0xffffffd400a47947 */ /* 0x000fea000383ffff */
.L_x_315:
[----:B--2---:R2:W3:Y:S02]  /*125e0*/  SYNCS.PHASECHK.TRANS64.TRYWAIT P1, [R3+URZ+0x13260], R2 ;  /* 0x01326002030075a7 */ /* 0x0044e4000802017f */
[----:B---3--:R-:W-:Y:S05]  /*125f0*/  @!P1 NANOSLEEP.SYNCS 0x989680 ;  /* 0x009896800000995d */ /* 0x008fea0003900000 */
[----:B------:R-:W3:Y:S02]  /*12600*/  @!P1 SYNCS.PHASECHK.TRANS64 P1, [R3+URZ+0x13260], R2 ;  /* 0x01326002030095a7 */ /* 0x000ee4000802007f */
[----:B---3--:R-:W-:Y:S05]  /*12610*/  @!P1 BRA `(.L_x_315) ;  /* 0xfffffffc00f09947 */ /* 0x008fea000383ffff */
[----:B------:R-:W-:Y:S05]  /*12620*/  BRA `(.L_x_403) ;  /* 0xffffffd400a07947 */ /* 0x000fea000383ffff */
.L_x_317:
[----:B---3--:R3:W4:Y:S02]  /*12630*/  SYNCS.PHASECHK.TRANS64.TRYWAIT P1, [R5+URZ+0x13260], R0 ;  /* 0x01326000050075a7 */ /* 0x008724000802017f */
[----:B----4-:R-:W-:Y:S05]  /*12640*/  @!P1 NANOSLEEP.SYNCS 0x989680 ;  /* 0x009896800000995d */ /* 0x010fea0003900000 */
[----:B------:R-:W4:Y:S02]  /*12650*/  @!P1 SYNCS.PHASECHK.TRANS64 P1, [R5+URZ+0x13260], R0 ;  /* 0x01326000050095a7 */ /* 0x000f24000802007f */
[----:B----4-:R-:W-:Y:S05]  /*12660*/  @!P1 BRA `(.L_x_317) ;  /* 0xfffffffc00f09947 */ /* 0x010fea000383ffff */
[----:B------:R-:W-:Y:S05]  /*12670*/  BRA `(.L_x_404) ;  /* 0xffffffd4009c7947 */ /* 0x000fea000383ffff */
.L_x_319:
[----:B----4-:R4:W0:Y:S02]  /*12680*/  SYNCS.PHASECHK.TRANS64.TRYWAIT P1, [R3+URZ+0x13280], R2 ;  /* 0x01328002030075a7 */ /* 0x010824000802017f */
[----:B0-----:R-:W-:Y:S05]  /*12690*/  @!P1 NANOSLEEP.SYNCS 0x989680 ;  /* 0x009896800000995d */ /* 0x001fea0003900000 */
[----:B------:R-:W0:Y:S02]  /*126a0*/  @!P1 SYNCS.PHASECHK.TRANS64 P1, [R3+URZ+0x13280], R2 ;  /* 0x01328002030095a7 */ /* 0x000e24000802007f */
[----:B0-----:R-:W-:Y:S05]  /*126b0*/  @!P1 BRA `(.L_x_319) ;  /* 0xfffffffc00f09947 */ /* 0x001fea000383ffff */
[----:B------:R-:W-:Y:S05]  /*126c0*/  BRA `(.L_x_405) ;  /* 0xffffffd400987947 */ /* 0x000fea000383ffff */
.L_x_406:
        /* <DEDUP_REMOVED lines=11> */
.L_x_2748:


//--------------------- .text._ZN7cutlass13device_kernelIN5flash11enable_sm90INS1_16FlashAttnFwdSm90INS1_25CollectiveMainloopFwdSm90ILi2EN4cute5tupleIJNS5_1CILi1EEES8_S8_EEENS6_IJNS7_ILi192EEENS7_ILi160EEENS7_ILi64EEEEEELi64ENS_12float_e4m3_tEfNS_4arch4Sm90ELb0ELb0ELb1ELb1ELb1ELb1ELb0ELb1ELb1ELb1ELb0ELb0EEENS1_21CollectiveEpilogueFwdINS6_IJSA_SC_SB_EEES9_NS_10bfloat16_tESG_Li384ELb1ELb1ELb0ELb1EEENS1_36VarlenDynamicPersistentTileSchedulerILi192ELi160ELi384ELi128ELb0ELb1ELb1ELb0ELb1ELb1EEEEEEEEEvNT_6ParamsE --------------------------
	.section	.text._ZN7cutlass13device_kernelIN5flash11enable_sm90INS1_16FlashAttnFwdSm90INS1_25CollectiveMainloopFwdSm90ILi2EN4cute5tupleIJNS5_1CILi1EEES8_S8_EEENS6_IJNS7_ILi192EEENS7_ILi160EEENS7_ILi64EEEEEELi64ENS_12float_e4m3_tEfNS_4arch4Sm90ELb0ELb0ELb1ELb1ELb1ELb1ELb0ELb1ELb1ELb1ELb0ELb0EEENS1_21CollectiveEpilogueFwdINS6_IJSA_SC_SB_EEES9_NS_10bfloat16_tESG_Li384ELb1ELb1ELb0ELb1EEENS1_36VarlenDynamicPersistentTileSchedulerILi192ELi160ELi384ELi128ELb0ELb1ELb1ELb0ELb1ELb1EEEEEEEEEvNT_6ParamsE,"ax",@progbits
	.align	128
.text._ZN7cutlass13device_kernelIN5flash11enable_sm90INS1_16FlashAttnFwdSm90INS1_25CollectiveMainloopFwdSm90ILi2EN4cute5tupleIJNS5_1CILi1EEES8_S8_EEENS6_IJNS7_ILi192EEENS7_ILi160EEENS7_ILi64EEEEEELi64ENS_12float_e4m3_tEfNS_4arch4Sm90ELb0ELb0ELb1ELb1ELb1ELb1ELb0ELb1ELb1ELb1ELb0ELb0EEENS1_21CollectiveEpilogueFwdINS6_IJSA_SC_SB_EEES9_NS_10bfloat16_tESG_Li384ELb1ELb1ELb0ELb1EEENS1_36VarlenDynamicPersistentTileSchedulerILi192ELi160ELi384ELi128ELb0ELb1ELb1ELb0ELb1ELb1EEEEEEEEEvNT_6ParamsE:
        .type           _ZN7cutlass13device_kernelIN5flash11enable_sm90INS1_16FlashAttnFwdSm90INS1_25CollectiveMainloopFwdSm90ILi2EN4cute5tupleIJNS5_1CILi1EEES8_S8_EEENS6_IJNS7_ILi192EEENS7_ILi160EEENS7_ILi64EEEEEELi64ENS_12float_e4m3_tEfNS_4arch4Sm90ELb0ELb0ELb1ELb1ELb1ELb1ELb0ELb1ELb1ELb1ELb0ELb0EEENS1_21CollectiveEpilogueFwdINS6_IJSA_SC_SB_EEES9_NS_10bfloat16_tESG_Li384ELb1ELb1ELb0ELb1EEENS1_36VarlenDynamicPersistentTileSchedulerILi192ELi160ELi384ELi128ELb0ELb1ELb1ELb0ELb1ELb1EEEEEEEEEvNT_6ParamsE,@function
        .size           _ZN7cutlass13device_kernelIN5flash11enable_sm90INS1_16FlashAttnFwdSm90INS1_25CollectiveMainloopFwdSm90ILi2EN4cute5tupleIJNS5_1CILi1EEES8_S8_EEENS6_IJNS7_ILi192EEENS7_ILi160EEENS7_ILi64EEEEEELi64ENS_12float_e4m3_tEfNS_4arch4Sm90ELb0ELb0ELb1ELb1ELb1ELb1ELb0ELb1ELb1ELb1ELb0ELb0EEENS1_21CollectiveEpilogueFwdINS6_IJSA_SC_SB_EEES9_NS_10bfloat16_tESG_Li384ELb1ELb1ELb0ELb1EEENS1_36VarlenDynamicPersistentTileSchedulerILi192ELi160ELi384ELi128ELb0ELb1ELb1ELb0ELb1ELb1EEEEEEEEEvNT_6ParamsE,(.L_x_2749 - _ZN7cutlass13device_kernelIN5flash11enable_sm90INS1_16FlashAttnFwdSm90INS1_25CollectiveMainloopFwdSm90ILi2EN4cute5tupleIJNS5_1CILi1EEES8_S8_EEENS6_IJNS7_ILi192EEENS7_ILi160EEENS7_ILi64EEEEEELi64ENS_12float_e4m3_tEfNS_4arch4Sm90ELb0ELb0ELb1ELb1ELb1ELb1ELb0ELb1ELb1ELb1ELb0ELb0EEENS1_21CollectiveEpilogueFwdINS6_IJSA_SC_SB_EEES9_NS_10bfloat16_tESG_Li384ELb1ELb1ELb0ELb1EEENS1_36VarlenDynamicPersistentTileSchedulerILi192ELi160ELi384ELi128ELb0ELb1ELb1ELb0ELb1ELb1EEEEEEEEEvNT_6ParamsE)
        .other          _ZN7cutlass13device_kernelIN5flash11enable_sm90INS1_16FlashAttnFwdSm90INS1_25CollectiveMainloopFwdSm90ILi2EN4cute5tupleIJNS5_1CILi1EEES8_S8_EEENS6_IJNS7_ILi192EEENS7_ILi160EEENS7_ILi64EEEEEELi64ENS_12float_e4m3_tEfNS_4arch4Sm90ELb0ELb0ELb1ELb1ELb1ELb1ELb0ELb1ELb1ELb1ELb0ELb0EEENS1_21CollectiveEpilogueFwdINS6_IJSA_SC_SB_EEES9_NS_10bfloat16_tESG_Li384ELb1ELb1ELb0ELb1EEENS1_36VarlenDynamicPersistentTileSchedulerILi192ELi160ELi384ELi128ELb0ELb1ELb1ELb0ELb1ELb1EEEEEEEEEvNT_6ParamsE,@"STO_CUDA_ENTRY STV_DEFAULT"
_ZN7cutlass13device_kernelIN5flash11enable_sm90INS1_16FlashAttnFwdSm90INS1_25CollectiveMainloopFwdSm90ILi2EN4cute5tupleIJNS5_1CILi1EEES8_S8_EEENS6_IJNS7_ILi192EEENS7_ILi160EEENS7_ILi64EEEEEELi64ENS_12float_e4m3_tEfNS_4arch4Sm90ELb0ELb0ELb1ELb1ELb1ELb1ELb0ELb1ELb1ELb1ELb0ELb0EEENS1_21CollectiveEpilogueFwdINS6_IJSA_SC_SB_EEES9_NS_10bfloat16_tESG_Li384ELb1ELb1ELb0ELb1EEENS1_36VarlenDynamicPersistentTileSchedulerILi192ELi160ELi384ELi128ELb0ELb1ELb1ELb0ELb1ELb1EEEEEEEEEvNT_6ParamsE:
[----:B------:R-:W0:Y:S02]  /*0000*/  LDC R1, c[0x0][0x28] ;  /* 0x00000a00ff017b82 */ /* 0x000e240000000800 */
[----:B0-----:R-:W-:Y:S01]  /*0010*/  VIADD R1, R1, 0xffffff70 ;  /* 0xffffff7001017836 */ /* 0x001fe20000000000 */
[----:B------:R-:W0:Y:S01]  /*0020*/  S2R R3, SR_TID.X ;  /* 0x0000000000037919 */ /* 0x000e220000002100 */
[----:B------:R-:W-:Y:S01]  /*0030*/  ELECT P0, URZ, PT ;  /* 0x00000000003f782f */ /* 0x000fe20003800000 */
[----:B------:R-:W-:Y:S01]  /*0040*/  BSSY B0, `(.L_x_407) ;  /* 0x000000d000007945 */ /* 0x000fe20003800000 */
[----:B0-----:R-:W-:-:S05]  /*0050*/  SHF.R.U32.HI R0, RZ, 0x5, R3 ;  /* 0x00000005ff007819 */ /* 0x001fca0000011603 */
[----:B------:R-:W0:Y:S02]  /*0060*/  SHFL.IDX PT, R2, R0, RZ, 0x1f ;  /* 0x00001fff00027589 */ /* 0x000e2400000e0000 */
[----:B0-----:R-:W-:-:S13]  /*0070*/  ISETP.EQ.AND P0, PT, R2, RZ, P0 ;  /* 0x000000ff0200720c */ /* 0x001fda0000702270 */
[----:B------:R-:W-:Y:S05]  /*0080*/  @!P0 BRA `(.L_x_408) ;  /* 0x0000000000208947 */ /* 0x000fea0003800000 */
[----:B------:R-:W-:Y:S02]  /*0090*/  ULDC.64 UR4, c[0x0][0x198] ;  /* 0x0000660000047ab9 */ /* 0x000fe40000000a00 */
[----:B------:R-:W-:Y:S02]  /*00a0*/  UIADD3 UR6, UP0, UR4, 0x570, URZ ;  /* 0x0000057004067890 */ /* 0x000fe4000ff1e03f */
[----:B------:R-:W-:Y:S02]  /*00b0*/  UIADD3 UR4, UP1, UR4, 0x670, URZ ;  /* 0x0000067004047890 */ /* 0x000fe4000ff3e03f */
[----:B------:R-:W-:Y:S02]  /*00c0*/  UIADD3.X UR7, URZ, UR5, URZ, UP0, !UPT ;  /* 0x000000053f077290 */ /* 0x000fe400087fe43f */
[----:B------:R-:W-:-:S07]  /*00d0*/  UIADD3.X UR5, URZ, UR5, URZ, UP1, !UPT ;  /* 0x000000053f057290 */ /* 0x000fce0008ffe43f */
[----:B------:R0:W-:Y:S02]  /*00e0*/  UTMACCTL.PF [UR6] ;  /* 0x00000000060079b9 */ /* 0x0001e40008040000 */
[----:B------:R0:W-:Y:S02]  /*00f0*/  UTMACCTL.PF [UR4] ;  /* 0x00000000040079b9 */ /* 0x0001e40008040000 */
[----:B0-----:R-:W-:Y:S01]  /*0100*/  NOP ;  /* 0x0000000000007918 */ /* 0x001fe20000000000 */
.L_x_408:
[----:B------:R-:W-:Y:S05]  /*0110*/  BSYNC B0 ;  /* 0x0000000000007941 */ /* 0x000fea0003800000 */
.L_x_407:
[----:B------:R-:W-:Y:S01]  /*0120*/  VOTEU.ANY UP0, P0 ;  /* 0x00000000003f7886 */ /* 0x000fe20000000100 */
[----:B------:R-:W0:Y:S01]  /*0130*/  SHFL.IDX PT, R2, R0, RZ, 0x1f ;  /* 0x00001fff00027589 */ /* 0x000e2200000e0000 */
[----:B------:R-:W-:Y:S01]  /*0140*/  UMOV UR4, 0x80 ;  /* 0x0000008000047882 */ /* 0x000fe20000000000 */
[----:B------:R-:W-:Y:S01]  /*0150*/  UMOV UR7, 0x180 ;  /* 0x0000018000077882 */ /* 0x000fe20000000000 */
[----:B------:R-:W-:Y:S01]  /*0160*/  SHF.R.U32.HI R3, RZ, 0x7, R3 ;  /* 0x00000007ff037819 */ /* 0x000fe20000011603 */
[----:B------:R-:W1:Y:S01]  /*0170*/  @UP0 S2UR UR8, SR_CgaCtaId ;  /* 0x00000000000809c3 */ /* 0x000e620000008800 */
[----:B------:R-:W-:Y:S01]  /*0180*/  @UP0 UMOV UR6, 0x400 ;  /* 0x0000040000060882 */ /* 0x000fe20000000000 */
[----:B------:R-:W-:-:S04]  /*0190*/  @UP0 UIADD3 UR4, -UR4, 0x100000, URZ ;  /* 0x0010000004040890 */ /* 0x000fc8000fffe13f */
[----:B------:R-:W-:Y:S02]  /*01a0*/  @UP0 USHF.L.U32 UR5, UR4, 0xb, URZ ;  /* 0x0000000b04050899 */ /* 0x000fe4000800063f */
[----:B------:R-:W-:Y:S01]  /*01b0*/  @UP0 USHF.L.U32 UR4, UR4, 0x1, URZ ;  /* 0x0000000104040899 */ /* 0x000fe2000800063f */
[----:B------:R-:W-:Y:S01]  /*01c0*/  VOTEU.ANY UP1, P0 ;  /* 0x00000000003f7886 */ /* 0x000fe20000020100 */
[----:B0-----:R-:W-:Y:S02]  /*01d0*/  ISETP.NE.AND P1, PT, R2, RZ, PT ;  /* 0x000000ff0200720c */ /* 0x001fe40003f25270 */
[----:B------:R0:W2:Y:S01]  /*01e0*/  SHFL.IDX PT, R2, R3, RZ, 0x1f ;  /* 0x00001fff03027589 */ /* 0x0000a200000e0000 */
[----:B-1----:R-:W-:Y:S02]  /*01f0*/  @UP0 ULEA UR8, UR8, UR6, 0x18 ;  /* 0x0000000608080291 */ /* 0x002fe4000f8ec03f */
[----:B------:R-:W-:-:S04]  /*0200*/  @UP0 UIADD3 UR6, -UR7, 0x100000, URZ ;  /* 0x0010000007060890 */ /* 0x000fc8000fffe13f */
[----:B------:R-:W-:Y:S02]  /*0210*/  @UP0 USHF.L.U32 UR7, UR6, 0xb, URZ ;  /* 0x0000000b06070899 */ /* 0x000fe4000800063f */
[----:B------:R-:W-:Y:S01]  /*0220*/  @UP0 USHF.L.U32 UR6, UR6, 0x1, URZ ;  /* 0x0000000106060899 */ /* 0x000fe2000800063f */
[----:B------:R-:W-:Y:S01]  /*0230*/  VOTEU.ANY UP0, P0 ;  /* 0x00000000003f7886 */ /* 0x000fe20000000100 */
[----:B------:R-:W1:Y:S04]  /*0240*/  FENCE.VIEW.ASYNC.S ;  /* 0x00000000000073c6 */ /* 0x000e680000000000 */
[----:B-1----:R0:W1:Y:S06]  /*0250*/  @UP0 SYNCS.EXCH.64 URZ, [UR8+0x13200], UR4 ;  /* 0x01320004083f05b2 */ /* 0x00206c0008000100 */
[----:B------:R0:W3:Y:S02]  /*0260*/  @UP1 SYNCS.EXCH.64 URZ, [UR8+0x13220], UR6 ;  /* 0x01322006083f15b2 */ /* 0x0000e40008000100 */
        /* <DEDUP_REMOVED lines=14> */
[----:B0-----:R0:W4:Y:S08]  /*0350*/  SYNCS.EXCH.64 URZ, [UR8+0x13230], UR4 ;  /* 0x01323004083f75b2 */ /* 0x0011300008000100 */
[----:B------:R0:W0:Y:S01]  /*0360*/  SYNCS.EXCH.64 URZ, [UR8+0x13240], UR6 ;  /* 0x01324006083f75b2 */ /* 0x0000220008000100 */
[----:B------:R0:W0:Y:S01]  /*0370*/  SYNCS.EXCH.64 URZ, [UR8+0x13238], UR4 ;  /* 0x01323804083f75b2 */ /* 0x0000220008000100 */
[----:B------:R0:W0:Y:S01]  /*0380*/  SYNCS.EXCH.64 URZ, [UR8+0x13248], UR6 ;  /* 0x01324806083f75b2 */ /* 0x0000220008000100 */
[----:B------:R-:W-:Y:S01]  /*0390*/  NOP ;  /* 0x0000000000007918 */ /* 0x000fe20000000000 */
.L_x_409:
        /* <DEDUP_REMOVED lines=22> */
.L_x_410:
        /* <DEDUP_REMOVED lines=18> */
.L_x_411:
        /* <DEDUP_REMOVED lines=22> */
.L_x_412:
[----:B------:R-:W5:Y:S01]  /*0780*/  SHFL.IDX PT, R4, R0, RZ, 0x1f ;  /* 0x00001fff00047589 */ /* 0x000f6200000e0000 */
        /* <DEDUP_REMOVED lines=22> */
.L_x_413:
[----:B--2---:R-:W-:Y:S01]  /*08f0*/  ISETP.NE.AND P0, PT, R2, RZ, PT ;  /* 0x000000ff0200720c */ /* 0x004fe20003f05270 */
[----:B------:R-:W-:Y:S01]  /*0900*/  IMAD.MOV.U32 R2, RZ, RZ, 0x1 ;  /* 0x00000001ff027424 */ /* 0x000fe200078e00ff */
[----:B------:R-:W-:Y:S01]  /*0910*/  NOP ;  /* 0x0000000000007918 */ /* 0x000fe20000000000 */
[----:B------:R-:W-:Y:S01]  /*0920*/  ULDC.64 UR40, c[0x0][0x208] ;  /* 0x0000820000287ab9 */ /* 0x000fe20000000a00 */
[----:B------:R-:W-:Y:S02]  /*0930*/  BSSY B8, `(.L_x_414) ;  /* 0x0001716000087945 */ /* 0x000fe40003800000 */
[----:B------:R-:W-:-:S05]  /*0940*/  SEL R2, R2, 0x2, !P0 ;  /* 0x0000000202027807 */ /* 0x000fca0004000000 */
[----:B------:R2:W-:Y:S01]  /*0950*/  STL [R1+0x34], R2 ;  /* 0x0000340201007387 */ /* 0x0005e20000100800 */
[----:B01-34-:R-:W-:Y:S06]  /*0960*/  BAR.SYNC.DEFER_BLOCKING 0x0 ;  /* 0x0000000000007b1d */ /* 0x01bfec0000010000 */
[----:B------:R-:W-:Y:S05]  /*0970*/  @!P0 BRA `(.L_x_415) ;  /* 0x0000010000308947 */ /* 0x000fea0003800000 */
.L_x_416:
[----:B------:R-:W-:-:S08]  /*0980*/  NOP ;  /* 0x0000000000007918 */ /* 0x000fd00000000000 */
[----:B------:R-:W0:Y:S02]  /*0990*/  USETMAXREG.TRY_ALLOC.CTAPOOL UP0, 0xa0 ;  /* 0x000000a0000079c8 */ /* 0x000e240008000600 */
[----:B0-----:R-:W-:-:S13]  /*09a0*/  PLOP3.LUT P0, PT, PT, PT, UP0, 0x80, 0x0 ;  /* 0x000000000000781c */ /* 0x001fda0003f0f008 */
[----:B------:R-:W-:Y:S05]  /*09b0*/  @!P0 BRA `(.L_x_416) ;  /* 0xfffffffc00f08947 */ /* 0x000fea000383ffff */
[----:B------:R-:W0:Y:S08]  /*09c0*/  S2UR UR4, SR_CgaCtaId ;  /* 0x00000000000479c3 */ /* 0x000e300000008800 */
[----:B------:R-:W-:Y:S06]  /*09d0*/  BAR.ARV 0x8, 0x200 ;  /* 0x0208000000007b1d */ /* 0x000fec0000002000 */
[----:B------:R-:W-:-:S02]  /*09e0*/  MOV R18, 0x400 ;  /* 0x0000040000127802 */ /* 0x000fc40000000f00 */
[----:B------:R-:W-:Y:S01]  /*09f0*/  BAR.SYNC.DEFER_BLOCKING 0x5, 0x200 ;  /* 0x0148000000007b1d */ /* 0x000fe20000010000 */
[----:B0-----:R-:W-:-:S05]  /*0a00*/  IMAD.U32 R0, RZ, RZ, UR4 ;  /* 0x00000004ff007e24 */ /* 0x001fca000f8e00ff */
[----:B------:R-:W-:Y:S01]  /*0a10*/  ULDC UR4, c[0x0][0xc3c] ;  /* 0x00030f0000047ab9 */ /* 0x000fe20000000800 */
[----:B------:R-:W-:Y:S01]  /*0a20*/  LEA R18, R0, R18, 0x18 ;  /* 0x0000001200127211 */ /* 0x000fe200078ec0ff */
[----:B------:R-:W-:Y:S04]  /*0a30*/  STL [R1+0x2c], R0 ;  /* 0x00002c0001007387 */ /* 0x000fe80000100800 */
[----:B------:R-:W0:Y:S01]  /*0a40*/  LDS.128 R12, [R18+0x132d0] ;  /* 0x0132d000120c7984 */ /* 0x000e220000000c00 */
[----:B------:R-:W-:Y:S06]  /*0a50*/  BAR.ARV 0x4, 0x200 ;  /* 0x0108000000007b1d */ /* 0x000fec0000002000 */
[----:B0-----:R-:W-:-:S13]  /*0a60*/  ISETP.GE.AND P0, PT, R15, UR4, PT ;  /* 0x000000040f007c0c */ /* 0x001fda000bf06270 */
[----:B------:R-:W-:Y:S05]  /*0a70*/  @P0 BRA `(.L_x_417) ;  /* 0x0000017000040947 */ /* 0x000fea0003800000 */
[----:B------:R-:W3:Y:S01]  /*0a80*/  LDL.LU R19, [R1+0x34] ;  /* 0x0000340001137983 */ /* 0x000ee20000300800 */
[----:B------:R-:W0:Y:S02]  /*0a90*/  S2R R0, SR_TID.X ;  /* 0x0000000000007919 */ /* 0x000e240000002100 */
[----:B0-----:R-:W-:-:S05]  /*0aa0*/  VIADD R21, R0, 0xffffff80 ;  /* 0xffffff8000157836 */ /* 0x001fca0000000000 */
[----:B------:R-:W-:-:S04]  /*0ab0*/  SHF.R.S32.HI R0, RZ, 0x1f, R21 ;  /* 0x0000001fff007819 */ /* 0x000fc80000011415 */
[----:B--2---:R-:W-:-:S04]  /*0ac0*/  LEA.HI R2, R0, R21, RZ, 0x5 ;  /* 0x0000001500027211 */ /* 0x004fc800078f28ff */
[----:B------:R-:W-:Y:S02]  /*0ad0*/  SHF.L.U32 R4, R2, 0x5, RZ ;  /* 0x0000000502047819 */ /* 0x000fe400000006ff */
[CC--:B------:R-:W-:Y:S02]  /*0ae0*/  LEA.HI R2, R0.reuse, R21.reuse, RZ, 0x7 ;  /* 0x0000001500027211 */ /* 0x0c0fe400078f38ff */
[----:B------:R-:W-:Y:S02]  /*0af0*/  LEA.HI R7, R0, R21, RZ, 0x4 ;  /* 0x0000001500077211 */ /* 0x000fe400078f20ff */
[----:B------:R-:W-:Y:S02]  /*0b00*/  LOP3.LUT R6, R2, 0xffffff80, RZ, 0xc0, !PT ;  /* 0xffffff8002067812 */ /* 0x000fe400078ec0ff */
[----:B------:R-:W-:Y:S02]  /*0b10*/  LOP3.LUT R3, R7, 0x3fffff0, RZ, 0xc0, !PT ;  /* 0x03fffff007037812 */ /* 0x000fe400078ec0ff */
[----:B------:R-:W-:Y:S01]  /*0b20*/  LOP3.LUT R5, R4, 0xfffffc00, RZ, 0xc0, !PT ;  /* 0xfffffc0004057812 */ /* 0x000fe200078ec0ff */
[----:B------:R-:W-:-:S02]  /*0b30*/  IMAD.IADD R24, R21, 0x1, -R6 ;  /* 0x0000000115187824 */ /* 0x000fc400078e0a06 */
[C---:B------:R-:W-:Y:S01]  /*0b40*/  IMAD.IADD R4, R21.reuse, 0x1, -R3 ;  /* 0x0000000115047824 */ /* 0x040fe200078e0a03 */
[-C--:B------:R-:W-:Y:S02]  /*0b50*/  LEA.HI R3, R21, R21.reuse, RZ, 0x1 ;  /* 0x0000001515037211 */ /* 0x080fe400078f08ff */
[----:B------:R-:W-:Y:S01]  /*0b60*/  SHF.R.S32.HI R9, RZ, 0x1f, R24 ;  /* 0x0000001fff097819 */ /* 0x000fe20000011418 */
[----:B------:R-:W-:Y:S01]  /*0b70*/  IMAD R10, R4, 0x40, R5 ;  /* 0x00000040040a7824 */ /* 0x000fe200078e0205 */
[----:B------:R-:W-:Y:S02]  /*0b80*/  SHF.R.S32.HI R20, RZ, 0x1, R3 ;  /* 0x00000001ff147819 */ /* 0x000fe40000011403 */
[----:B------:R-:W-:Y:S02]  /*0b90*/  LEA.HI R4, R0, R21, RZ, 0x2 ;  /* 0x0000001500047211 */ /* 0x000fe400078f10ff */
[----:B------:R-:W-:Y:S02]  /*0ba0*/  LEA.HI R11, R9, R24, RZ, 0x2 ;  /* 0x00000018090b7211 */ /* 0x000fe400078f10ff */
[----:B------:R-:W-:-:S02]  /*0bb0*/  SHF.R.S32.HI R22, RZ, 0x7, R2 ;  /* 0x00000007ff167819 */ /* 0x000fc40000011402 */
[----:B------:R-:W-:Y:S02]  /*0bc0*/  LEA.HI R6, R3, R20, RZ, 0x1 ;  /* 0x0000001403067211 */ /* 0x000fe400078f08ff */
[----:B------:R-:W-:Y:S02]  /*0bd0*/  SHF.R.S32.HI R8, RZ, 0x4, R7 ;  /* 0x00000004ff087819 */ /* 0x000fe40000011407 */
[--C-:B------:R-:W-:Y:S02]  /*0be0*/  SHF.R.S32.HI R2, RZ, 0x2, R4.reuse ;  /* 0x00000002ff027819 */ /* 0x100fe40000011404 */
[----:B------:R-:W-:Y:S02]  /*0bf0*/  SHF.R.S32.HI R5, RZ, 0x1f, R4 ;  /* 0x0000001fff057819 */ /* 0x000fe40000011404 */
[--C-:B------:R-:W-:Y:S02]  /*0c00*/  SHF.R.S32.HI R12, RZ, 0x2, R11.reuse ;  /* 0x00000002ff0c7819 */ /* 0x100fe4000001140b */
[----:B------:R-:W-:-:S02]  /*0c10*/  SHF.R.S32.HI R17, RZ, 0x1f, R11 ;  /* 0x0000001fff117819 */ /* 0x000fc4000001140b */
[----:B------:R-:W-:Y:S02]  /*0c20*/  LOP3.LUT R6, R6, 0x3fffffe, RZ, 0xc0, !PT ;  /* 0x03fffffe06067812 */ /* 0x000fe400078ec0ff */
[----:B------:R-:W-:Y:S02]  /*0c30*/  LOP3.LUT R16, R4, 0xfffffffc, RZ, 0xc0, !PT ;  /* 0xfffffffc04107812 */ /* 0x000fe400078ec0ff */
[----:B------:R-:W-:Y:S02]  /*0c40*/  LEA.HI R7, R7, R8, RZ, 0x1 ;  /* 0x0000000807077211 */ /* 0x000fe400078f08ff */
[----:B------:R-:W-:Y:S02]  /*0c50*/  LEA.HI R5, R5, R2, RZ, 0x2 ;  /* 0x0000000205057211 */ /* 0x000fe400078f10ff */
[----:B------:R-:W-:Y:S01]  /*0c60*/  LEA.HI R17, R17, R12, RZ, 0x3 ;  /* 0x0000000c11117211 */ /* 0x000fe200078f18ff */
[----:B------:R-:W-:Y:S01]  /*0c70*/  IMAD.HI R4, R22, 0x55555556, RZ ;  /* 0x5555555616047827 */ /* 0x000fe200078e02ff */
[----:B------:R-:W-:-:S02]  /*0c80*/  LOP3.LUT R7, R7, 0x1ffffffe, RZ, 0xc0, !PT ;  /* 0x1ffffffe07077812 */ /* 0x000fc400078ec0ff */
[----:B------:R-:W-:Y:S01]  /*0c90*/  LOP3.LUT R5, R5, 0xfffffffc, RZ, 0xc0, !PT ;  /* 0xfffffffc05057812 */ /* 0x000fe200078ec0ff */
[----:B------:R-:W-:Y:S01]  /*0ca0*/  IMAD.IADD R6, R20, 0x1, -R6 ;  /* 0x0000000114067824 */ /* 0x000fe200078e0a06 */
[----:B------:R-:W-:Y:S01]  /*0cb0*/  LOP3.LUT R17, R17, 0xfffffff8, RZ, 0xc0, !PT ;  /* 0xfffffff811117812 */ /* 0x000fe200078ec0ff */
[----:B------:R-:W-:Y:S01]  /*0cc0*/  IMAD.IADD R16, R21, 0x1, -R16 ;  /* 0x0000000115107824 */ /* 0x000fe200078e0a10 */
[----:B------:R-:W-:Y:S02]  /*0cd0*/  LEA.HI R9, R9, R24, RZ, 0x5 ;  /* 0x0000001809097211 */ /* 0x000fe400078f28ff */
[----:B------:R-:W-:Y:S01]  /*0ce0*/  LOP3.LUT R11, R11, 0x7ffffffc, RZ, 0xc0, !PT ;  /* 0x7ffffffc0b0b7812 */ /* 0x000fe200078ec0ff */
[C---:B------:R-:W-:Y:S01]  /*0cf0*/  IMAD.IADD R7, R8.reuse, 0x1, -R7 ;  /* 0x0000000108077824 */ /* 0x040fe200078e0a07 */
[----:B------:R-:W-:Y:S01]  /*0d00*/  LEA R6, R8, R6, 0x3 ;  /* 0x0000000608067211 */ /* 0x000fe200078e18ff */
[----:B------:R-:W-:Y:S01]  /*0d10*/  IMAD.IADD R20, R2, 0x1, -R5 ;  /* 0x0000000102147824 */ /* 0x000fe200078e0a05 */
[----:B------:R-:W-:Y:S01]  /*0d20*/  LEA.HI R4, R4, R4, RZ, 0x1 ;  /* 0x0000000404047211 */ /* 0x000fe200078f08ff */
[----:B------:R-:W-:Y:S01]  /*0d30*/  IMAD.IADD R12, R12, 0x1, -R17 ;  /* 0x000000010c0c7824 */ /* 0x000fe200078e0a11 */
[----:B------:R-:W-:Y:S01]  /*0d40*/  SHF.R.S32.HI R9, RZ, 0x5, R9 ;  /* 0x00000005ff097819 */ /* 0x000fe20000011409 */
[----:B------:R-:W-:Y:S01]  /*0d50*/  IMAD.IADD R11, R24, 0x1, -R11 ;  /* 0x00000001180b7824 */ /* 0x000fe200078e0a0b */
[----:B------:R-:W-:-:S02]  /*0d60*/  LEA.HI R2, R16, R16, RZ, 0x1 ;  /* 0x0000001010027211 */ /* 0x000fc400078f08ff */
[----:B------:R-:W-:Y:S01]  /*0d70*/  MOV R8, 0xfffffffe ;  /* 0xfffffffe00087802 */ /* 0x000fe20000000f00 */
[----:B------:R-:W-:Y:S01]  /*0d80*/  IMAD R4, R4, -0x3, R22 ;  /* 0xfffffffd04047824 */ /* 0x000fe200078e0216 */
[----:B------:R-:W-:Y:S01]  /*0d90*/  LOP3.LUT R5, R2, 0x1ffffffe, RZ, 0xc0, !PT ;  /* 0x1ffffffe02057812 */ /* 0x000fe200078ec0ff */
[----:B------:R-:W-:Y:S02]  /*0da0*/  IMAD R9, R9, 0x10, R12 ;  /* 0x0000001009097824 */ /* 0x000fe400078e020c */
[----:B------:R-:W-:Y:S02]  /*0db0*/  IMAD R7, R7, 0x8, R10 ;  /* 0x0000000807077824 */ /* 0x000fe400078e020a */
[----:B------:R-:W-:Y:S01]  /*0dc0*/  IMAD R2, R11, R8, 0xa0 ;  /* 0x000000a00b027424 */ /* 0x000fe200078e0208 */
[----:B------:R-:W-:Y:S01]  /*0dd0*/  STL [R1+0x68], R20 ;  /* 0x0000681401007387 */ /* 0x000fe20000100800 */
[----:B------:R-:W-:-:S03]  /*0de0*/  LEA R4, R4, R9, 0x6 ;  /* 0x0000000904047211 */ /* 0x000fc600078e30ff */
[----:B------:R0:W-:Y:S01]  /*0df0*/  STL [R1+0x84], R7 ;  /* 0x0000840701007387 */ /* 0x0001e20000100800 */
[----:B------:R-:W-:-:S03]  /*0e00*/  LEA.HI R0, R0, R21, RZ, 0x3 ;  /* 0x0000001500007211 */ /* 0x000fc600078f18ff */
[----:B------:R3:W-:Y:S04]  /*0e10*/  STL [R1+0x80], R2 ;  /* 0x0000800201007387 */ /* 0x0007e80000100800 */
[----:B------:R-:W-:Y:S04]  /*0e20*/  STL [R1+0x4], R13 ;  /* 0x0000040d01007387 */ /* 0x000fe80000100800 */
[----:B------:R-:W-:Y:S01]  /*0e30*/  STL [R1+0x8], R14 ;  /* 0x0000080e01007387 */ /* 0x000fe20000100800 */
[----:B------:R-:W-:-:S03]  /*0e40*/  LOP3.LUT R3, R3, 0xfffffffe, RZ, 0xc0, !PT ;  /* 0xfffffffe03037812 */ /* 0x000fc600078ec0ff */
[----:B------:R-:W-:Y:S04]  /*0e50*/  STL [R1+0xc], R15 ;  /* 0x00000c0f01007387 */ /* 0x000fe80000100800 */
[----:B------:R-:W-:Y:S04]  /*0e60*/  STL [R1+0x78], R4 ;  /* 0x0000780401007387 */ /* 0x000fe80000100800 */
[----:B------:R-:W-:Y:S01]  /*0e70*/  STL [R1+0x54], RZ ;  /* 0x000054ff01007387 */ /* 0x000fe20000100800 */
[----:B0-----:R-:W-:Y:S01]  /*0e80*/  IMAD.IADD R7, R21, 0x1, -R3 ;  /* 0x0000000115077824 */ /* 0x001fe200078e0a03 */
[----:B------:R-:W-:Y:S01]  /*0e90*/  SHF.R.S32.HI R3, RZ, 0x3, R0 ;  /* 0x00000003ff037819 */ /* 0x000fe20000011400 */
[----:B------:R-:W-:-:S02]  /*0ea0*/  IMAD.IADD R5, R16, 0x1, -R5 ;  /* 0x0000000110057824 */ /* 0x000fc400078e0a05 */
[C---:B------:R-:W-:Y:S02]  /*0eb0*/  IMAD.SHL.U32 R22, R7.reuse, 0x8, RZ ;  /* 0x0000000807167824 */ /* 0x040fe400078e00ff */
[----:B------:R-:W-:-:S03]  /*0ec0*/  IMAD.SHL.U32 R16, R7, 0x10, RZ ;  /* 0x0000001007107824 */ /* 0x000fc600078e00ff */
[----:B------:R-:W-:Y:S01]  /*0ed0*/  IADD3 R7, R22, 0x10, RZ ;  /* 0x0000001016077810 */ /* 0x000fe20007ffe0ff */
[----:B------:R-:W-:Y:S02]  /*0ee0*/  VIADD R156, R16, 0x20 ;  /* 0x00000020109c7836 */ /* 0x000fe40000000000 */
[----:B------:R-:W-:Y:S01]  /*0ef0*/  IMAD.SHL.U32 R6, R6, 0x40, RZ ;  /* 0x0000004006067824 */ /* 0x000fe200078e00ff */
[----:B------:R-:W-:Y:S01]  /*0f00*/  SHF.R.S32.HI R17, RZ, 0x1f, R16 ;  /* 0x0000001fff117819 */ /* 0x000fe20000011410 */
[----:B------:R-:W-:Y:S01]  /*0f10*/  IMAD.MOV.U32 R157, RZ, RZ, RZ ;  /* 0x000000ffff9d7224 */ /* 0x000fe200078e00ff */
[----:B---3--:R-:W-:-:S05]  /*0f20*/  LOP3.LUT R2, R19, 0x1, RZ, 0xfc, !PT ;  /* 0x0000000113027812 */ /* 0x008fca00078efcff */
[----:B------:R0:W-:Y:S02]  /*0f30*/  STL [R1+0x18], R2 ;  /* 0x0000180201007387 */ /* 0x0001e40000100800 */
[----:B0-----:R-:W-:Y:S02]  /*0f40*/  LOP3.LUT R2, R0, 0xfffffff8, RZ, 0xc0, !PT ;  /* 0xfffffff800027812 */ /* 0x001fe400078ec0ff */
[----:B------:R-:W-:-:S03]  /*0f50*/  SHF.L.U32 R0, R20, 0x7, RZ ;  /* 0x0000000714007819 */ /* 0x000fc600000006ff */
[----:B------:R-:W-:Y:S01]  /*0f60*/  IMAD.IADD R2, R21, 0x1, -R2 ;  /* 0x0000000115027824 */ /* 0x000fe200078e0a02 */
[----:B------:R-:W-:Y:S03]  /*0f70*/  STL [R1+0x1c], RZ ;  /* 0x00001cff01007387 */ /* 0x000fe60000100800 */
[----:B------:R-:W-:Y:S01]  /*0f80*/  IMAD.SHL.U32 R8, R2, 0x8, RZ ;  /* 0x0000000802087824 */ /* 0x000fe200078e00ff */
[----:B------:R-:W-:Y:S01]  /*0f90*/  LOP3.LUT R2, R0, 0x180, RZ, 0xc0, !PT ;  /* 0x0000018000027812 */ /* 0x000fe200078ec0ff */
[----:B------:R-:W-:Y:S03]  /*0fa0*/  STL [R1+0x14], RZ ;  /* 0x000014ff01007387 */ /* 0x000fe60000100800 */
[----:B------:R-:W-:Y:S01]  /*0fb0*/  SHF.R.U32.HI R3, RZ, 0x3, R2 ;  /* 0x00000003ff037819 */ /* 0x000fe20000011602 */
[----:B------:R0:W-:Y:S01]  /*0fc0*/  STL [R1+0x60], R8 ;  /* 0x0000600801007387 */ /* 0x0001e20000100800 */
[----:B------:R-:W-:-:S03]  /*0fd0*/  LOP3.LUT R0, R2, 0x10, R16, 0xf8, !PT ;  /* 0x0000001002007812 */ /* 0x000fc600078ef810 */
[----:B------:R1:W-:Y:S01]  /*0fe0*/  STL [R1+0x34], R2 ;  /* 0x0000340201007387 */ /* 0x0003e20000100800 */
[----:B------:R-:W-:-:S03]  /*0ff0*/  LOP3.LUT R0, R0, R3, RZ, 0x3c, !PT ;  /* 0x0000000300007212 */ /* 0x000fc600078e3cff */
[----:B------:R-:W-:Y:S01]  /*1000*/  STL [R1+0x24], R7 ;  /* 0x0000240701007387 */ /* 0x000fe20000100800 */
[----:B0-----:R-:W-:Y:S02]  /*1010*/  SHF.R.S32.HI R8, RZ, 0x1f, R8 ;  /* 0x0000001fff087819 */ /* 0x001fe40000011408 */
[----:B-1----:R-:W-:Y:S01]  /*1020*/  LOP3.LUT R2, R2, 0x30, R16, 0xf8, !PT ;  /* 0x0000003002027812 */ /* 0x002fe200078ef810 */
[----:B------:R0:W-:Y:S04]  /*1030*/  STL [R1+0x38], R3 ;  /* 0x0000380301007387 */ /* 0x0001e80000100800 */
[----:B------:R1:W-:Y:S01]  /*1040*/  STL [R1+0x88], R8 ;  /* 0x0000880801007387 */ /* 0x0003e20000100800 */
[----:B0-----:R-:W-:Y:S02]  /*1050*/  LOP3.LUT R3, R2, R3, RZ, 0x3c, !PT ;  /* 0x0000000302037212 */ /* 0x001fe400078e3cff */
[----:B------:R-:W-:Y:S01]  /*1060*/  SHF.R.S32.HI R2, RZ, 0x1f, R156 ;  /* 0x0000001fff027819 */ /* 0x000fe2000001149c */
[----:B------:R-:W-:Y:S01]  /*1070*/  STL [R1+0x3c], R6 ;  /* 0x00003c0601007387 */ /* 0x000fe20000100800 */
[----:B-1----:R-:W-:Y:S01]  /*1080*/  SHF.R.S32.HI R8, RZ, 0x1f, R7 ;  /* 0x0000001fff087819 */ /* 0x002fe20000011407 */
[----:B------:R-:W-:-:S02]  /*1090*/  IMAD.IADD R7, R6, 0x1, R0 ;  /* 0x0000000106077824 */ /* 0x000fc400078e0200 */
[----:B------:R0:W-:Y:S01]  /*10a0*/  STL [R1+0x20], R2 ;  /* 0x0000200201007387 */ /* 0x0001e20000100800 */
[----:B------:R-:W-:-:S03]  /*10b0*/  IMAD R0, R5, 0x8, R4 ;  /* 0x0000000805007824 */ /* 0x000fc600078e0204 */
[----:B------:R1:W-:Y:S01]  /*10c0*/  STL [R1+0x6c], R8 ;  /* 0x00006c0801007387 */ /* 0x0003e20000100800 */
[----:B0-----:R-:W-:-:S03]  /*10d0*/  IADD3 R2, R18, R6, R3 ;  /* 0x0000000612027210 */ /* 0x001fc60007ffe003 */
[----:B------:R1:W-:Y:S04]  /*10e0*/  STL [R1+0x28], R7 ;  /* 0x0000280701007387 */ /* 0x0003e80000100800 */
[----:B------:R1:W-:Y:S04]  /*10f0*/  STL [R1+0x7c], R0 ;  /* 0x00007c0001007387 */ /* 0x0003e80000100800 */
[----:B------:R1:W-:Y:S01]  /*1100*/  STL [R1+0x70], R2 ;  /* 0x0000700201007387 */ /* 0x0003e20000100800 */
[----:B------:R-:W-:-:S07]  /*1110*/  IMAD.MOV.U32 R19, RZ, RZ, RZ ;  /* 0x000000ffff137224 */ /* 0x000fce00078e00ff */
.L_x_519:
[----:B-12---:R-:W2:Y:S01]  /*1120*/  LDL.LU R0, [R1+0xc] ;  /* 0x00000c0001007983 */ /* 0x006ea20000300800 */
[----:B0-----:R-:W2:Y:S01]  /*1130*/  LDC.64 R2, c[0x0][0xc88] ;  /* 0x00032200ff027b82 */ /* 0x001ea20000000a00 */
[----:B------:R-:W-:Y:S01]  /*1140*/  ULDC.64 UR4, c[0x0][0xa28] ;  /* 0x00028a0000047ab9 */ /* 0x000fe20000000a00 */
[----:B------:R-:W-:Y:S01]  /*1150*/  ULDC.64 UR8, c[0x0][0xa18] ;  /* 0x0002860000087ab9 */ /* 0x000fe20000000a00 */
[----:B------:R-:W-:Y:S01]  /*1160*/  ISETP.NE.U32.AND P2, PT, RZ, UR4, PT ;  /* 0x00000004ff007c0c */ /* 0x000fe2000bf45070 */
[----:B------:R-:W3:Y:S01]  /*1170*/  LDL R44, [R1+0x8] ;  /* 0x00000800012c7983 */ /* 0x000ee20000100800 */
[----:B------:R-:W-:Y:S02]  /*1180*/  ULDC.64 UR6, c[0x0][0xa08] ;  /* 0x0002820000067ab9 */ /* 0x000fe40000000a00 */
[----:B------:R-:W-:Y:S01]  /*1190*/  ISETP.NE.AND.EX P2, PT, RZ, UR5, PT, P2 ;  /* 0x00000005ff007c0c */ /* 0x000fe2000bf45320 */
[----:B--2---:R-:W-:-:S05]  /*11a0*/  IMAD.WIDE R2, R0, 0x4, R2 ;  /* 0x0000000400027825 */ /* 0x004fca00078e0202 */
[----:B------:R-:W2:Y:S01]  /*11b0*/  LDG.E R0, desc[UR40][R2.64] ;  /* 0x0000002802007981 */ /* 0x000ea2000c1e1900 */
[----:B------:R-:W-:Y:S01]  /*11c0*/  MOV R9, RZ ;  /* 0x000000ff00097202 */ /* 0x000fe20000000f00 */
[----:B------:R-:W-:Y:S01]  /*11d0*/  IMAD.MOV.U32 R25, RZ, RZ, RZ ;  /* 0x000000ffff197224 */ /* 0x000fe200078e00ff */
[----:B------:R-:W-:Y:S02]  /*11e0*/  ISETP.NE.U32.AND P1, PT, RZ, UR8, PT ;  /* 0x00000008ff007c0c */ /* 0x000fe4000bf25070 */
[----:B------:R-:W-:Y:S02]  /*11f0*/  ISETP.NE.U32.AND P0, PT, RZ, UR6, PT ;  /* 0x00000006ff007c0c */ /* 0x000fe4000bf05070 */
[----:B------:R-:W-:Y:S02]  /*1200*/  ISETP.NE.AND.EX P1, PT, RZ, UR9, PT, P1 ;  /* 0x00000009ff007c0c */ /* 0x000fe4000bf25310 */
[----:B------:R-:W-:Y:S02]  /*1210*/  ISETP.NE.AND.EX P0, PT, RZ, UR7, PT, P0 ;  /* 0x00000007ff007c0c */ /* 0x000fe4000bf05300 */
[----:B--2--5:R-:W-:Y:S01]  /*1220*/  SHF.R.S32.HI R4, RZ, 0x1f, R0 ;  /* 0x0000001fff047819 */ /* 0x024fe20000011400 */
[C---:B------:R-:W-:Y:S01]  /*1230*/  IMAD.SHL.U32 R27, R0.reuse, 0x4, RZ ;  /* 0x00000004001b7824 */ /* 0x040fe200078e00ff */
[C---:B------:R-:W-:Y:S01]  /*1240*/  @P2 LEA R2, P3, R0.reuse, UR4, 0x2 ;  /* 0x0000000400022c11 */ /* 0x040fe2000f8610ff */
[----:B------:R-:W-:Y:S01]  /*1250*/  STL [R1+0x40], R0 ;  /* 0x0000400001007387 */ /* 0x000fe20000100800 */
[----:B------:R-:W-:-:S02]  /*1260*/  SHF.L.U64.HI R26, R0, 0x2, R4 ;  /* 0x00000002001a7819 */ /* 0x000fc40000010204 */
[----:B------:R-:W-:Y:S01]  /*1270*/  @P2 LEA.HI.X R3, R0, UR5, R4, 0x2, P3 ;  /* 0x0000000500032c11 */ /* 0x000fe200098f1404 */
[----:B------:R0:W-:Y:S01]  /*1280*/  STL [R1+0x5c], R4 ;  /* 0x00005c0401007387 */ /* 0x0001e20000100800 */
[----:B------:R-:W-:-:S03]  /*1290*/  IADD3 R6, P4, R27, UR6, RZ ;  /* 0x000000061b067c10 */ /* 0x000fc6000ff9e0ff */
[----:B------:R1:W-:Y:S01]  /*12a0*/  STL [R1+0x48], R27 ;  /* 0x0000481b01007387 */ /* 0x0003e20000100800 */
[----:B------:R-:W-:Y:S01]  /*12b0*/  ULDC UR4, c[0x0][0x288] ;  /* 0x0000a20000047ab9 */ /* 0x000fe20000000800 */
[C---:B------:R-:W-:Y:S02]  /*12c0*/  IADD3.X R7, R26.reuse, UR7, RZ, P4, !PT ;  /* 0x000000071a077c10 */ /* 0x040fe4000a7fe4ff */
[----:B------:R1:W-:Y:S04]  /*12d0*/  STL [R1+0x4c], R26 ;  /* 0x00004c1a01007387 */ /* 0x0003e80000100800 */
[----:B------:R1:W5:Y:S01]  /*12e0*/  @P2 LDG.E R9, desc[UR40][R2.64] ;  /* 0x0000002802092981 */ /* 0x000362000c1e1900 */
[----:B0-----:R-:W-:Y:S01]  /*12f0*/  @P1 IADD3 R4, P2, R27, UR8, RZ ;  /* 0x000000081b041c10 */ /* 0x001fe2000ff5e0ff */
[----:B------:R-:W-:Y:S01]  /*1300*/  IMAD.U32 R29, RZ, RZ, UR4 ;  /* 0x00000004ff1d7e24 */ /* 0x000fe2000f8e00ff */
[----:B------:R-:W-:Y:S01]  /*1310*/  ULDC.64 UR4, c[0x0][0x418] ;  /* 0x0001060000047ab9 */ /* 0x000fe20000000a00 */
[----:B------:R1:W5:Y:S01]  /*1320*/  @P0 LDG.E R25, desc[UR40][R6.64] ;  /* 0x0000002806190981 */ /* 0x000362000c1e1900 */
[----:B------:R-:W-:-:S03]  /*1330*/  @P1 IADD3.X R5, R26, UR9, RZ, P2, !PT ;  /* 0x000000091a051c10 */ /* 0x000fc600097fe4ff */
[----:B------:R-:W2:Y:S01]  /*1340*/  LDL R2, [R1+0x4] ;  /* 0x0000040001027983 */ /* 0x000ea20000100800 */
[----:B------:R-:W-:Y:S01]  /*1350*/  UISETP.NE.U32.AND UP0, UPT, UR4, URZ, UPT ;  /* 0x0000003f0400728c */ /* 0x000fe2000bf05070 */
[----:B------:R-:W-:Y:S02]  /*1360*/  ULDC.64 UR8, c[0x0][0xa20] ;  /* 0x0002880000087ab9 */ /* 0x000fe40000000a00 */
[----:B------:R1:W5:Y:S01]  /*1370*/  @P1 LDG.E R29, desc[UR40][R4.64] ;  /* 0x00000028041d1981 */ /* 0x000362000c1e1900 */
[----:B------:R-:W-:Y:S01]  /*1380*/  UISETP.NE.AND.EX UP0, UPT, UR5, URZ, UPT, UP0 ;  /* 0x0000003f0500728c */ /* 0x000fe2000bf05300 */
[----:B------:R-:W-:Y:S01]  /*1390*/  ISETP.NE.U32.AND P2, PT, RZ, UR8, PT ;  /* 0x00000008ff007c0c */ /* 0x000fe2000bf45070 */
[----:B------:R-:W-:Y:S01]  /*13a0*/  ULDC UR4, c[0x0][0x424] ;  /* 0x0001090000047ab9 */ /* 0x000fe20000000800 */
[----:B---3--:R1:W-:Y:S01]  /*13b0*/  STL [R1+0x44], R44 ;  /* 0x0000442c01007387 */ /* 0x0083e20000100800 */
[----:B------:R-:W-:Y:S01]  /*13c0*/  USEL UR4, UR4, 0x1, UP0 ;  /* 0x0000000104047887 */ /* 0x000fe20008000000 */
[----:B------:R-:W-:Y:S01]  /*13d0*/  ISETP.NE.AND.EX P2, PT, RZ, UR9, PT, P2 ;  /* 0x00000009ff007c0c */ /* 0x000fe2000bf45320 */
[----:B------:R-:W-:-:S02]  /*13e0*/  ULDC UR5, c[0x0][0x2f0] ;  /* 0x0000bc0000057ab9 */ /* 0x000fc40000000800 */
[----:B------:R-:W-:-:S03]  /*13f0*/  UIMAD UR4, UR4, UR5, URZ ;  /* 0x00000005040472a4 */ /* 0x000fc6000f8e023f */
[----:B------:R-:W-:Y:S01]  /*1400*/  ULDC UR5, c[0x0][0x348] ;  /* 0x0000d20000057ab9 */ /* 0x000fe20000000800 */
[----:B------:R-:W-:Y:S01]  /*1410*/  IMAD.MOV.U32 R41, RZ, RZ, R0 ;  /* 0x000000ffff297224 */ /* 0x000fe200078e0000 */
[----:B--2---:R1:W-:Y:S01]  /*1420*/  STL [R1+0x58], R2 ;  /* 0x0000580201007387 */ /* 0x0043e20000100800 */
[----:B------:R-:W-:Y:S06]  /*1430*/  @P1 BRA `(.L_x_418) ;  /* 0x0000000000241947 */ /* 0x000fec0003800000 */
[----:B------:R-:W-:Y:S02]  /*1440*/  ULDC.64 UR6, c[0x0][0xa00] ;  /* 0x0002800000067ab9 */ /* 0x000fe40000000a00 */
[----:B------:R-:W-:-:S04]  /*1450*/  ISETP.NE.U32.AND P1, PT, RZ, UR6, PT ;  /* 0x00000006ff007c0c */ /* 0x000fc8000bf25070 */
[----:B------:R-:W-:-:S13]  /*1460*/  ISETP.NE.AND.EX P1, PT, RZ, UR7, PT, P1 ;  /* 0x00000007ff007c0c */ /* 0x000fda000bf25310 */
[----:B------:R-:W-:Y:S05]  /*1470*/  @!P1 BRA `(.L_x_418) ;  /* 0x0000000000149947 */ /* 0x000fea0003800000 */
[----:B-1----:R-:W0:Y:S02]  /*1480*/  LDC.64 R2, c[0x0][0xa00] ;  /* 0x00028000ff027b82 */ /* 0x002e240000000a00 */
[----:B0-----:R-:W-:-:S05]  /*1490*/  IMAD.WIDE R2, R41, 0x4, R2 ;  /* 0x0000000429027825 */ /* 0x001fca00078e0202 */
[----:B-----5:R-:W2:Y:S04]  /*14a0*/  LDG.E R29, desc[UR40][R2.64] ;  /* 0x00000028021d7981 */ /* 0x020ea8000c1e1900 */
[----:B------:R-:W2:Y:S02]  /*14b0*/  LDG.E R0, desc[UR40][R2.64+0x4] ;  /* 0x0000042802007981 */ /* 0x000ea4000c1e1900 */
[----:B--2---:R-:W-:-:S07]  /*14c0*/  IMAD.IADD R29, R0, 0x1, -R29 ;  /* 0x00000001001d7824 */ /* 0x004fce00078e0a1d */
.L_x_418:
[----:B------:R-:W-:Y:S01]  /*14d0*/  MOV R31, UR5 ;  /* 0x00000005001f7c02 */ /* 0x000fe20008000f00 */
[----:B------:R-:W-:Y:S01]  /*14e0*/  IMAD.U32 R24, RZ, RZ, UR4 ;  /* 0x00000004ff187e24 */ /* 0x000fe2000f8e00ff */
[----:B------:R-:W-:Y:S06]  /*14f0*/  @!P2 BRA `(.L_x_419) ;  /* 0x000000000010a947 */ /* 0x000fec0003800000 */
[----:B-1----:R-:W-:-:S04]  /*1500*/  IADD3 R2, P0, R27, UR8, RZ ;  /* 0x000000081b027c10 */ /* 0x002fc8000ff1e0ff */
[----:B------:R-:W-:-:S05]  /*1510*/  IADD3.X R3, R26, UR9, RZ, P0, !PT ;  /* 0x000000091a037c10 */ /* 0x000fca00087fe4ff */
[----:B------:R0:W5:Y:S01]  /*1520*/  LDG.E R24, desc[UR40][R2.64] ;  /* 0x0000002802187981 */ /* 0x000162000c1e1900 */
[----:B------:R-:W-:Y:S05]  /*1530*/  BRA `(.L_x_420) ;  /* 0x0000000000107947 */ /* 0x000fea0003800000 */
.L_x_419:
[----:B------:R-:W-:Y:S05]  /*1540*/  @!P0 BRA `(.L_x_420) ;  /* 0x00000000000c8947 */ /* 0x000fea0003800000 */
[----:B-1----:R-:W2:Y:S04]  /*1550*/  LDG.E R3, desc[UR40][R6.64] ;  /* 0x0000002806037981 */ /* 0x002ea8000c1e1900 */
[----:B------:R-:W2:Y:S02]  /*1560*/  LDG.E R24, desc[UR40][R6.64+0x4] ;  /* 0x0000042806187981 */ /* 0x000ea4000c1e1900 */
[----:B--2---:R-:W-:-:S07]  /*1570*/  IMAD.IADD R24, R24, 0x1, -R3 ;  /* 0x0000000118187824 */ /* 0x004fce00078e0a03 */
.L_x_420:
[----:B------:R-:W-:Y:S02]  /*1580*/  ULDC.64 UR4, c[0x0][0xa10] ;  /* 0x0002840000047ab9 */ /* 0x000fe40000000a00 */
[----:B------:R-:W-:-:S04]  /*1590*/  ISETP.NE.U32.AND P0, PT, RZ, UR4, PT ;  /* 0x00000004ff007c0c */ /* 0x000fc8000bf05070 */
[----:B------:R-:W-:Y:S01]  /*15a0*/  ISETP.NE.AND.EX P0, PT, RZ, UR5, PT, P0 ;  /* 0x00000005ff007c0c */ /* 0x000fe2000bf05300 */
[----:B-----5:R-:W-:Y:S01]  /*15b0*/  IMAD.IADD R9, R24, 0x1, -R9 ;  /* 0x0000000118097824 */ /* 0x020fe200078e0a09 */
[----:B------:R-:W-:-:S11]  /*15c0*/  ULDC.64 UR4, c[0x0][0xa30] ;  /* 0x00028c0000047ab9 */ /* 0x000fd60000000a00 */
[----:B01----:R-:W0:Y:S02]  /*15d0*/  @P0 LDC.64 R2, c[0x0][0xa10] ;  /* 0x00028400ff020b82 */ /* 0x003e240000000a00 */
[----:B0-----:R-:W-:-:S05]  /*15e0*/  @P0 IMAD.WIDE R2, R41, 0x4, R2 ;  /* 0x0000000429020825 */ /* 0x001fca00078e0202 */
[----:B------:R-:W2:Y:S04]  /*15f0*/  @P0 LDG.E R0, desc[UR40][R2.64] ;  /* 0x0000002802000981 */ /* 0x000ea8000c1e1900 */
[----:B------:R0:W2:Y:S01]  /*1600*/  @P0 LDG.E R7, desc[UR40][R2.64+0x4] ;  /* 0x0000042802070981 */ /* 0x0000a2000c1e1900 */
[----:B------:R-:W-:Y:S01]  /*1610*/  ISETP.NE.U32.AND P1, PT, RZ, UR4, PT ;  /* 0x00000004ff007c0c */ /* 0x000fe2000bf25070 */
[----:B------:R-:W-:-:S03]  /*1620*/  IMAD.MOV.U32 R28, RZ, RZ, R24 ;  /* 0x000000ffff1c7224 */ /* 0x000fc600078e0018 */
[----:B------:R-:W-:Y:S01]  /*1630*/  ISETP.NE.AND.EX P1, PT, RZ, UR5, PT, P1 ;  /* 0x00000005ff007c0c */ /* 0x000fe2000bf25310 */
[----:B0-----:R-:W-:-:S12]  /*1640*/  IMAD.MOV R2, RZ, RZ, -R9 ;  /* 0x000000ffff027224 */ /* 0x001fd800078e0a09 */
[----:B------:R-:W-:-:S04]  /*1650*/  @P1 IADD3 R4, P2, R27, UR4, RZ ;  /* 0x000000041b041c10 */ /* 0x000fc8000ff5e0ff */
[----:B------:R-:W-:Y:S02]  /*1660*/  @P1 IADD3.X R5, R26, UR5, RZ, P2, !PT ;  /* 0x000000051a051c10 */ /* 0x000fe400097fe4ff */
[----:B------:R-:W-:-:S03]  /*1670*/  VIMNMX R2, RZ, R2, !PT ;  /* 0x00000002ff027248 */ /* 0x000fc60007fe0100 */
[----:B------:R0:W5:Y:S01]  /*1680*/  @P1 LDG.E R28, desc[UR40][R4.64] ;  /* 0x00000028041c1981 */ /* 0x000162000c1e1900 */
[----:B------:R-:W-:Y:S02]  /*1690*/  PLOP3.LUT P3, PT, PT, PT, PT, 0x80, 0x0 ;  /* 0x000000000000781c */ /* 0x000fe40003f6f070 */
[----:B--2---:R-:W-:-:S05]  /*16a0*/  @P0 IADD3 R31, -R0, R7, RZ ;  /* 0x00000007001f0210 */ /* 0x004fca0007ffe1ff */
[----:B------:R-:W-:-:S04]  /*16b0*/  IMAD.IADD R40, R9, 0x1, R31 ;  /* 0x0000000109287824 */ /* 0x000fc800078e021f */
[----:B------:R-:W-:-:S04]  /*16c0*/  VIADD R0, R40, 0x9f ;  /* 0x0000009f28007836 */ /* 0x000fc80000000000 */
[----:B------:R-:W-:-:S05]  /*16d0*/  IMAD.HI R0, R0, 0x66666667, RZ ;  /* 0x6666666700007827 */ /* 0x000fca00078e02ff */
[----:B------:R-:W-:-:S04]  /*16e0*/  SHF.R.U32.HI R3, RZ, 0x1f, R0 ;  /* 0x0000001fff037819 */ /* 0x000fc80000011600 */
[----:B------:R-:W-:-:S05]  /*16f0*/  LEA.HI.SX32 R120, R0, R3, 0x1a ;  /* 0x0000000300787211 */ /* 0x000fca00078fd2ff */
[----:B------:R-:W-:-:S05]  /*1700*/  IMAD R0, R120, 0xa0, -R9 ;  /* 0x000000a078007824 */ /* 0x000fca00078e0a09 */
[----:B0-----:R-:W-:-:S04]  /*1710*/  VIMNMX R5, R0, R31, PT ;  /* 0x0000001f00057248 */ /* 0x001fc80003fe0100 */
[----:B------:R-:W-:Y:S01]  /*1720*/  ISETP.GT.AND P0, PT, R5, R2, PT ;  /* 0x000000020500720c */ /* 0x000fe20003f04270 */
[----:B------:R-:W-:-:S05]  /*1730*/  IMAD.WIDE.U32 R2, R2, -0x33333333, RZ ;  /* 0xcccccccd02027825 */ /* 0x000fca00078e00ff */
[----:B------:R-:W-:-:S04]  /*1740*/  SHF.R.U32.HI R30, RZ, 0x7, R3 ;  /* 0x00000007ff1e7819 */ /* 0x000fc80000011603 */
[----:B------:R-:W-:-:S03]  /*1750*/  MOV R2, R30 ;  /* 0x0000001e00027202 */ /* 0x000fc60000000f00 */
[----:B------:R-:W-:-:S04]  /*1760*/  @P0 VIADD R0, R5, 0x9f ;  /* 0x0000009f05000836 */ /* 0x000fc80000000000 */
[----:B------:R-:W-:-:S05]  /*1770*/  @P0 IMAD.HI R0, R0, 0x66666667, RZ ;  /* 0x6666666700000827 */ /* 0x000fca00078e02ff */
[----:B------:R-:W-:-:S04]  /*1780*/  @P0 SHF.R.U32.HI R3, RZ, 0x1f, R0 ;  /* 0x0000001fff030819 */ /* 0x000fc80000011600 */
[----:B------:R-:W-:-:S04]  /*1790*/  @P0 LEA.HI.SX32 R2, R0, R3, 0x1a ;  /* 0x0000000300020211 */ /* 0x000fc800078fd2ff */
[----:B------:R-:W-:-:S13]  /*17a0*/  ISETP.GT.AND P0, PT, R2, R30, PT ;  /* 0x0000001e0200720c */ /* 0x000fda0003f04270 */
[----:B------:R-:W-:Y:S05]  /*17b0*/  @!P0 BRA `(.L_x_421) ;  /* 0x0000003400e08947 */ /* 0x000fea0003800000 */
[----:B------:R-:W-:Y:S01]  /*17c0*/  VIADD R0, R18, 0xe000 ;  /* 0x0000e00012007836 */ /* 0x000fe20000000000 */
[----:B------:R-:W-:Y:S04]  /*17d0*/  BSSY B6, `(.L_x_422) ;  /* 0x0000013000067945 */ /* 0x000fe80003800000 */
[----:B------:R-:W-:-:S13]  /*17e0*/  LOP3.LUT P0, RZ, R0, 0x1bf, RZ, 0xc0, !PT ;  /* 0x000001bf00ff7812 */ /* 0x000fda000780c0ff */
        /* <DEDUP_REMOVED lines=10> */
[----:B------:R-:W-:Y:S01]  /*1890*/  IMAD.U32 R6, RZ, RZ, UR4 ;  /* 0x00000004ff067e24 */ /* 0x000fe2000f8e00ff */
[----:B------:R-:W-:Y:S01]  /*18a0*/  MOV R13, RZ ;  /* 0x000000ff000d7202 */ /* 0x000fe20000000f00 */
[----:B------:R-:W-:-:S02]  /*18b0*/  IMAD.U32 R11, RZ, RZ, UR7 ;  /* 0x00000007ff0b7e24 */ /* 0x000fc4000f8e00ff */
[----:B------:R-:W-:Y:S02]  /*18c0*/  IMAD.MOV.U32 R8, RZ, RZ, 0x70 ;  /* 0x00000070ff087424 */ /* 0x000fe400078e00ff */
[----:B0-----:R-:W-:-:S07]  /*18d0*/  IMAD.MOV.U32 R12, RZ, RZ, 0x1 ;  /* 0x00000001ff0c7424 */ /* 0x001fce00078e00ff */
[----:B------:R-:W-:-:S07]  /*18e0*/  LEPC R20, `(.L_x_423) ;  /* 0x000000001014794e */ /* 0x000fce0000000000 */
[----:B-1---5:R-:W-:Y:S05]  /*18f0*/  CALL.ABS.NOINC R14 ;  /* 0x000000000e007343 */ /* 0x022fea0003c00000 */
.L_x_423:
[----:B------:R-:W-:Y:S05]  /*1900*/  BSYNC B6 ;  /* 0x0000000000067941 */ /* 0x000fea0003800000 */
.L_x_422:
        /* <DEDUP_REMOVED lines=20> */
.L_x_425:
[----:B------:R-:W-:Y:S05]  /*1a50*/  BSYNC B6 ;  /* 0x0000000000067941 */ /* 0x000fea0003800000 */
.L_x_424:
[----:B------:R-:W-:Y:S01]  /*1a60*/  ULDC.64 UR4, c[0x0][0x9f8] ;  /* 0x00027e0000047ab9 */ /* 0x000fe20000000a00 */
[----:B------:R-:W2:Y:S01]  /*1a70*/  LDL R53, [R1+0x68] ;  /* 0x0000680001357983 */ /* 0x000ea20000100800 */
[----:B------:R-:W-:Y:S01]  /*1a80*/  ISETP.NE.U32.AND P0, PT, RZ, UR4, PT ;  /* 0x00000004ff007c0c */ /* 0x000fe2000bf05070 */
[----:B------:R-:W0:Y:S02]  /*1a90*/  LDC R47, c[0x0][0x3f4] ;  /* 0x0000fd00ff2f7b82 */ /* 0x000e240000000800 */
[----:B------:R-:W3:Y:S01]  /*1aa0*/  LDL.LU R52, [R1+0x30] ;  /* 0x0000300001347983 */ /* 0x000ee20000300800 */
[----:B------:R-:W-:-:S03]  /*1ab0*/  ISETP.NE.AND.EX P0, PT, RZ, UR5, PT, P0 ;  /* 0x00000005ff007c0c */ /* 0x000fc6000bf05300 */
[----:B------:R-:W4:Y:S02]  /*1ac0*/  LDL R50, [R1+0x34] ;  /* 0x0000340001327983 */ /* 0x000f240000100800 */
[----:B------:R-:W1:Y:S01]  /*1ad0*/  LDC.64 R34, c[0x0][0x3f8] ;  /* 0x0000fe00ff227b82 */ /* 0x000e620000000a00 */
[----:B------:R-:W0:Y:S07]  /*1ae0*/  S2R R45, SR_TID.X ;  /* 0x00000000002d7919 */ /* 0x000e2e0000002100 */
[----:B------:R-:W-:Y:S01]  /*1af0*/  @P0 IADD3 R4, P1, R27, UR4, RZ ;  /* 0x000000041b040c10 */ /* 0x000fe2000ff3e0ff */
[----:B------:R-:W1:Y:S01]  /*1b00*/  LDC.64 R42, c[0x0][0x408] ;  /* 0x00010200ff2a7b82 */ /* 0x000e620000000a00 */
[----:B------:R-:W2:Y:S01]  /*1b10*/  LDL R27, [R1+0x38] ;  /* 0x00003800011b7983 */ /* 0x000ea20000100800 */
[----:B------:R-:W-:Y:S01]  /*1b20*/  ULDC UR4, c[0x0][0x2f4] ;  /* 0x0000bd0000047ab9 */ /* 0x000fe20000000800 */
[----:B------:R-:W-:-:S02]  /*1b30*/  @P0 IADD3.X R5, R26, UR5, RZ, P1, !PT ;  /* 0x000000051a050c10 */ /* 0x000fc40008ffe4ff */
[----:B------:R-:W2:Y:S04]  /*1b40*/  LDL R26, [R1+0x3c] ;  /* 0x00003c00011a7983 */ /* 0x000ea80000100800 */
[----:B------:R1:W2:Y:S01]  /*1b50*/  @P0 LDG.E R41, desc[UR40][R4.64] ;  /* 0x0000002804290981 */ /* 0x0002a2000c1e1900 */
[----:B0-----:R-:W-:Y:S01]  /*1b60*/  ISETP.GE.AND P0, PT, R16, R47, PT ;  /* 0x0000002f1000720c */ /* 0x001fe20003f06270 */
[----:B------:R-:W-:-:S05]  /*1b70*/  VIADD R54, R45, 0xffffff80 ;  /* 0xffffff802d367836 */ /* 0x000fca0000000000 */
[----:B------:R-:W-:-:S04]  /*1b80*/  LEA.HI R48, R54, R54, RZ, 0x1 ;  /* 0x0000003636307211 */ /* 0x000fc800078f08ff */
[----:B------:R-:W-:-:S04]  /*1b90*/  SHF.R.S32.HI R48, RZ, 0x1, R48 ;  /* 0x00000001ff307819 */ /* 0x000fc80000011430 */
[----:B------:R-:W-:Y:S02]  /*1ba0*/  SHF.R.S32.HI R3, RZ, 0x1f, R48 ;  /* 0x0000001fff037819 */ /* 0x000fe40000011430 */
[----:B------:R-:W-:Y:S02]  /*1bb0*/  ISETP.GE.AND P3, PT, R16, UR4, PT ;  /* 0x0000000410007c0c */ /* 0x000fe4000bf66270 */
[----:B------:R-:W-:Y:S01]  /*1bc0*/  SHF.R.S32.HI R23, RZ, 0x1f, R22 ;  /* 0x0000001fff177819 */ /* 0x000fe20000011416 */
[C---:B-1----:R-:W-:Y:S02]  /*1bd0*/  IMAD R0, R3.reuse, R34, RZ ;  /* 0x0000002203007224 */ /* 0x042fe400078e02ff */
[----:B------:R-:W-:Y:S01]  /*1be0*/  IMAD R4, R3, R42, RZ ;  /* 0x0000002a03047224 */ /* 0x000fe200078e02ff */
[----:B------:R-:W-:Y:S01]  /*1bf0*/  SEL R3, R47, RZ, P0 ;  /* 0x000000ff2f037207 */ /* 0x000fe20000000000 */
[----:B------:R-:W-:Y:S01]  /*1c00*/  IMAD R13, R48, R35, R0 ;  /* 0x00000023300d7224 */ /* 0x000fe200078e0200 */
[----:B------:R-:W-:Y:S01]  /*1c10*/  ISETP.GE.AND P2, PT, R156, UR4, PT ;  /* 0x000000049c007c0c */ /* 0x000fe2000bf46270 */
[----:B------:R-:W-:Y:S01]  /*1c20*/  IMAD.WIDE.U32 R6, R48, R34, R22 ;  /* 0x0000002230067225 */ /* 0x000fe200078e0016 */
[----:B------:R-:W-:-:S03]  /*1c30*/  IADD3 R3, R16, R3, RZ ;  /* 0x0000000310037210 */ /* 0x000fc60007ffe0ff */
[----:B------:R-:W-:Y:S01]  /*1c40*/  IMAD.WIDE.U32 R8, R48, R34, R16 ;  /* 0x0000002230087225 */ /* 0x000fe200078e0010 */
[----:B------:R-:W-:-:S03]  /*1c50*/  SHF.R.S32.HI R12, RZ, 0x1f, R3 ;  /* 0x0000001fff0c7819 */ /* 0x000fc60000011403 */
[C---:B------:R-:W-:Y:S02]  /*1c60*/  IMAD R15, R48.reuse, R43, R4 ;  /* 0x0000002b300f7224 */ /* 0x040fe400078e0204 */
[----:B------:R-:W-:Y:S01]  /*1c70*/  IMAD.WIDE.U32 R4, R48, R42, R22 ;  /* 0x0000002a30047225 */ /* 0x000fe200078e0016 */
[----:B------:R-:W-:-:S03]  /*1c80*/  LEA.HI R46, R54, R54, RZ, 0x1 ;  /* 0x00000036362e7211 */ /* 0x000fc600078f08ff */
[----:B------:R-:W-:Y:S02]  /*1c90*/  IMAD.IADD R7, R7, 0x1, R13 ;  /* 0x0000000107077824 */ /* 0x000fe400078e020d */
[----:B------:R-:W-:Y:S01]  /*1ca0*/  IMAD.IADD R9, R13, 0x1, R9 ;  /* 0x000000010d097824 */ /* 0x000fe200078e0209 */
[----:B-----5:R-:W-:Y:S01]  /*1cb0*/  SHF.R.S32.HI R13, RZ, 0x1f, R28 ;  /* 0x0000001fff0d7819 */ /* 0x020fe2000001141c */
[----:B------:R-:W-:Y:S01]  /*1cc0*/  IMAD.IADD R5, R5, 0x1, R15 ;  /* 0x0000000105057824 */ /* 0x000fe200078e020f */
[----:B------:R-:W-:Y:S01]  /*1cd0*/  LEA.HI R3, R12, R3, RZ, 0x4 ;  /* 0x000000030c037211 */ /* 0x000fe200078f20ff */
[----:B------:R-:W-:Y:S01]  /*1ce0*/  IMAD.WIDE.U32 R10, R48, R42, R16 ;  /* 0x0000002a300a7225 */ /* 0x000fe200078e0010 */
[----:B------:R-:W-:-:S03]  /*1cf0*/  LOP3.LUT R46, R46, 0xfffffffe, RZ, 0xc0, !PT ;  /* 0xfffffffe2e2e7812 */ /* 0x000fc600078ec0ff */
[----:B------:R-:W-:Y:S02]  /*1d00*/  IMAD R14, R13, R34, RZ ;  /* 0x000000220d0e7224 */ /* 0x000fe400078e02ff */
[----:B------:R-:W-:-:S04]  /*1d10*/  IMAD.WIDE.U32 R36, R28, R42, R4 ;  /* 0x0000002a1c247225 */ /* 0x000fc800078e0004 */
[----:B------:R-:W-:Y:S02]  /*1d20*/  IMAD.IADD R11, R15, 0x1, R11 ;  /* 0x000000010f0b7824 */ /* 0x000fe400078e020b */
[----:B------:R-:W-:Y:S01]  /*1d30*/  IMAD R13, R13, R42, RZ ;  /* 0x0000002a0d0d7224 */ /* 0x000fe200078e02ff */
[----:B------:R-:W-:Y:S01]  /*1d40*/  SHF.R.U32.HI R45, RZ, 0x7, R45 ;  /* 0x00000007ff2d7819 */ /* 0x000fe2000001162d */
[C---:B------:R-:W-:Y:S02]  /*1d50*/  IMAD R51, R28.reuse, R35, R14 ;  /* 0x000000231c337224 */ /* 0x040fe400078e020e */
[----:B------:R-:W-:Y:S02]  /*1d60*/  IMAD R15, R35, 0xa0, RZ ;  /* 0x000000a0230f7824 */ /* 0x000fe400078e02ff */
[----:B------:R-:W-:-:S04]  /*1d70*/  IMAD.WIDE.U32 R20, R28, R34, R6 ;  /* 0x000000221c147225 */ /* 0x000fc800078e0006 */
[----:B------:R-:W-:-:S04]  /*1d80*/  IMAD.WIDE.U32 R32, R28, R34, R8 ;  /* 0x000000221c207225 */ /* 0x000fc800078e0008 */
[C---:B------:R-:W-:Y:S02]  /*1d90*/  IMAD R13, R28.reuse, R43, R13 ;  /* 0x0000002b1c0d7224 */ /* 0x040fe400078e020d */
[----:B------:R-:W-:Y:S02]  /*1da0*/  IMAD R49, R43, 0xa0, RZ ;  /* 0x000000a02b317824 */ /* 0x000fe400078e02ff */
[----:B------:R-:W-:-:S04]  /*1db0*/  IMAD.WIDE.U32 R38, R28, R42, R10 ;  /* 0x0000002a1c267225 */ /* 0x000fc800078e000a */
[----:B------:R-:W-:Y:S02]  /*1dc0*/  IMAD.IADD R46, R54, 0x1, -R46 ;  /* 0x00000001362e7824 */ /* 0x000fe400078e0a2e */
[----:B------:R-:W-:-:S04]  /*1dd0*/  IMAD.WIDE.U32 R34, R34, 0xa0, RZ ;  /* 0x000000a022227825 */ /* 0x000fc800078e00ff */
[----:B------:R-:W-:Y:S01]  /*1de0*/  IMAD.WIDE.U32 R42, R42, 0xa0, RZ ;  /* 0x000000a02a2a7825 */ /* 0x000fe200078e00ff */
[----:B------:R-:W-:Y:S02]  /*1df0*/  SHF.R.S32.HI R44, RZ, 0x1f, R44 ;  /* 0x0000001fff2c7819 */ /* 0x000fe4000001142c */
[----:B------:R-:W-:Y:S01]  /*1e00*/  SHF.L.U32 R47, R47, 0x1, RZ ;  /* 0x000000012f2f7819 */ /* 0x000fe200000006ff */
[----:B------:R-:W-:Y:S01]  /*1e10*/  IMAD R46, R46, 0xc0, R48 ;  /* 0x000000c02e2e7824 */ /* 0x000fe200078e0230 */
[----:B------:R-:W-:Y:S01]  /*1e20*/  LOP3.LUT R54, R3, 0xfffffff0, RZ, 0xc0, !PT ;  /* 0xfffffff003367812 */ /* 0x000fe200078ec0ff */
[----:B------:R-:W-:Y:S02]  /*1e30*/  IMAD.IADD R0, R25, 0x1, R24 ;  /* 0x0000000119007824 */ /* 0x000fe400078e0218 */
[----:B------:R-:W-:Y:S02]  /*1e40*/  VIADD R45, R45, 0x8 ;  /* 0x000000082d2d7836 */ /* 0x000fe40000000000 */
[----:B------:R-:W-:-:S02]  /*1e50*/  IMAD.IADD R48, R35, 0x1, R15 ;  /* 0x0000000123307824 */ /* 0x000fc400078e020f */
[----:B------:R-:W-:Y:S01]  /*1e60*/  IMAD.IADD R49, R43, 0x1, R49 ;  /* 0x000000012b317824 */ /* 0x000fe200078e0231 */
[----:B---3--:R-:W-:-:S04]  /*1e70*/  LOP3.LUT R52, R52, 0xfffffffd, RZ, 0xc0, !PT ;  /* 0xfffffffd34347812 */ /* 0x008fc800078ec0ff */
[----:B------:R-:W-:Y:S02]  /*1e80*/  @P3 LOP3.LUT R52, R52, 0x2, RZ, 0xfc, !PT ;  /* 0x0000000234343812 */ /* 0x000fe400078efcff */
[----:B----4-:R-:W-:Y:S02]  /*1e90*/  LOP3.LUT R4, R50, 0x30, R3, 0xf8, !PT ;  /* 0x0000003032047812 */ /* 0x010fe400078ef803 */
[----:B------:R-:W-:-:S04]  /*1ea0*/  LOP3.LUT R52, R52, 0xfffffffe, RZ, 0xc0, !PT ;  /* 0xfffffffe34347812 */ /* 0x000fc800078ec0ff */
[----:B------:R-:W-:Y:S02]  /*1eb0*/  @P2 LOP3.LUT R52, R52, 0x1, RZ, 0xfc, !PT ;  /* 0x0000000134342812 */ /* 0x000fe400078efcff */
[----:B--2---:R-:W-:Y:S01]  /*1ec0*/  LOP3.LUT R4, R4, R27, RZ, 0x3c, !PT ;  /* 0x0000001b04047212 */ /* 0x004fe200078e3cff */
[----:B------:R-:W-:Y:S01]  /*1ed0*/  IMAD.IADD R50, R21, 0x1, R51 ;  /* 0x0000000115327824 */ /* 0x000fe200078e0233 */
[----:B------:R-:W-:Y:S01]  /*1ee0*/  LOP3.LUT P1, RZ, R53, 0x2, RZ, 0xc0, !PT ;  /* 0x0000000235ff7812 */ /* 0x000fe2000782c0ff */
[----:B------:R0:W-:Y:S01]  /*1ef0*/  STL [R1+0x30], R52 ;  /* 0x0000303401007387 */ /* 0x0001e20000100800 */
[----:B------:R-:W-:Y:S02]  /*1f00*/  IMAD.IADD R51, R51, 0x1, R33 ;  /* 0x0000000133337824 */ /* 0x000fe400078e0221 */
[----:B------:R-:W-:Y:S01]  /*1f10*/  IMAD.IADD R53, R13, 0x1, R39 ;  /* 0x000000010d357824 */ /* 0x000fe200078e0227 */
[----:B------:R-:W-:Y:S01]  /*1f20*/  SHF.R.S32.HI R55, RZ, 0x1f, R41 ;  /* 0x0000001fff377819 */ /* 0x000fe20000011429 */
[----:B------:R-:W-:Y:S01]  /*1f30*/  IMAD.IADD R58, R26, 0x1, R4 ;  /* 0x000000011a3a7824 */ /* 0x000fe200078e0204 */
[----:B0-----:R-:W-:-:S07]  /*1f40*/  IADD3 R52, R37, R13, RZ ;  /* 0x0000000d25347210 */ /* 0x001fce0007ffe0ff */
.L_x_458:
[----:B------:R-:W2:Y:S01]  /*1f50*/  LDL R13, [R1+0x28] ;  /* 0x00002800010d7983 */ /* 0x000ea20000100800 */
[----:B0-----:R-:W0:Y:S01]  /*1f60*/  LDC R61, c[0x0][0x430] ;  /* 0x00010c00ff3d7b82 */ /* 0x001e220000000800 */
[----:B------:R-:W-:Y:S02]  /*1f70*/  VIADD R2, R2, 0xffffffff ;  /* 0xffffffff02027836 */ /* 0x000fe40000000000 */
[----:B------:R-:W-:Y:S02]  /*1f80*/  IMAD.MOV.U32 R60, RZ, RZ, RZ ;  /* 0x000000ffff3c7224 */ /* 0x000fe400078e00ff */
[----:B------:R-:W-:-:S03]  /*1f90*/  IMAD R4, R2, 0xa0, R46 ;  /* 0x000000a002047824 */ /* 0x000fc600078e022e */
[----:B------:R-:W1:Y:S01]  /*1fa0*/  LDC R73, c[0x0][0x3f4] ;  /* 0x0000fd00ff497b82 */ /* 0x000e620000000800 */
[----:B------:R-:W-:Y:S01]  /*1fb0*/  IMAD.IADD R12, R0, 0x1, R4 ;  /* 0x00000001000c7824 */ /* 0x000fe200078e0204 */
[----:B------:R-:W-:-:S04]  /*1fc0*/  ISETP.GE.AND P2, PT, R4, R31, PT ;  /* 0x0000001f0400720c */ /* 0x000fc80003f46270 */
[----:B------:R-:W-:Y:S02]  /*1fd0*/  ISETP.GT.OR P2, PT, R46, 0x9f, P2 ;  /* 0x0000009f2e00780c */ /* 0x000fe40001744670 */
[----:B------:R-:W-:Y:S02]  /*1fe0*/  MOV R8, R12 ;  /* 0x0000000c00087202 */ /* 0x000fe40000000f00 */
[----:B0-----:R-:W-:-:S09]  /*1ff0*/  ISETP.NE.AND P3, PT, R61, 0x1, PT ;  /* 0x000000013d00780c */ /* 0x001fd20003f65270 */
[----:B------:R-:W0:Y:S08]  /*2000*/  @!P2 LDC.64 R6, c[0x0][0x428] ;  /* 0x00010a00ff06ab82 */ /* 0x000e300000000a00 */
[----:B---3--:R-:W3:Y:S08]  /*2010*/  @!P2 LDC.64 R4, c[0x0][0x418] ;  /* 0x00010600ff04ab82 */ /* 0x008ef00000000a00 */
[----:B----4-:R-:W4:Y:S08]  /*2020*/  @P3 LDC R9, c[0x0][0x434] ;  /* 0x00010d00ff093b82 */ /* 0x010f300000000800 */
[----:B------:R-:W1:Y:S01]  /*2030*/  @P3 LDC R10, c[0x0][0x438] ;  /* 0x00010e00ff0a3b82 */ /* 0x000e620000000800 */
[----:B----4-:R-:W-:-:S05]  /*2040*/  @P3 IMAD.HI.U32 R9, R12, R9, RZ ;  /* 0x000000090c093227 */ /* 0x010fca00078e00ff */
[----:B-1----:R-:W-:Y:S01]  /*2050*/  @P3 SHF.R.U32.HI R8, RZ, R10, R9 ;  /* 0x0000000aff083219 */ /* 0x002fe20000011609 */
[----:B0-----:R-:W-:-:S03]  /*2060*/  @!P2 IMAD R10, R55, R6, RZ ;  /* 0x00000006370aa224 */ /* 0x001fc600078e02ff */
[----:B------:R-:W-:Y:S01]  /*2070*/  @!P2 SHF.R.S32.HI R9, RZ, 0x1f, R8 ;  /* 0x0000001fff09a819 */ /* 0x000fe20000011408 */
[C---:B------:R-:W-:Y:S02]  /*2080*/  @!P2 IMAD R11, R41.reuse, R7, R10 ;  /* 0x00000007290ba224 */ /* 0x040fe400078e020a */
[----:B------:R-:W-:-:S04]  /*2090*/  @!P2 IMAD.WIDE.U32 R6, R41, R6, R8 ;  /* 0x000000062906a225 */ /* 0x000fc800078e0008 */
[----:B------:R-:W-:Y:S01]  /*20a0*/  @!P2 IMAD.IADD R7, R7, 0x1, R11 ;  /* 0x000000010707a824 */ /* 0x000fe200078e020b */
[----:B---3--:R-:W-:-:S04]  /*20b0*/  @!P2 LEA R4, P3, R6, R4, 0x2 ;  /* 0x000000040604a211 */ /* 0x008fc800078610ff */
[----:B------:R-:W-:Y:S02]  /*20c0*/  @!P2 LEA.HI.X R5, R6, R5, R7, 0x2, P3 ;  /* 0x000000050605a211 */ /* 0x000fe400018f1407 */
[----:B------:R-:W-:Y:S01]  /*20d0*/  ISETP.GE.AND P3, PT, R73, 0x1, PT ;  /* 0x000000014900780c */ /* 0x000fe20003f66270 */
[----:B------:R-:W-:Y:S01]  /*20e0*/  IMAD.MOV R6, RZ, RZ, -R8 ;  /* 0x000000ffff067224 */ /* 0x000fe200078e0a08 */
[----:B------:R-:W-:Y:S05]  /*20f0*/  YIELD ;  /* 0x0000000000007946 */ /* 0x000fea0003800000 */
[----:B------:R-:W-:Y:S01]  /*2100*/  BSSY B0, `(.L_x_426) ;  /* 0x0000295000007945 */ /* 0x000fe20003800000 */
[----:B------:R0:W5:Y:S01]  /*2110*/  @!P2 LDG.E R60, desc[UR40][R4.64] ;  /* 0x00000028043ca981 */ /* 0x000162000c1e1900 */
[----:B------:R-:W-:Y:S01]  /*2120*/  IMAD R61, R61, R6, R12 ;  /* 0x000000063d3d7224 */ /* 0x000fe200078e020c */
[----:B------:R-:W-:Y:S01]  /*2130*/  ISETP.GT.AND P2, PT, R2, R30, PT ;  /* 0x0000001e0200720c */ /* 0x000fe20003f44270 */
[----:B--2---:R-:W-:-:S04]  /*2140*/  IMAD R7, R19, 0x2800, R13 ;  /* 0x0000280013077824 */ /* 0x004fc800078e020d */
[C---:B------:R-:W-:Y:S01]  /*2150*/  VIADD R59, R7.reuse, 0x20 ;  /* 0x00000020073b7836 */ /* 0x040fe20000000000 */
[----:B------:R-:W-:Y:S01]  /*2160*/  @P1 IADD3 R59, R7, -0x20, RZ ;  /* 0xffffffe0073b1810 */ /* 0x000fe20007ffe0ff */
[----:B------:R-:W-:-:S04]  /*2170*/  IMAD.IADD R62, R18, 0x1, R7 ;  /* 0x00000001123e7824 */ /* 0x000fc800078e0207 */
[----:B------:R-:W-:Y:S01]  /*2180*/  IMAD.IADD R59, R18, 0x1, R59 ;  /* 0x00000001123b7824 */ /* 0x000fe200078e023b */
[----:B0-----:R-:W-:Y:S06]  /*2190*/  @!P3 BRA `(.L_x_427) ;  /* 0x000000240054b947 */ /* 0x001fec0003800000 */
[----:B------:R-:W2:Y:S01]  /*21a0*/  LDL R14, [R1+0x8] ;  /* 0x00000800010e7983 */ /* 0x000ea20000100800 */
[----:B------:R-:W-:Y:S01]  /*21b0*/  SHF.R.S32.HI R63, RZ, 0x1f, R61 ;  /* 0x0000001fff3f7819 */ /* 0x000fe2000001143d */
[----:B------:R-:W-:Y:S01]  /*21c0*/  ULDC.64 UR4, c[0x0][0x300] ;  /* 0x0000c00000047ab9 */ /* 0x000fe20000000a00 */
[----:B-----5:R-:W-:Y:S01]  /*21d0*/  SHF.R.S32.HI R64, RZ, 0x1f, R60 ;  /* 0x0000001fff407819 */ /* 0x020fe2000001143c */
[----:B------:R-:W-:Y:S01]  /*21e0*/  IMAD.WIDE.U32 R4, R61, UR4, RZ ;  /* 0x000000043d047c25 */ /* 0x000fe2000f8e00ff */
[----:B------:R-:W-:Y:S02]  /*21f0*/  ULDC.U8 UR6, c[0x0][0x410] ;  /* 0x0001040000067ab9 */ /* 0x000fe40000000000 */
[----:B------:R-:W-:Y:S01]  /*2200*/  ISETP.NE.AND P3, PT, RZ, UR6, PT ;  /* 0x00000006ff007c0c */ /* 0x000fe2000bf65270 */
[----:B------:R-:W-:Y:S02]  /*2210*/  IMAD R6, R63, UR4, RZ ;  /* 0x000000043f067c24 */ /* 0x000fe4000f8e02ff */
[----:B------:R-:W-:-:S02]  /*2220*/  IMAD R8, R48, R2, RZ ;  /* 0x0000000230087224 */ /* 0x000fc400078e02ff */
[----:B------:R-:W-:Y:S01]  /*2230*/  IMAD R7, R61, UR5, R6 ;  /* 0x000000053d077c24 */ /* 0x000fe2000f8e0206 */
[----:B------:R-:W-:Y:S01]  /*2240*/  ULDC.64 UR4, c[0x0][0x310] ;  /* 0x0000c40000047ab9 */ /* 0x000fe20000000a00 */
[----:B------:R-:W-:Y:S02]  /*2250*/  IMAD R10, R49, R2, RZ ;  /* 0x00000002310a7224 */ /* 0x000fe400078e02ff */
[----:B------:R-:W-:Y:S02]  /*2260*/  IMAD R9, R64, UR4, RZ ;  /* 0x0000000440097c24 */ /* 0x000fe4000f8e02ff */
[----:B------:R-:W-:Y:S01]  /*2270*/  IMAD.IADD R5, R5, 0x1, R7 ;  /* 0x0000000105057824 */ /* 0x000fe200078e0207 */
[----:B------:R-:W-:Y:S01]  /*2280*/  SHF.R.S32.HI R7, RZ, 0x1f, R2 ;  /* 0x0000001fff077819 */ /* 0x000fe20000011402 */
[C---:B------:R-:W-:Y:S02]  /*2290*/  IMAD R9, R60.reuse, UR5, R9 ;  /* 0x000000053c097c24 */ /* 0x040fe4000f8e0209 */
[----:B------:R-:W-:Y:S01]  /*22a0*/  IMAD.WIDE.U32 R4, R60, UR4, R4 ;  /* 0x000000043c047c25 */ /* 0x000fe2000f8e0004 */
[----:B------:R-:W-:-:S03]  /*22b0*/  ULDC.64 UR4, c[0x0][0x308] ;  /* 0x0000c20000047ab9 */ /* 0x000fc60000000a00 */
[----:B------:R-:W-:Y:S02]  /*22c0*/  IMAD.IADD R5, R5, 0x1, R9 ;  /* 0x0000000105057824 */ /* 0x000fe400078e0209 */
[----:B------:R-:W-:Y:S02]  /*22d0*/  IMAD R6, R44, UR4, RZ ;  /* 0x000000042c067c24 */ /* 0x000fe4000f8e02ff */
[C---:B------:R-:W-:Y:S02]  /*22e0*/  IMAD R11, R7.reuse, R34, R8 ;  /* 0x00000022070b7224 */ /* 0x040fe400078e0208 */
[----:B------:R-:W-:Y:S02]  /*22f0*/  IMAD R15, R7, R42, R10 ;  /* 0x0000002a070f7224 */ /* 0x000fe400078e020a */
[----:B--2---:R-:W-:-:S04]  /*2300*/  IMAD.WIDE.U32 R8, R14, UR4, R4 ;  /* 0x000000040e087c25 */ /* 0x004fc8000f8e0004 */
[----:B------:R-:W-:Y:S01]  /*2310*/  IMAD R13, R14, UR5, R6 ;  /* 0x000000050e0d7c24 */ /* 0x000fe2000f8e0206 */
[----:B------:R-:W-:Y:S01]  /*2320*/  ULDC.64 UR4, c[0x0][0x2e8] ;  /* 0x0000ba0000047ab9 */ /* 0x000fe20000000a00 */
[----:B------:R-:W-:Y:S01]  /*2330*/  IMAD.WIDE.U32 R6, R34, R2, RZ ;  /* 0x0000000222067225 */ /* 0x000fe200078e00ff */
[----:B------:R-:W-:-:S03]  /*2340*/  IADD3 R71, P4, R8, UR4, RZ ;  /* 0x0000000408477c10 */ /* 0x000fc6000ff9e0ff */
[----:B------:R-:W-:Y:S01]  /*2350*/  IMAD.WIDE.U32 R4, R42, R2, RZ ;  /* 0x000000022a047225 */ /* 0x000fe200078e00ff */
[----:B------:R-:W-:Y:S02]  /*2360*/  IADD3.X R13, R9, UR5, R13, P4, !PT ;  /* 0x00000005090d7c10 */ /* 0x000fe4000a7fe40d */
[----:B------:R-:W-:Y:S01]  /*2370*/  IADD3 R10, R7, R11, RZ ;  /* 0x0000000b070a7210 */ /* 0x000fe20007ffe0ff */
[----:B------:R-:W-:Y:S01]  /*2380*/  IMAD.IADD R12, R5, 0x1, R15 ;  /* 0x00000001050c7824 */ /* 0x000fe200078e020f */
[----:B------:R-:W-:Y:S06]  /*2390*/  @!P3 BRA `(.L_x_428) ;  /* 0x000000100078b947 */ /* 0x000fec0003800000 */
[----:B------:R-:W0:Y:S01]  /*23a0*/  S2R R14, SR_TID.X ;  /* 0x00000000000e7919 */ /* 0x000e220000002100 */
[----:B------:R-:W-:Y:S01]  /*23b0*/  IMAD R65, R2, -0xa0, R31 ;  /* 0xffffff6002417824 */ /* 0x000fe200078e021f */
[----:B------:R-:W-:Y:S01]  /*23c0*/  BSSY B1, `(.L_x_429) ;  /* 0x000001a000017945 */ /* 0x000fe20003800000 */
[----:B------:R-:W-:Y:S02]  /*23d0*/  CS2R R8, SRZ ;  /* 0x0000000000087805 */ /* 0x000fe4000001ff00 */
[----:B------:R-:W-:Y:S02]  /*23e0*/  CS2R R26, SRZ ;  /* 0x00000000001a7805 */ /* 0x000fe4000001ff00 */
[----:B------:R-:W-:Y:S02]  /*23f0*/  CS2R R24, SRZ ;  /* 0x0000000000187805 */ /* 0x000fe4000001ff00 */
[----:B------:R-:W-:Y:S02]  /*2400*/  VIMNMX R65, R65, 0xa0, PT ;  /* 0x000000a041417848 */ /* 0x000fe40003fe0100 */
[----:B------:R-:W-:Y:S01]  /*2410*/  CS2R R56, SRZ ;  /* 0x0000000000387805 */ /* 0x000fe2000001ff00 */
[----:B0-----:R-:W-:-:S05]  /*2420*/  VIADD R14, R14, 0xffffff80 ;  /* 0xffffff800e0e7836 */ /* 0x001fca0000000000 */
[----:B------:R-:W-:-:S04]  /*2430*/  LEA.HI R14, R14, R14, RZ, 0x1 ;  /* 0x0000000e0e0e7211 */ /* 0x000fc800078f08ff */
[----:B------:R-:W-:-:S04]  /*2440*/  SHF.R.S32.HI R14, RZ, 0x1, R14 ;  /* 0x00000001ff0e7819 */ /* 0x000fc8000001140e */
[----:B------:R-:W-:-:S13]  /*2450*/  ISETP.GE.AND P3, PT, R14, R65, PT ;  /* 0x000000410e00720c */ /* 0x000fda0003f66270 */
[----:B------:R-:W-:Y:S05]  /*2460*/  @P3 BRA `(.L_x_430) ;  /* 0x00000000003c3947 */ /* 0x000fea0003800000 */
[----:B------:R-:W2:Y:S01]  /*2470*/  LDL R14, [R1+0x24] ;  /* 0x00002400010e7983 */ /* 0x000ea20000100800 */
[----:B------:R-:W-:Y:S02]  /*2480*/  ULDC.64 UR4, c[0x0][0x3e8] ;  /* 0x0000fa0000047ab9 */ /* 0x000fe40000000a00 */
[----:B------:R-:W-:-:S04]  /*2490*/  IADD3 R6, P4, P5, R20, UR4, R6 ;  /* 0x0000000414067c10 */ /* 0x000fc8000fd9e006 */
[----:B------:R-:W-:Y:S01]  /*24a0*/  IADD3.X R7, R50, UR5, R10, P4, P5 ;  /* 0x0000000532077c10 */ /* 0x000fe2000a7ea40a */
[----:B------:R-:W-:Y:S02]  /*24b0*/  ULDC.64 UR4, c[0x0][0x400] ;  /* 0x0001000000047ab9 */ /* 0x000fe40000000a00 */
[----:B------:R-:W-:-:S04]  /*24c0*/  IADD3 R4, P4, P5, R36, UR4, R4 ;  /* 0x0000000424047c10 */ /* 0x000fc8000fd9e004 */
[----:B------:R-:W-:Y:S02]  /*24d0*/  IADD3.X R5, R52, UR5, R12, P4, P5 ;  /* 0x0000000534057c10 */ /* 0x000fe4000a7ea40c */
[----:B------:R-:W-:Y:S02]  /*24e0*/  ISETP.GE.AND P4, PT, R22, R73, PT ;  /* 0x000000491600720c */ /* 0x000fe40003f86270 */
[----:B------:R-:W-:Y:S02]  /*24f0*/  CS2R R8, SRZ ;  /* 0x0000000000087805 */ /* 0x000fe4000001ff00 */
[----:B------:R-:W-:-:S09]  /*2500*/  CS2R R24, SRZ ;  /* 0x0000000000187805 */ /* 0x000fd2000001ff00 */
[----:B------:R0:W5:Y:S04]  /*2510*/  @!P4 LDG.E.64 R26, desc[UR40][R6.64] ;  /* 0x00000028061ac981 */ /* 0x000168000c1e1b00 */
[----:B------:R0:W5:Y:S01]  /*2520*/  @!P4 LDG.E.64 R56, desc[UR40][R4.64] ;  /* 0x000000280438c981 */ /* 0x000162000c1e1b00 */
[----:B--2---:R-:W-:-:S13]  /*2530*/  ISETP.GE.AND P4, PT, R14, R73, PT ;  /* 0x000000490e00720c */ /* 0x004fda0003f86270 */
[----:B------:R0:W5:Y:S04]  /*2540*/  @!P4 LDG.E.64 R8, desc[UR40][R6.64+0x10] ;  /* 0x000010280608c981 */ /* 0x000168000c1e1b00 */
[----:B------:R0:W5:Y:S02]  /*2550*/  @!P4 LDG.E.64 R24, desc[UR40][R4.64+0x10] ;  /* 0x000010280418c981 */ /* 0x000164000c1e1b00 */
.L_x_430:
[----:B------:R-:W-:Y:S05]  /*2560*/  BSYNC B1 ;  /* 0x0000000000017941 */ /* 0x000fea0003800000 */
.L_x_429:
[----:B0-----:R-:W2:Y:S01]  /*2570*/  LDL R4, [R1+0x18] ;  /* 0x0000180001047983 */ /* 0x001ea20000100800 */
[----:B-----5:R-:W-:Y:S01]  /*2580*/  IMAD.MOV.U32 R68, RZ, RZ, R8 ;  /* 0x000000ffff447224 */ /* 0x020fe200078e0008 */
[----:B------:R-:W-:Y:S01]  /*2590*/  MOV R70, R24 ;  /* 0x0000001800467202 */ /* 0x000fe20000000f00 */
[----:B------:R-:W-:Y:S02]  /*25a0*/  IMAD.MOV.U32 R72, RZ, RZ, R26 ;  /* 0x000000ffff487224 */ /* 0x000fe400078e001a */
[----:B------:R-:W-:Y:S01]  /*25b0*/  IMAD.MOV.U32 R78, RZ, RZ, R56 ;  /* 0x000000ffff4e7224 */ /* 0x000fe200078e0038 */
[----:B--2---:R-:W-:-:S13]  /*25c0*/  ISETP.NE.AND P4, PT, R4, 0x3, PT ;  /* 0x000000030400780c */ /* 0x004fda0003f85270 */
[----:B------:R-:W-:Y:S05]  /*25d0*/  @!P4 BRA `(.L_x_431) ;  /* 0x000000000004c947 */ /* 0x000fea0003800000 */
[----:B------:R-:W-:Y:S01]  /*25e0*/  BPT.TRAP 0x1 ;  /* 0x000000040000795c */ /* 0x000fe20000300000 */
.L_x_431:
[----:B------:R-:W-:Y:S01]  /*25f0*/  IMAD R66, R19, 0x8, R18 ;  /* 0x0000000813427824 */ /* 0x000fe200078e0212 */
[----:B------:R-:W-:Y:S01]  /*2600*/  SHF.L.U32 R67, R157, 0x1f, RZ ;  /* 0x0000001f9d437819 */ /* 0x000fe200000006ff */
[----:B------:R-:W-:Y:S03]  /*2610*/  BSSY B1, `(.L_x_432) ;  /* 0x0000003000017945 */ /* 0x000fe60003800000 */
[----:B------:R-:W0:Y:S02]  /*2620*/  SYNCS.PHASECHK.TRANS64.TRYWAIT P5, [R66+URZ+0x13290], R67 ;  /* 0x01329043420075a7 */ /* 0x000e2400080a017f */
[----:B0-----:R-:W-:Y:S05]  /*2630*/  @!P5 BRA `(.L_x_433) ;  /* 0x00000154001cd947 */ /* 0x001fea0003800000 */
.L_x_654:
[----:B------:R-:W-:Y:S05]  /*2640*/  BSYNC B1 ;  /* 0x0000000000017941 */ /* 0x000fea0003800000 */
.L_x_432:
[----:B------:R-:W-:-:S03]  /*2650*/  UMOV UR4, 0xffffffff ;  /* 0xffffffff00047882 */ /* 0x000fc60000000000 */
[----:B------:R-:W-:Y:S05]  /*2660*/  BRA.DIV UR4, `(.L_x_434) ;  /* 0x0000015604247947 */ /* 0x000fea000b800000 */
[----:B------:R1:W2:Y:S04]  /*2670*/  SHFL.IDX PT, R69, R13, RZ, 0x1e1f ;  /* 0x001e1fff0d457589 */ /* 0x0002a800000e0000 */
[----:B------:R1:W3:Y:S02]  /*2680*/  SHFL.IDX PT, R14, R71, RZ, 0x1e1f ;  /* 0x001e1fff470e7589 */ /* 0x0002e400000e0000 */
.L_x_658:
[----:B------:R-:W-:Y:S05]  /*2690*/  @P3 BRA `(.L_x_435) ;  /* 0x0000002000ec3947 */ /* 0x000fea0003800000 */
[----:B------:R-:W4:Y:S01]  /*26a0*/  LDL R83, [R1+0x30] ;  /* 0x0000300001537983 */ /* 0x000f220000100800 */
[----:B------:R-:W-:Y:S01]  /*26b0*/  BSSY B1, `(.L_x_436) ;  /* 0x0000072000017945 */ /* 0x000fe20003800000 */
[----:B----4-:R-:W-:-:S13]  /*26c0*/  LOP3.LUT P5, RZ, R83, 0x2, RZ, 0xc0, !PT ;  /* 0x0000000253ff7812 */ /* 0x010fda00078ac0ff */
[----:B------:R-:W-:Y:S05]  /*26d0*/  @P5 BRA `(.L_x_437) ;  /* 0x0000000400bc5947 */ /* 0x000fea0003800000 */
[----:B------:R4:W0:Y:S01]  /*26e0*/  LDS.128 R4, [R62+0xe000] ;  /* 0x00e000003e047984 */ /* 0x0008220000000c00 */
[----:B---3--:R-:W-:Y:S01]  /*26f0*/  IADD3 R10, P3, R16, R14, RZ ;  /* 0x0000000e100a7210 */ /* 0x008fe20007f7e0ff */
[----:B------:R-:W-:Y:S04]  /*2700*/  BSSY B2, `(.L_x_438) ;  /* 0x000006b000027945 */ /* 0x000fe80003800000 */
[----:B--2---:R-:W-:Y:S01]  /*2710*/  IMAD.X R11, R69, 0x1, R17, P3 ;  /* 0x00000001450b7824 */ /* 0x004fe200018e0611 */
[----:B------:R-:W-:-:S13]  /*2720*/  ISETP.GE.AND P3, PT, R22, R73, PT ;  /* 0x000000491600720c */ /* 0x000fda0003f66270 */
[----:B----4-:R-:W-:Y:S05]  /*2730*/  @P3 BRA `(.L_x_439) ;  /* 0x00000004009c3947 */ /* 0x010fea0003800000 */
[----:B------:R-:W-:Y:S01]  /*2740*/  SHF.R.U32.HI R12, RZ, 0x8, R27 ;  /* 0x00000008ff0c7819 */ /* 0x000fe2000001161b */
[----:B01----:R-:W-:Y:S01]  /*2750*/  IMAD.MOV.U32 R13, RZ, RZ, R4 ;  /* 0x000000ffff0d7224 */ /* 0x003fe200078e0004 */
[----:B------:R-:W-:Y:S02]  /*2760*/  SHF.R.U32.HI R26, RZ, 0x8, R57 ;  /* 0x00000008ff1a7819 */ /* 0x000fe40000011639 */
[----:B------:R-:W-:Y:S01]  /*2770*/  SHF.R.U32.HI R71, RZ, 0x10, R27 ;  /* 0x00000010ff477819 */ /* 0x000fe2000001161b */
[----:B------:R-:W-:Y:S01]  /*2780*/  IMAD.SHL.U32 R12, R12, 0x100, RZ ;  /* 0x000001000c0c7824 */ /* 0x000fe200078e00ff */
[----:B------:R-:W-:Y:S02]  /*2790*/  LOP3.LUT R15, R27, 0xff0000ff, RZ, 0xc0, !PT ;  /* 0xff0000ff1b0f7812 */ /* 0x000fe400078ec0ff */
[----:B------:R-:W-:Y:S02]  /*27a0*/  SHF.R.U32.HI R56, RZ, 0x10, R57 ;  /* 0x00000010ff387819 */ /* 0x000fe40000011639 */
[----:B------:R-:W-:-:S02]  /*27b0*/  LOP3.LUT R27, R57, 0xff0000ff, RZ, 0xc0, !PT ;  /* 0xff0000ff391b7812 */ /* 0x000fc400078ec0ff */
[----:B------:R-:W-:Y:S02]  /*27c0*/  SHF.L.U32 R26, R26, 0x8, RZ ;  /* 0x000000081a1a7819 */ /* 0x000fe400000006ff */
[----:B------:R-:W-:Y:S01]  /*27d0*/  LOP3.LUT R15, R15, 0xff00, R12, 0xf8, !PT ;  /* 0x0000ff000f0f7812 */ /* 0x000fe200078ef80c */
[----:B------:R-:W-:Y:S01]  /*27e0*/  IMAD.U32 R12, R71, 0x10000, RZ ;  /* 0x00010000470c7824 */ /* 0x000fe200078e00ff */
[----:B------:R-:W-:Y:S01]  /*27f0*/  LOP3.LUT R57, R27, 0xff00, R26, 0xf8, !PT ;  /* 0x0000ff001b397812 */ /* 0x000fe200078ef81a */
[----:B------:R-:W-:Y:S01]  /*2800*/  IMAD.U32 R26, R56, 0x10000, RZ ;  /* 0x00010000381a7824 */ /* 0x000fe200078e00ff */
[----:B------:R-:W-:Y:S02]  /*2810*/  F2FP.F16.E4M3.UNPACK_B R4, R5 ;  /* 0x00000005ff04723e */ /* 0x000fe400020006ff */
[----:B------:R-:W-:Y:S02]  /*2820*/  F2FP.F16.E4M3.UNPACK_B R27, R78.H1 ;  /* 0x0000004eff1b723e */ /* 0x000fe400030006ff */
[----:B------:R-:W-:-:S02]  /*2830*/  LOP3.LUT R12, R15, 0xff0000, R12, 0xf8, !PT ;  /* 0x00ff00000f0c7812 */ /* 0x000fc400078ef80c */
[----:B------:R-:W-:Y:S01]  /*2840*/  LOP3.LUT R15, R57, 0xff0000, R26, 0xf8, !PT ;  /* 0x00ff0000390f7812 */ /* 0x000fe200078ef81a */
[--C-:B------:R-:W-:Y:S01]  /*2850*/  HADD2.F32 R26, -RZ, R4.reuse.H1_H1 ;  /* 0x30000004ff1a7230 */ /* 0x100fe20000004100 */
[-C--:B------:R-:W-:Y:S01]  /*2860*/  F2FP.F16.E4M3.UNPACK_B R57, R72.reuse.H1 ;  /* 0x00000048ff39723e */ /* 0x080fe200030006ff */
[--C-:B------:R-:W-:Y:S01]  /*2870*/  HADD2.F32 R75, -RZ, R27.reuse.H0_H0 ;  /* 0x2000001bff4b7230 */ /* 0x100fe20000004100 */
[----:B------:R-:W-:Y:S01]  /*2880*/  F2FP.F16.E4M3.UNPACK_B R5, R5.H1 ;  /* 0x00000005ff05723e */ /* 0x000fe200030006ff */
[----:B------:R-:W-:Y:S01]  /*2890*/  HADD2.F32 R4, -RZ, R4.H0_H0 ;  /* 0x20000004ff047230 */ /* 0x000fe20000004100 */
[----:B------:R-:W-:Y:S01]  /*28a0*/  F2FP.F16.E4M3.UNPACK_B R72, R72 ;  /* 0x00000048ff48723e */ /* 0x000fe200020006ff */
[----:B------:R-:W-:Y:S02]  /*28b0*/  HADD2.F32 R74, -RZ, R27.H1_H1 ;  /* 0x3000001bff4a7230 */ /* 0x000fe40000004100 */
[----:B------:R-:W-:Y:S01]  /*28c0*/  FMUL.FTZ R77, R26, R75 ;  /* 0x0000004b1a4d7220 */ /* 0x000fe20000410000 */
[----:B------:R-:W-:-:S02]  /*28d0*/  HADD2.F32 R71, -RZ, R57.H0_H0 ;  /* 0x20000039ff477230 */ /* 0x000fc40000004100 */
[--C-:B------:R-:W-:Y:S02]  /*28e0*/  HADD2.F32 R56, -RZ, R5.reuse.H1_H1 ;  /* 0x30000005ff387230 */ /* 0x100fe40000004100 */
[----:B------:R-:W-:Y:S02]  /*28f0*/  HADD2.F32 R27, -RZ, R5.H0_H0 ;  /* 0x20000005ff1b7230 */ /* 0x000fe40000004100 */
[----:B------:R-:W-:Y:S01]  /*2900*/  FMUL.FTZ R5, R4, R75 ;  /* 0x0000004b04057220 */ /* 0x000fe20000410000 */
[----:B------:R-:W-:Y:S02]  /*2910*/  HADD2.F32 R57, -RZ, R57.H1_H1 ;  /* 0x30000039ff397230 */ /* 0x000fe40000004100 */
[-C--:B------:R-:W-:Y:S01]  /*2920*/  FMUL.FTZ R76, R56, R74.reuse ;  /* 0x0000004a384c7220 */ /* 0x080fe20000410000 */
[-C--:B------:R-:W-:Y:S01]  /*2930*/  FFMA.FTZ R4, R4, R71.reuse, -R77 ;  /* 0x0000004704047223 */ /* 0x080fe2000001084d */
[C---:B------:R-:W-:Y:S01]  /*2940*/  FMUL.FTZ R75, R27.reuse, R74 ;  /* 0x0000004a1b4b7220 */ /* 0x040fe20000410000 */
[----:B------:R-:W-:Y:S01]  /*2950*/  FFMA.FTZ R5, R26, R71, R5 ;  /* 0x000000471a057223 */ /* 0x000fe20000010005 */
[----:B------:R-:W-:Y:S01]  /*2960*/  F2FP.F16.E4M3.UNPACK_B R74, R78 ;  /* 0x0000004eff4a723e */ /* 0x000fe200020006ff */
[----:B------:R-:W-:Y:S01]  /*2970*/  FFMA.FTZ R77, R27, R57, -R76 ;  /* 0x000000391b4d7223 */ /* 0x000fe2000001084c */
[----:B------:R-:W-:Y:S01]  /*2980*/  F2FP.F16.E4M3.UNPACK_B R26, R13.H1 ;  /* 0x0000000dff1a723e */ /* 0x000fe200030006ff */
[----:B------:R-:W-:Y:S01]  /*2990*/  FFMA.FTZ R78, R56, R57, R75 ;  /* 0x00000039384e7223 */ /* 0x000fe2000001004b */
[----:B------:R-:W-:Y:S01]  /*29a0*/  F2FP.F16.E4M3.UNPACK_B R13, R13 ;  /* 0x0000000dff0d723e */ /* 0x000fe200020006ff */
[----:B------:R-:W-:-:S02]  /*29b0*/  HADD2.F32 R71, -RZ, R74.H1_H1 ;  /* 0x3000004aff477230 */ /* 0x000fc40000004100 */
[--C-:B------:R-:W-:Y:S01]  /*29c0*/  HADD2.F32 R56, -RZ, R26.reuse.H0_H0 ;  /* 0x2000001aff387230 */ /* 0x100fe20000004100 */
[----:B------:R-:W-:Y:S01]  /*29d0*/  F2FP.SATFINITE.E4M3.F32.PACK_AB_MERGE_C R82, R78, R77, RZ ;  /* 0x0000004d4e52723e */ /* 0x000fe200048070ff */
[----:B------:R-:W-:Y:S02]  /*29e0*/  HADD2.F32 R57, -RZ, R26.H1_H1 ;  /* 0x3000001aff397230 */ /* 0x000fe40000004100 */
[--C-:B------:R-:W-:Y:S02]  /*29f0*/  HADD2.F32 R26, -RZ, R13.reuse.H0_H0 ;  /* 0x2000000dff1a7230 */ /* 0x100fe40000004100 */
[-C--:B------:R-:W-:Y:S01]  /*2a00*/  FMUL.FTZ R76, R56, R71.reuse ;  /* 0x00000047384c7220 */ /* 0x080fe20000410000 */
[----:B------:R-:W-:Y:S02]  /*2a10*/  HADD2.F32 R27, -RZ, R13.H1_H1 ;  /* 0x3000000dff1b7230 */ /* 0x000fe40000004100 */
[----:B------:R-:W-:Y:S01]  /*2a20*/  FMUL.FTZ R75, R57, R71 ;  /* 0x00000047394b7220 */ /* 0x000fe20000410000 */
[----:B------:R-:W-:Y:S01]  /*2a30*/  HADD2.F32 R13, -RZ, R72.H1_H1 ;  /* 0x30000048ff0d7230 */ /* 0x000fe20000004100 */
[----:B------:R-:W-:Y:S01]  /*2a40*/  F2FP.SATFINITE.E4M3.F32.PACK_AB_MERGE_C R5, R5, R4, R82 ;  /* 0x000000040505723e */ /* 0x000fe20004807052 */
[----:B------:R-:W-:-:S02]  /*2a50*/  HADD2.F32 R74, -RZ, R74.H0_H0 ;  /* 0x2000004aff4a7230 */ /* 0x000fc40000004100 */
[----:B------:R-:W-:Y:S02]  /*2a60*/  HADD2.F32 R72, -RZ, R72.H0_H0 ;  /* 0x20000048ff487230 */ /* 0x000fe40000004100 */
[-C--:B------:R-:W-:Y:S01]  /*2a70*/  FFMA.FTZ R75, R56, R13.reuse, -R75 ;  /* 0x0000000d384b7223 */ /* 0x080fe2000001084b */
[----:B------:R-:W-:Y:S01]  /*2a80*/  FFMA.FTZ R76, R57, R13, R76 ;  /* 0x0000000d394c7223 */ /* 0x000fe2000001004c */
[CC--:B------:R-:W-:Y:S01]  /*2a90*/  FMUL.FTZ R71, R27.reuse, R74.reuse ;  /* 0x0000004a1b477220 */ /* 0x0c0fe20000410000 */
[----:B------:R-:W-:Y:S01]  /*2aa0*/  FMUL.FTZ R74, R26, R74 ;  /* 0x0000004a1a4a7220 */ /* 0x000fe20000410000 */
[----:B------:R-:W-:Y:S02]  /*2ab0*/  F2FP.F16.E4M3.UNPACK_B R56, R7.H1 ;  /* 0x00000007ff38723e */ /* 0x000fe400030006ff */
[----:B------:R-:W-:Y:S01]  /*2ac0*/  F2FP.SATFINITE.E4M3.F32.PACK_AB_MERGE_C R81, R76, R75, RZ ;  /* 0x0000004b4c51723e */ /* 0x000fe200048070ff */
[-C--:B------:R-:W-:Y:S01]  /*2ad0*/  FFMA.FTZ R13, R26, R72.reuse, -R71 ;  /* 0x000000481a0d7223 */ /* 0x080fe20000010847 */
[-C--:B------:R-:W-:Y:S01]  /*2ae0*/  F2FP.F16.E4M3.UNPACK_B R76, R15.reuse.H1 ;  /* 0x0000000fff4c723e */ /* 0x080fe200030006ff */
[----:B------:R-:W-:Y:S01]  /*2af0*/  FFMA.FTZ R26, R27, R72, R74 ;  /* 0x000000481b1a7223 */ /* 0x000fe2000001004a */
[--C-:B------:R-:W-:Y:S01]  /*2b00*/  HADD2.F32 R57, -RZ, R56.reuse.H0_H0 ;  /* 0x20000038ff397230 */ /* 0x100fe20000004100 */
[----:B------:R-:W-:Y:S01]  /*2b10*/  F2FP.F16.E4M3.UNPACK_B R72, R12.H1 ;  /* 0x0000000cff48723e */ /* 0x000fe200030006ff */
[----:B------:R-:W-:Y:S01]  /*2b20*/  HADD2.F32 R56, -RZ, R56.H1_H1 ;  /* 0x30000038ff387230 */ /* 0x000fe20000004100 */
[----:B------:R-:W-:Y:S01]  /*2b30*/  F2FP.F16.E4M3.UNPACK_B R27, R6.H1 ;  /* 0x00000006ff1b723e */ /* 0x000fe200030006ff */
[----:B------:R-:W-:Y:S01]  /*2b40*/  HADD2.F32 R77, -RZ, R76.H1_H1 ;  /* 0x3000004cff4d7230 */ /* 0x000fe20000004100 */
[----:B------:R-:W-:Y:S01]  /*2b50*/  F2FP.F16.E4M3.UNPACK_B R75, R15 ;  /* 0x0000000fff4b723e */ /* 0x000fe200020006ff */
[----:B------:R-:W-:Y:S01]  /*2b60*/  HADD2.F32 R74, -RZ, R72.H1_H1 ;  /* 0x30000048ff4a7230 */ /* 0x000fe20000004100 */
[----:B------:R-:W-:Y:S01]  /*2b70*/  F2FP.F16.E4M3.UNPACK_B R71, R12 ;  /* 0x0000000cff47723e */ /* 0x000fe200020006ff */
[----:B------:R-:W-:-:S02]  /*2b80*/  HADD2.F32 R15, -RZ, R27.H1_H1 ;  /* 0x3000001bff0f7230 */ /* 0x000fc40000004100 */
[-C--:B------:R-:W-:Y:S01]  /*2b90*/  FMUL.FTZ R12, R56, R77.reuse ;  /* 0x0000004d380c7220 */ /* 0x080fe20000410000 */
[----:B------:R-:W-:Y:S02]  /*2ba0*/  HADD2.F32 R78, -RZ, R75.H1_H1 ;  /* 0x3000004bff4e7230 */ /* 0x000fe40000004100 */
[C---:B------:R-:W-:Y:S01]  /*2bb0*/  FMUL.FTZ R79, R57.reuse, R77 ;  /* 0x0000004d394f7220 */ /* 0x040fe20000410000 */
[----:B------:R-:W-:Y:S02]  /*2bc0*/  HADD2.F32 R27, -RZ, R27.H0_H0 ;  /* 0x2000001bff1b7230 */ /* 0x000fe40000004100 */
[----:B------:R-:W-:Y:S01]  /*2bd0*/  FFMA.FTZ R77, R57, R74, -R12 ;  /* 0x0000004a394d7223 */ /* 0x000fe2000001080c */
[----:B------:R-:W-:Y:S02]  /*2be0*/  HADD2.F32 R12, -RZ, R71.H1_H1 ;  /* 0x30000047ff0c7230 */ /* 0x000fe40000004100 */
[-C--:B------:R-:W-:Y:S01]  /*2bf0*/  FMUL.FTZ R80, R15, R78.reuse ;  /* 0x0000004e0f507220 */ /* 0x080fe20000410000 */
[----:B------:R-:W-:Y:S01]  /*2c00*/  F2FP.F16.E4M3.UNPACK_B R7, R7 ;  /* 0x00000007ff07723e */ /* 0x000fe200020006ff */
[C---:B------:R-:W-:Y:S01]  /*2c10*/  FMUL.FTZ R78, R27.reuse, R78 ;  /* 0x0000004e1b4e7220 */ /* 0x040fe20000410000 */
[----:B------:R-:W-:Y:S01]  /*2c20*/  F2FP.F16.E4M3.UNPACK_B R6, R6 ;  /* 0x00000006ff06723e */ /* 0x000fe200020006ff */
[----:B------:R-:W-:Y:S01]  /*2c30*/  FFMA.FTZ R80, R27, R12, -R80 ;  /* 0x0000000c1b507223 */ /* 0x000fe20000010850 */
[----:B------:R-:W-:-:S02]  /*2c40*/  HADD2.F32 R76, -RZ, R76.H0_H0 ;  /* 0x2000004cff4c7230 */ /* 0x000fc40000004100 */
[----:B------:R-:W-:Y:S01]  /*2c50*/  FFMA.FTZ R27, R15, R12, R78 ;  /* 0x0000000c0f1b7223 */ /* 0x000fe2000001004e */
[--C-:B------:R-:W-:Y:S02]  /*2c60*/  HADD2.F32 R12, -RZ, R7.reuse.H0_H0 ;  /* 0x20000007ff0c7230 */ /* 0x100fe40000004100 */
[----:B------:R-:W-:Y:S01]  /*2c70*/  FFMA.FTZ R74, R56, R74, R79 ;  /* 0x0000004a384a7223 */ /* 0x000fe2000001004f */
[----:B------:R-:W-:Y:S01]  /*2c80*/  HADD2.F32 R15, -RZ, R7.H1_H1 ;  /* 0x30000007ff0f7230 */ /* 0x000fe20000004100 */
[----:B------:R-:W-:Y:S01]  /*2c90*/  F2FP.SATFINITE.E4M3.F32.PACK_AB_MERGE_C R4, R26, R13, R81 ;  /* 0x0000000d1a04723e */ /* 0x000fe20004807051 */
[--C-:B------:R-:W-:Y:S01]  /*2ca0*/  HADD2.F32 R7, -RZ, R6.reuse.H0_H0 ;  /* 0x20000006ff077230 */ /* 0x100fe20000004100 */
[----:B------:R-:W-:Y:S01]  /*2cb0*/  F2FP.SATFINITE.E4M3.F32.PACK_AB_MERGE_C R27, R27, R80, RZ ;  /* 0x000000501b1b723e */ /* 0x000fe200048070ff */
[----:B------:R-:W-:Y:S02]  /*2cc0*/  HADD2.F32 R6, -RZ, R6.H1_H1 ;  /* 0x30000006ff067230 */ /* 0x000fe40000004100 */
[----:B------:R-:W-:Y:S01]  /*2cd0*/  FMUL.FTZ R57, R15, R76 ;  /* 0x0000004c0f397220 */ /* 0x000fe20000410000 */
[----:B------:R-:W-:-:S02]  /*2ce0*/  HADD2.F32 R75, -RZ, R75.H0_H0 ;  /* 0x2000004bff4b7230 */ /* 0x000fc40000004100 */
[----:B------:R-:W-:Y:S01]  /*2cf0*/  FMUL.FTZ R76, R12, R76 ;  /* 0x0000004c0c4c7220 */ /* 0x000fe20000410000 */
[----:B------:R-:W-:Y:S01]  /*2d00*/  HADD2.F32 R72, -RZ, R72.H0_H0 ;  /* 0x20000048ff487230 */ /* 0x000fe20000004100 */
[----:B------:R-:W-:Y:S01]  /*2d10*/  F2FP.SATFINITE.E4M3.F32.PACK_AB_MERGE_C R74, R74, R77, RZ ;  /* 0x0000004d4a4a723e */ /* 0x000fe200048070ff */
[----:B------:R-:W-:Y:S02]  /*2d20*/  HADD2.F32 R71, -RZ, R71.H0_H0 ;  /* 0x20000047ff477230 */ /* 0x000fe40000004100 */
[-C--:B------:R-:W-:Y:S01]  /*2d30*/  FMUL.FTZ R56, R6, R75.reuse ;  /* 0x0000004b06387220 */ /* 0x080fe20000410000 */
[----:B------:R-:W-:Y:S01]  /*2d40*/  FMUL.FTZ R75, R7, R75 ;  /* 0x0000004b074b7220 */ /* 0x000fe20000410000 */
[-C--:B------:R-:W-:Y:S01]  /*2d50*/  FFMA.FTZ R57, R12, R72.reuse, -R57 ;  /* 0x000000480c397223 */ /* 0x080fe20000010839 */
[----:B------:R-:W-:Y:S01]  /*2d60*/  FFMA.FTZ R76, R15, R72, R76 ;  /* 0x000000480f4c7223 */ /* 0x000fe2000001004c */
[-C--:B------:R-:W-:Y:S01]  /*2d70*/  FFMA.FTZ R56, R7, R71.reuse, -R56 ;  /* 0x0000004707387223 */ /* 0x080fe20000010838 */
[----:B------:R-:W-:-:S03]  /*2d80*/  FFMA.FTZ R75, R6, R71, R75 ;  /* 0x00000047064b7223 */ /* 0x000fc6000001004b */
[----:B------:R-:W-:Y:S02]  /*2d90*/  F2FP.SATFINITE.E4M3.F32.PACK_AB_MERGE_C R7, R76, R57, R74 ;  /* 0x000000394c07723e */ /* 0x000fe4000480704a */
[----:B------:R-:W-:-:S07]  /*2da0*/  F2FP.SATFINITE.E4M3.F32.PACK_AB_MERGE_C R6, R75, R56, R27 ;  /* 0x000000384b06723e */ /* 0x000fce000480701b */
.L_x_439:
[----:B------:R-:W-:Y:S05]  /*2db0*/  BSYNC B2 ;  /* 0x0000000000027941 */ /* 0x000fea0003800000 */
.L_x_438:
[----:B0-----:R4:W-:Y:S02]  /*2dc0*/  ST.E.128 desc[UR40][R10.64], R4 ;  /* 0x000000040a007985 */ /* 0x0019e4000c101d28 */
.L_x_437:
[----:B------:R-:W-:Y:S05]  /*2dd0*/  BSYNC B1 ;  /* 0x0000000000017941 */ /* 0x000fea0003800000 */
.L_x_436:
[----:B------:R-:W-:-:S13]  /*2de0*/  LOP3.LUT P3, RZ, R83, 0x1, RZ, 0xc0, !PT ;  /* 0x0000000153ff7812 */ /* 0x000fda000786c0ff */
[----:B------:R-:W-:Y:S05]  /*2df0*/  @P3 BRA `(.L_x_435) ;  /* 0x0000001c00143947 */ /* 0x000fea0003800000 */
[----:B----4-:R-:W4:Y:S04]  /*2e00*/  LDL R7, [R1+0x28] ;  /* 0x0000280001077983 */ /* 0x010f280000100800 */
[----:B------:R-:W2:Y:S04]  /*2e10*/  LDL R6, [R1+0x20] ;  /* 0x0000200001067983 */ /* 0x000ea80000100800 */
[----:B------:R-:W5:Y:S01]  /*2e20*/  LDL R12, [R1+0x24] ;  /* 0x00002400010c7983 */ /* 0x000f620000100800 */
[----:B------:R-:W-:Y:S01]  /*2e30*/  IMAD.MOV.U32 R5, RZ, RZ, 0x20 ;  /* 0x00000020ff057424 */ /* 0x000fe200078e00ff */
[----:B---3--:R-:W-:Y:S01]  /*2e40*/  IADD3 R10, P3, R156, R14, RZ ;  /* 0x0000000e9c0a7210 */ /* 0x008fe20007f7e0ff */
[----:B------:R-:W-:Y:S01]  /*2e50*/  IMAD R4, R19, 0x2800, RZ ;  /* 0x0000280013047824 */ /* 0x000fe200078e02ff */
[----:B------:R-:W-:Y:S02]  /*2e60*/  BSSY B1, `(.L_x_440) ;  /* 0x000006f000017945 */ /* 0x000fe40003800000 */
[----:B------:R-:W-:-:S04]  /*2e70*/  SEL R5, R5, 0xffffffe0, !P1 ;  /* 0xffffffe005057807 */ /* 0x000fc80004800000 */
[----:B----4-:R-:W-:-:S04]  /*2e80*/  IADD3 R5, R5, R7, R4 ;  /* 0x0000000705057210 */ /* 0x010fc80007ffe004 */
[----:B------:R-:W-:Y:S01]  /*2e90*/  IADD3 R4, R18, R5, RZ ;  /* 0x0000000512047210 */ /* 0x000fe20007ffe0ff */
[----:B--2---:R-:W-:Y:S01]  /*2ea0*/  IMAD.X R11, R69, 0x1, R6, P3 ;  /* 0x00000001450b7824 */ /* 0x004fe200018e0606 */
[----:B-----5:R-:W-:-:S04]  /*2eb0*/  ISETP.GE.AND P3, PT, R12, R73, PT ;  /* 0x000000490c00720c */ /* 0x020fc80003f66270 */
[----:B------:R-:W2:Y:S09]  /*2ec0*/  LDS.128 R4, [R4+0xe000] ;  /* 0x00e0000004047984 */ /* 0x000eb20000000c00 */
[----:B------:R-:W-:Y:S05]  /*2ed0*/  @P3 BRA `(.L_x_441) ;  /* 0x00000004009c3947 */ /* 0x000fea0003800000 */
[----:B------:R-:W-:Y:S02]  /*2ee0*/  SHF.R.U32.HI R8, RZ, 0x8, R9 ;  /* 0x00000008ff087819 */ /* 0x000fe40000011609 */
[----:B------:R-:W-:Y:S02]  /*2ef0*/  SHF.R.U32.HI R14, RZ, 0x8, R25 ;  /* 0x00000008ff0e7819 */ /* 0x000fe40000011619 */
[----:B------:R-:W-:Y:S02]  /*2f00*/  LOP3.LUT R12, R9, 0xff0000ff, RZ, 0xc0, !PT ;  /* 0xff0000ff090c7812 */ /* 0x000fe400078ec0ff */
[----:B------:R-:W-:Y:S01]  /*2f10*/  SHF.R.U32.HI R24, RZ, 0x10, R9 ;  /* 0x00000010ff187819 */ /* 0x000fe20000011609 */
[----:B------:R-:W-:Y:S01]  /*2f20*/  IMAD.SHL.U32 R9, R8, 0x100, RZ ;  /* 0x0000010008097824 */ /* 0x000fe200078e00ff */
[----:B------:R-:W-:Y:S01]  /*2f30*/  SHF.R.U32.HI R15, RZ, 0x10, R25 ;  /* 0x00000010ff0f7819 */ /* 0x000fe20000011619 */
[----:B------:R-:W-:Y:S01]  /*2f40*/  IMAD.SHL.U32 R14, R14, 0x100, RZ ;  /* 0x000001000e0e7824 */ /* 0x000fe200078e00ff */
[----:B-1----:R-:W-:Y:S01]  /*2f50*/  LOP3.LUT R13, R25, 0xff0000ff, RZ, 0xc0, !PT ;  /* 0xff0000ff190d7812 */ /* 0x002fe200078ec0ff */
[----:B--2---:R-:W-:Y:S01]  /*2f60*/  IMAD.MOV.U32 R8, RZ, RZ, R4 ;  /* 0x000000ffff087224 */ /* 0x004fe200078e0004 */
[----:B------:R-:W-:Y:S01]  /*2f70*/  LOP3.LUT R9, R12, 0xff00, R9, 0xf8, !PT ;  /* 0x0000ff000c097812 */ /* 0x000fe200078ef809 */
[----:B------:R-:W-:Y:S01]  /*2f80*/  IMAD.U32 R15, R15, 0x10000, RZ ;  /* 0x000100000f0f7824 */ /* 0x000fe200078e00ff */
[----:B------:R-:W-:-:S02]  /*2f90*/  LOP3.LUT R14, R13, 0xff00, R14, 0xf8, !PT ;  /* 0x0000ff000d0e7812 */ /* 0x000fc400078ef80e */
[----:B------:R-:W-:Y:S02]  /*2fa0*/  SHF.L.U32 R12, R24, 0x10, RZ ;  /* 0x00000010180c7819 */ /* 0x000fe400000006ff */
[-C--:B------:R-:W-:Y:S02]  /*2fb0*/  F2FP.F16.E4M3.UNPACK_B R4, R5.reuse ;  /* 0x00000005ff04723e */ /* 0x080fe400020006ff */
[----:B------:R-:W-:Y:S02]  /*2fc0*/  F2FP.F16.E4M3.UNPACK_B R13, R70.H1 ;  /* 0x00000046ff0d723e */ /* 0x000fe400030006ff */
[----:B------:R-:W-:Y:S01]  /*2fd0*/  LOP3.LUT R24, R9, 0xff0000, R12, 0xf8, !PT ;  /* 0x00ff000009187812 */ /* 0x000fe200078ef80c */
[--C-:B------:R-:W-:Y:S01]  /*2fe0*/  HADD2.F32 R9, -RZ, R4.reuse.H1_H1 ;  /* 0x30000004ff097230 */ /* 0x100fe20000004100 */
[----:B------:R-:W-:Y:S01]  /*2ff0*/  LOP3.LUT R27, R14, 0xff0000, R15, 0xf8, !PT ;  /* 0x00ff00000e1b7812 */ /* 0x000fe200078ef80f */
[--C-:B------:R-:W-:Y:S01]  /*3000*/  HADD2.F32 R25, -RZ, R13.reuse.H0_H0 ;  /* 0x2000000dff197230 */ /* 0x100fe20000004100 */
[----:B------:R-:W-:Y:S01]  /*3010*/  F2FP.F16.E4M3.UNPACK_B R14, R68.H1 ;  /* 0x00000044ff0e723e */ /* 0x000fe200030006ff */
[----:B------:R-:W-:Y:S01]  /*3020*/  HADD2.F32 R4, -RZ, R4.H0_H0 ;  /* 0x20000004ff047230 */ /* 0x000fe20000004100 */
[----:B------:R-:W-:Y:S01]  /*3030*/  F2FP.F16.E4M3.UNPACK_B R5, R5.H1 ;  /* 0x00000005ff05723e */ /* 0x000fe200030006ff */
[----:B------:R-:W-:-:S02]  /*3040*/  HADD2.F32 R26, -RZ, R13.H1_H1 ;  /* 0x3000000dff1a7230 */ /* 0x000fc40000004100 */
[CC--:B------:R-:W-:Y:S01]  /*3050*/  FMUL.FTZ R57, R9.reuse, R25.reuse ;  /* 0x0000001909397220 */ /* 0x0c0fe20000410000 */
[--C-:B------:R-:W-:Y:S02]  /*3060*/  HADD2.F32 R15, -RZ, R14.reuse.H0_H0 ;  /* 0x2000000eff0f7230 */ /* 0x100fe40000004100 */
[----:B------:R-:W-:Y:S01]  /*3070*/  FMUL.FTZ R56, R4, R25 ;  /* 0x0000001904387220 */ /* 0x000fe20000410000 */
[--C-:B------:R-:W-:Y:S01]  /*3080*/  HADD2.F32 R13, -RZ, R5.reuse.H1_H1 ;  /* 0x30000005ff0d7230 */ /* 0x100fe20000004100 */
[----:B------:R-:W-:Y:S01]  /*3090*/  F2FP.F16.E4M3.UNPACK_B R70, R70 ;  /* 0x00000046ff46723e */ /* 0x000fe200020006ff */
[----:B------:R-:W-:Y:S02]  /*30a0*/  HADD2.F32 R12, -RZ, R5.H0_H0 ;  /* 0x20000005ff0c7230 */ /* 0x000fe40000004100 */
[-C--:B------:R-:W-:Y:S01]  /*30b0*/  FFMA.FTZ R5, R9, R15.reuse, R56 ;  /* 0x0000000f09057223 */ /* 0x080fe20000010038 */
[----:B------:R-:W-:Y:S02]  /*30c0*/  HADD2.F32 R14, -RZ, R14.H1_H1 ;  /* 0x3000000eff0e7230 */ /* 0x000fe40000004100 */
[C---:B------:R-:W-:Y:S01]  /*30d0*/  FMUL.FTZ R25, R13.reuse, R26 ;  /* 0x0000001a0d197220 */ /* 0x040fe20000410000 */
[----:B------:R-:W-:Y:S01]  /*30e0*/  F2FP.F16.E4M3.UNPACK_B R9, R8.H1 ;  /* 0x00000008ff09723e */ /* 0x000fe200030006ff */
[----:B------:R-:W-:Y:S01]  /*30f0*/  FMUL.FTZ R26, R12, R26 ;  /* 0x0000001a0c1a7220 */ /* 0x000fe20000410000 */
[----:B------:R-:W-:Y:S01]  /*3100*/  FFMA.FTZ R4, R4, R15, -R57 ;  /* 0x0000000f04047223 */ /* 0x000fe20000010839 */
[----:B------:R-:W-:Y:S01]  /*3110*/  FFMA.FTZ R69, R12, R14, -R25 ;  /* 0x0000000e0c457223 */ /* 0x000fe20000010819 */
[----:B------:R-:W-:Y:S01]  /*3120*/  F2FP.F16.E4M3.UNPACK_B R8, R8 ;  /* 0x00000008ff08723e */ /* 0x000fe200020006ff */
[----:B------:R-:W-:Y:S01]  /*3130*/  FFMA.FTZ R72, R13, R14, R26 ;  /* 0x0000000e0d487223 */ /* 0x000fe2000001001a */
[----:B------:R-:W-:Y:S01]  /*3140*/  F2FP.F16.E4M3.UNPACK_B R68, R68 ;  /* 0x00000044ff44723e */ /* 0x000fe200020006ff */
[----:B------:R-:W-:-:S02]  /*3150*/  HADD2.F32 R15, -RZ, R70.H1_H1 ;  /* 0x30000046ff0f7230 */ /* 0x000fc40000004100 */
[--C-:B------:R-:W-:Y:S01]  /*3160*/  HADD2.F32 R12, -RZ, R9.reuse.H0_H0 ;  /* 0x20000009ff0c7230 */ /* 0x100fe20000004100 */
[----:B------:R-:W-:Y:S01]  /*3170*/  F2FP.SATFINITE.E4M3.F32.PACK_AB_MERGE_C R72, R72, R69, RZ ;  /* 0x000000454848723e */ /* 0x000fe200048070ff */
[----:B------:R-:W-:Y:S02]  /*3180*/  HADD2.F32 R13, -RZ, R9.H1_H1 ;  /* 0x30000009ff0d7230 */ /* 0x000fe40000004100 */
[----:B------:R-:W-:Y:S02]  /*3190*/  HADD2.F32 R9, -RZ, R8.H0_H0 ;  /* 0x20000008ff097230 */ /* 0x000fe40000004100 */
[-C--:B------:R-:W-:Y:S01]  /*31a0*/  FMUL.FTZ R56, R12, R15.reuse ;  /* 0x0000000f0c387220 */ /* 0x080fe20000410000 */
[----:B------:R-:W-:Y:S02]  /*31b0*/  HADD2.F32 R14, -RZ, R68.H1_H1 ;  /* 0x30000044ff0e7230 */ /* 0x000fe40000004100 */
[----:B------:R-:W-:Y:S01]  /*31c0*/  FMUL.FTZ R25, R13, R15 ;  /* 0x0000000f0d197220 */ /* 0x000fe20000410000 */
[----:B------:R-:W-:Y:S01]  /*31d0*/  HADD2.F32 R70, -RZ, R70.H0_H0 ;  /* 0x20000046ff467230 */ /* 0x000fe20000004100 */
[----:B------:R-:W-:Y:S01]  /*31e0*/  F2FP.SATFINITE.E4M3.F32.PACK_AB_MERGE_C R5, R5, R4, R72 ;  /* 0x000000040505723e */ /* 0x000fe20004807048 */
[----:B------:R-:W-:-:S02]  /*31f0*/  HADD2.F32 R8, -RZ, R8.H1_H1 ;  /* 0x30000008ff087230 */ /* 0x000fc40000004100 */
[-C--:B------:R-:W-:Y:S01]  /*3200*/  FFMA.FTZ R25, R12, R14.reuse, -R25 ;  /* 0x0000000e0c197223 */ /* 0x080fe20000010819 */
[----:B------:R-:W-:Y:S02]  /*3210*/  HADD2.F32 R68, -RZ, R68.H0_H0 ;  /* 0x20000044ff447230 */ /* 0x000fe40000004100 */
[----:B------:R-:W-:Y:S01]  /*3220*/  FFMA.FTZ R56, R13, R14, R56 ;  /* 0x0000000e0d387223 */ /* 0x000fe20000010038 */
[CC--:B------:R-:W-:Y:S01]  /*3230*/  FMUL.FTZ R15, R9.reuse, R70.reuse ;  /* 0x00000046090f7220 */ /* 0x0c0fe20000410000 */
[----:B------:R-:W-:Y:S01]  /*3240*/  FMUL.FTZ R26, R8, R70 ;  /* 0x00000046081a7220 */ /* 0x000fe20000410000 */
[----:B------:R-:W-:Y:S02]  /*3250*/  F2FP.F16.E4M3.UNPACK_B R14, R24.H1 ;  /* 0x00000018ff0e723e */ /* 0x000fe400030006ff */
[----:B------:R-:W-:Y:S01]  /*3260*/  F2FP.SATFINITE.E4M3.F32.PACK_AB_MERGE_C R71, R56, R25, RZ ;  /* 0x000000193847723e */ /* 0x000fe200048070ff */
[-C--:B------:R-:W-:Y:S01]  /*3270*/  FFMA.FTZ R57, R9, R68.reuse, -R26 ;  /* 0x0000004409397223 */ /* 0x080fe2000001081a */
[----:B------:R-:W-:Y:S01]  /*3280*/  F2FP.F16.E4M3.UNPACK_B R9, R7.H1 ;  /* 0x00000007ff09723e */ /* 0x000fe200030006ff */
[----:B------:R-:W-:Y:S01]  /*3290*/  FFMA.FTZ R68, R8, R68, R15 ;  /* 0x0000004408447223 */ /* 0x000fe2000001000f */
[-C--:B------:R-:W-:Y:S01]  /*32a0*/  F2FP.F16.E4M3.UNPACK_B R25, R27.reuse.H1 ;  /* 0x0000001bff19723e */ /* 0x080fe200030006ff */
[----:B------:R-:W-:Y:S01]  /*32b0*/  HADD2.F32 R15, -RZ, R14.H1_H1 ;  /* 0x3000000eff0f7230 */ /* 0x000fe20000004100 */
[----:B------:R-:W-:Y:S01]  /*32c0*/  F2FP.F16.E4M3.UNPACK_B R8, R6.H1 ;  /* 0x00000006ff08723e */ /* 0x000fe200030006ff */
[----:B------:R-:W-:Y:S01]  /*32d0*/  HADD2.F32 R13, -RZ, R9.H1_H1 ;  /* 0x30000009ff0d7230 */ /* 0x000fe20000004100 */
[----:B------:R-:W-:Y:S01]  /*32e0*/  F2FP.F16.E4M3.UNPACK_B R27, R27 ;  /* 0x0000001bff1b723e */ /* 0x000fe200020006ff */
[----:B------:R-:W-:Y:S01]  /*32f0*/  HADD2.F32 R56, -RZ, R25.H1_H1 ;  /* 0x30000019ff387230 */ /* 0x000fe20000004100 */
[----:B------:R-:W-:Y:S01]  /*3300*/  F2FP.F16.E4M3.UNPACK_B R24, R24 ;  /* 0x00000018ff18723e */ /* 0x000fe200020006ff */
[----:B------:R-:W-:Y:S01]  /*3310*/  HADD2.F32 R12, -RZ, R9.H0_H0 ;  /* 0x20000009ff0c7230 */ /* 0x000fe20000004100 */
[----:B------:R-:W-:Y:S01]  /*3320*/  F2FP.F16.E4M3.UNPACK_B R7, R7 ;  /* 0x00000007ff07723e */ /* 0x000fe200020006ff */
[----:B------:R-:W-:-:S02]  /*3330*/  HADD2.F32 R9, -RZ, R8.H1_H1 ;  /* 0x30000008ff097230 */ /* 0x000fc40000004100 */
[-C--:B------:R-:W-:Y:S01]  /*3340*/  FMUL.FTZ R69, R13, R56.reuse ;  /* 0x000000380d457220 */ /* 0x080fe20000410000 */
[--C-:B------:R-:W-:Y:S02]  /*3350*/  HADD2.F32 R26, -RZ, R27.reuse.H1_H1 ;  /* 0x3000001bff1a7230 */ /* 0x100fe40000004100 */
[C---:B------:R-:W-:Y:S01]  /*3360*/  FMUL.FTZ R56, R12.reuse, R56 ;  /* 0x000000380c387220 */ /* 0x040fe20000410000 */
[----:B------:R-:W-:Y:S02]  /*3370*/  HADD2.F32 R8, -RZ, R8.H0_H0 ;  /* 0x20000008ff087230 */ /* 0x000fe40000004100 */
[----:B------:R-:W-:Y:S01]  /*3380*/  FFMA.FTZ R70, R12, R15, -R69 ;  /* 0x0000000f0c467223 */ /* 0x000fe20000010845 */
[----:B------:R-:W-:Y:S02]  /*3390*/  HADD2.F32 R12, -RZ, R24.H1_H1 ;  /* 0x30000018ff0c7230 */ /* 0x000fe40000004100 */
[----:B------:R-:W-:Y:S01]  /*33a0*/  FMUL.FTZ R69, R9, R26 ;  /* 0x0000001a09457220 */ /* 0x000fe20000410000 */
[----:B------:R-:W-:Y:S01]  /*33b0*/  F2FP.F16.E4M3.UNPACK_B R6, R6 ;  /* 0x00000006ff06723e */ /* 0x000fe200020006ff */
[----:B------:R-:W-:Y:S01]  /*33c0*/  FMUL.FTZ R26, R8, R26 ;  /* 0x0000001a081a7220 */ /* 0x000fe20000410000 */
[----:B------:R-:W-:-:S02]  /*33d0*/  HADD2.F32 R27, -RZ, R27.H0_H0 ;  /* 0x2000001bff1b7230 */ /* 0x000fc40000004100 */
[-C--:B------:R-:W-:Y:S01]  /*33e0*/  FFMA.FTZ R69, R8, R12.reuse, -R69 ;  /* 0x0000000c08457223 */ /* 0x080fe20000010845 */
[--C-:B------:R-:W-:Y:S02]  /*33f0*/  HADD2.F32 R8, -RZ, R7.reuse.H0_H0 ;  /* 0x20000007ff087230 */ /* 0x100fe40000004100 */
[----:B------:R-:W-:Y:S01]  /*3400*/  FFMA.FTZ R26, R9, R12, R26 ;  /* 0x0000000c091a7223 */ /* 0x000fe2000001001a */
[----:B------:R-:W-:Y:S02]  /*3410*/  HADD2.F32 R9, -RZ, R7.H1_H1 ;  /* 0x30000007ff097230 */ /* 0x000fe40000004100 */
[----:B------:R-:W-:Y:S01]  /*3420*/  FFMA.FTZ R15, R13, R15, R56 ;  /* 0x0000000f0d0f7223 */ /* 0x000fe20000010038 */
[--C-:B------:R-:W-:Y:S01]  /*3430*/  HADD2.F32 R7, -RZ, R6.reuse.H0_H0 ;  /* 0x20000006ff077230 */ /* 0x100fe20000004100 */
[----:B------:R-:W-:Y:S01]  /*3440*/  F2FP.SATFINITE.E4M3.F32.PACK_AB_MERGE_C R4, R68, R57, R71 ;  /* 0x000000394404723e */ /* 0x000fe20004807047 */
[----:B------:R-:W-:Y:S01]  /*3450*/  HADD2.F32 R6, -RZ, R6.H1_H1 ;  /* 0x30000006ff067230 */ /* 0x000fe20000004100 */
[----:B------:R-:W-:Y:S01]  /*3460*/  F2FP.SATFINITE.E4M3.F32.PACK_AB_MERGE_C R26, R26, R69, RZ ;  /* 0x000000451a1a723e */ /* 0x000fe200048070ff */
[----:B------:R-:W-:Y:S01]  /*3470*/  HADD2.F32 R25, -RZ, R25.H0_H0 ;  /* 0x20000019ff197230 */ /* 0x000fe20000004100 */
[----:B------:R-:W-:Y:S01]  /*3480*/  F2FP.SATFINITE.E4M3.F32.PACK_AB_MERGE_C R15, R15, R70, RZ ;  /* 0x000000460f0f723e */ /* 0x000fe200048070ff */
[----:B------:R-:W-:-:S02]  /*3490*/  HADD2.F32 R14, -RZ, R14.H0_H0 ;  /* 0x2000000eff0e7230 */ /* 0x000fc40000004100 */
[----:B------:R-:W-:Y:S01]  /*34a0*/  FMUL.FTZ R12, R6, R27 ;  /* 0x0000001b060c7220 */ /* 0x000fe20000410000 */
[----:B------:R-:W-:Y:S02]  /*34b0*/  HADD2.F32 R24, -RZ, R24.H0_H0 ;  /* 0x20000018ff187230 */ /* 0x000fe40000004100 */
[-C--:B------:R-:W-:Y:S01]  /*34c0*/  FMUL.FTZ R13, R9, R25.reuse ;  /* 0x00000019090d7220 */ /* 0x080fe20000410000 */
[C---:B------:R-:W-:Y:S01]  /*34d0*/  FMUL.FTZ R56, R8.reuse, R25 ;  /* 0x0000001908387220 */ /* 0x040fe20000410000 */
[----:B------:R-:W-:Y:S02]  /*34e0*/  FMUL.FTZ R27, R7, R27 ;  /* 0x0000001b071b7220 */ /* 0x000fe40000410000 */
[-C--:B------:R-:W-:Y:S01]  /*34f0*/  FFMA.FTZ R13, R8, R14.reuse, -R13 ;  /* 0x0000000e080d7223 */ /* 0x080fe2000001080d */
[----:B------:R-:W-:Y:S01]  /*3500*/  FFMA.FTZ R56, R9, R14, R56 ;  /* 0x0000000e09387223 */ /* 0x000fe20000010038 */
[-C--:B------:R-:W-:Y:S01]  /*3510*/  FFMA.FTZ R12, R7, R24.reuse, -R12 ;  /* 0x00000018070c7223 */ /* 0x080fe2000001080c */
[----:B------:R-:W-:-:S03]  /*3520*/  FFMA.FTZ R27, R6, R24, R27 ;  /* 0x00000018061b7223 */ /* 0x000fc6000001001b */
[----:B------:R-:W-:Y:S02]  /*3530*/  F2FP.SATFINITE.E4M3.F32.PACK_AB_MERGE_C R7, R56, R13, R15 ;  /* 0x0000000d3807723e */ /* 0x000fe4000480700f */
[----:B------:R-:W-:-:S07]  /*3540*/  F2FP.SATFINITE.E4M3.F32.PACK_AB_MERGE_C R6, R27, R12, R26 ;  /* 0x0000000c1b06723e */ /* 0x000fce000480701a */
.L_x_441:
[----:B------:R-:W-:Y:S05]  /*3550*/  BSYNC B1 ;  /* 0x0000000000017941 */ /* 0x000fea0003800000 */
.L_x_440:
[----:B--2---:R2:W-:Y:S01]  /*3560*/  ST.E.128 desc[UR40][R10.64], R4 ;  /* 0x000000040a007985 */ /* 0x0045e2000c101d28 */
[----:B------:R-:W-:Y:S05]  /*3570*/  BRA `(.L_x_435) ;  /* 0x0000001400347947 */ /* 0x000fea0003800000 */
.L_x_428:
[----:B------:R-:W0:Y:S01]  /*3580*/  S2R R8, SR_TID.X ;  /* 0x0000000000087919 */ /* 0x000e220000002100 */
[----:B------:R-:W-:Y:S01]  /*3590*/  IMAD R65, R2, -0xa0, R31 ;  /* 0xffffff6002417824 */ /* 0x000fe200078e021f */
[----:B------:R-:W2:Y:S04]  /*35a0*/  LDL R14, [R1+0x18] ;  /* 0x00001800010e7983 */ /* 0x000ea80000100800 */
[----:B------:R-:W-:Y:S01]  /*35b0*/  VIMNMX R65, R65, 0xa0, PT ;  /* 0x000000a041417848 */ /* 0x000fe20003fe0100 */
[----:B0-----:R-:W-:-:S05]  /*35c0*/  VIADD R8, R8, 0xffffff80 ;  /* 0xffffff8008087836 */ /* 0x001fca0000000000 */
[----:B------:R-:W-:-:S04]  /*35d0*/  LEA.HI R8, R8, R8, RZ, 0x1 ;  /* 0x0000000808087211 */ /* 0x000fc800078f08ff */
[----:B------:R-:W-:-:S04]  /*35e0*/  SHF.R.S32.HI R8, RZ, 0x1, R8 ;  /* 0x00000001ff087819 */ /* 0x000fc80000011408 */
[----:B------:R-:W-:-:S04]  /*35f0*/  ISETP.GE.AND P3, PT, R8, R65, PT ;  /* 0x000000410800720c */ /* 0x000fc80003f66270 */
[----:B------:R-:W-:-:S13]  /*3600*/  ISETP.GE.OR P4, PT, R16, R73, P3 ;  /* 0x000000491000720c */ /* 0x000fda0001f86670 */
[----:B------:R-:W0:Y:S02]  /*3610*/  @!P4 LDC.64 R8, c[0x0][0x3e8] ;  /* 0x0000fa00ff08cb82 */ /* 0x000e240000000a00 */
[----:B0-----:R-:W-:-:S04]  /*3620*/  @!P4 IADD3 R8, P5, P6, R32, R8, R6 ;  /* 0x000000082008c210 */ /* 0x001fc80007ebe006 */
[----:B------:R-:W-:Y:S02]  /*3630*/  @!P4 IADD3.X R9, R51, R9, R10, P5, P6 ;  /* 0x000000093309c210 */ /* 0x000fe40002fec40a */
[----:B------:R-:W0:Y:S01]  /*3640*/  @!P4 LDC.64 R10, c[0x0][0x400] ;  /* 0x00010000ff0acb82 */ /* 0x000e220000000a00 */
[----:B------:R-:W-:Y:S02]  /*3650*/  CS2R R6, SRZ ;  /* 0x0000000000067805 */ /* 0x000fe4000001ff00 */
[----:B------:R-:W-:Y:S02]  /*3660*/  CS2R R26, SRZ ;  /* 0x00000000001a7805 */ /* 0x000fe4000001ff00 */
[----:B------:R-:W-:Y:S02]  /*3670*/  CS2R R24, SRZ ;  /* 0x0000000000187805 */ /* 0x000fe4000001ff00 */
[----:B0-----:R-:W-:Y:S02]  /*3680*/  @!P4 IADD3 R10, P5, P6, R38, R10, R4 ;  /* 0x0000000a260ac210 */ /* 0x001fe40007ebe004 */
[----:B------:R-:W-:-:S02]  /*3690*/  CS2R R4, SRZ ;  /* 0x0000000000047805 */ /* 0x000fc4000001ff00 */
[----:B------:R-:W-:-:S04]  /*36a0*/  @!P4 IADD3.X R11, R53, R11, R12, P5, P6 ;  /* 0x0000000b350bc210 */ /* 0x000fc80002fec40c */
[----:B------:R-:W3:Y:S04]  /*36b0*/  @!P4 LDG.E.128 R4, desc[UR40][R8.64] ;  /* 0x000000280804c981 */ /* 0x000ee8000c1e1d00 */
[----:B------:R-:W4:Y:S01]  /*36c0*/  @!P4 LDG.E.128 R24, desc[UR40][R10.64] ;  /* 0x000000280a18c981 */ /* 0x000f22000c1e1d00 */
[----:B------:R-:W-:Y:S02]  /*36d0*/  ISETP.GE.AND P5, PT, R16, R73, PT ;  /* 0x000000491000720c */ /* 0x000fe40003fa6270 */
[----:B--2---:R-:W-:Y:S01]  /*36e0*/  ISETP.NE.AND P4, PT, R14, 0x3, PT ;  /* 0x000000030e00780c */ /* 0x004fe20003f85270 */
[----:B---3--:R-:W-:Y:S02]  /*36f0*/  IMAD.MOV.U32 R72, RZ, RZ, R6 ;  /* 0x000000ffff487224 */ /* 0x008fe400078e0006 */
[----:B------:R-:W-:Y:S01]  /*3700*/  IMAD.MOV.U32 R73, RZ, RZ, R4 ;  /* 0x000000ffff497224 */ /* 0x000fe200078e0004 */
[----:B----4-:R-:W-:Y:S01]  /*3710*/  MOV R70, R26 ;  /* 0x0000001a00467202 */ /* 0x010fe20000000f00 */
[----:B------:R-:W-:-:S08]  /*3720*/  IMAD.MOV.U32 R75, RZ, RZ, R24 ;  /* 0x000000ffff4b7224 */ /* 0x000fd000078e0018 */
[----:B------:R-:W-:Y:S05]  /*3730*/  @!P4 BRA `(.L_x_442) ;  /* 0x000000000004c947 */ /* 0x000fea0003800000 */
[----:B------:R-:W-:Y:S01]  /*3740*/  BPT.TRAP 0x1 ;  /* 0x000000040000795c */ /* 0x000fe20000300000 */
.L_x_442:
[----:B------:R-:W-:Y:S01]  /*3750*/  IMAD R66, R19, 0x8, R18 ;  /* 0x0000000813427824 */ /* 0x000fe200078e0212 */
[----:B------:R-:W-:Y:S01]  /*3760*/  SHF.L.U32 R67, R157, 0x1f, RZ ;  /* 0x0000001f9d437819 */ /* 0x000fe200000006ff */
[----:B------:R-:W-:Y:S03]  /*3770*/  BSSY B1, `(.L_x_443) ;  /* 0x0000003000017945 */ /* 0x000fe60003800000 */
[----:B------:R-:W0:Y:S02]  /*3780*/  SYNCS.PHASECHK.TRANS64.TRYWAIT P6, [R66+URZ+0x13290], R67 ;  /* 0x01329043420075a7 */ /* 0x000e2400080c017f */
[----:B0-----:R-:W-:Y:S05]  /*3790*/  @!P6 BRA `(.L_x_444) ;  /* 0x00000144001ce947 */ /* 0x001fea0003800000 */
.L_x_659:
[----:B------:R-:W-:Y:S05]  /*37a0*/  BSYNC B1 ;  /* 0x0000000000017941 */ /* 0x000fea0003800000 */
.L_x_443:
[----:B------:R-:W-:-:S03]  /*37b0*/  UMOV UR4, 0xffffffff ;  /* 0xffffffff00047882 */ /* 0x000fc60000000000 */
[----:B------:R-:W-:Y:S05]  /*37c0*/  BRA.DIV UR4, `(.L_x_445) ;  /* 0x0000014604247947 */ /* 0x000fea000b800000 */
[----:B------:R1:W2:Y:S04]  /*37d0*/  SHFL.IDX PT, R69, R13, RZ, 0x1e1f ;  /* 0x001e1fff0d457589 */ /* 0x0002a800000e0000 */
[----:B------:R-:W3:Y:S02]  /*37e0*/  SHFL.IDX PT, R71, R71, RZ, 0x1e1f ;  /* 0x001e1fff47477589 */ /* 0x000ee400000e0000 */
.L_x_663:
[----:B------:R-:W4:Y:S02]  /*37f0*/  LDC R68, c[0x0][0x2f4] ;  /* 0x0000bd00ff447b82 */ /* 0x000f240000000800 */
[----:B----4-:R-:W-:-:S13]  /*3800*/  ISETP.GE.OR P3, PT, R16, R68, P3 ;  /* 0x000000441000720c */ /* 0x010fda0001f66670 */
[----:B------:R-:W-:Y:S05]  /*3810*/  @P3 BRA `(.L_x_435) ;  /* 0x00000010008c3947 */ /* 0x000fea0003800000 */
[----:B------:R-:W4:Y:S04]  /*3820*/  LDL R12, [R1+0x34] ;  /* 0x00003400010c7983 */ /* 0x000f280000100800 */
[----:B------:R-:W5:Y:S04]  /*3830*/  LDL R11, [R1+0x38] ;  /* 0x00003800010b7983 */ /* 0x000f680000100800 */
[----:B------:R-:W5:Y:S01]  /*3840*/  LDL R10, [R1+0x3c] ;  /* 0x00003c00010a7983 */ /* 0x000f620000100800 */
[----:B------:R-:W-:Y:S01]  /*3850*/  IMAD.IADD R8, R68, 0x1, -R47 ;  /* 0x0000000144087824 */ /* 0x000fe200078e0a2f */
[----:B---3--:R-:W-:Y:S01]  /*3860*/  IADD3 R56, P3, R54, R71, RZ ;  /* 0x0000004736387210 */ /* 0x008fe20007f7e0ff */
[----:B------:R-:W-:Y:S03]  /*3870*/  BSSY B1, `(.L_x_446) ;  /* 0x00000e0000017945 */ /* 0x000fe60003800000 */
[----:B------:R-:W-:-:S02]  /*3880*/  SEL R8, R47, R8, !P0 ;  /* 0x000000082f087207 */ /* 0x000fc40004000000 */
[----:B--2---:R-:W-:Y:S02]  /*3890*/  LEA.HI.X.SX32 R57, R54, R69, 0x1, P3 ;  /* 0x0000004536397211 */ /* 0x004fe400018f0eff */
[----:B------:R-:W-:-:S04]  /*38a0*/  SHF.R.S32.HI R9, RZ, 0x1f, R8 ;  /* 0x0000001fff097819 */ /* 0x000fc80000011408 */
[----:B------:R-:W-:-:S04]  /*38b0*/  LEA.HI R9, R9, R8, RZ, 0x5 ;  /* 0x0000000809097211 */ /* 0x000fc800078f28ff */
[----:B------:R-:W-:Y:S01]  /*38c0*/  SHF.R.S32.HI R8, RZ, 0x5, R9 ;  /* 0x00000005ff087819 */ /* 0x000fe20000011409 */
[----:B------:R-:W-:-:S03]  /*38d0*/  IMAD R9, R19, 0x2800, R58 ;  /* 0x0000280013097824 */ /* 0x000fc600078e023a */
[----:B------:R-:W-:Y:S01]  /*38e0*/  LEA.HI.SX32 R8, R3, R8, 0x1c ;  /* 0x0000000803087211 */ /* 0x000fe200078fe2ff */
[----:B------:R-:W-:-:S04]  /*38f0*/  IMAD.IADD R9, R18, 0x1, R9 ;  /* 0x0000000112097824 */ /* 0x000fc800078e0209 */
[----:B------:R-:W-:-:S05]  /*3900*/  IMAD.SHL.U32 R74, R8, 0x10, RZ ;  /* 0x00000010084a7824 */ /* 0x000fca00078e00ff */
[----:B----4-:R-:W-:-:S04]  /*3910*/  LOP3.LUT R8, R12, 0x30, R74, 0xf8, !PT ;  /* 0x000000300c087812 */ /* 0x010fc800078ef84a */
[----:B-----5:R-:W-:-:S04]  /*3920*/  LOP3.LUT R8, R8, R11, RZ, 0x3c, !PT ;  /* 0x0000000b08087212 */ /* 0x020fc800078e3cff */
[----:B------:R-:W-:-:S05]  /*3930*/  IADD3 R8, R10, R8, RZ ;  /* 0x000000080a087210 */ /* 0x000fca0007ffe0ff */
[----:B------:R-:W-:-:S04]  /*3940*/  IMAD R11, R19, 0x2800, R8 ;  /* 0x00002800130b7824 */ /* 0x000fc800078e0208 */
[----:B------:R-:W-:Y:S02]  /*3950*/  IMAD.IADD R12, R18, 0x1, R11 ;  /* 0x00000001120c7824 */ /* 0x000fe400078e020b */
[----:B------:R-:W2:Y:S04]  /*3960*/  LDS.128 R8, [R9+0xe000] ;  /* 0x00e0000009087984 */ /* 0x000ea80000000c00 */
[----:B-1----:R-:W1:Y:S01]  /*3970*/  LDS.128 R12, [R12+0xe000] ;  /* 0x00e000000c0c7984 */ /* 0x002e620000000c00 */
[----:B------:R-:W-:Y:S05]  /*3980*/  @P5 BRA `(.L_x_447) ;  /* 0x0000000c00385947 */ /* 0x000fea0003800000 */
[--C-:B------:R-:W-:Y:S01]  /*3990*/  SHF.R.U32.HI R84, RZ, 0x8, R5.reuse ;  /* 0x00000008ff547819 */ /* 0x100fe20000011605 */
[----:B--2---:R-:W-:Y:S01]  /*39a0*/  IMAD.MOV.U32 R24, RZ, RZ, R8 ;  /* 0x000000ffff187224 */ /* 0x004fe200078e0008 */
[----:B------:R-:W-:Y:S02]  /*39b0*/  LOP3.LUT R4, R5, 0xff0000ff, RZ, 0xc0, !PT ;  /* 0xff0000ff05047812 */ /* 0x000fe400078ec0ff */
[----:B------:R-:W-:Y:S02]  /*39c0*/  SHF.R.U32.HI R83, RZ, 0x10, R5 ;  /* 0x00000010ff537819 */ /* 0x000fe40000011605 */
[----:B------:R-:W-:Y:S02]  /*39d0*/  SHF.R.U32.HI R80, RZ, 0x8, R7 ;  /* 0x00000008ff507819 */ /* 0x000fe40000011607 */
[----:B------:R-:W-:Y:S02]  /*39e0*/  SHF.L.U32 R5, R84, 0x8, RZ ;  /* 0x0000000854057819 */ /* 0x000fe400000006ff */
[----:B------:R-:W-:-:S02]  /*39f0*/  SHF.R.U32.HI R78, RZ, 0x8, R25 ;  /* 0x00000008ff4e7819 */ /* 0x000fc40000011619 */
[----:B------:R-:W-:Y:S02]  /*3a00*/  LOP3.LUT R6, R7, 0xff0000ff, RZ, 0xc0, !PT ;  /* 0xff0000ff07067812 */ /* 0x000fe400078ec0ff */
[----:B------:R-:W-:Y:S01]  /*3a10*/  SHF.R.U32.HI R79, RZ, 0x10, R7 ;  /* 0x00000010ff4f7819 */ /* 0x000fe20000011607 */
[----:B------:R-:W-:Y:S01]  /*3a20*/  IMAD.SHL.U32 R7, R80, 0x100, RZ ;  /* 0x0000010050077824 */ /* 0x000fe200078e00ff */
[----:B------:R-:W-:Y:S01]  /*3a30*/  LOP3.LUT R4, R4, 0xff00, R5, 0xf8, !PT ;  /* 0x0000ff0004047812 */ /* 0x000fe200078ef805 */
[----:B------:R-:W-:Y:S01]  /*3a40*/  IMAD.U32 R5, R83, 0x10000, RZ ;  /* 0x0001000053057824 */ /* 0x000fe200078e00ff */
[--C-:B------:R-:W-:Y:S02]  /*3a50*/  SHF.R.U32.HI R77, RZ, 0x8, R27.reuse ;  /* 0x00000008ff4d7819 */ /* 0x100fe4000001161b */
[----:B------:R-:W-:Y:S02]  /*3a60*/  LOP3.LUT R76, R27, 0xff0000ff, RZ, 0xc0, !PT ;  /* 0xff0000ff1b4c7812 */ /* 0x000fe400078ec0ff */
[----:B------:R-:W-:Y:S01]  /*3a70*/  SHF.R.U32.HI R81, RZ, 0x10, R27 ;  /* 0x00000010ff517819 */ /* 0x000fe2000001161b */
[----:B------:R-:W-:Y:S01]  /*3a80*/  IMAD.SHL.U32 R27, R78, 0x100, RZ ;  /* 0x000001004e1b7824 */ /* 0x000fe200078e00ff */
[----:B------:R-:W-:Y:S01]  /*3a90*/  LOP3.LUT R26, R25, 0xff0000ff, RZ, 0xc0, !PT ;  /* 0xff0000ff191a7812 */ /* 0x000fe200078ec0ff */
[----:B------:R-:W-:Y:S01]  /*3aa0*/  IMAD.SHL.U32 R77, R77, 0x100, RZ ;  /* 0x000001004d4d7824 */ /* 0x000fe200078e00ff */
[----:B------:R-:W-:Y:S01]  /*3ab0*/  SHF.R.U32.HI R82, RZ, 0x10, R25 ;  /* 0x00000010ff527819 */ /* 0x000fe20000011619 */
[----:B-1----:R-:W-:Y:S01]  /*3ac0*/  IMAD.MOV.U32 R25, RZ, RZ, R12 ;  /* 0x000000ffff197224 */ /* 0x002fe200078e000c */
[----:B------:R-:W-:Y:S01]  /*3ad0*/  LOP3.LUT R7, R6, 0xff00, R7, 0xf8, !PT ;  /* 0x0000ff0006077812 */ /* 0x000fe200078ef807 */
[----:B------:R-:W-:Y:S01]  /*3ae0*/  IMAD.U32 R81, R81, 0x10000, RZ ;  /* 0x0001000051517824 */ /* 0x000fe200078e00ff */
[----:B------:R-:W-:-:S02]  /*3af0*/  LOP3.LUT R6, R4, 0xff0000, R5, 0xf8, !PT ;  /* 0x00ff000004067812 */ /* 0x000fc400078ef805 */
[----:B------:R-:W-:Y:S02]  /*3b00*/  LOP3.LUT R78, R26, 0xff00, R27, 0xf8, !PT ;  /* 0x0000ff001a4e7812 */ /* 0x000fe400078ef81b */
[----:B------:R-:W-:Y:S02]  /*3b10*/  SHF.L.U32 R4, R79, 0x10, RZ ;  /* 0x000000104f047819 */ /* 0x000fe400000006ff */
[----:B------:R-:W-:Y:S02]  /*3b20*/  F2FP.F16.E4M3.UNPACK_B R79, R75.H1 ;  /* 0x0000004bff4f723e */ /* 0x000fe400030006ff */
[----:B------:R-:W-:Y:S02]  /*3b30*/  F2FP.F16.E4M3.UNPACK_B R27, R25.H1 ;  /* 0x00000019ff1b723e */ /* 0x000fe400030006ff */
[----:B------:R-:W-:Y:S01]  /*3b40*/  F2FP.F16.E4M3.UNPACK_B R26, R24.H1 ;  /* 0x00000018ff1a723e */ /* 0x000fe200030006ff */
[----:B------:R-:W-:Y:S01]  /*3b50*/  HADD2.F32 R5, -RZ, R79.H0_H0 ;  /* 0x2000004fff057230 */ /* 0x000fe20000004100 */
[----:B------:R-:W-:Y:S01]  /*3b60*/  LOP3.LUT R80, R76, 0xff00, R77, 0xf8, !PT ;  /* 0x0000ff004c507812 */ /* 0x000fe200078ef84d */
[----:B------:R-:W-:Y:S01]  /*3b70*/  HADD2.F32 R12, -RZ, R27.H0_H0 ;  /* 0x2000001bff0c7230 */ /* 0x000fe20000004100 */
[----:B------:R-:W-:Y:S01]  /*3b80*/  F2FP.F16.E4M3.UNPACK_B R76, R73.H1 ;  /* 0x00000049ff4c723e */ /* 0x000fe200030006ff */
[----:B------:R-:W-:Y:S01]  /*3b90*/  HADD2.F32 R8, -RZ, R26.H0_H0 ;  /* 0x2000001aff087230 */ /* 0x000fe20000004100 */
[----:B------:R-:W-:Y:S01]  /*3ba0*/  LOP3.LUT R4, R7, 0xff0000, R4, 0xf8, !PT ;  /* 0x00ff000007047812 */ /* 0x000fe200078ef804 */
[----:B------:R-:W-:-:S02]  /*3bb0*/  IMAD.U32 R7, R82, 0x10000, RZ ;  /* 0x0001000052077824 */ /* 0x000fc400078e00ff */
[-C--:B------:R-:W-:Y:S01]  /*3bc0*/  FMUL.FTZ R83, R12, R5.reuse ;  /* 0x000000050c537220 */ /* 0x080fe20000410000 */
[----:B------:R-:W-:Y:S02]  /*3bd0*/  HADD2.F32 R77, -RZ, R76.H0_H0 ;  /* 0x2000004cff4d7230 */ /* 0x000fe40000004100 */
[----:B------:R-:W-:Y:S01]  /*3be0*/  FMUL.FTZ R85, R8, R5 ;  /* 0x0000000508557220 */ /* 0x000fe20000410000 */
[----:B------:R-:W-:Y:S01]  /*3bf0*/  LOP3.LUT R5, R80, 0xff0000, R81, 0xf8, !PT ;  /* 0x00ff000050057812 */ /* 0x000fe200078ef851 */
[----:B------:R-:W-:Y:S01]  /*3c00*/  HADD2.F32 R79, -RZ, R79.H1_H1 ;  /* 0x3000004fff4f7230 */ /* 0x000fe20000004100 */
[----:B------:R-:W-:Y:S01]  /*3c10*/  F2FP.F16.E4M3.UNPACK_B R80, R75 ;  /* 0x0000004bff50723e */ /* 0x000fe200020006ff */
[-C--:B------:R-:W-:Y:S01]  /*3c20*/  FFMA.FTZ R8, R8, R77.reuse, -R83 ;  /* 0x0000004d08087223 */ /* 0x080fe20000010853 */
[----:B------:R-:W-:Y:S01]  /*3c30*/  FFMA.FTZ R12, R12, R77, R85 ;  /* 0x0000004d0c0c7223 */ /* 0x000fe20000010055 */
[----:B------:R-:W-:Y:S01]  /*3c40*/  F2FP.F16.E4M3.UNPACK_B R77, R73 ;  /* 0x00000049ff4d723e */ /* 0x000fe200020006ff */
[----:B------:R-:W-:Y:S01]  /*3c50*/  HADD2.F32 R26, -RZ, R26.H1_H1 ;  /* 0x3000001aff1a7230 */ /* 0x000fe20000004100 */
[----:B------:R-:W-:Y:S01]  /*3c60*/  F2FP.F16.E4M3.UNPACK_B R75, R25 ;  /* 0x00000019ff4b723e */ /* 0x000fe200020006ff */
[----:B------:R-:W-:Y:S01]  /*3c70*/  HADD2.F32 R27, -RZ, R27.H1_H1 ;  /* 0x3000001bff1b7230 */ /* 0x000fe20000004100 */
[----:B------:R-:W-:Y:S01]  /*3c80*/  F2FP.F16.E4M3.UNPACK_B R73, R24 ;  /* 0x00000018ff49723e */ /* 0x000fe200020006ff */
[----:B------:R-:W-:Y:S01]  /*3c90*/  HADD2.F32 R81, -RZ, R80.H0_H0 ;  /* 0x20000050ff517230 */ /* 0x000fe20000004100 */
[----:B------:R-:W-:Y:S01]  /*3ca0*/  LOP3.LUT R7, R78, 0xff0000, R7, 0xf8, !PT ;  /* 0x00ff00004e077812 */ /* 0x000fe200078ef807 */
[----:B------:R-:W-:-:S02]  /*3cb0*/  HADD2.F32 R78, -RZ, R76.H1_H1 ;  /* 0x3000004cff4e7230 */ /* 0x000fc40000004100 */
[-C--:B------:R-:W-:Y:S01]  /*3cc0*/  FMUL.FTZ R82, R26, R79.reuse ;  /* 0x0000004f1a527220 */ /* 0x080fe20000410000 */
[----:B------:R-:W-:Y:S02]  /*3cd0*/  HADD2.F32 R76, -RZ, R75.H0_H0 ;  /* 0x2000004bff4c7230 */ /* 0x000fe40000004100 */
[C---:B------:R-:W-:Y:S01]  /*3ce0*/  FMUL.FTZ R25, R27.reuse, R79 ;  /* 0x0000004f1b197220 */ /* 0x040fe20000410000 */
[----:B------:R-:W-:Y:S02]  /*3cf0*/  HADD2.F32 R24, -RZ, R73.H0_H0 ;  /* 0x20000049ff187230 */ /* 0x000fe40000004100 */
[----:B------:R-:W-:Y:S01]  /*3d00*/  FFMA.FTZ R27, R27, R78, R82 ;  /* 0x0000004e1b1b7223 */ /* 0x000fe20000010052 */
[----:B------:R-:W-:Y:S02]  /*3d10*/  HADD2.F32 R79, -RZ, R77.H0_H0 ;  /* 0x2000004dff4f7230 */ /* 0x000fe40000004100 */
[----:B------:R-:W-:Y:S01]  /*3d20*/  FMUL.FTZ R83, R76, R81 ;  /* 0x000000514c537220 */ /* 0x000fe20000410000 */
[----:B------:R-:W-:-:S02]  /*3d30*/  HADD2.F32 R82, -RZ, R80.H1_H1 ;  /* 0x30000050ff527230 */ /* 0x000fc40000004100 */
[----:B------:R-:W-:Y:S01]  /*3d40*/  FMUL.FTZ R81, R24, R81 ;  /* 0x0000005118517220 */ /* 0x000fe20000410000 */
[----:B------:R-:W-:Y:S02]  /*3d50*/  HADD2.F32 R75, -RZ, R75.H1_H1 ;  /* 0x3000004bff4b7230 */ /* 0x000fe40000004100 */
[----:B------:R-:W-:Y:S01]  /*3d60*/  FFMA.FTZ R25, R26, R78, -R25 ;  /* 0x0000004e1a197223 */ /* 0x000fe20000010819 */
[----:B------:R-:W-:Y:S02]  /*3d70*/  HADD2.F32 R73, -RZ, R73.H1_H1 ;  /* 0x30000049ff497230 */ /* 0x000fe40000004100 */
[-C--:B------:R-:W-:Y:S01]  /*3d80*/  FFMA.FTZ R26, R76, R79.reuse, R81 ;  /* 0x0000004f4c1a7223 */ /* 0x080fe20000010051 */
[----:B------:R-:W-:Y:S02]  /*3d90*/  HADD2.F32 R80, -RZ, R77.H1_H1 ;  /* 0x3000004dff507230 */ /* 0x000fe40000004100 */
[----:B------:R-:W-:Y:S01]  /*3da0*/  FMUL.FTZ R76, R75, R82 ;  /* 0x000000524b4c7220 */ /* 0x000fe20000410000 */
[----:B------:R-:W-:Y:S01]  /*3db0*/  F2FP.F16.E4M3.UNPACK_B R77, R70.H1 ;  /* 0x00000046ff4d723e */ /* 0x000fe200030006ff */
[C---:B------:R-:W-:Y:S01]  /*3dc0*/  FMUL.FTZ R84, R73.reuse, R82 ;  /* 0x0000005249547220 */ /* 0x040fe20000410000 */
[----:B------:R-:W-:Y:S01]  /*3dd0*/  F2FP.F16.E4M3.UNPACK_B R78, R14.H1 ;  /* 0x0000000eff4e723e */ /* 0x000fe200030006ff */
[----:B------:R-:W-:Y:S01]  /*3de0*/  FFMA.FTZ R73, R73, R80, -R76 ;  /* 0x0000005049497223 */ /* 0x000fe2000001084c */
[----:B------:R-:W-:Y:S01]  /*3df0*/  FFMA.FTZ R24, R24, R79, -R83 ;  /* 0x0000004f18187223 */ /* 0x000fe20000010853 */
[----:B------:R-:W-:Y:S01]  /*3e00*/  F2FP.F16.E4M3.UNPACK_B R81, R72.H1 ;  /* 0x00000048ff51723e */ /* 0x000fe200030006ff */
[----:B------:R-:W-:Y:S01]  /*3e10*/  HADD2.F32 R82, -RZ, R77.H0_H0 ;  /* 0x2000004dff527230 */ /* 0x000fe20000004100 */
[----:B------:R-:W-:Y:S01]  /*3e20*/  F2FP.F16.E4M3.UNPACK_B R76, R10.H1 ;  /* 0x0000000aff4c723e */ /* 0x000fe200030006ff */
[----:B------:R-:W-:-:S02]  /*3e30*/  HADD2.F32 R79, -RZ, R78.H0_H0 ;  /* 0x2000004eff4f7230 */ /* 0x000fc40000004100 */
[----:B------:R-:W-:Y:S01]  /*3e40*/  FFMA.FTZ R75, R75, R80, R84 ;  /* 0x000000504b4b7223 */ /* 0x000fe20000010054 */
[----:B------:R-:W-:Y:S01]  /*3e50*/  HADD2.F32 R83, -RZ, R77.H1_H1 ;  /* 0x3000004dff537230 */ /* 0x000fe20000004100 */
[----:B------:R-:W-:Y:S01]  /*3e60*/  F2FP.F16.E4M3.UNPACK_B R10, R10 ;  /* 0x0000000aff0a723e */ /* 0x000fe200020006ff */
[----:B------:R-:W-:Y:S02]  /*3e70*/  HADD2.F32 R77, -RZ, R76.H0_H0 ;  /* 0x2000004cff4d7230 */ /* 0x000fe40000004100 */
[----:B------:R-:W-:Y:S01]  /*3e80*/  FMUL.FTZ R84, R79, R82 ;  /* 0x000000524f547220 */ /* 0x000fe20000410000 */
[----:B------:R-:W-:Y:S01]  /*3e90*/  HADD2.F32 R80, -RZ, R81.H0_H0 ;  /* 0x20000051ff507230 */ /* 0x000fe20000004100 */
[----:B------:R-:W-:Y:S01]  /*3ea0*/  F2FP.SATFINITE.E4M3.F32.PACK_AB_MERGE_C R8, R25, R8, RZ ;  /* 0x000000081908723e */ /* 0x000fe200048070ff */
[----:B------:R-:W-:Y:S02]  /*3eb0*/  HADD2.F32 R78, -RZ, R78.H1_H1 ;  /* 0x3000004eff4e7230 */ /* 0x000fe40000004100 */
[----:B------:R-:W-:Y:S01]  /*3ec0*/  FMUL.FTZ R82, R77, R82 ;  /* 0x000000524d527220 */ /* 0x000fe20000410000 */
[----:B------:R-:W-:-:S02]  /*3ed0*/  HADD2.F32 R76, -RZ, R76.H1_H1 ;  /* 0x3000004cff4c7230 */ /* 0x000fc40000004100 */
[----:B------:R-:W-:Y:S01]  /*3ee0*/  FFMA.FTZ R84, R77, R80, -R84 ;  /* 0x000000504d547223 */ /* 0x000fe20000010854 */
[----:B------:R-:W-:Y:S02]  /*3ef0*/  HADD2.F32 R81, -RZ, R81.H1_H1 ;  /* 0x30000051ff517230 */ /* 0x000fe40000004100 */
[-C--:B------:R-:W-:Y:S01]  /*3f00*/  FMUL.FTZ R85, R78, R83.reuse ;  /* 0x000000534e557220 */ /* 0x080fe20000410000 */
[----:B------:R-:W-:Y:S01]  /*3f10*/  F2FP.F16.E4M3.UNPACK_B R77, R70 ;  /* 0x00000046ff4d723e */ /* 0x000fe200020006ff */
[C---:B------:R-:W-:Y:S01]  /*3f20*/  FMUL.FTZ R83, R76.reuse, R83 ;  /* 0x000000534c537220 */ /* 0x040fe20000410000 */
[----:B------:R-:W-:Y:S01]  /*3f30*/  F2FP.F16.E4M3.UNPACK_B R70, R14 ;  /* 0x0000000eff46723e */ /* 0x000fe200020006ff */
[-C--:B------:R-:W-:Y:S01]  /*3f40*/  FFMA.FTZ R89, R76, R81.reuse, -R85 ;  /* 0x000000514c597223 */ /* 0x080fe20000010855 */
[----:B------:R-:W-:Y:S01]  /*3f50*/  F2FP.F16.E4M3.UNPACK_B R76, R72 ;  /* 0x00000048ff4c723e */ /* 0x000fe200020006ff */
[----:B------:R-:W-:Y:S01]  /*3f60*/  FFMA.FTZ R91, R78, R81, R83 ;  /* 0x000000514e5b7223 */ /* 0x000fe20000010053 */
[----:B------:R-:W-:-:S02]  /*3f70*/  HADD2.F32 R81, -RZ, R77.H0_H0 ;  /* 0x2000004dff517230 */ /* 0x000fc40000004100 */
[----:B------:R-:W-:Y:S01]  /*3f80*/  FFMA.FTZ R82, R79, R80, R82 ;  /* 0x000000504f527223 */ /* 0x000fe20000010052 */
[----:B------:R-:W-:Y:S01]  /*3f90*/  HADD2.F32 R72, -RZ, R70.H0_H0 ;  /* 0x20000046ff487230 */ /* 0x000fe20000004100 */
[----:B------:R-:W-:Y:S01]  /*3fa0*/  F2FP.SATFINITE.E4M3.F32.PACK_AB_MERGE_C R12, R27, R12, RZ ;  /* 0x0000000c1b0c723e */ /* 0x000fe200048070ff */
[----:B------:R-:W-:Y:S01]  /*3fb0*/  HADD2.F32 R83, -RZ, R77.H1_H1 ;  /* 0x3000004dff537230 */ /* 0x000fe20000004100 */
[----:B------:R-:W-:Y:S01]  /*3fc0*/  F2FP.F16.E4M3.UNPACK_B R27, R13 ;  /* 0x0000000dff1b723e */ /* 0x000fe200020006ff */
[----:B------:R-:W-:Y:S02]  /*3fd0*/  HADD2.F32 R14, -RZ, R10.H0_H0 ;  /* 0x2000000aff0e7230 */ /* 0x000fe40000004100 */
[----:B------:R-:W-:Y:S01]  /*3fe0*/  FMUL.FTZ R85, R72, R81 ;  /* 0x0000005148557220 */ /* 0x000fe20000410000 */
[----:B------:R-:W-:Y:S01]  /*3ff0*/  HADD2.F32 R70, -RZ, R70.H1_H1 ;  /* 0x30000046ff467230 */ /* 0x000fe20000004100 */
[----:B------:R-:W-:Y:S01]  /*4000*/  F2FP.F16.E4M3.UNPACK_B R25, R9 ;  /* 0x00000009ff19723e */ /* 0x000fe200020006ff */
[----:B------:R-:W-:-:S02]  /*4010*/  HADD2.F32 R10, -RZ, R10.H1_H1 ;  /* 0x3000000aff0a7230 */ /* 0x000fc40000004100 */
[----:B------:R-:W-:Y:S01]  /*4020*/  FMUL.FTZ R81, R14, R81 ;  /* 0x000000510e517220 */ /* 0x000fe20000410000 */
[--C-:B------:R-:W-:Y:S02]  /*4030*/  HADD2.F32 R77, -RZ, R76.reuse.H0_H0 ;  /* 0x2000004cff4d7230 */ /* 0x100fe40000004100 */
[-C--:B------:R-:W-:Y:S01]  /*4040*/  FMUL.FTZ R87, R70, R83.reuse ;  /* 0x0000005346577220 */ /* 0x080fe20000410000 */
[----:B------:R-:W-:Y:S02]  /*4050*/  HADD2.F32 R79, -RZ, R76.H1_H1 ;  /* 0x3000004cff4f7230 */ /* 0x000fe40000004100 */
[----:B------:R-:W-:Y:S01]  /*4060*/  FMUL.FTZ R83, R10, R83 ;  /* 0x000000530a537220 */ /* 0x000fe20000410000 */
[----:B------:R-:W-:Y:S01]  /*4070*/  F2FP.F16.E4M3.UNPACK_B R76, R7 ;  /* 0x00000007ff4c723e */ /* 0x000fe200020006ff */
[-C--:B------:R-:W-:Y:S01]  /*4080*/  FFMA.FTZ R85, R14, R77.reuse, -R85 ;  /* 0x0000004d0e557223 */ /* 0x080fe20000010855 */
[----:B------:R-:W-:Y:S01]  /*4090*/  FFMA.FTZ R14, R72, R77, R81 ;  /* 0x0000004d480e7223 */ /* 0x000fe20000010051 */
[----:B------:R-:W-:Y:S01]  /*40a0*/  FFMA.FTZ R83, R70, R79, R83 ;  /* 0x0000004f46537223 */ /* 0x000fe20000010053 */
[----:B------:R-:W-:Y:S01]  /*40b0*/  F2FP.SATFINITE.E4M3.F32.PACK_AB_MERGE_C R8, R73, R24, R8 ;  /* 0x000000184908723e */ /* 0x000fe20004807008 */
[----:B------:R-:W-:Y:S01]  /*40c0*/  HADD2.F32 R70, -RZ, R27.H0_H0 ;  /* 0x2000001bff467230 */ /* 0x000fe20000004100 */
[----:B------:R-:W-:Y:S01]  /*40d0*/  F2FP.F16.E4M3.UNPACK_B R73, R6 ;  /* 0x00000006ff49723e */ /* 0x000fe200020006ff */
[----:B------:R-:W-:-:S02]  /*40e0*/  HADD2.F32 R77, -RZ, R76.H0_H0 ;  /* 0x2000004cff4d7230 */ /* 0x000fc40000004100 */
[----:B------:R-:W-:Y:S01]  /*40f0*/  FFMA.FTZ R10, R10, R79, -R87 ;  /* 0x0000004f0a0a7223 */ /* 0x000fe20000010857 */
[----:B------:R-:W-:Y:S01]  /*4100*/  HADD2.F32 R24, -RZ, R25.H0_H0 ;  /* 0x20000019ff187230 */ /* 0x000fe20000004100 */
[----:B------:R-:W-:Y:S01]  /*4110*/  F2FP.SATFINITE.E4M3.F32.PACK_AB_MERGE_C R12, R75, R26, R12 ;  /* 0x0000001a4b0c723e */ /* 0x000fe2000480700c */
[----:B------:R-:W-:Y:S02]  /*4120*/  HADD2.F32 R72, -RZ, R27.H1_H1 ;  /* 0x3000001bff487230 */ /* 0x000fe40000004100 */
[-C--:B------:R-:W-:Y:S01]  /*4130*/  FMUL.FTZ R79, R70, R77.reuse ;  /* 0x0000004d464f7220 */ /* 0x080fe20000410000 */
[----:B------:R-:W-:Y:S02]  /*4140*/  HADD2.F32 R75, -RZ, R73.H0_H0 ;  /* 0x20000049ff4b7230 */ /* 0x000fe40000004100 */
[----:B------:R-:W-:Y:S01]  /*4150*/  FMUL.FTZ R27, R24, R77 ;  /* 0x0000004d181b7220 */ /* 0x000fe20000410000 */
[----:B------:R-:W-:Y:S01]  /*4160*/  HADD2.F32 R77, -RZ, R76.H1_H1 ;  /* 0x3000004cff4d7230 */ /* 0x000fe20000004100 */
[----:B------:R-:W-:Y:S01]  /*4170*/  F2FP.F16.E4M3.UNPACK_B R13, R13.H1 ;  /* 0x0000000dff0d723e */ /* 0x000fe200030006ff */
[----:B------:R-:W-:-:S02]  /*4180*/  HADD2.F32 R26, -RZ, R25.H1_H1 ;  /* 0x30000019ff1a7230 */ /* 0x000fc40000004100 */
[-C--:B------:R-:W-:Y:S01]  /*4190*/  FFMA.FTZ R24, R24, R75.reuse, -R79 ;  /* 0x0000004b18187223 */ /* 0x080fe2000001084f */
[----:B------:R-:W-:Y:S01]  /*41a0*/  FFMA.FTZ R25, R70, R75, R27 ;  /* 0x0000004b46197223 */ /* 0x000fe2000001001b */
[----:B------:R-:W-:Y:S02]  /*41b0*/  HADD2.F32 R73, -RZ, R73.H1_H1 ;  /* 0x30000049ff497230 */ /* 0x000fe40000004100 */
[----:B------:R-:W-:Y:S01]  /*41c0*/  FMUL.FTZ R75, R72, R77 ;  /* 0x0000004d484b7220 */ /* 0x000fe20000410000 */
[----:B------:R-:W-:Y:S01]  /*41d0*/  F2FP.F16.E4M3.UNPACK_B R27, R9.H1 ;  /* 0x00000009ff1b723e */ /* 0x000fe200030006ff */
[C---:B------:R-:W-:Y:S01]  /*41e0*/  FMUL.FTZ R77, R26.reuse, R77 ;  /* 0x0000004d1a4d7220 */ /* 0x040fe20000410000 */
[----:B------:R-:W-:Y:S02]  /*41f0*/  HADD2.F32 R70, -RZ, R13.H0_H0 ;  /* 0x2000000dff467230 */ /* 0x000fe40000004100 */
[----:B------:R-:W-:Y:S01]  /*4200*/  FFMA.FTZ R9, R26, R73, -R75 ;  /* 0x000000491a097223 */ /* 0x000fe2000001084b */
[----:B------:R-:W-:Y:S01]  /*4210*/  F2FP.F16.E4M3.UNPACK_B R75, R7.H1 ;  /* 0x00000007ff4b723e */ /* 0x000fe200030006ff */
[----:B------:R-:W-:Y:S01]  /*4220*/  FFMA.FTZ R26, R72, R73, R77 ;  /* 0x00000049481a7223 */ /* 0x000fe2000001004d */
[----:B------:R-:W-:Y:S01]  /*4230*/  HADD2.F32 R7, -RZ, R27.H0_H0 ;  /* 0x2000001bff077230 */ /* 0x000fe20000004100 */
[----:B------:R-:W-:Y:S01]  /*4240*/  F2FP.F16.E4M3.UNPACK_B R6, R6.H1 ;  /* 0x00000006ff06723e */ /* 0x000fe200030006ff */
[----:B------:R-:W-:Y:S01]  /*4250*/  HADD2.F32 R72, -RZ, R13.H1_H1 ;  /* 0x3000000dff487230 */ /* 0x000fe20000004100 */
[----:B------:R-:W-:Y:S01]  /*4260*/  F2FP.SATFINITE.E4M3.F32.PACK_AB_MERGE_C R82, R91, R82, RZ ;  /* 0x000000525b52723e */ /* 0x000fe200048070ff */
[--C-:B------:R-:W-:Y:S01]  /*4270*/  HADD2.F32 R73, -RZ, R75.reuse.H0_H0 ;  /* 0x2000004bff497230 */ /* 0x100fe20000004100 */
[----:B------:R-:W-:Y:S01]  /*4280*/  F2FP.F16.E4M3.UNPACK_B R79, R5.H1 ;  /* 0x00000005ff4f723e */ /* 0x000fe200030006ff */
[----:B------:R-:W-:Y:S01]  /*4290*/  HADD2.F32 R75, -RZ, R75.H1_H1 ;  /* 0x3000004bff4b7230 */ /* 0x000fe20000004100 */
[----:B------:R-:W-:Y:S01]  /*42a0*/  F2FP.SATFINITE.E4M3.F32.PACK_AB_MERGE_C R14, R83, R14, R82 ;  /* 0x0000000e530e723e */ /* 0x000fe20004807052 */
[----:B------:R-:W-:-:S02]  /*42b0*/  HADD2.F32 R13, -RZ, R6.H0_H0 ;  /* 0x20000006ff0d7230 */ /* 0x000fc40000004100 */
[-C--:B------:R-:W-:Y:S01]  /*42c0*/  FMUL.FTZ R76, R70, R73.reuse ;  /* 0x00000049464c7220 */ /* 0x080fe20000410000 */
[C---:B------:R-:W-:Y:S01]  /*42d0*/  FMUL.FTZ R77, R7.reuse, R73 ;  /* 0x00000049074d7220 */ /* 0x040fe20000410000 */
[----:B------:R-:W-:Y:S02]  /*42e0*/  HADD2.F32 R27, -RZ, R27.H1_H1 ;  /* 0x3000001bff1b7230 */ /* 0x000fe40000004100 */
[----:B------:R-:W-:Y:S01]  /*42f0*/  FMUL.FTZ R78, R72, R75 ;  /* 0x0000004b484e7220 */ /* 0x000fe20000410000 */
[----:B------:R-:W-:Y:S02]  /*4300*/  HADD2.F32 R73, -RZ, R6.H1_H1 ;  /* 0x30000006ff497230 */ /* 0x000fe40000004100 */
[-C--:B------:R-:W-:Y:S01]  /*4310*/  FFMA.FTZ R6, R7, R13.reuse, -R76 ;  /* 0x0000000d07067223 */ /* 0x080fe2000001084c */
[----:B------:R-:W-:Y:S01]  /*4320*/  FFMA.FTZ R7, R70, R13, R77 ;  /* 0x0000000d46077223 */ /* 0x000fe2000001004d */
[C---:B------:R-:W-:Y:S01]  /*4330*/  FMUL.FTZ R75, R27.reuse, R75 ;  /* 0x0000004b1b4b7220 */ /* 0x040fe20000410000 */
[----:B------:R-:W-:Y:S01]  /*4340*/  F2FP.F16.E4M3.UNPACK_B R70, R15 ;  /* 0x0000000fff46723e */ /* 0x000fe200020006ff */
[----:B------:R-:W-:Y:S01]  /*4350*/  FFMA.FTZ R83, R27, R73, -R78 ;  /* 0x000000491b537223 */ /* 0x000fe2000001084e */
[----:B------:R-:W-:Y:S01]  /*4360*/  F2FP.F16.E4M3.UNPACK_B R78, R5 ;  /* 0x00000005ff4e723e */ /* 0x000fe200020006ff */
[----:B------:R-:W-:Y:S01]  /*4370*/  FFMA.FTZ R82, R72, R73, R75 ;  /* 0x0000004948527223 */ /* 0x000fe2000001004b */
[----:B------:R-:W-:Y:S01]  /*4380*/  F2FP.F16.E4M3.UNPACK_B R13, R11 ;  /* 0x0000000bff0d723e */ /* 0x000fe200020006ff */
[----:B------:R-:W-:Y:S01]  /*4390*/  HADD2.F32 R73, -RZ, R70.H0_H0 ;  /* 0x20000046ff497230 */ /* 0x000fe20000004100 */
[----:B------:R-:W-:Y:S01]  /*43a0*/  F2FP.F16.E4M3.UNPACK_B R72, R15.H1 ;  /* 0x0000000fff48723e */ /* 0x000fe200030006ff */
[----:B------:R-:W-:Y:S01]  /*43b0*/  HADD2.F32 R80, -RZ, R78.H0_H0 ;  /* 0x2000004eff507230 */ /* 0x000fe20000004100 */
[----:B------:R-:W-:Y:S01]  /*43c0*/  F2FP.SATFINITE.E4M3.F32.PACK_AB_MERGE_C R84, R89, R84, RZ ;  /* 0x000000545954723e */ /* 0x000fe200048070ff */
[----:B------:R-:W-:Y:S01]  /*43d0*/  HADD2.F32 R15, -RZ, R13.H0_H0 ;  /* 0x2000000dff0f7230 */ /* 0x000fe20000004100 */
[----:B------:R-:W-:Y:S01]  /*43e0*/  F2FP.F16.E4M3.UNPACK_B R11, R11.H1 ;  /* 0x0000000bff0b723e */ /* 0x000fe200030006ff */
[--C-:B------:R-:W-:Y:S01]  /*43f0*/  HADD2.F32 R81, -RZ, R79.reuse.H0_H0 ;  /* 0x2000004fff517230 */ /* 0x100fe20000004100 */
[-C--:B------:R-:W-:Y:S01]  /*4400*/  F2FP.F16.E4M3.UNPACK_B R5, R4.reuse ;  /* 0x00000004ff05723e */ /* 0x080fe200020006ff */
[----:B------:R-:W-:Y:S01]  /*4410*/  HADD2.F32 R79, -RZ, R79.H1_H1 ;  /* 0x3000004fff4f7230 */ /* 0x000fe20000004100 */
[----:B------:R-:W-:Y:S01]  /*4420*/  F2FP.F16.E4M3.UNPACK_B R75, R4.H1 ;  /* 0x00000004ff4b723e */ /* 0x000fe200030006ff */
[----:B------:R-:W-:Y:S01]  /*4430*/  HADD2.F32 R4, -RZ, R72.H0_H0 ;  /* 0x20000048ff047230 */ /* 0x000fe20000004100 */
[----:B------:R-:W-:Y:S01]  /*4440*/  F2FP.SATFINITE.E4M3.F32.PACK_AB_MERGE_C R10, R10, R85, R84 ;  /* 0x000000550a0a723e */ /* 0x000fe20004807054 */
[----:B------:R-:W-:-:S02]  /*4450*/  HADD2.F32 R27, -RZ, R11.H0_H0 ;  /* 0x2000000bff1b7230 */ /* 0x000fc40000004100 */
[-C--:B------:R-:W-:Y:S01]  /*4460*/  FMUL.FTZ R84, R73, R80.reuse ;  /* 0x0000005049547220 */ /* 0x080fe20000410000 */
[----:B------:R-:W-:Y:S02]  /*4470*/  HADD2.F32 R76, -RZ, R5.H0_H0 ;  /* 0x20000005ff4c7230 */ /* 0x000fe40000004100 */
[----:B------:R-:W-:Y:S01]  /*4480*/  FMUL.FTZ R80, R15, R80 ;  /* 0x000000500f507220 */ /* 0x000fe20000410000 */
[----:B------:R-:W-:Y:S02]  /*4490*/  HADD2.F32 R72, -RZ, R72.H1_H1 ;  /* 0x30000048ff487230 */ /* 0x000fe40000004100 */
[-C--:B------:R-:W-:Y:S01]  /*44a0*/  FMUL.FTZ R86, R4, R81.reuse ;  /* 0x0000005104567220 */ /* 0x080fe20000410000 */
[----:B------:R-:W-:Y:S02]  /*44b0*/  HADD2.F32 R11, -RZ, R11.H1_H1 ;  /* 0x3000000bff0b7230 */ /* 0x000fe40000004100 */
[----:B------:R-:W-:Y:S01]  /*44c0*/  FMUL.FTZ R81, R27, R81 ;  /* 0x000000511b517220 */ /* 0x000fe20000410000 */
[----:B------:R-:W-:-:S02]  /*44d0*/  HADD2.F32 R77, -RZ, R75.H0_H0 ;  /* 0x2000004bff4d7230 */ /* 0x000fc40000004100 */
[-C--:B------:R-:W-:Y:S01]  /*44e0*/  FFMA.FTZ R84, R15, R76.reuse, -R84 ;  /* 0x0000004c0f547223 */ /* 0x080fe20000010854 */
[----:B------:R-:W-:Y:S01]  /*44f0*/  FFMA.FTZ R80, R73, R76, R80 ;  /* 0x0000004c49507223 */ /* 0x000fe20000010050 */
[----:B------:R-:W-:Y:S02]  /*4500*/  HADD2.F32 R70, -RZ, R70.H1_H1 ;  /* 0x30000046ff467230 */ /* 0x000fe40000004100 */
[-C--:B------:R-:W-:Y:S01]  /*4510*/  FMUL.FTZ R76, R72, R79.reuse ;  /* 0x0000004f484c7220 */ /* 0x080fe20000410000 */
[----:B------:R-:W-:Y:S02]  /*4520*/  HADD2.F32 R78, -RZ, R78.H1_H1 ;  /* 0x3000004eff4e7230 */ /* 0x000fe40000004100 */
[----:B------:R-:W-:Y:S01]  /*4530*/  FMUL.FTZ R79, R11, R79 ;  /* 0x0000004f0b4f7220 */ /* 0x000fe20000410000 */
[----:B------:R-:W-:Y:S02]  /*4540*/  HADD2.F32 R75, -RZ, R75.H1_H1 ;  /* 0x3000004bff4b7230 */ /* 0x000fe40000004100 */
[----:B------:R-:W-:Y:S01]  /*4550*/  FFMA.FTZ R81, R4, R77, R81 ;  /* 0x0000004d04517223 */ /* 0x000fe20000010051 */
[----:B------:R-:W-:-:S02]  /*4560*/  HADD2.F32 R13, -RZ, R13.H1_H1 ;  /* 0x3000000dff0d7230 */ /* 0x000fc40000004100 */
[----:B------:R-:W-:Y:S01]  /*4570*/  FFMA.FTZ R86, R27, R77, -R86 ;  /* 0x0000004d1b567223 */ /* 0x000fe20000010856 */
[----:B------:R-:W-:Y:S02]  /*4580*/  HADD2.F32 R5, -RZ, R5.H1_H1 ;  /* 0x30000005ff057230 */ /* 0x000fe40000004100 */
[-C--:B------:R-:W-:Y:S01]  /*4590*/  FMUL.FTZ R4, R70, R78.reuse ;  /* 0x0000004e46047220 */ /* 0x080fe20000410000 */
[-C--:B------:R-:W-:Y:S01]  /*45a0*/  FFMA.FTZ R11, R11, R75.reuse, -R76 ;  /* 0x0000004b0b0b7223 */ /* 0x080fe2000001084c */
[C---:B------:R-:W-:Y:S01]  /*45b0*/  FMUL.FTZ R15, R13.reuse, R78 ;  /* 0x0000004e0d0f7220 */ /* 0x040fe20000410000 */
[----:B------:R-:W-:Y:S01]  /*45c0*/  FFMA.FTZ R72, R72, R75, R79 ;  /* 0x0000004b48487223 */ /* 0x000fe2000001004f */
[-C--:B------:R-:W-:Y:S01]  /*45d0*/  FFMA.FTZ R13, R13, R5.reuse, -R4 ;  /* 0x000000050d0d7223 */ /* 0x080fe20000010804 */
[----:B------:R-:W-:Y:S01]  /*45e0*/  F2FP.SATFINITE.E4M3.F32.PACK_AB_MERGE_C R6, R83, R6, RZ ;  /* 0x000000065306723e */ /* 0x000fe200048070ff */
[----:B------:R-:W-:Y:S01]  /*45f0*/  FFMA.FTZ R15, R70, R5, R15 ;  /* 0x00000005460f7223 */ /* 0x000fe2000001000f */
[----:B------:R-:W-:-:S02]  /*4600*/  F2FP.SATFINITE.E4M3.F32.PACK_AB_MERGE_C R11, R11, R86, RZ ;  /* 0x000000560b0b723e */ /* 0x000fc400048070ff */
[----:B------:R-:W-:Y:S02]  /*4610*/  F2FP.SATFINITE.E4M3.F32.PACK_AB_MERGE_C R7, R82, R7, RZ ;  /* 0x000000075207723e */ /* 0x000fe400048070ff */
[----:B------:R-:W-:Y:S02]  /*4620*/  F2FP.SATFINITE.E4M3.F32.PACK_AB_MERGE_C R72, R72, R81, RZ ;  /* 0x000000514848723e */ /* 0x000fe400048070ff */
[----:B------:R-:W-:Y:S02]  /*4630*/  F2FP.SATFINITE.E4M3.F32.PACK_AB_MERGE_C R11, R13, R84, R11 ;  /* 0x000000540d0b723e */ /* 0x000fe4000480700b */
[----:B------:R-:W-:Y:S02]  /*4640*/  F2FP.SATFINITE.E4M3.F32.PACK_AB_MERGE_C R9, R9, R24, R6 ;  /* 0x000000180909723e */ /* 0x000fe40004807006 */
[----:B------:R-:W-:Y:S02]  /*4650*/  F2FP.SATFINITE.E4M3.F32.PACK_AB_MERGE_C R13, R26, R25, R7 ;  /* 0x000000191a0d723e */ /* 0x000fe40004807007 */
[----:B------:R-:W-:-:S07]  /*4660*/  F2FP.SATFINITE.E4M3.F32.PACK_AB_MERGE_C R15, R15, R80, R72 ;  /* 0x000000500f0f723e */ /* 0x000fce0004807048 */
.L_x_447:
[----:B------:R-:W-:Y:S05]  /*4670*/  BSYNC B1 ;  /* 0x0000000000017941 */ /* 0x000fea0003800000 */
.L_x_446:
[----:B--2---:R2:W-:Y:S01]  /*4680*/  ST.E.128 desc[UR40][R56.64], R8 ;  /* 0x0000000838007985 */ /* 0x0045e2000c101d28 */
[----:B------:R-:W-:-:S13]  /*4690*/  ISETP.GE.AND P3, PT, R74, R68, PT ;  /* 0x000000444a00720c */ /* 0x000fda0003f66270 */
[----:B------:R-:W-:Y:S05]  /*46a0*/  @P3 BRA `(.L_x_435) ;  /* 0x0000000000e83947 */ /* 0x000fea0003800000 */
[----:B------:R-:W-:-:S04]  /*46b0*/  IADD3 R4, P3, R71, R74, RZ ;  /* 0x0000004a47047210 */ /* 0x000fc80007f7e0ff */
[----:B------:R-:W-:-:S05]  /*46c0*/  LEA.HI.X.SX32 R5, R74, R69, 0x1, P3 ;  /* 0x000000454a057211 */ /* 0x000fca00018f0eff */
[----:B-1----:R1:W-:Y:S01]  /*46d0*/  ST.E.128 desc[UR40][R4.64], R12 ;  /* 0x0000000c04007985 */ /* 0x0023e2000c101d28 */
[----:B------:R-:W-:Y:S05]  /*46e0*/  BRA `(.L_x_435) ;  /* 0x0000000000d87947 */ /* 0x000fea0003800000 */
.L_x_427:
[----:B------:R-:W2:Y:S02]  /*46f0*/  LDL R4, [R1+0x18] ;  /* 0x0000180001047983 */ /* 0x000ea40000100800 */
[----:B--2---:R-:W-:-:S13]  /*4700*/  ISETP.NE.AND P4, PT, R4, 0x3, PT ;  /* 0x000000030400780c */ /* 0x004fda0003f85270 */
[----:B------:R-:W-:Y:S05]  /*4710*/  @!P4 BRA `(.L_x_448) ;  /* 0x000000000004c947 */ /* 0x000fea0003800000 */
[----:B------:R-:W-:Y:S01]  /*4720*/  BPT.TRAP 0x1 ;  /* 0x000000040000795c */ /* 0x000fe20000300000 */
.L_x_448:
[----:B------:R-:W-:Y:S01]  /*4730*/  IMAD R66, R19, 0x8, R18 ;  /* 0x0000000813427824 */ /* 0x000fe200078e0212 */
[----:B------:R-:W-:Y:S01]  /*4740*/  SHF.L.U32 R67, R157, 0x1f, RZ ;  /* 0x0000001f9d437819 */ /* 0x000fe200000006ff */
[----:B------:R-:W-:Y:S01]  /*4750*/  BSSY B1, `(.L_x_449) ;  /* 0x0000004000017945 */ /* 0x000fe20003800000 */
[----:B------:R-:W-:Y:S02]  /*4760*/  SHF.R.S32.HI R63, RZ, 0x1f, R61 ;  /* 0x0000001fff3f7819 */ /* 0x000fe4000001143d */
[----:B------:R-:W0:Y:S02]  /*4770*/  SYNCS.PHASECHK.TRANS64.TRYWAIT P3, [R66+URZ+0x13290], R67 ;  /* 0x01329043420075a7 */ /* 0x000e24000806017f */
[----:B0-----:R-:W-:Y:S05]  /*4780*/  @!P3 BRA `(.L_x_450) ;  /* 0x00000134007cb947 */ /* 0x001fea0003800000 */
.L_x_664:
[----:B------:R-:W-:Y:S05]  /*4790*/  BSYNC B1 ;  /* 0x0000000000017941 */ /* 0x000fea0003800000 */
.L_x_449:
[----:B------:R-:W2:Y:S01]  /*47a0*/  LDL R10, [R1+0x8] ;  /* 0x00000800010a7983 */ /* 0x000ea20000100800 */
[----:B------:R-:W-:Y:S01]  /*47b0*/  ULDC.64 UR4, c[0x0][0x300] ;  /* 0x0000c00000047ab9 */ /* 0x000fe20000000a00 */
[----:B-----5:R-:W-:Y:S01]  /*47c0*/  SHF.R.S32.HI R64, RZ, 0x1f, R60 ;  /* 0x0000001fff407819 */ /* 0x020fe2000001143c */
[----:B------:R-:W-:Y:S01]  /*47d0*/  IMAD R6, R63, UR4, RZ ;  /* 0x000000043f067c24 */ /* 0x000fe2000f8e02ff */
[----:B------:R-:W1:Y:S01]  /*47e0*/  S2R R8, SR_TID.X ;  /* 0x0000000000087919 */ /* 0x000e620000002100 */
[----:B------:R-:W-:Y:S01]  /*47f0*/  IMAD.WIDE.U32 R4, R61, UR4, RZ ;  /* 0x000000043d047c25 */ /* 0x000fe2000f8e00ff */
[----:B------:R-:W-:-:S03]  /*4800*/  ULDC.64 UR6, c[0x0][0x2e8] ;  /* 0x0000ba0000067ab9 */ /* 0x000fc60000000a00 */
[----:B------:R-:W-:Y:S01]  /*4810*/  IMAD R7, R61, UR5, R6 ;  /* 0x000000053d077c24 */ /* 0x000fe2000f8e0206 */
[----:B------:R-:W-:Y:S01]  /*4820*/  ULDC.64 UR4, c[0x0][0x310] ;  /* 0x0000c40000047ab9 */ /* 0x000fe20000000a00 */
[----:B------:R-:W-:Y:S02]  /*4830*/  IMAD R65, R2, -0xa0, R31 ;  /* 0xffffff6002417824 */ /* 0x000fe400078e021f */
[----:B------:R-:W-:Y:S02]  /*4840*/  IMAD R9, R64, UR4, RZ ;  /* 0x0000000440097c24 */ /* 0x000fe4000f8e02ff */
[----:B------:R-:W-:Y:S01]  /*4850*/  IMAD.IADD R5, R5, 0x1, R7 ;  /* 0x0000000105057824 */ /* 0x000fe200078e0207 */
[----:B------:R-:W-:Y:S01]  /*4860*/  VIMNMX R65, R65, 0xa0, PT ;  /* 0x000000a041417848 */ /* 0x000fe20003fe0100 */
[C---:B------:R-:W-:Y:S02]  /*4870*/  IMAD R9, R60.reuse, UR5, R9 ;  /* 0x000000053c097c24 */ /* 0x040fe4000f8e0209 */
[----:B------:R-:W-:Y:S01]  /*4880*/  IMAD.WIDE.U32 R4, R60, UR4, R4 ;  /* 0x000000043c047c25 */ /* 0x000fe2000f8e0004 */
[----:B------:R-:W-:-:S03]  /*4890*/  ULDC.64 UR4, c[0x0][0x308] ;  /* 0x0000c20000047ab9 */ /* 0x000fc60000000a00 */
[----:B------:R-:W-:Y:S01]  /*48a0*/  IMAD R6, R44, UR4, RZ ;  /* 0x000000042c067c24 */ /* 0x000fe2000f8e02ff */
[----:B------:R-:W-:Y:S01]  /*48b0*/  IADD3 R5, R5, R9, RZ ;  /* 0x0000000905057210 */ /* 0x000fe20007ffe0ff */
[----:B-1----:R-:W-:-:S05]  /*48c0*/  VIADD R8, R8, 0xffffff80 ;  /* 0xffffff8008087836 */ /* 0x002fca0000000000 */
[----:B------:R-:W-:-:S04]  /*48d0*/  LEA.HI R8, R8, R8, RZ, 0x1 ;  /* 0x0000000808087211 */ /* 0x000fc800078f08ff */
[----:B------:R-:W-:Y:S01]  /*48e0*/  SHF.R.S32.HI R8, RZ, 0x1, R8 ;  /* 0x00000001ff087819 */ /* 0x000fe20000011408 */
[----:B--2---:R-:W-:Y:S01]  /*48f0*/  IMAD.WIDE.U32 R4, R10, UR4, R4 ;  /* 0x000000040a047c25 */ /* 0x004fe2000f8e0004 */
[----:B------:R-:W-:-:S03]  /*4900*/  UMOV UR4, 0xffffffff ;  /* 0xffffffff00047882 */ /* 0x000fc60000000000 */
[----:B------:R-:W-:Y:S01]  /*4910*/  IMAD R13, R10, UR5, R6 ;  /* 0x000000050a0d7c24 */ /* 0x000fe2000f8e0206 */
[----:B------:R-:W-:-:S04]  /*4920*/  IADD3 R4, P3, R4, UR6, RZ ;  /* 0x0000000604047c10 */ /* 0x000fc8000ff7e0ff */
[----:B------:R-:W-:Y:S02]  /*4930*/  IADD3.X R13, R5, UR7, R13, P3, !PT ;  /* 0x00000007050d7c10 */ /* 0x000fe40009ffe40d */
[----:B------:R-:W-:Y:S01]  /*4940*/  ISETP.GT.AND P3, PT, R65, R8, PT ;  /* 0x000000084100720c */ /* 0x000fe20003f64270 */
[----:B------:R-:W-:-:S12]  /*4950*/  BRA.DIV UR4, `(.L_x_451) ;  /* 0x00000136041c7947 */ /* 0x000fd8000b800000 */
[----:B------:R1:W2:Y:S04]  /*4960*/  SHFL.IDX PT, R5, R13, RZ, 0x1e1f ;  /* 0x001e1fff0d057589 */ /* 0x0002a800000e0000 */
[----:B------:R1:W3:Y:S02]  /*4970*/  SHFL.IDX PT, R14, R4, RZ, 0x1e1f ;  /* 0x001e1fff040e7589 */ /* 0x0002e400000e0000 */
.L_x_668:
[----:B------:R-:W-:Y:S05]  /*4980*/  @!P3 BRA `(.L_x_435) ;  /* 0x000000000030b947 */ /* 0x000fea0003800000 */
[----:B-1----:R-:W4:Y:S01]  /*4990*/  LDL R4, [R1+0x20] ;  /* 0x0000200001047983 */ /* 0x002f220000100800 */
[----:B------:R-:W-:Y:S02]  /*49a0*/  ULDC UR4, c[0x0][0x2f4] ;  /* 0x0000bd0000047ab9 */ /* 0x000fe40000000800 */
[----:B------:R-:W-:-:S13]  /*49b0*/  ISETP.GE.AND P3, PT, R16, UR4, PT ;  /* 0x0000000410007c0c */ /* 0x000fda000bf66270 */
[----:B---3--:R-:W-:-:S05]  /*49c0*/  @!P3 IADD3 R10, P5, R16, R14, RZ ;  /* 0x0000000e100ab210 */ /* 0x008fca0007fbe0ff */
[----:B--2---:R-:W-:Y:S01]  /*49d0*/  @!P3 IMAD.X R11, R5, 0x1, R17, P5 ;  /* 0x00000001050bb824 */ /* 0x004fe200028e0611 */
[----:B------:R-:W-:-:S13]  /*49e0*/  ISETP.GE.AND P5, PT, R156, UR4, PT ;  /* 0x000000049c007c0c */ /* 0x000fda000bfa6270 */
[----:B------:R-:W-:-:S05]  /*49f0*/  @!P5 IADD3 R8, P6, R156, R14, RZ ;  /* 0x0000000e9c08d210 */ /* 0x000fca0007fde0ff */
[----:B----4-:R-:W-:Y:S02]  /*4a00*/  @!P5 IMAD.X R9, R5, 0x1, R4, P6 ;  /* 0x000000010509d824 */ /* 0x010fe400030e0604 */
[----:B------:R-:W1:Y:S04]  /*4a10*/  @!P3 LDS.128 R4, [R62+0xe000] ;  /* 0x00e000003e04b984 */ /* 0x000e680000000c00 */
[----:B-1----:R-:W-:Y:S04]  /*4a20*/  @!P3 ST.E.128 desc[UR40][R10.64], R4 ;  /* 0x000000040a00b985 */ /* 0x002fe8000c101d28 */
[----:B------:R-:W1:Y:S04]  /*4a30*/  @!P5 LDS.128 R4, [R59+0xe000] ;  /* 0x00e000003b04d984 */ /* 0x000e680000000c00 */
[----:B-1----:R4:W-:Y:S02]  /*4a40*/  @!P5 ST.E.128 desc[UR40][R8.64], R4 ;  /* 0x000000040800d985 */ /* 0x0029e4000c101d28 */
.L_x_435:
[----:B------:R-:W-:Y:S05]  /*4a50*/  BSYNC B0 ;  /* 0x0000000000007941 */ /* 0x000fea0003800000 */
.L_x_426:
[----:B-12-4-:R-:W1:Y:S01]  /*4a60*/  S2R R4, SR_TID.X ;  /* 0x0000000000047919 */ /* 0x016e620000002100 */
[----:B------:R-:W-:Y:S01]  /*4a70*/  @!PT LDS RZ, [RZ] ;  /* 0x00000000fffff984 */ /* 0x000fe20000000800 */
[----:B------:R-:W-:Y:S01]  /*4a80*/  @!PT LDS RZ, [RZ] ;  /* 0x00000000fffff984 */ /* 0x000fe20000000800 */
[----:B------:R-:W-:Y:S01]  /*4a90*/  @!PT LDS RZ, [RZ] ;  /* 0x00000000fffff984 */ /* 0x000fe20000000800 */
[----:B------:R-:W-:Y:S01]  /*4aa0*/  @!PT LDS RZ, [RZ] ;  /* 0x00000000fffff984 */ /* 0x000fe20000000800 */
[----:B------:R2:W-:Y:S06]  /*4ab0*/  MEMBAR.ALL.CTA ;  /* 0x0000000000007992 */ /* 0x0005ec0000008000 */
[----:B--2---:R-:W2:Y:S01]  /*4ac0*/  FENCE.VIEW.ASYNC.S ;  /* 0x00000000000073c6 */ /* 0x004ea20000000000 */
[----:B------:R-:W-:Y:S05]  /*4ad0*/  WARPSYNC.ALL ;  /* 0x0000000000007948 */ /* 0x000fea0003800000 */
[----:B------:R-:W-:Y:S01]  /*4ae0*/  BSSY B0, `(.L_x_452) ;  /* 0x0000008000007945 */ /* 0x000fe20003800000 */
[----:B--2---:R2:W-:Y:S01]  /*4af0*/  BAR.SYNC.DEFER_BLOCKING R45, 0x80 ;  /* 0x0002002d0000751d */ /* 0x0045e20000010000 */
[----:B-1----:R-:W-:-:S13]  /*4b00*/  LOP3.LUT P3, RZ, R4, 0x7f, RZ, 0xc0, !PT ;  /* 0x0000007f04ff7812 */ /* 0x002fda000786c0ff */
[----:B------:R-:W-:-:S05]  /*4b10*/  @!P3 VIADD R4, R66, 0x132a0 ;  /* 0x000132a04204b836 */ /* 0x000fca0000000000 */
[----:B------:R-:W-:-:S04]  /*4b20*/  @!P3 PRMT R4, RZ, 0x654, R4 ;  /* 0x00000654ff04b816 */ /* 0x000fc80000000004 */
[----:B------:R2:W-:Y:S01]  /*4b30*/  @!P3 SYNCS.ARRIVE.TRANS64.RED.A1T0 RZ, [R4+URZ], RZ ;  /* 0x000000ff04ffb9a7 */ /* 0x0005e2000810043f */
[----:B------:R-:W-:Y:S05]  /*4b40*/  @!P4 BRA `(.L_x_453) ;  /* 0x000000000004c947 */ /* 0x000fea0003800000 */
[----:B------:R-:W-:Y:S01]  /*4b50*/  BPT.TRAP 0x1 ;  /* 0x000000040000795c */ /* 0x000fe20000300000 */
.L_x_453:
[----:B------:R-:W-:Y:S05]  /*4b60*/  BSYNC B0 ;  /* 0x0000000000007941 */ /* 0x000fea0003800000 */
.L_x_452:
[----:B------:R-:W1:Y:S01]  /*4b70*/  SYNCS.PHASECHK.TRANS64.TRYWAIT P4, [R66+URZ+0x132b0], R67 ;  /* 0x0132b043420075a7 */ /* 0x000e62000808017f */
[----:B------:R-:W-:Y:S04]  /*4b80*/  BSSY B0, `(.L_x_454) ;  /* 0x0000002000007945 */ /* 0x000fe80003800000 */
[----:B-1----:R-:W-:Y:S05]  /*4b90*/  @!P4 BRA `(.L_x_455) ;  /* 0x0000013000d0c947 */ /* 0x002fea0003800000 */
.L_x_669:
[----:B------:R-:W-:Y:S05]  /*4ba0*/  BSYNC B0 ;  /* 0x0000000000007941 */ /* 0x000fea0003800000 */
.L_x_454:
[----:B------:R-:W4:Y:S01]  /*4bb0*/  LDL R9, [R1+0x8] ;  /* 0x0000080001097983 */ /* 0x000f220000100800 */
[----:B------:R-:W-:Y:S01]  /*4bc0*/  ULDC.64 UR4, c[0x0][0x328] ;  /* 0x0000ca0000047ab9 */ /* 0x000fe20000000a00 */
[----:B------:R-:W-:Y:S01]  /*4bd0*/  ULDC.64 UR6, c[0x0][0x318] ;  /* 0x0000c60000067ab9 */ /* 0x000fe20000000a00 */
[----:B------:R-:W-:Y:S01]  /*4be0*/  IMAD R6, R63, UR4, RZ ;  /* 0x000000043f067c24 */ /* 0x000fe2000f8e02ff */
[----:B------:R-:W5:Y:S01]  /*4bf0*/  S2R R8, SR_TID.X ;  /* 0x0000000000087919 */ /* 0x000f620000002100 */
[C---:B--2---:R-:W-:Y:S01]  /*4c00*/  IMAD.WIDE.U32 R4, R61.reuse, UR4, RZ ;  /* 0x000000043d047c25 */ /* 0x044fe2000f8e00ff */
[----:B------:R-:W-:Y:S03]  /*4c10*/  BSSY B0, `(.L_x_456) ;  /* 0x0000021000007945 */ /* 0x000fe60003800000 */
[----:B------:R-:W-:Y:S01]  /*4c20*/  IMAD R61, R61, UR5, R6 ;  /* 0x000000053d3d7c24 */ /* 0x000fe2000f8e0206 */
[----:B------:R-:W-:-:S02]  /*4c30*/  ULDC.64 UR4, c[0x0][0x338] ;  /* 0x0000ce0000047ab9 */ /* 0x000fc40000000a00 */
[----:B------:R-:W-:Y:S02]  /*4c40*/  IMAD R7, R64, UR4, RZ ;  /* 0x0000000440077c24 */ /* 0x000fe4000f8e02ff */
[----:B------:R-:W-:Y:S02]  /*4c50*/  IADD3 R5, R5, R61, RZ ;  /* 0x0000003d05057210 */ /* 0x000fe40007ffe0ff */
[C---:B------:R-:W-:Y:S02]  /*4c60*/  IMAD R7, R60.reuse, UR5, R7 ;  /* 0x000000053c077c24 */ /* 0x040fe4000f8e0207 */
[----:B------:R-:W-:Y:S01]  /*4c70*/  IMAD.WIDE.U32 R4, R60, UR4, R4 ;  /* 0x000000043c047c25 */ /* 0x000fe2000f8e0004 */
[----:B------:R-:W-:-:S03]  /*4c80*/  ULDC.64 UR4, c[0x0][0x330] ;  /* 0x0000cc0000047ab9 */ /* 0x000fc60000000a00 */
[----:B------:R-:W-:Y:S02]  /*4c90*/  IMAD.IADD R5, R5, 0x1, R7 ;  /* 0x0000000105057824 */ /* 0x000fe400078e0207 */
[----:B------:R-:W-:Y:S02]  /*4ca0*/  IMAD R6, R44, UR4, RZ ;  /* 0x000000042c067c24 */ /* 0x000fe4000f8e02ff */
[----:B-----5:R-:W-:-:S05]  /*4cb0*/  VIADD R8, R8, 0xffffff80 ;  /* 0xffffff8008087836 */ /* 0x020fca0000000000 */
[----:B------:R-:W-:-:S04]  /*4cc0*/  LEA.HI R8, R8, R8, RZ, 0x1 ;  /* 0x0000000808087211 */ /* 0x000fc800078f08ff */
[----:B------:R-:W-:Y:S01]  /*4cd0*/  SHF.R.S32.HI R8, RZ, 0x1, R8 ;  /* 0x00000001ff087819 */ /* 0x000fe20000011408 */
[----:B----4-:R-:W-:-:S04]  /*4ce0*/  IMAD.WIDE.U32 R4, R9, UR4, R4 ;  /* 0x0000000409047c25 */ /* 0x010fc8000f8e0004 */
[----:B------:R-:W-:Y:S01]  /*4cf0*/  IMAD R7, R9, UR5, R6 ;  /* 0x0000000509077c24 */ /* 0x000fe2000f8e0206 */
[----:B------:R-:W-:-:S04]  /*4d00*/  IADD3 R4, P4, R4, UR6, RZ ;  /* 0x0000000604047c10 */ /* 0x000fc8000ff9e0ff */
[----:B------:R-:W-:Y:S01]  /*4d10*/  IADD3.X R5, R5, UR7, R7, P4, !PT ;  /* 0x0000000705057c10 */ /* 0x000fe2000a7fe407 */
[----:B------:R2:W4:Y:S01]  /*4d20*/  SHFL.IDX PT, R9, R4, RZ, 0x1e1f ;  /* 0x001e1fff04097589 */ /* 0x00052200000e0000 */
[----:B------:R-:W-:-:S04]  /*4d30*/  ISETP.GT.AND P4, PT, R65, R8, PT ;  /* 0x000000084100720c */ /* 0x000fc80003f84270 */
[----:B------:R-:W0:Y:S09]  /*4d40*/  SHFL.IDX PT, R5, R5, RZ, 0x1e1f ;  /* 0x001e1fff05057589 */ /* 0x000e3200000e0000 */
[----:B--2---:R-:W-:Y:S05]  /*4d50*/  @!P4 BRA `(.L_x_457) ;  /* 0x000000000030c947 */ /* 0x004fea0003800000 */
[----:B------:R-:W2:Y:S01]  /*4d60*/  LDL R12, [R1+0x20] ;  /* 0x00002000010c7983 */ /* 0x000ea20000100800 */
[----:B------:R-:W-:Y:S02]  /*4d70*/  ULDC UR4, c[0x0][0x2f4] ;  /* 0x0000bd0000047ab9 */ /* 0x000fe40000000800 */
[----:B------:R-:W-:-:S13]  /*4d80*/  ISETP.GE.AND P4, PT, R16, UR4, PT ;  /* 0x0000000410007c0c */ /* 0x000fda000bf86270 */
[----:B----4-:R-:W-:-:S05]  /*4d90*/  @!P4 IADD3 R10, P5, R16, R9, RZ ;  /* 0x00000009100ac210 */ /* 0x010fca0007fbe0ff */
[----:B0-----:R-:W-:Y:S01]  /*4da0*/  @!P4 IMAD.X R11, R5, 0x1, R17, P5 ;  /* 0x00000001050bc824 */ /* 0x001fe200028e0611 */
[----:B------:R-:W-:-:S13]  /*4db0*/  ISETP.GE.AND P5, PT, R156, UR4, PT ;  /* 0x000000049c007c0c */ /* 0x000fda000bfa6270 */
[----:B------:R-:W-:-:S05]  /*4dc0*/  @!P5 IADD3 R8, P6, R156, R9, RZ ;  /* 0x000000099c08d210 */ /* 0x000fca0007fde0ff */
[----:B--2---:R-:W-:Y:S02]  /*4dd0*/  @!P5 IMAD.X R9, R5, 0x1, R12, P6 ;  /* 0x000000010509d824 */ /* 0x004fe400030e060c */
[----:B------:R-:W0:Y:S04]  /*4de0*/  @!P4 LDS.128 R4, [R62+0x6000] ;  /* 0x006000003e04c984 */ /* 0x000e280000000c00 */
[----:B0-----:R-:W-:Y:S04]  /*4df0*/  @!P4 ST.E.128 desc[UR40][R10.64], R4 ;  /* 0x000000040a00c985 */ /* 0x001fe8000c101d28 */
[----:B------:R-:W0:Y:S04]  /*4e00*/  @!P5 LDS.128 R4, [R59+0x6000] ;  /* 0x006000003b04d984 */ /* 0x000e280000000c00 */
[----:B0-----:R2:W-:Y:S02]  /*4e10*/  @!P5 ST.E.128 desc[UR40][R8.64], R4 ;  /* 0x000000040800d985 */ /* 0x0015e4000c101d28 */
.L_x_457:
[----:B------:R-:W-:Y:S05]  /*4e20*/  BSYNC B0 ;  /* 0x0000000000007941 */ /* 0x000fea0003800000 */
.L_x_456:
[----:B------:R-:W-:Y:S01]  /*4e30*/  @!PT LDS RZ, [RZ] ;  /* 0x00000000fffff984 */ /* 0x000fe20000000800 */
[----:B------:R-:W-:Y:S01]  /*4e40*/  @!PT LDS RZ, [RZ] ;  /* 0x00000000fffff984 */ /* 0x000fe20000000800 */
[----:B------:R-:W-:Y:S01]  /*4e50*/  @!PT LDS RZ, [RZ] ;  /* 0x00000000fffff984 */ /* 0x000fe20000000800 */
[----:B------:R-:W-:Y:S01]  /*4e60*/  @!PT LDS RZ, [RZ] ;  /* 0x00000000fffff984 */ /* 0x000fe20000000800 */
[----:B------:R5:W-:Y:S06]  /*4e70*/  MEMBAR.ALL.CTA ;  /* 0x0000000000007992 */ /* 0x000bec0000008000 */
[----:B-----5:R-:W5:Y:S01]  /*4e80*/  FENCE.VIEW.ASYNC.S ;  /* 0x00000000000073c6 */ /* 0x020f620000000000 */
[----:B------:R-:W-:Y:S01]  /*4e90*/  VIADD R19, R19, 0x1 ;  /* 0x0000000113137836 */ /* 0x000fe20000000000 */
[----:B01----:R-:W-:Y:S01]  /*4ea0*/  @!P3 IADD3 R66, R66, 0x132c0, RZ ;  /* 0x000132c04242b810 */ /* 0x003fe20007ffe0ff */
[----:B-----5:R0:W-:Y:S03]  /*4eb0*/  BAR.SYNC.DEFER_BLOCKING R45, 0x80 ;  /* 0x0002002d0000751d */ /* 0x0201e60000010000 */
[----:B------:R-:W-:-:S02]  /*4ec0*/  ISETP.NE.AND P4, PT, R19, 0x2, PT ;  /* 0x000000021300780c */ /* 0x000fc40003f85270 */
[----:B------:R-:W-:Y:S02]  /*4ed0*/  @!P3 PRMT R66, RZ, 0x654, R66 ;  /* 0x00000654ff42b816 */ /* 0x000fe40000000042 */
[----:B--2---:R-:W-:Y:S02]  /*4ee0*/  SEL R4, RZ, 0x1, P4 ;  /* 0x00000001ff047807 */ /* 0x004fe40002000000 */
[----:B------:R-:W-:Y:S02]  /*4ef0*/  SEL R19, R19, RZ, P4 ;  /* 0x000000ff13137207 */ /* 0x000fe40002000000 */
[----:B------:R-:W-:Y:S01]  /*4f00*/  LOP3.LUT R157, R157, R4, RZ, 0x3c, !PT ;  /* 0x000000049d9d7212 */ /* 0x000fe200078e3cff */
[----:B------:R0:W-:Y:S01]  /*4f10*/  @!P3 SYNCS.ARRIVE.TRANS64.RED.A1T0 RZ, [R66+URZ], RZ ;  /* 0x000000ff42ffb9a7 */ /* 0x0001e2000810043f */
[----:B------:R-:W-:Y:S01]  /*4f20*/  PLOP3.LUT P3, PT, PT, PT, PT, 0x8, 0x0 ;  /* 0x000000000000781c */ /* 0x000fe20003f6e170 */
[----:B------:R-:W-:-:S12]  /*4f30*/  @P2 BRA `(.L_x_458) ;  /* 0xffffffd000042947 */ /* 0x000fd8000383ffff */
.L_x_421:
[----:B------:R-:W-:Y:S01]  /*4f40*/  BSSY B0, `(.L_x_459) ;  /* 0x0000018000007945 */ /* 0x000fe20003800000 */
[----:B------:R-:W-:Y:S01]  /*4f50*/  ISETP.GE.AND P1, PT, R40, 0x1, PT ;  /* 0x000000012800780c */ /* 0x000fe20003f26270 */
[----:B------:R-:W-:Y:S01]  /*4f60*/  IMAD.MOV.U32 R0, RZ, RZ, RZ ;  /* 0x000000ffff007224 */ /* 0x000fe200078e00ff */
[----:B------:R-:W-:Y:S02]  /*4f70*/  PLOP3.LUT P0, PT, PT, PT, PT, 0x80, 0x0 ;  /* 0x000000000000781c */ /* 0x000fe40003f0f070 */
[----:B------:R-:W-:Y:S01]  /*4f80*/  CS2R R2, SRZ ;  /* 0x0000000000027805 */ /* 0x000fe2000001ff00 */
[----:B------:R-:W-:Y:S01]  /*4f90*/  IMAD.MOV.U32 R55, RZ, RZ, RZ ;  /* 0x000000ffff377224 */ /* 0x000fe200078e00ff */
[----:B------:R-:W-:Y:S02]  /*4fa0*/  CS2R R6, SRZ ;  /* 0x0000000000067805 */ /* 0x000fe4000001ff00 */
[----:B----4-:R-:W-:Y:S02]  /*4fb0*/  CS2R R8, SRZ ;  /* 0x0000000000087805 */ /* 0x010fe4000001ff00 */
[----:B------:R-:W-:-:S02]  /*4fc0*/  CS2R R10, SRZ ;  /* 0x00000000000a7805 */ /* 0x000fc4000001ff00 */
[----:B------:R-:W-:Y:S02]  /*4fd0*/  CS2R R12, SRZ ;  /* 0x00000000000c7805 */ /* 0x000fe4000001ff00 */
[----:B---3--:R-:W-:Y:S02]  /*4fe0*/  CS2R R14, SRZ ;  /* 0x00000000000e7805 */ /* 0x008fe4000001ff00 */
[----:B------:R-:W-:Y:S02]  /*4ff0*/  CS2R R20, SRZ ;  /* 0x0000000000147805 */ /* 0x000fe4000001ff00 */
[----:B------:R-:W-:Y:S02]  /*5000*/  CS2R R24, SRZ ;  /* 0x0000000000187805 */ /* 0x000fe4000001ff00 */
[----:B------:R-:W-:Y:S02]  /*5010*/  CS2R R32, SRZ ;  /* 0x0000000000207805 */ /* 0x000fe4000001ff00 */
[----:B------:R-:W-:-:S02]  /*5020*/  CS2R R26, SRZ ;  /* 0x00000000001a7805 */ /* 0x000fc4000001ff00 */
[----:B------:R-:W-:Y:S02]  /*5030*/  CS2R R56, SRZ ;  /* 0x0000000000387805 */ /* 0x000fe4000001ff00 */
[----:B------:R-:W-:Y:S02]  /*5040*/  CS2R R30, SRZ ;  /* 0x00000000001e7805 */ /* 0x000fe4000001ff00 */
[----:B------:R-:W-:Y:S01]  /*5050*/  CS2R R36, SRZ ;  /* 0x0000000000247805 */ /* 0x000fe2000001ff00 */
[----:B------:R-:W-:Y:S01]  /*5060*/  IMAD.MOV.U32 R44, RZ, RZ, RZ ;  /* 0x000000ffff2c7224 */ /* 0x000fe200078e00ff */
[----:B------:R-:W-:Y:S02]  /*5070*/  CS2R R58, SRZ ;  /* 0x00000000003a7805 */ /* 0x000fe4000001ff00 */
[----:B------:R-:W-:Y:S01]  /*5080*/  MOV R48, RZ ;  /* 0x000000ff00307202 */ /* 0x000fe20000000f00 */
[----:B------:R-:W-:Y:S06]  /*5090*/  @P3 BRA `(.L_x_460) ;  /* 0x0000000000083947 */ /* 0x000fec0003800000 */
[----:B------:R-:W1:Y:S02]  /*50a0*/  FENCE.VIEW.ASYNC.G ;  /* 0x00000000000073c6 */ /* 0x000e640000000100 */
[----:B-1----:R-:W-:Y:S06]  /*50b0*/  BAR.ARV 0xc, 0x200 ;  /* 0x0308000000007b1d */ /* 0x002fec0000002000 */
.L_x_460:
[----:B------:R-:W-:Y:S05]  /*50c0*/  BSYNC B0 ;  /* 0x0000000000007941 */ /* 0x000fea0003800000 */
.L_x_459:
[----:B------:R-:W-:Y:S01]  /*50d0*/  CS2R R60, SRZ ;  /* 0x00000000003c7805 */ /* 0x000fe2000001ff00 */
[----:B------:R-:W-:Y:S06]  /*50e0*/  @!P1 BRA `(.L_x_461) ;  /* 0x0000009800d09947 */ /* 0x000fec0003800000 */
[----:B------:R-:W1:Y:S01]  /*50f0*/  S2R R4, SR_TID.X ;  /* 0x0000000000047919 */ /* 0x000e620000002100 */
[----:B------:R-:W-:Y:S01]  /*5100*/  VIADD R30, R18, 0xb000 ;  /* 0x0000b000121e7836 */ /* 0x000fe20000000000 */
[----:B------:R-:W-:Y:S04]  /*5110*/  BSSY B6, `(.L_x_462) ;  /* 0x000001e000067945 */ /* 0x000fe80003800000 */
[----:B------:R-:W-:Y:S01]  /*5120*/  LOP3.LUT P0, RZ, R30, 0x9f, RZ, 0xc0, !PT ;  /* 0x0000009f1eff7812 */ /* 0x000fe2000780c0ff */
[----:B-1----:R-:W-:-:S05]  /*5130*/  VIADD R5, R4, 0xffffff80 ;  /* 0xffffff8004057836 */ /* 0x002fca0000000000 */
[----:B------:R-:W-:-:S04]  /*5140*/  SHF.R.S32.HI R4, RZ, 0x1f, R5 ;  /* 0x0000001fff047819 */ /* 0x000fc80000011405 */
[----:B------:R-:W-:-:S04]  /*5150*/  LEA.HI R4, R4, R5, RZ, 0x7 ;  /* 0x0000000504047211 */ /* 0x000fc800078f38ff */
[----:B------:R-:W-:-:S05]  /*5160*/  SHF.R.S32.HI R4, RZ, 0x7, R4 ;  /* 0x00000007ff047819 */ /* 0x000fca0000011404 */
[----:B------:R-:W1:Y:S02]  /*5170*/  SHFL.IDX PT, R0, R4, RZ, 0x1f ;  /* 0x00001fff04007589 */ /* 0x000e6400000e0000 */
[----:B-1----:R-:W-:-:S05]  /*5180*/  IMAD.HI R2, R0, 0x55555556, RZ ;  /* 0x5555555600027827 */ /* 0x002fca00078e02ff */
[----:B------:R-:W-:-:S05]  /*5190*/  LEA.HI R3, R2, R2, RZ, 0x1 ;  /* 0x0000000202037211 */ /* 0x000fca00078f08ff */
[----:B------:R-:W-:-:S04]  /*51a0*/  IMAD R3, R3, -0x3, R0 ;  /* 0xfffffffd03037824 */ /* 0x000fc800078e0200 */
[----:B------:R-:W-:-:S05]  /*51b0*/  IMAD R3, R3, 0x1000, R30 ;  /* 0x0000100003037824 */ /* 0x000fca00078e021e */
[----:B------:R-:W-:-:S04]  /*51c0*/  SHF.R.U32.HI R3, RZ, 0x4, R3 ;  /* 0x00000004ff037819 */ /* 0x000fc80000011603 */
[----:B------:R-:W-:Y:S01]  /*51d0*/  LOP3.LUT R31, R3, 0x3fff, RZ, 0xc0, !PT ;  /* 0x00003fff031f7812 */ /* 0x000fe200078ec0ff */
[----:B------:R-:W-:Y:S06]  /*51e0*/  @!P0 BRA `(.L_x_463) ;  /* 0x0000000000408947 */ /* 0x000fec0003800000 */
[----:B------:R-:W-:Y:S01]  /*51f0*/  MOV R0, 0x0 ;  /* 0x0000000000007802 */ /* 0x000fe20000000f00 */
[----:B------:R-:W-:Y:S01]  /*5200*/  ULDC.64 UR4, c[0x4][0x98] ;  /* 0x0100260000047ab9 */ /* 0x000fe20000000a00 */
[----:B------:R-:W-:Y:S01]  /*5210*/  ULDC.64 UR6, c[0x4][0xa0] ;  /* 0x0100280000067ab9 */ /* 0x000fe20000000a00 */
[----:B------:R-:W-:Y:S01]  /*5220*/  IMAD.U32 R4, RZ, RZ, UR4 ;  /* 0x00000004ff047e24 */ /* 0x000fe2000f8e00ff */
[----:B------:R1:W2:Y:S01]  /*5230*/  LDC.64 R2, c[0x4][R0] ;  /* 0x0100000000027b82 */ /* 0x0002a20000000a00 */
[----:B------:R-:W-:Y:S01]  /*5240*/  MOV R5, UR5 ;  /* 0x0000000500057c02 */ /* 0x000fe20008000f00 */
[----:B------:R-:W-:Y:S01]  /*5250*/  ULDC.64 UR4, c[0x4][0x30] ;  /* 0x01000c0000047ab9 */ /* 0x000fe20000000a00 */
[----:B------:R-:W-:Y:S01]  /*5260*/  IMAD.U32 R6, RZ, RZ, UR6 ;  /* 0x00000006ff067e24 */ /* 0x000fe2000f8e00ff */
[----:B------:R-:W-:Y:S01]  /*5270*/  MOV R8, 0x70 ;  /* 0x0000007000087802 */ /* 0x000fe20000000f00 */
[----:B------:R-:W-:Y:S02]  /*5280*/  IMAD.U32 R7, RZ, RZ, UR7 ;  /* 0x00000007ff077e24 */ /* 0x000fe4000f8e00ff */
[----:B------:R-:W-:-:S02]  /*5290*/  IMAD.U32 R10, RZ, RZ, UR4 ;  /* 0x00000004ff0a7e24 */ /* 0x000fc4000f8e00ff */
[----:B------:R-:W-:Y:S02]  /*52a0*/  IMAD.U32 R11, RZ, RZ, UR5 ;  /* 0x00000005ff0b7e24 */ /* 0x000fe4000f8e00ff */
[----:B------:R-:W-:Y:S02]  /*52b0*/  IMAD.MOV.U32 R12, RZ, RZ, 0x1 ;  /* 0x00000001ff0c7424 */ /* 0x000fe400078e00ff */
[----:B-1----:R-:W-:-:S07]  /*52c0*/  IMAD.MOV.U32 R13, RZ, RZ, RZ ;  /* 0x000000ffff0d7224 */ /* 0x002fce00078e00ff */
[----:B------:R-:W-:-:S07]  /*52d0*/  LEPC R20, `(.L_x_463) ;  /* 0x000000001014794e */ /* 0x000fce0000000000 */
[----:B0-2--5:R-:W-:Y:S05]  /*52e0*/  CALL.ABS.NOINC R2 ;  /* 0x0000000002007343 */ /* 0x025fea0003c00000 */
.L_x_463:
[----:B------:R-:W-:Y:S05]  /*52f0*/  BSYNC B6 ;  /* 0x0000000000067941 */ /* 0x000fea0003800000 */
.L_x_462:
[----:B------:R-:W2:Y:S01]  /*5300*/  LDL R2, [R1+0x5c] ;  /* 0x00005c0001027983 */ /* 0x000ea20000100800 */
[----:B------:R-:W-:Y:S01]  /*5310*/  ULDC.64 UR4, c[0x0][0x990] ;  /* 0x0002640000047ab9 */ /* 0x000fe20000000a00 */
[----:B------:R-:W-:Y:S02]  /*5320*/  ULDC.64 UR6, c[0x0][0x998] ;  /* 0x0002660000067ab9 */ /* 0x000fe40000000a00 */
[----:B------:R-:W3:Y:S04]  /*5330*/  LDL R21, [R1+0x40] ;  /* 0x0000400001157983 */ /* 0x000ee80000100800 */
[----:B------:R-:W4:Y:S01]  /*5340*/  LDL R20, [R1+0x8] ;  /* 0x0000080001147983 */ /* 0x000f220000100800 */
[----:B------:R-:W-:Y:S02]  /*5350*/  ISETP.NE.U32.AND P0, PT, RZ, UR4, PT ;  /* 0x00000004ff007c0c */ /* 0x000fe4000bf05070 */
[----:B------:R-:W-:-:S02]  /*5360*/  ISETP.NE.U32.AND P1, PT, RZ, UR6, PT ;  /* 0x00000006ff007c0c */ /* 0x000fc4000bf25070 */
[----:B------:R-:W-:Y:S02]  /*5370*/  ISETP.NE.AND.EX P0, PT, RZ, UR5, PT, P0 ;  /* 0x00000005ff007c0c */ /* 0x000fe4000bf05300 */
[----:B------:R-:W-:-:S11]  /*5380*/  ISETP.NE.AND.EX P1, PT, RZ, UR7, PT, P1 ;  /* 0x00000007ff007c0c */ /* 0x000fd6000bf25310 */
[----:B------:R-:W2:Y:S08]  /*5390*/  @P0 LDC.64 R6, c[0x0][0x9a8] ;  /* 0x00026a00ff060b82 */ /* 0x000eb00000000a00 */
[----:B------:R-:W1:Y:S08]  /*53a0*/  @P1 LDC.64 R8, c[0x0][0x9b8] ;  /* 0x00026e00ff081b82 */ /* 0x000e700000000a00 */
[----:B------:R-:W0:Y:S08]  /*53b0*/  @P0 LDC.64 R10, c[0x0][0x9b0] ;  /* 0x00026c00ff0a0b82 */ /* 0x000e300000000a00 */
[----:B------:R-:W0:Y:S01]  /*53c0*/  @P1 LDC.64 R12, c[0x0][0x9c0] ;  /* 0x00027000ff0c1b82 */ /* 0x000e220000000a00 */
[----:B--2---:R-:W-:-:S02]  /*53d0*/  @P0 IMAD R0, R2, R6, RZ ;  /* 0x0000000602000224 */ /* 0x004fc400078e02ff */
[----:B-1----:R-:W-:Y:S02]  /*53e0*/  @P1 IMAD R4, R2, R8, RZ ;  /* 0x0000000802041224 */ /* 0x002fe400078e02ff */
[C---:B---3--:R-:W-:Y:S02]  /*53f0*/  @P0 IMAD R7, R21.reuse, R7, R0 ;  /* 0x0000000715070224 */ /* 0x048fe400078e0200 */
[----:B------:R-:W-:Y:S01]  /*5400*/  @P0 IMAD.WIDE.U32 R2, R21, R6, RZ ;  /* 0x0000000615020225 */ /* 0x000fe200078e00ff */
[----:B----4-:R-:W-:-:S03]  /*5410*/  @P0 SHF.R.S32.HI R15, RZ, 0x1f, R20 ;  /* 0x0000001fff0f0819 */ /* 0x010fc60000011414 */
[----:B------:R-:W-:Y:S01]  /*5420*/  @P0 IMAD.IADD R3, R3, 0x1, R7 ;  /* 0x0000000103030824 */ /* 0x000fe200078e0207 */
[----:B------:R-:W-:Y:S01]  /*5430*/  @P1 SHF.R.S32.HI R7, RZ, 0x1f, R20 ;  /* 0x0000001fff071819 */ /* 0x000fe20000011414 */
[C---:B------:R-:W-:Y:S02]  /*5440*/  @P1 IMAD R9, R21.reuse, R9, R4 ;  /* 0x0000000915091224 */ /* 0x040fe400078e0204 */
[----:B------:R-:W-:-:S04]  /*5450*/  @P1 IMAD.WIDE.U32 R4, R21, R8, RZ ;  /* 0x0000000815041225 */ /* 0x000fc800078e00ff */
[----:B0-----:R-:W-:Y:S02]  /*5460*/  @P0 IMAD R0, R15, R10, RZ ;  /* 0x0000000a0f000224 */ /* 0x001fe400078e02ff */
[----:B------:R-:W-:Y:S02]  /*5470*/  @P1 IMAD R6, R7, R12, RZ ;  /* 0x0000000c07061224 */ /* 0x000fe400078e02ff */
[----:B------:R-:W-:Y:S02]  /*5480*/  @P1 IMAD.IADD R5, R5, 0x1, R9 ;  /* 0x0000000105051824 */ /* 0x000fe400078e0209 */
[C---:B------:R-:W-:Y:S02]  /*5490*/  @P0 IMAD R9, R20.reuse, R11, R0 ;  /* 0x0000000b14090224 */ /* 0x040fe400078e0200 */
[----:B------:R-:W-:-:S04]  /*54a0*/  @P0 IMAD.WIDE.U32 R2, R20, R10, R2 ;  /* 0x0000000a14020225 */ /* 0x000fc800078e0002 */
[C---:B------:R-:W-:Y:S02]  /*54b0*/  @P1 IMAD R11, R20.reuse, R13, R6 ;  /* 0x0000000d140b1224 */ /* 0x040fe400078e0206 */
[----:B------:R-:W-:Y:S01]  /*54c0*/  @P1 IMAD.WIDE.U32 R6, R20, R12, R4 ;  /* 0x0000000c14061225 */ /* 0x000fe200078e0004 */
[----:B------:R-:W-:-:S03]  /*54d0*/  @P0 IADD3 R5, R3, R9, RZ ;  /* 0x0000000903050210 */ /* 0x000fc60007ffe0ff */
[----:B------:R-:W-:Y:S01]  /*54e0*/  @P1 IMAD.IADD R3, R7, 0x1, R11 ;  /* 0x0000000107031824 */ /* 0x000fe200078e020b */
[----:B------:R-:W-:Y:S02]  /*54f0*/  @P1 LEA R8, P3, R6, UR6, 0x2 ;  /* 0x0000000606081c11 */ /* 0x000fe4000f8610ff */
[----:B------:R-:W-:Y:S01]  /*5500*/  @P0 LEA R4, P2, R2, UR4, 0x2 ;  /* 0x0000000402040c11 */ /* 0x000fe2000f8410ff */
[----:B------:R-:W-:Y:S01]  /*5510*/  IMAD.MOV.U32 R0, RZ, RZ, 0x3f800000 ;  /* 0x3f800000ff007424 */ /* 0x000fe200078e00ff */
[----:B------:R-:W-:Y:S01]  /*5520*/  @P1 LEA.HI.X R9, R6, UR7, R3, 0x2, P3 ;  /* 0x0000000706091c11 */ /* 0x000fe200098f1403 */
[----:B------:R-:W-:Y:S01]  /*5530*/  IMAD.MOV.U32 R3, RZ, RZ, 0x3f800000 ;  /* 0x3f800000ff037424 */ /* 0x000fe200078e00ff */
[----:B------:R-:W-:Y:S01]  /*5540*/  @P0 LEA.HI.X R5, R2, UR5, R5, 0x2, P2 ;  /* 0x0000000502050c11 */ /* 0x000fe200090f1405 */
[----:B------:R-:W-:Y:S02]  /*5550*/  ULDC UR4, c[0x0][0x3f4] ;  /* 0x0000fd0000047ab9 */ /* 0x000fe40000000800 */
[----:B------:R-:W2:Y:S04]  /*5560*/  @P1 LDG.E R0, desc[UR40][R8.64] ;  /* 0x0000002808001981 */ /* 0x000ea8000c1e1900 */
[----:B------:R-:W2:Y:S01]  /*5570*/  @P0 LDG.E R3, desc[UR40][R4.64] ;  /* 0x0000002804030981 */ /* 0x000ea2000c1e1900 */
[----:B------:R-:W-:Y:S01]  /*5580*/  ISETP.LT.AND P0, PT, RZ, UR4, PT ;  /* 0x00000004ff007c0c */ /* 0x000fe2000bf01270 */
[----:B------:R-:W-:Y:S01]  /*5590*/  ULDC UR4, c[0x0][0x9d8] ;  /* 0x0002760000047ab9 */ /* 0x000fe20000000800 */
[----:B--2---:R-:W-:-:S04]  /*55a0*/  FMUL.FTZ R0, R3, R0 ;  /* 0x0000000003007220 */ /* 0x004fc80000410000 */
[----:B------:R-:W-:-:S07]  /*55b0*/  FMUL.FTZ R2, R0, UR4 ;  /* 0x0000000400027c20 */ /* 0x000fce0008410000 */
[----:B------:R-:W-:Y:S05]  /*55c0*/  @P0 BRA `(.L_x_464) ;  /* 0x0000000000400947 */ /* 0x000fea0003800000 */
[----:B------:R-:W2:Y:S02]  /*55d0*/  LDL R14, [R1+0x54] ;  /* 0x00005400010e7983 */ /* 0x000ea40000100800 */
[----:B--2---:R-:W-:-:S04]  /*55e0*/  LEA.HI R0, R14, R14, RZ, 0x1 ;  /* 0x0000000e0e007211 */ /* 0x004fc800078f08ff */
[----:B------:R-:W-:-:S05]  /*55f0*/  LOP3.LUT R0, R0, 0xfffffffe, RZ, 0xc0, !PT ;  /* 0xfffffffe00007812 */ /* 0x000fca00078ec0ff */
[----:B------:R-:W-:-:S05]  /*5600*/  IMAD.IADD R0, R14, 0x1, -R0 ;  /* 0x000000010e007824 */ /* 0x000fca00078e0a00 */
[----:B------:R-:W-:-:S04]  /*5610*/  SHF.L.U32 R3, R0, 0x1f, RZ ;  /* 0x0000001f00037819 */ /* 0x000fc800000006ff */
[----:B------:R0:W1:Y:S03]  /*5620*/  SYNCS.PHASECHK.TRANS64.TRYWAIT P0, [R18+URZ+0x13200], R3 ;  /* 0x01320003120075a7 */ /* 0x000066000800017f */
[----:B-1----:R-:W-:Y:S05]  /*5630*/  @!P0 NANOSLEEP.SYNCS 0x989680 ;  /* 0x009896800000895d */ /* 0x002fea0003900000 */
[----:B------:R-:W1:Y:S01]  /*5640*/  @!P0 SYNCS.PHASECHK.TRANS64 P0, [R18+URZ+0x13200], R3 ;  /* 0x01320003120085a7 */ /* 0x000e62000800007f */
[----:B------:R-:W-:Y:S04]  /*5650*/  BSSY B0, `(.L_x_465) ;  /* 0x0000006000007945 */ /* 0x000fe80003800000 */
[----:B-1----:R-:W-:Y:S05]  /*5660*/  @P0 BRA `(.L_x_466) ;  /* 0x0000000000100947 */ /* 0x002fea0003800000 */
.L_x_467:
[----:B-1----:R1:W2:Y:S02]  /*5670*/  SYNCS.PHASECHK.TRANS64.TRYWAIT P0, [R18+URZ+0x13200], R3 ;  /* 0x01320003120075a7 */ /* 0x0022a4000800017f */
[----:B--2---:R-:W-:Y:S05]  /*5680*/  @!P0 NANOSLEEP.SYNCS 0x989680 ;  /* 0x009896800000895d */ /* 0x004fea0003900000 */
[----:B------:R-:W2:Y:S02]  /*5690*/  @!P0 SYNCS.PHASECHK.TRANS64 P0, [R18+URZ+0x13200], R3 ;  /* 0x01320003120085a7 */ /* 0x000ea4000800007f */
[----:B--2---:R-:W-:Y:S05]  /*56a0*/  @!P0 BRA `(.L_x_467) ;  /* 0xfffffffc00f08947 */ /* 0x004fea000383ffff */
.L_x_466:
[----:B------:R-:W-:Y:S05]  /*56b0*/  BSYNC B0 ;  /* 0x0000000000007941 */ /* 0x000fea0003800000 */
.L_x_465:
[----:B------:R-:W-:Y:S05]  /*56c0*/  BRA `(.L_x_468) ;  /* 0x00000028003c7947 */ /* 0x000fea0003800000 */
.L_x_464:
[----:B------:R-:W0:Y:S01]  /*56d0*/  LDC.64 R26, c[0x0][0x3e8] ;  /* 0x0000fa00ff1a7b82 */ /* 0x000e220000000a00 */
[----:B------:R-:W-:Y:S01]  /*56e0*/  LOP3.LUT P0, RZ, R30, 0x1bf, RZ, 0xc0, !PT ;  /* 0x000001bf1eff7812 */ /* 0x000fe2000780c0ff */
[----:B------:R-:W-:Y:S01]  /*56f0*/  ULDC.64 UR4, c[0x0][0x3f8] ;  /* 0x0000fe0000047ab9 */ /* 0x000fe20000000a00 */
[----:B-----5:R-:W-:Y:S01]  /*5700*/  SHF.R.S32.HI R0, RZ, 0x1f, R28 ;  /* 0x0000001fff007819 */ /* 0x020fe2000001141c */
[----:B------:R-:W-:Y:S01]  /*5710*/  ULDC.64 UR6, c[0x0][0x408] ;  /* 0x0001020000067ab9 */ /* 0x000fe20000000a00 */
[----:B------:R-:W-:Y:S03]  /*5720*/  BSSY B6, `(.L_x_469) ;  /* 0x000001b000067945 */ /* 0x000fe60003800000 */
[----:B------:R-:W1:Y:S01]  /*5730*/  LDC.64 R24, c[0x0][0x400] ;  /* 0x00010000ff187b82 */ /* 0x000e620000000a00 */
[C---:B------:R-:W-:Y:S02]  /*5740*/  IMAD R3, R0.reuse, UR4, RZ ;  /* 0x0000000400037c24 */ /* 0x040fe4000f8e02ff */
[----:B------:R-:W-:-:S02]  /*5750*/  IMAD R5, R0, UR6, RZ ;  /* 0x0000000600057c24 */ /* 0x000fc4000f8e02ff */
[C---:B------:R-:W-:Y:S02]  /*5760*/  IMAD R3, R28.reuse, UR5, R3 ;  /* 0x000000051c037c24 */ /* 0x040fe4000f8e0203 */
[C---:B------:R-:W-:Y:S02]  /*5770*/  IMAD R5, R28.reuse, UR7, R5 ;  /* 0x000000071c057c24 */ /* 0x040fe4000f8e0205 */
[----:B0-----:R-:W-:-:S04]  /*5780*/  IMAD.WIDE.U32 R26, R28, UR4, R26 ;  /* 0x000000041c1a7c25 */ /* 0x001fc8000f8e001a */
[----:B-1----:R-:W-:Y:S01]  /*5790*/  IMAD.WIDE.U32 R24, R28, UR6, R24 ;  /* 0x000000061c187c25 */ /* 0x002fe2000f8e0018 */
[----:B------:R-:W-:-:S03]  /*57a0*/  IADD3 R28, R3, R27, RZ ;  /* 0x0000001b031c7210 */ /* 0x000fc60007ffe0ff */
[----:B------:R-:W-:Y:S01]  /*57b0*/  IMAD.IADD R30, R5, 0x1, R25 ;  /* 0x00000001051e7824 */ /* 0x000fe200078e0219 */
[----:B------:R-:W-:Y:S06]  /*57c0*/  @!P0 BRA `(.L_x_470) ;  /* 0x0000000000408947 */ /* 0x000fec0003800000 */
        /* <DEDUP_REMOVED lines=15> */
[----:B-1----:R-:W-:Y:S05]  /*58c0*/  CALL.ABS.NOINC R14 ;  /* 0x000000000e007343 */ /* 0x002fea0003c00000 */
.L_x_470:
[----:B------:R-:W-:Y:S05]  /*58d0*/  BSYNC B6 ;  /* 0x0000000000067941 */ /* 0x000fea0003800000 */
.L_x_469:
[----:B------:R-:W2:Y:S01]  /*58e0*/  LDL R34, [R1+0x4] ;  /* 0x0000040001227983 */ /* 0x000ea20000100800 */
[----:B------:R-:W-:Y:S01]  /*58f0*/  ULDC.U8 UR4, c[0x0][0x410] ;  /* 0x0001040000047ab9 */ /* 0x000fe20000000000 */
[----:B------:R-:W0:Y:S01]  /*5900*/  S2R R20, SR_TID.X ;  /* 0x0000000000147919 */ /* 0x000e220000002100 */
[----:B------:R-:W-:Y:S01]  /*5910*/  ISETP.NE.AND P0, PT, RZ, UR4, PT ;  /* 0x00000004ff007c0c */ /* 0x000fe2000bf05270 */
[----:B------:R-:W-:Y:S01]  /*5920*/  BSSY B0, `(.L_x_471) ;  /* 0x0000261000007945 */ /* 0x000fe20003800000 */
[----:B0-----:R-:W-:-:S05]  /*5930*/  VIADD R20, R20, 0xffffff80 ;  /* 0xffffff8014147836 */ /* 0x001fca0000000000 */
[----:B------:R-:W-:-:S04]  /*5940*/  LEA.HI R32, R20, R20, RZ, 0x1 ;  /* 0x0000001414207211 */ /* 0x000fc800078f08ff */
[----:B------:R-:W-:-:S05]  /*5950*/  SHF.R.S32.HI R32, RZ, 0x1, R32 ;  /* 0x00000001ff207819 */ /* 0x000fca0000011420 */
[----:B--2---:R-:W-:Y:S01]  /*5960*/  IMAD R4, R34, 0xc0, R32 ;  /* 0x000000c022047824 */ /* 0x004fe200078e0220 */
[----:B------:R-:W-:Y:S06]  /*5970*/  @!P0 BRA `(.L_x_472) ;  /* 0x0000001000c48947 */ /* 0x000fec0003800000 */
[----:B------:R-:W-:-:S03]  /*5980*/  UMOV UR4, 0xffffffff ;  /* 0xffffffff00047882 */ /* 0x000fc60000000000 */
[----:B------:R-:W-:Y:S05]  /*5990*/  BRA.DIV UR4, `(.L_x_473) ;  /* 0x0000012604647947 */ /* 0x000fea000b800000 */
[----:B------:R0:W1:Y:S04]  /*59a0*/  SHFL.IDX PT, R27, R26, RZ, 0x1e1f ;  /* 0x001e1fff1a1b7589 */ /* 0x00006800000e0000 */
[----:B------:R0:W2:Y:S04]  /*59b0*/  SHFL.IDX PT, R14, R24, RZ, 0x1e1f ;  /* 0x001e1fff180e7589 */ /* 0x0000a800000e0000 */
[----:B------:R0:W3:Y:S04]  /*59c0*/  SHFL.IDX PT, R0, R28, RZ, 0x1e1f ;  /* 0x001e1fff1c007589 */ /* 0x0000e800000e0000 */
[----:B------:R0:W4:Y:S02]  /*59d0*/  SHFL.IDX PT, R3, R30, RZ, 0x1e1f ;  /* 0x001e1fff1e037589 */ /* 0x00012400000e0000 */
.L_x_675:
[----:B------:R-:W5:Y:S01]  /*59e0*/  LDL R6, [R1+0x54] ;  /* 0x0000540001067983 */ /* 0x000f620000100800 */
[----:B------:R-:W-:Y:S01]  /*59f0*/  ULDC UR4, c[0x0][0x448] ;  /* 0x0001120000047ab9 */ /* 0x000fe20000000800 */
[----:B------:R-:W-:Y:S01]  /*5a00*/  BSSY B1, `(.L_x_474) ;  /* 0x0000020000017945 */ /* 0x000fe20003800000 */
[----:B------:R-:W-:Y:S01]  /*5a10*/  IMAD R33, R29, UR4, RZ ;  /* 0x000000041d217c24 */ /* 0x000fe2000f8e02ff */
[----:B------:R-:W-:Y:S02]  /*5a20*/  CS2R R8, SRZ ;  /* 0x0000000000087805 */ /* 0x000fe4000001ff00 */
[----:B------:R-:W-:Y:S02]  /*5a30*/  CS2R R20, SRZ ;  /* 0x0000000000147805 */ /* 0x000fe4000001ff00 */
[----:B------:R-:W-:Y:S02]  /*5a40*/  CS2R R10, SRZ ;  /* 0x00000000000a7805 */ /* 0x000fe4000001ff00 */
[----:B------:R-:W-:-:S02]  /*5a50*/  CS2R R12, SRZ ;  /* 0x00000000000c7805 */ /* 0x000fc4000001ff00 */
[----:B------:R-:W-:Y:S02]  /*5a60*/  ISETP.GE.AND P0, PT, R4, R33, PT ;  /* 0x000000210400720c */ /* 0x000fe40003f06270 */
[----:B-----5:R-:W-:-:S04]  /*5a70*/  LEA.HI R5, R6, R6, RZ, 0x1 ;  /* 0x0000000606057211 */ /* 0x020fc800078f08ff */
[----:B------:R-:W-:-:S05]  /*5a80*/  LOP3.LUT R5, R5, 0xfffffffe, RZ, 0xc0, !PT ;  /* 0xfffffffe05057812 */ /* 0x000fca00078ec0ff */
[----:B------:R-:W-:-:S05]  /*5a90*/  IMAD.IADD R5, R6, 0x1, -R5 ;  /* 0x0000000106057824 */ /* 0x000fca00078e0a05 */
[----:B------:R-:W-:Y:S01]  /*5aa0*/  SHF.L.U32 R29, R5, 0x1f, RZ ;  /* 0x0000001f051d7819 */ /* 0x000fe200000006ff */
[----:B------:R-:W-:Y:S06]  /*5ab0*/  @P0 BRA `(.L_x_475) ;  /* 0x0000000000500947 */ /* 0x000fec0003800000 */
[----:B------:R-:W4:Y:S01]  /*5ac0*/  LDL R15, [R1+0x24] ;  /* 0x00002400010f7983 */ /* 0x000f220000100800 */
[----:B------:R-:W-:-:S03]  /*5ad0*/  ULDC UR4, c[0x0][0x3f4] ;  /* 0x0000fd0000047ab9 */ /* 0x000fc60000000800 */
[----:B0-----:R-:W4:Y:S01]  /*5ae0*/  LDL R26, [R1+0x6c] ;  /* 0x00006c00011a7983 */ /* 0x001f220000100800 */
[----:B------:R-:W-:Y:S02]  /*5af0*/  ISETP.GE.AND P3, PT, R22, UR4, PT ;  /* 0x0000000416007c0c */ /* 0x000fe4000bf66270 */
[----:B------:R-:W-:Y:S02]  /*5b00*/  CS2R R8, SRZ ;  /* 0x0000000000087805 */ /* 0x000fe4000001ff00 */
[----:B------:R-:W-:-:S09]  /*5b10*/  CS2R R10, SRZ ;  /* 0x00000000000a7805 */ /* 0x000fd2000001ff00 */
[----:B------:R-:W-:Y:S02]  /*5b20*/  @!P3 SHF.R.S32.HI R7, RZ, 0x1f, R22 ;  /* 0x0000001fff07b819 */ /* 0x000fe40000011416 */
[----:B-1----:R-:W-:-:S05]  /*5b30*/  @!P3 IADD3 R4, P0, R22, R27, RZ ;  /* 0x0000001b1604b210 */ /* 0x002fca0007f1e0ff */
[----:B---3--:R-:W-:Y:S01]  /*5b40*/  @!P3 IMAD.X R5, R0, 0x1, R7, P0 ;  /* 0x000000010005b824 */ /* 0x008fe200000e0607 */
[----:B--2---:R-:W-:-:S04]  /*5b50*/  @!P3 IADD3 R6, P0, R22, R14, RZ ;  /* 0x0000000e1606b210 */ /* 0x004fc80007f1e0ff */
[----:B------:R0:W5:Y:S01]  /*5b60*/  @!P3 LD.E.64 R20, desc[UR40][R4.64] ;  /* 0x000000280414b980 */ /* 0x000162000c101b00 */
[----:B----4-:R-:W-:-:S05]  /*5b70*/  @!P3 IMAD.X R7, R3, 0x1, R7, P0 ;  /* 0x000000010307b824 */ /* 0x010fca00000e0607 */
[----:B------:R0:W5:Y:S01]  /*5b80*/  @!P3 LD.E.64 R12, desc[UR40][R6.64] ;  /* 0x00000028060cb980 */ /* 0x000162000c101b00 */
[----:B------:R-:W-:-:S13]  /*5b90*/  ISETP.GE.AND P4, PT, R15, UR4, PT ;  /* 0x000000040f007c0c */ /* 0x000fda000bf86270 */
[C---:B------:R-:W-:Y:S02]  /*5ba0*/  @!P4 IADD3 R14, P2, R15.reuse, R14, RZ ;  /* 0x0000000e0f0ec210 */ /* 0x040fe40007f5e0ff */
[----:B------:R-:W-:-:S03]  /*5bb0*/  @!P4 IADD3 R24, P1, R15, R27, RZ ;  /* 0x0000001b0f18c210 */ /* 0x000fc60007f3e0ff */
[----:B------:R-:W-:Y:S01]  /*5bc0*/  @!P4 IMAD.X R15, R3, 0x1, R26, P2 ;  /* 0x00000001030fc824 */ /* 0x000fe200010e061a */
[----:B------:R-:W-:-:S04]  /*5bd0*/  @!P4 IADD3.X R25, R0, R26, RZ, P1, !PT ;  /* 0x0000001a0019c210 */ /* 0x000fc80000ffe4ff */
[----:B------:R0:W5:Y:S04]  /*5be0*/  @!P4 LD.E.64 R10, desc[UR40][R14.64] ;  /* 0x000000280e0ac980 */ /* 0x000168000c101b00 */
[----:B------:R0:W5:Y:S02]  /*5bf0*/  @!P4 LD.E.64 R8, desc[UR40][R24.64] ;  /* 0x000000281808c980 */ /* 0x000164000c101b00 */
.L_x_475:
[----:B------:R-:W-:Y:S05]  /*5c00*/  BSYNC B1 ;  /* 0x0000000000017941 */ /* 0x000fea0003800000 */
.L_x_474:
[----:B------:R-:W1:Y:S01]  /*5c10*/  SYNCS.PHASECHK.TRANS64.TRYWAIT P0, [R18+URZ+0x13200], R29 ;  /* 0x0132001d120075a7 */ /* 0x000e62000800017f */
[----:B---3--:R-:W-:Y:S01]  /*5c20*/  IMAD R0, R34, -0xc0, R33 ;  /* 0xffffff4022007824 */ /* 0x008fe200078e0221 */
[----:B------:R-:W-:Y:S04]  /*5c30*/  BSSY B1, `(.L_x_476) ;  /* 0x0000004000017945 */ /* 0x000fe80003800000 */
[----:B------:R-:W-:-:S04]  /*5c40*/  VIMNMX R0, R0, 0xc0, PT ;  /* 0x000000c000007848 */ /* 0x000fc80003fe0100 */
[----:B------:R-:W-:Y:S01]  /*5c50*/  ISETP.GE.AND P1, PT, R32, R0, PT ;  /* 0x000000002000720c */ /* 0x000fe20003f26270 */
[----:B-1----:R-:W-:-:S12]  /*5c60*/  @!P0 BRA `(.L_x_477) ;  /* 0x0000012400208947 */ /* 0x002fd80003800000 */
.L_x_676:
[----:B------:R-:W-:Y:S05]  /*5c70*/  BSYNC B1 ;  /* 0x0000000000017941 */ /* 0x000fea0003800000 */
.L_x_476:
[----:B------:R-:W-:Y:S05]  /*5c80*/  @P1 BRA `(.L_x_478) ;  /* 0x0000002000a81947 */ /* 0x000fea0003800000 */
[----:B------:R-:W3:Y:S01]  /*5c90*/  LDL R0, [R1+0x24] ;  /* 0x0000240001007983 */ /* 0x000ee20000100800 */
[----:B----4-:R-:W4:Y:S03]  /*5ca0*/  LDC R3, c[0x0][0x3f4] ;  /* 0x0000fd00ff037b82 */ /* 0x010f260000000800 */
[----:B------:R0:W5:Y:S01]  /*5cb0*/  LDL R36, [R1+0x28] ;  /* 0x0000280001247983 */ /* 0x0001620000100800 */
[----:B------:R-:W-:Y:S01]  /*5cc0*/  BSSY B1, `(.L_x_479) ;  /* 0x000007b000017945 */ /* 0x000fe20003800000 */
[-C--:B----4-:R-:W-:Y:S02]  /*5cd0*/  ISETP.GE.AND P0, PT, R22, R3.reuse, PT ;  /* 0x000000031600720c */ /* 0x090fe40003f06270 */
[----:B---3--:R-:W-:-:S11]  /*5ce0*/  ISETP.GE.AND P1, PT, R0, R3, PT ;  /* 0x000000030000720c */ /* 0x008fd60003f26270 */
[----:B0-----:R-:W-:Y:S05]  /*5cf0*/  @P0 BRA `(.L_x_480) ;  /* 0x0000000400dc0947 */ /* 0x001fea0003800000 */
[----:B-----5:R-:W-:Y:S01]  /*5d00*/  IMAD.IADD R0, R18, 0x1, R36 ;  /* 0x0000000112007824 */ /* 0x020fe200078e0224 */
[----:B--2---:R-:W-:Y:S02]  /*5d10*/  SHF.R.U32.HI R14, RZ, 0x8, R20 ;  /* 0x00000008ff0e7819 */ /* 0x004fe40000011614 */
[----:B------:R-:W-:Y:S02]  /*5d20*/  LOP3.LUT R3, R20, 0xff, RZ, 0xc0, !PT ;  /* 0x000000ff14037812 */ /* 0x000fe400078ec0ff */
[----:B------:R-:W0:Y:S01]  /*5d30*/  LDS.128 R4, [R0+0xb000] ;  /* 0x00b0000000047984 */ /* 0x000e220000000c00 */
[----:B------:R-:W-:Y:S02]  /*5d40*/  LOP3.LUT R14, R14, 0xff, RZ, 0xc0, !PT ;  /* 0x000000ff0e0e7812 */ /* 0x000fe400078ec0ff */
[----:B------:R-:W-:Y:S02]  /*5d50*/  SHF.R.U32.HI R24, RZ, 0x8, R21 ;  /* 0x00000008ff187819 */ /* 0x000fe40000011615 */
[----:B------:R-:W-:-:S02]  /*5d60*/  SHF.R.U32.HI R27, RZ, 0x8, R13 ;  /* 0x00000008ff1b7819 */ /* 0x000fc4000001160d */
[----:B------:R-:W-:Y:S02]  /*5d70*/  PRMT R3, R14, 0x7604, R3 ;  /* 0x000076040e037816 */ /* 0x000fe40000000003 */
[----:B------:R-:W-:Y:S02]  /*5d80*/  LOP3.LUT R15, R21, 0xff, RZ, 0xc0, !PT ;  /* 0x000000ff150f7812 */ /* 0x000fe400078ec0ff */
[----:B------:R-:W-:Y:S02]  /*5d90*/  LOP3.LUT R24, R24, 0xff, RZ, 0xc0, !PT ;  /* 0x000000ff18187812 */ /* 0x000fe400078ec0ff */
[----:B------:R-:W-:Y:S02]  /*5da0*/  SHF.R.U32.HI R28, RZ, 0x10, R21 ;  /* 0x00000010ff1c7819 */ /* 0x000fe40000011615 */
[----:B------:R-:W-:Y:S02]  /*5db0*/  SHF.R.U32.HI R14, RZ, 0x8, R12 ;  /* 0x00000008ff0e7819 */ /* 0x000fe4000001160c */
[----:B-1----:R-:W-:-:S02]  /*5dc0*/  SHF.R.U32.HI R29, RZ, 0x10, R13 ;  /* 0x00000010ff1d7819 */ /* 0x002fc4000001160d */
[----:B------:R-:W-:Y:S02]  /*5dd0*/  LOP3.LUT R26, R13, 0xff, RZ, 0xc0, !PT ;  /* 0x000000ff0d1a7812 */ /* 0x000fe400078ec0ff */
[----:B------:R-:W-:Y:S01]  /*5de0*/  LOP3.LUT R27, R27, 0xff, RZ, 0xc0, !PT ;  /* 0x000000ff1b1b7812 */ /* 0x000fe200078ec0ff */
[----:B------:R-:W-:Y:S01]  /*5df0*/  IMAD.U32 R29, R29, 0x10000, RZ ;  /* 0x000100001d1d7824 */ /* 0x000fe200078e00ff */
[----:B------:R-:W-:Y:S02]  /*5e00*/  PRMT R15, R24, 0x7604, R15 ;  /* 0x00007604180f7816 */ /* 0x000fe4000000000f */
[----:B------:R-:W-:Y:S01]  /*5e10*/  LOP3.LUT R25, R14, 0xff, RZ, 0xc0, !PT ;  /* 0x000000ff0e197812 */ /* 0x000fe200078ec0ff */
[----:B------:R-:W-:Y:S01]  /*5e20*/  IMAD.U32 R14, R28, 0x10000, RZ ;  /* 0x000100001c0e7824 */ /* 0x000fe200078e00ff */
[----:B------:R-:W-:Y:S02]  /*5e30*/  LOP3.LUT R24, R12, 0xff, RZ, 0xc0, !PT ;  /* 0x000000ff0c187812 */ /* 0x000fe400078ec0ff */
[----:B------:R-:W-:-:S02]  /*5e40*/  PRMT R26, R27, 0x7604, R26 ;  /* 0x000076041b1a7816 */ /* 0x000fc4000000001a */
[----:B------:R-:W-:Y:S02]  /*5e50*/  PRMT R27, R25, 0x7604, R24 ;  /* 0x00007604191b7816 */ /* 0x000fe40000000018 */
[----:B------:R-:W-:Y:S02]  /*5e60*/  LOP3.LUT R25, R15, 0xff0000, R14, 0xf8, !PT ;  /* 0x00ff00000f197812 */ /* 0x000fe400078ef80e */
[----:B------:R-:W-:Y:S02]  /*5e70*/  LOP3.LUT R29, R26, 0xff0000, R29, 0xf8, !PT ;  /* 0x00ff00001a1d7812 */ /* 0x000fe400078ef81d */
[----:B------:R-:W-:Y:S02]  /*5e80*/  LOP3.LUT R25, R25, 0xff000000, R21, 0xf8, !PT ;  /* 0xff00000019197812 */ /* 0x000fe400078ef815 */
[----:B------:R-:W-:Y:S02]  /*5e90*/  LOP3.LUT R29, R29, 0xff000000, R13, 0xf8, !PT ;  /* 0xff0000001d1d7812 */ /* 0x000fe400078ef80d */
[----:B------:R-:W-:-:S02]  /*5ea0*/  LOP3.LUT R15, R3, 0xff0000, R20, 0xf8, !PT ;  /* 0x00ff0000030f7812 */ /* 0x000fc400078ef814 */
[-C--:B0-----:R-:W-:Y:S02]  /*5eb0*/  F2FP.F16.E4M3.UNPACK_B R3, R6.reuse.H1 ;  /* 0x00000006ff03723e */ /* 0x081fe400030006ff */
[--C-:B------:R-:W-:Y:S02]  /*5ec0*/  LOP3.LUT R27, R27, 0xff0000, R12.reuse, 0xf8, !PT ;  /* 0x00ff00001b1b7812 */ /* 0x100fe400078ef80c */
[----:B------:R-:W-:Y:S01]  /*5ed0*/  F2FP.F16.E4M3.UNPACK_B R26, R29 ;  /* 0x0000001dff1a723e */ /* 0x000fe200020006ff */
[--C-:B------:R-:W-:Y:S01]  /*5ee0*/  HADD2.F32 R13, -RZ, R3.reuse.H0_H0 ;  /* 0x20000003ff0d7230 */ /* 0x100fe20000004100 */
[----:B------:R-:W-:Y:S02]  /*5ef0*/  F2FP.F16.E4M3.UNPACK_B R21, R25 ;  /* 0x00000019ff15723e */ /* 0x000fe400020006ff */
[----:B------:R-:W-:Y:S01]  /*5f00*/  LOP3.LUT R27, R27, 0xff000000, R12, 0xf8, !PT ;  /* 0xff0000001b1b7812 */ /* 0x000fe200078ef80c */
[----:B------:R-:W-:Y:S01]  /*5f10*/  HADD2.F32 R12, -RZ, R3.H1_H1 ;  /* 0x30000003ff0c7230 */ /* 0x000fe20000004100 */
[----:B------:R-:W-:Y:S01]  /*5f20*/  F2FP.F16.E4M3.UNPACK_B R6, R6 ;  /* 0x00000006ff06723e */ /* 0x000fe200020006ff */
[--C-:B------:R-:W-:Y:S01]  /*5f30*/  HADD2.F32 R28, -RZ, R26.reuse.H1_H1 ;  /* 0x3000001aff1c7230 */ /* 0x100fe20000004100 */
[----:B------:R-:W-:Y:S01]  /*5f40*/  LOP3.LUT R20, R15, 0xff000000, R20, 0xf8, !PT ;  /* 0xff0000000f147812 */ /* 0x000fe200078ef814 */
[--C-:B------:R-:W-:Y:S01]  /*5f50*/  HADD2.F32 R24, -RZ, R21.reuse.H1_H1 ;  /* 0x30000015ff187230 */ /* 0x100fe20000004100 */
[-C--:B------:R-:W-:Y:S01]  /*5f60*/  F2FP.F16.E4M3.UNPACK_B R14, R7.reuse ;  /* 0x00000007ff0e723e */ /* 0x080fe200020006ff */
[----:B------:R-:W-:Y:S01]  /*5f70*/  HADD2.F32 R26, -RZ, R26.H0_H0 ;  /* 0x2000001aff1a7230 */ /* 0x000fe20000004100 */
[----:B------:R-:W-:Y:S01]  /*5f80*/  F2FP.F16.E4M3.UNPACK_B R15, R7.H1 ;  /* 0x00000007ff0f723e */ /* 0x000fe200030006ff */
[C---:B------:R-:W-:Y:S01]  /*5f90*/  FMUL.FTZ R30, R12.reuse, R28 ;  /* 0x0000001c0c1e7220 */ /* 0x040fe20000410000 */
[----:B------:R-:W-:Y:S01]  /*5fa0*/  FMUL.FTZ R33, R12, R24 ;  /* 0x000000180c217220 */ /* 0x000fe20000410000 */
[-C--:B------:R-:W-:Y:S01]  /*5fb0*/  F2FP.F16.E4M3.UNPACK_B R7, R5.reuse ;  /* 0x00000005ff07723e */ /* 0x080fe200020006ff */
[----:B------:R-:W-:Y:S01]  /*5fc0*/  HADD2.F32 R21, -RZ, R21.H0_H0 ;  /* 0x20000015ff157230 */ /* 0x000fe20000004100 */
[----:B------:R-:W-:Y:S01]  /*5fd0*/  F2FP.F16.E4M3.UNPACK_B R12, R5.H1 ;  /* 0x00000005ff0c723e */ /* 0x000fe200030006ff */
[----:B------:R-:W-:-:S02]  /*5fe0*/  HADD2.F32 R5, -RZ, R6.H1_H1 ;  /* 0x30000006ff057230 */ /* 0x000fc40000004100 */
[C---:B------:R-:W-:Y:S01]  /*5ff0*/  FFMA.FTZ R30, R13.reuse, R24, -R30 ;  /* 0x000000180d1e7223 */ /* 0x040fe2000001081e */
[----:B------:R-:W-:Y:S01]  /*6000*/  FFMA.FTZ R35, R13, R28, R33 ;  /* 0x0000001c0d237223 */ /* 0x000fe20000010021 */
[----:B------:R-:W-:Y:S01]  /*6010*/  HADD2.F32 R6, -RZ, R6.H0_H0 ;  /* 0x20000006ff067230 */ /* 0x000fe20000004100 */
[----:B------:R-:W-:Y:S01]  /*6020*/  F2FP.F16.E4M3.UNPACK_B R29, R29.H1 ;  /* 0x0000001dff1d723e */ /* 0x000fe200030006ff */
[C---:B------:R-:W-:Y:S01]  /*6030*/  FMUL.FTZ R13, R5.reuse, R26 ;  /* 0x0000001a050d7220 */ /* 0x040fe20000410000 */
[----:B------:R-:W-:Y:S01]  /*6040*/  F2FP.F16.E4M3.UNPACK_B R25, R25.H1 ;  /* 0x00000019ff19723e */ /* 0x000fe200030006ff */
[-C--:B------:R-:W-:Y:S01]  /*6050*/  FMUL.FTZ R33, R5, R21.reuse ;  /* 0x0000001505217220 */ /* 0x080fe20000410000 */
[----:B------:R-:W-:Y:S02]  /*6060*/  HADD2.F32 R5, -RZ, R14.H1_H1 ;  /* 0x3000000eff057230 */ /* 0x000fe40000004100 */
[----:B------:R-:W-:Y:S01]  /*6070*/  FFMA.FTZ R28, R6, R21, -R13 ;  /* 0x00000015061c7223 */ /* 0x000fe2000001080d */
[----:B------:R-:W-:-:S02]  /*6080*/  HADD2.F32 R24, -RZ, R29.H0_H0 ;  /* 0x2000001dff187230 */ /* 0x000fc40000004100 */
[----:B------:R-:W-:Y:S01]  /*6090*/  FFMA.FTZ R33, R6, R26, R33 ;  /* 0x0000001a06217223 */ /* 0x000fe20000010021 */
[----:B------:R-:W-:Y:S01]  /*60a0*/  HADD2.F32 R13, -RZ, R25.H0_H0 ;  /* 0x20000019ff0d7230 */ /* 0x000fe20000004100 */
[----:B------:R-:W-:Y:S01]  /*60b0*/  F2FP.F16.E4M3.UNPACK_B R3, R4 ;  /* 0x00000004ff03723e */ /* 0x000fe200020006ff */
[----:B------:R-:W-:Y:S02]  /*60c0*/  HADD2.F32 R14, -RZ, R14.H0_H0 ;  /* 0x2000000eff0e7230 */ /* 0x000fe40000004100 */
[C---:B------:R-:W-:Y:S01]  /*60d0*/  FMUL.FTZ R21, R5.reuse, R24 ;  /* 0x0000001805157220 */ /* 0x040fe20000410000 */
[----:B------:R-:W-:Y:S02]  /*60e0*/  HADD2.F32 R29, -RZ, R29.H1_H1 ;  /* 0x3000001dff1d7230 */ /* 0x000fe40000004100 */
[-C--:B------:R-:W-:Y:S01]  /*60f0*/  FMUL.FTZ R5, R5, R13.reuse ;  /* 0x0000000d05057220 */ /* 0x080fe20000410000 */
[----:B------:R-:W-:Y:S02]  /*6100*/  HADD2.F32 R6, -RZ, R15.H1_H1 ;  /* 0x3000000fff067230 */ /* 0x000fe40000004100 */
[----:B------:R-:W-:Y:S01]  /*6110*/  FFMA.FTZ R32, R14, R13, -R21 ;  /* 0x0000000d0e207223 */ /* 0x000fe20000010815 */
[----:B------:R-:W-:-:S02]  /*6120*/  HADD2.F32 R25, -RZ, R25.H1_H1 ;  /* 0x30000019ff197230 */ /* 0x000fc40000004100 */
[----:B------:R-:W-:Y:S01]  /*6130*/  FFMA.FTZ R37, R14, R24, R5 ;  /* 0x000000180e257223 */ /* 0x000fe20000010005 */
[----:B------:R-:W-:Y:S02]  /*6140*/  HADD2.F32 R15, -RZ, R15.H0_H0 ;  /* 0x2000000fff0f7230 */ /* 0x000fe40000004100 */
[C---:B------:R-:W-:Y:S01]  /*6150*/  FMUL.FTZ R26, R6.reuse, R29 ;  /* 0x0000001d061a7220 */ /* 0x040fe20000410000 */
[----:B------:R-:W-:Y:S01]  /*6160*/  F2FP.F16.E4M3.UNPACK_B R5, R27 ;  /* 0x0000001bff05723e */ /* 0x000fe200020006ff */
[-C--:B------:R-:W-:Y:S01]  /*6170*/  FMUL.FTZ R14, R6, R25.reuse ;  /* 0x00000019060e7220 */ /* 0x080fe20000410000 */
[----:B------:R-:W-:Y:S01]  /*6180*/  F2FP.F16.E4M3.UNPACK_B R4, R4.H1 ;  /* 0x00000004ff04723e */ /* 0x000fe200030006ff */
[C---:B------:R-:W-:Y:S01]  /*6190*/  FFMA.FTZ R34, R15.reuse, R25, -R26 ;  /* 0x000000190f227223 */ /* 0x040fe2000001081a */
[-C--:B------:R-:W-:Y:S01]  /*61a0*/  F2FP.F16.E4M3.UNPACK_B R13, R20.reuse ;  /* 0x00000014ff0d723e */ /* 0x080fe200020006ff */
[----:B------:R-:W-:Y:S01]  /*61b0*/  FFMA.FTZ R29, R15, R29, R14 ;  /* 0x0000001d0f1d7223 */ /* 0x000fe2000001000e */
[--C-:B------:R-:W-:Y:S01]  /*61c0*/  HADD2.F32 R21, -RZ, R5.reuse.H1_H1 ;  /* 0x30000005ff157230 */ /* 0x100fe20000004100 */
[----:B------:R-:W-:Y:S01]  /*61d0*/  F2FP.F16.E4M3.UNPACK_B R20, R20.H1 ;  /* 0x00000014ff14723e */ /* 0x000fe200030006ff */
[----:B------:R-:W-:Y:S01]  /*61e0*/  HADD2.F32 R15, -RZ, R5.H0_H0 ;  /* 0x20000005ff0f7230 */ /* 0x000fe20000004100 */
[----:B------:R-:W-:Y:S01]  /*61f0*/  F2FP.F16.E4M3.UNPACK_B R27, R27.H1 ;  /* 0x0000001bff1b723e */ /* 0x000fe200030006ff */
[----:B------:R-:W-:-:S02]  /*6200*/  HADD2.F32 R6, -RZ, R4.H1_H1 ;  /* 0x30000004ff067230 */ /* 0x000fc40000004100 */
[----:B------:R-:W-:Y:S02]  /*6210*/  HADD2.F32 R14, -RZ, R13.H1_H1 ;  /* 0x3000000dff0e7230 */ /* 0x000fe40000004100 */
[----:B------:R-:W-:Y:S02]  /*6220*/  HADD2.F32 R5, -RZ, R4.H0_H0 ;  /* 0x20000004ff057230 */ /* 0x000fe40000004100 */
[C---:B------:R-:W-:Y:S01]  /*6230*/  FMUL.FTZ R24, R6.reuse, R21 ;  /* 0x0000001506187220 */ /* 0x040fe20000410000 */
[----:B------:R-:W-:Y:S02]  /*6240*/  HADD2.F32 R4, -RZ, R3.H1_H1 ;  /* 0x30000003ff047230 */ /* 0x000fe40000004100 */
[-C--:B------:R-:W-:Y:S01]  /*6250*/  FMUL.FTZ R26, R6, R14.reuse ;  /* 0x0000000e061a7220 */ /* 0x080fe20000410000 */
[----:B------:R-:W-:Y:S02]  /*6260*/  HADD2.F32 R13, -RZ, R13.H0_H0 ;  /* 0x2000000dff0d7230 */ /* 0x000fe40000004100 */
[----:B------:R-:W-:Y:S01]  /*6270*/  FFMA.FTZ R24, R5, R14, -R24 ;  /* 0x0000000e05187223 */ /* 0x000fe20000010818 */
[----:B------:R-:W-:-:S02]  /*6280*/  HADD2.F32 R3, -RZ, R3.H0_H0 ;  /* 0x20000003ff037230 */ /* 0x000fc40000004100 */
[C---:B------:R-:W-:Y:S01]  /*6290*/  FMUL.FTZ R6, R4.reuse, R15 ;  /* 0x0000000f04067220 */ /* 0x040fe20000410000 */
[----:B------:R-:W-:Y:S01]  /*62a0*/  FFMA.FTZ R21, R5, R21, R26 ;  /* 0x0000001505157223 */ /* 0x000fe2000001001a */
[-C--:B------:R-:W-:Y:S01]  /*62b0*/  FMUL.FTZ R4, R4, R13.reuse ;  /* 0x0000000d04047220 */ /* 0x080fe20000410000 */
[----:B------:R-:W-:Y:S02]  /*62c0*/  HADD2.F32 R5, -RZ, R20.H1_H1 ;  /* 0x30000014ff057230 */ /* 0x000fe40000004100 */
[C---:B------:R-:W-:Y:S01]  /*62d0*/  FFMA.FTZ R14, R3.reuse, R13, -R6 ;  /* 0x0000000d030e7223 */ /* 0x040fe20000010806 */
[--C-:B------:R-:W-:Y:S02]  /*62e0*/  HADD2.F32 R13, -RZ, R27.reuse.H1_H1 ;  /* 0x3000001bff0d7230 */ /* 0x100fe40000004100 */
[----:B------:R-:W-:Y:S01]  /*62f0*/  FFMA.FTZ R15, R3, R15, R4 ;  /* 0x0000000f030f7223 */ /* 0x000fe20000010004 */
[----:B------:R-:W-:Y:S02]  /*6300*/  HADD2.F32 R4, -RZ, R12.H1_H1 ;  /* 0x3000000cff047230 */ /* 0x000fe40000004100 */
[----:B------:R-:W-:-:S02]  /*6310*/  HADD2.F32 R6, -RZ, R27.H0_H0 ;  /* 0x2000001bff067230 */ /* 0x000fc40000004100 */
[--C-:B------:R-:W-:Y:S02]  /*6320*/  HADD2.F32 R3, -RZ, R7.reuse.H1_H1 ;  /* 0x30000007ff037230 */ /* 0x100fe40000004100 */
[C---:B------:R-:W-:Y:S01]  /*6330*/  FMUL.FTZ R25, R4.reuse, R13 ;  /* 0x0000000d04197220 */ /* 0x040fe20000410000 */
[----:B------:R-:W-:Y:S02]  /*6340*/  HADD2.F32 R20, -RZ, R20.H0_H0 ;  /* 0x20000014ff147230 */ /* 0x000fe40000004100 */
[-C--:B------:R-:W-:Y:S01]  /*6350*/  FMUL.FTZ R26, R4, R5.reuse ;  /* 0x00000005041a7220 */ /* 0x080fe20000410000 */
[----:B------:R-:W-:Y:S02]  /*6360*/  HADD2.F32 R12, -RZ, R12.H0_H0 ;  /* 0x2000000cff0c7230 */ /* 0x000fe40000004100 */
[C---:B------:R-:W-:Y:S01]  /*6370*/  FMUL.FTZ R4, R3.reuse, R6 ;  /* 0x0000000603047220 */ /* 0x040fe20000410000 */
[----:B------:R-:W-:Y:S02]  /*6380*/  HADD2.F32 R7, -RZ, R7.H0_H0 ;  /* 0x20000007ff077230 */ /* 0x000fe40000004100 */
[-C--:B------:R-:W-:Y:S01]  /*6390*/  FMUL.FTZ R3, R3, R20.reuse ;  /* 0x0000001403037220 */ /* 0x080fe20000410000 */
[C---:B------:R-:W-:Y:S01]  /*63a0*/  FFMA.FTZ R25, R12.reuse, R5, -R25 ;  /* 0x000000050c197223 */ /* 0x040fe20000010819 */
[----:B------:R-:W-:Y:S01]  /*63b0*/  FFMA.FTZ R26, R12, R13, R26 ;  /* 0x0000000d0c1a7223 */ /* 0x000fe2000001001a */
[C---:B------:R-:W-:Y:S01]  /*63c0*/  FFMA.FTZ R5, R7.reuse, R20, -R4 ;  /* 0x0000001407057223 */ /* 0x040fe20000010804 */
[----:B------:R-:W-:Y:S01]  /*63d0*/  FFMA.FTZ R12, R7, R6, R3 ;  /* 0x00000006070c7223 */ /* 0x000fe20000010003 */
[----:B------:R-:W-:-:S02]  /*63e0*/  F2FP.SATFINITE.E4M3.F32.PACK_AB_MERGE_C R6, R35, R30, RZ ;  /* 0x0000001e2306723e */ /* 0x000fc400048070ff */
[----:B------:R-:W-:Y:S02]  /*63f0*/  F2FP.SATFINITE.E4M3.F32.PACK_AB_MERGE_C R7, R29, R34, RZ ;  /* 0x000000221d07723e */ /* 0x000fe400048070ff */
[----:B------:R-:W-:Y:S02]  /*6400*/  F2FP.SATFINITE.E4M3.F32.PACK_AB_MERGE_C R4, R21, R24, RZ ;  /* 0x000000181504723e */ /* 0x000fe400048070ff */
[----:B------:R-:W-:Y:S02]  /*6410*/  F2FP.SATFINITE.E4M3.F32.PACK_AB_MERGE_C R25, R26, R25, RZ ;  /* 0x000000191a19723e */ /* 0x000fe400048070ff */
[----:B------:R-:W-:Y:S02]  /*6420*/  F2FP.SATFINITE.E4M3.F32.PACK_AB_MERGE_C R6, R33, R28, R6 ;  /* 0x0000001c2106723e */ /* 0x000fe40004807006 */
[----:B------:R-:W-:Y:S02]  /*6430*/  F2FP.SATFINITE.E4M3.F32.PACK_AB_MERGE_C R7, R37, R32, R7 ;  /* 0x000000202507723e */ /* 0x000fe40004807007 */
[----:B------:R-:W-:-:S02]  /*6440*/  F2FP.SATFINITE.E4M3.F32.PACK_AB_MERGE_C R4, R15, R14, R4 ;  /* 0x0000000e0f04723e */ /* 0x000fc40004807004 */
[----:B------:R-:W-:-:S05]  /*6450*/  F2FP.SATFINITE.E4M3.F32.PACK_AB_MERGE_C R5, R12, R5, R25 ;  /* 0x000000050c05723e */ /* 0x000fca0004807019 */
[----:B------:R0:W-:Y:S02]  /*6460*/  STS.128 [R0+0xb000], R4 ;  /* 0x00b0000400007388 */ /* 0x0001e40000000c00 */
.L_x_480:
[----:B------:R-:W-:Y:S05]  /*6470*/  BSYNC B1 ;  /* 0x0000000000017941 */ /* 0x000fea0003800000 */
.L_x_479:
[----:B------:R-:W-:Y:S05]  /*6480*/  @P1 BRA `(.L_x_478) ;  /* 0x0000001800a81947 */ /* 0x000fea0003800000 */
[----:B0-----:R-:W3:Y:S01]  /*6490*/  LDL R0, [R1+0x68] ;  /* 0x0000680001007983 */ /* 0x001ee20000100800 */
[----:B-----5:R-:W-:Y:S02]  /*64a0*/  IADD3 R3, R18, R36, RZ ;  /* 0x0000002412037210 */ /* 0x020fe40007ffe0ff */
[----:B------:R-:W-:Y:S02]  /*64b0*/  SHF.R.U32.HI R13, RZ, 0x8, R9 ;  /* 0x00000008ff0d7819 */ /* 0x000fe40000011609 */
[----:B------:R-:W-:Y:S02]  /*64c0*/  SHF.R.U32.HI R24, RZ, 0x8, R11 ;  /* 0x00000008ff187819 */ /* 0x000fe4000001160b */
[----:B------:R-:W-:Y:S02]  /*64d0*/  SHF.R.U32.HI R15, RZ, 0x8, R10 ;  /* 0x00000008ff0f7819 */ /* 0x000fe4000001160a */
[----:B--2---:R-:W-:Y:S02]  /*64e0*/  LOP3.LUT R14, R9, 0xff, RZ, 0xc0, !PT ;  /* 0x000000ff090e7812 */ /* 0x004fe400078ec0ff */
[----:B------:R-:W-:-:S02]  /*64f0*/  LOP3.LUT R25, R11, 0xff, RZ, 0xc0, !PT ;  /* 0x000000ff0b197812 */ /* 0x000fc400078ec0ff */
[----:B------:R-:W-:Y:S02]  /*6500*/  LOP3.LUT R13, R13, 0xff, RZ, 0xc0, !PT ;  /* 0x000000ff0d0d7812 */ /* 0x000fe400078ec0ff */
[----:B------:R-:W-:Y:S02]  /*6510*/  LOP3.LUT R24, R24, 0xff, RZ, 0xc0, !PT ;  /* 0x000000ff18187812 */ /* 0x000fe400078ec0ff */
[----:B------:R-:W-:Y:S02]  /*6520*/  LOP3.LUT R20, R15, 0xff, RZ, 0xc0, !PT ;  /* 0x000000ff0f147812 */ /* 0x000fe400078ec0ff */
[----:B------:R-:W-:Y:S02]  /*6530*/  PRMT R15, R13, 0x7604, R14 ;  /* 0x000076040d0f7816 */ /* 0x000fe4000000000e */
[----:B------:R-:W-:Y:S02]  /*6540*/  PRMT R25, R24, 0x7604, R25 ;  /* 0x0000760418197816 */ /* 0x000fe40000000019 */
[----:B------:R-:W-:-:S02]  /*6550*/  SHF.R.U32.HI R14, RZ, 0x10, R9 ;  /* 0x00000010ff0e7819 */ /* 0x000fc40000011609 */
[----:B------:R-:W-:Y:S02]  /*6560*/  SHF.R.U32.HI R24, RZ, 0x10, R11 ;  /* 0x00000010ff187819 */ /* 0x000fe4000001160b */
[----:B------:R-:W-:Y:S02]  /*6570*/  LOP3.LUT R12, R8, 0xff, RZ, 0xc0, !PT ;  /* 0x000000ff080c7812 */ /* 0x000fe400078ec0ff */
[----:B------:R-:W-:Y:S02]  /*6580*/  LOP3.LUT R14, R14, 0xff, RZ, 0xc0, !PT ;  /* 0x000000ff0e0e7812 */ /* 0x000fe400078ec0ff */
[----:B------:R-:W-:Y:S02]  /*6590*/  LOP3.LUT R24, R24, 0xff, RZ, 0xc0, !PT ;  /* 0x000000ff18187812 */ /* 0x000fe400078ec0ff */
[----:B------:R-:W-:Y:S02]  /*65a0*/  LOP3.LUT R21, R10, 0xff, RZ, 0xc0, !PT ;  /* 0x000000ff0a157812 */ /* 0x000fe400078ec0ff */
[----:B------:R-:W-:-:S02]  /*65b0*/  SHF.R.U32.HI R13, RZ, 0x10, R10 ;  /* 0x00000010ff0d7819 */ /* 0x000fc4000001160a */
[----:B------:R-:W-:Y:S02]  /*65c0*/  PRMT R15, R14, 0x7054, R15 ;  /* 0x000070540e0f7816 */ /* 0x000fe4000000000f */
[----:B------:R-:W-:Y:S02]  /*65d0*/  PRMT R25, R24, 0x7054, R25 ;  /* 0x0000705418197816 */ /* 0x000fe40000000019 */
[----:B------:R-:W-:Y:S02]  /*65e0*/  PRMT R21, R20, 0x7604, R21 ;  /* 0x0000760414157816 */ /* 0x000fe40000000015 */
[----:B------:R-:W-:Y:S02]  /*65f0*/  LOP3.LUT R20, R13, 0xff, RZ, 0xc0, !PT ;  /* 0x000000ff0d147812 */ /* 0x000fe400078ec0ff */
[----:B------:R-:W-:Y:S02]  /*6600*/  LOP3.LUT R25, R25, 0xff000000, R11, 0xf8, !PT ;  /* 0xff00000019197812 */ /* 0x000fe400078ef80b */
[----:B------:R-:W-:-:S02]  /*6610*/  LOP3.LUT R15, R15, 0xff000000, R9, 0xf8, !PT ;  /* 0xff0000000f0f7812 */ /* 0x000fc400078ef809 */
[----:B------:R-:W-:Y:S02]  /*6620*/  PRMT R21, R20, 0x7054, R21 ;  /* 0x0000705414157816 */ /* 0x000fe40000000015 */
[-C--:B------:R-:W-:Y:S02]  /*6630*/  F2FP.F16.E4M3.UNPACK_B R20, R25.reuse ;  /* 0x00000019ff14723e */ /* 0x080fe400020006ff */
[----:B------:R-:W-:Y:S02]  /*6640*/  LOP3.LUT R21, R21, 0xff000000, R10, 0xf8, !PT ;  /* 0xff00000015157812 */ /* 0x000fe400078ef80a */
[----:B------:R-:W-:Y:S01]  /*6650*/  F2FP.F16.E4M3.UNPACK_B R25, R25.H1 ;  /* 0x00000019ff19723e */ /* 0x000fe200030006ff */
[--C-:B------:R-:W-:Y:S02]  /*6660*/  HADD2.F32 R24, -RZ, R20.reuse.H1_H1 ;  /* 0x30000014ff187230 */ /* 0x100fe40000004100 */
[----:B------:R-:W-:Y:S01]  /*6670*/  HADD2.F32 R20, -RZ, R20.H0_H0 ;  /* 0x20000014ff147230 */ /* 0x000fe20000004100 */
[----:B---3--:R-:W-:Y:S01]  /*6680*/  LOP3.LUT P0, RZ, R0, 0x2, RZ, 0xc0, !PT ;  /* 0x0000000200ff7812 */ /* 0x008fe2000780c0ff */
[----:B------:R-:W-:-:S12]  /*6690*/  VIADD R0, R3, 0x20 ;  /* 0x0000002003007836 */ /* 0x000fd80000000000 */
[----:B------:R-:W-:Y:S01]  /*66a0*/  @P0 VIADD R0, R3, 0xffffffe0 ;  /* 0xffffffe003000836 */ /* 0x000fe20000000000 */
[----:B------:R-:W-:-:S04]  /*66b0*/  SHF.R.U32.HI R3, RZ, 0x8, R8 ;  /* 0x00000008ff037819 */ /* 0x000fc80000011608 */
[----:B------:R-:W0:Y:S01]  /*66c0*/  LDS.128 R4, [R0+0xb000] ;  /* 0x00b0000000047984 */ /* 0x000e220000000c00 */
[----:B------:R-:W-:-:S04]  /*66d0*/  LOP3.LUT R3, R3, 0xff, RZ, 0xc0, !PT ;  /* 0x000000ff03037812 */ /* 0x000fc800078ec0ff */
[----:B------:R-:W-:Y:S02]  /*66e0*/  PRMT R12, R3, 0x7604, R12 ;  /* 0x00007604030c7816 */ /* 0x000fe4000000000c */
[----:B------:R-:W-:-:S04]  /*66f0*/  SHF.R.U32.HI R3, RZ, 0x10, R8 ;  /* 0x00000010ff037819 */ /* 0x000fc80000011608 */
[----:B------:R-:W-:-:S04]  /*6700*/  LOP3.LUT R3, R3, 0xff, RZ, 0xc0, !PT ;  /* 0x000000ff03037812 */ /* 0x000fc800078ec0ff */
[----:B------:R-:W-:Y:S02]  /*6710*/  PRMT R13, R3, 0x7054, R12 ;  /* 0x00007054030d7816 */ /* 0x000fe4000000000c */
[-C--:B------:R-:W-:Y:S02]  /*6720*/  F2FP.F16.E4M3.UNPACK_B R12, R15.reuse ;  /* 0x0000000fff0c723e */ /* 0x080fe400020006ff */
[----:B------:R-:W-:Y:S02]  /*6730*/  LOP3.LUT R13, R13, 0xff000000, R8, 0xf8, !PT ;  /* 0xff0000000d0d7812 */ /* 0x000fe400078ef808 */
[----:B------:R-:W-:Y:S01]  /*6740*/  F2FP.F16.E4M3.UNPACK_B R15, R15.H1 ;  /* 0x0000000fff0f723e */ /* 0x000fe200030006ff */
[--C-:B------:R-:W-:Y:S02]  /*6750*/  HADD2.F32 R14, -RZ, R12.reuse.H1_H1 ;  /* 0x3000000cff0e7230 */ /* 0x100fe40000004100 */
[----:B------:R-:W-:Y:S01]  /*6760*/  HADD2.F32 R12, -RZ, R12.H0_H0 ;  /* 0x2000000cff0c7230 */ /* 0x000fe20000004100 */
[----:B0-----:R-:W-:-:S02]  /*6770*/  F2FP.F16.E4M3.UNPACK_B R3, R6.H1 ;  /* 0x00000006ff03723e */ /* 0x001fc400030006ff */
[----:B------:R-:W-:Y:S02]  /*6780*/  F2FP.F16.E4M3.UNPACK_B R6, R6 ;  /* 0x00000006ff06723e */ /* 0x000fe400020006ff */
[-C--:B------:R-:W-:Y:S01]  /*6790*/  F2FP.F16.E4M3.UNPACK_B R10, R7.reuse ;  /* 0x00000007ff0a723e */ /* 0x080fe200020006ff */
[--C-:B------:R-:W-:Y:S01]  /*67a0*/  HADD2.F32 R8, -RZ, R3.reuse.H1_H1 ;  /* 0x30000003ff087230 */ /* 0x100fe20000004100 */
[----:B------:R-:W-:Y:S01]  /*67b0*/  F2FP.F16.E4M3.UNPACK_B R11, R7.H1 ;  /* 0x00000007ff0b723e */ /* 0x000fe200030006ff */
[----:B------:R-:W-:Y:S01]  /*67c0*/  HADD2.F32 R9, -RZ, R3.H0_H0 ;  /* 0x20000003ff097230 */ /* 0x000fe20000004100 */
[-C--:B------:R-:W-:Y:S02]  /*67d0*/  F2FP.F16.E4M3.UNPACK_B R7, R5.reuse ;  /* 0x00000005ff07723e */ /* 0x080fe400020006ff */
[C---:B------:R-:W-:Y:S01]  /*67e0*/  FMUL.FTZ R26, R8.reuse, R24 ;  /* 0x00000018081a7220 */ /* 0x040fe20000410000 */
[----:B------:R-:W-:Y:S01]  /*67f0*/  FMUL.FTZ R27, R8, R14 ;  /* 0x0000000e081b7220 */ /* 0x000fe20000410000 */
[----:B------:R-:W-:Y:S01]  /*6800*/  F2FP.F16.E4M3.UNPACK_B R8, R5.H1 ;  /* 0x00000005ff08723e */ /* 0x000fe200030006ff */
[----:B------:R-:W-:-:S02]  /*6810*/  HADD2.F32 R5, -RZ, R6.H1_H1 ;  /* 0x30000006ff057230 */ /* 0x000fc40000004100 */
[C---:B------:R-:W-:Y:S01]  /*6820*/  FFMA.FTZ R26, R9.reuse, R14, -R26 ;  /* 0x0000000e091a7223 */ /* 0x040fe2000001081a */
[----:B-1----:R-:W-:Y:S01]  /*6830*/  FFMA.FTZ R29, R9, R24, R27 ;  /* 0x00000018091d7223 */ /* 0x002fe2000001001b */
[----:B------:R-:W-:Y:S01]  /*6840*/  HADD2.F32 R6, -RZ, R6.H0_H0 ;  /* 0x20000006ff067230 */ /* 0x000fe20000004100 */
[----:B------:R-:W-:Y:S01]  /*6850*/  F2FP.F16.E4M3.UNPACK_B R3, R4 ;  /* 0x00000004ff03723e */ /* 0x000fe200020006ff */
[C---:B------:R-:W-:Y:S01]  /*6860*/  FMUL.FTZ R9, R5.reuse, R20 ;  /* 0x0000001405097220 */ /* 0x040fe20000410000 */
[----:B------:R-:W-:Y:S01]  /*6870*/  FMUL.FTZ R27, R5, R12 ;  /* 0x0000000c051b7220 */ /* 0x000fe20000410000 */
[----:B------:R-:W-:Y:S01]  /*6880*/  HADD2.F32 R5, -RZ, R10.H1_H1 ;  /* 0x3000000aff057230 */ /* 0x000fe20000004100 */
[----:B------:R-:W-:Y:S01]  /*6890*/  F2FP.F16.E4M3.UNPACK_B R4, R4.H1 ;  /* 0x00000004ff04723e */ /* 0x000fe200030006ff */
[----:B------:R-:W-:Y:S02]  /*68a0*/  HADD2.F32 R14, -RZ, R25.H0_H0 ;  /* 0x20000019ff0e7230 */ /* 0x000fe40000004100 */
[----:B------:R-:W-:Y:S01]  /*68b0*/  FFMA.FTZ R24, R6, R12, -R9 ;  /* 0x0000000c06187223 */ /* 0x000fe20000010809 */
[----:B------:R-:W-:-:S02]  /*68c0*/  HADD2.F32 R9, -RZ, R15.H0_H0 ;  /* 0x2000000fff097230 */ /* 0x000fc40000004100 */
[----:B------:R-:W-:Y:S01]  /*68d0*/  FFMA.FTZ R27, R6, R20, R27 ;  /* 0x00000014061b7223 */ /* 0x000fe2000001001b */
        /* <DEDUP_REMOVED lines=11> */
[----:B------:R-:W-:Y:S01]  /*6990*/  FMUL.FTZ R10, R6, R15 ;  /* 0x0000000f060a7220 */ /* 0x000fe20000410000 */
[----:B------:R-:W-:Y:S01]  /*69a0*/  F2FP.F16.E4M3.UNPACK_B R9, R13 ;  /* 0x0000000dff09723e */ /* 0x000fe200020006ff */
[C---:B------:R-:W-:Y:S01]  /*69b0*/  FFMA.FTZ R30, R11.reuse, R15, -R12 ;  /* 0x0000000f0b1e7223 */ /* 0x040fe2000001080c */
[----:B------:R-:W-:Y:S02]  /*69c0*/  HADD2.F32 R6, -RZ, R4.H1_H1 ;  /* 0x30000004ff067230 */ /* 0x000fe40000004100 */
[----:B------:R-:W-:Y:S01]  /*69d0*/  FFMA.FTZ R25, R11, R25, R10 ;  /* 0x000000190b197223 */ /* 0x000fe2000001000a */
[--C-:B------:R-:W-:Y:S01]  /*69e0*/  HADD2.F32 R12, -RZ, R5.reuse.H1_H1 ;  /* 0x30000005ff0c7230 */ /* 0x100fe20000004100 */
[----:B------:R-:W-:Y:S01]  /*69f0*/  F2FP.F16.E4M3.UNPACK_B R13, R13.H1 ;  /* 0x0000000dff0d723e */ /* 0x000fe200030006ff */
[----:B------:R-:W-:Y:S01]  /*6a00*/  HADD2.F32 R11, -RZ, R5.H0_H0 ;  /* 0x20000005ff0b7230 */ /* 0x000fe20000004100 */
[----:B------:R-:W-:Y:S01]  /*6a10*/  F2FP.F16.E4M3.UNPACK_B R21, R21.H1 ;  /* 0x00000015ff15723e */ /* 0x000fe200030006ff */
[----:B------:R-:W-:-:S02]  /*6a20*/  HADD2.F32 R10, -RZ, R9.H1_H1 ;  /* 0x30000009ff0a7230 */ /* 0x000fc40000004100 */
[C---:B------:R-:W-:Y:S01]  /*6a30*/  FMUL.FTZ R14, R6.reuse, R12 ;  /* 0x0000000c060e7220 */ /* 0x040fe20000410000 */
[----:B------:R-:W-:Y:S02]  /*6a40*/  HADD2.F32 R5, -RZ, R4.H0_H0 ;  /* 0x20000004ff057230 */ /* 0x000fe40000004100 */
[----:B------:R-:W-:Y:S02]  /*6a50*/  HADD2.F32 R4, -RZ, R3.H1_H1 ;  /* 0x30000003ff047230 */ /* 0x000fe40000004100 */
[-C--:B------:R-:W-:Y:S01]  /*6a60*/  FMUL.FTZ R20, R6, R10.reuse ;  /* 0x0000000a06147220 */ /* 0x080fe20000410000 */
[----:B------:R-:W-:Y:S02]  /*6a70*/  HADD2.F32 R9, -RZ, R9.H0_H0 ;  /* 0x20000009ff097230 */ /* 0x000fe40000004100 */
[C---:B------:R-:W-:Y:S01]  /*6a80*/  FFMA.FTZ R14, R5.reuse, R10, -R14 ;  /* 0x0000000a050e7223 */ /* 0x040fe2000001080e */
[----:B------:R-:W-:Y:S02]  /*6a90*/  HADD2.F32 R3, -RZ, R3.H0_H0 ;  /* 0x20000003ff037230 */ /* 0x000fe40000004100 */
[C---:B------:R-:W-:Y:S01]  /*6aa0*/  FMUL.FTZ R6, R4.reuse, R11 ;  /* 0x0000000b04067220 */ /* 0x040fe20000410000 */
[----:B------:R-:W-:Y:S01]  /*6ab0*/  FFMA.FTZ R15, R5, R12, R20 ;  /* 0x0000000c050f7223 */ /* 0x000fe20000010014 */
[----:B------:R-:W-:Y:S01]  /*6ac0*/  FMUL.FTZ R4, R4, R9 ;  /* 0x0000000904047220 */ /* 0x000fe20000410000 */
[----:B------:R-:W-:-:S02]  /*6ad0*/  HADD2.F32 R5, -RZ, R13.H1_H1 ;  /* 0x3000000dff057230 */ /* 0x000fc40000004100 */
[C---:B------:R-:W-:Y:S01]  /*6ae0*/  FFMA.FTZ R12, R3.reuse, R9, -R6 ;  /* 0x00000009030c7223 */ /* 0x040fe20000010806 */
[--C-:B------:R-:W-:Y:S02]  /*6af0*/  HADD2.F32 R9, -RZ, R21.reuse.H1_H1 ;  /* 0x30000015ff097230 */ /* 0x100fe40000004100 */
[----:B------:R-:W-:Y:S01]  /*6b00*/  FFMA.FTZ R11, R3, R11, R4 ;  /* 0x0000000b030b7223 */ /* 0x000fe20000010004 */
[----:B------:R-:W-:Y:S02]  /*6b10*/  HADD2.F32 R4, -RZ, R8.H1_H1 ;  /* 0x30000008ff047230 */ /* 0x000fe40000004100 */
[----:B------:R-:W-:Y:S02]  /*6b20*/  HADD2.F32 R10, -RZ, R21.H0_H0 ;  /* 0x20000015ff0a7230 */ /* 0x000fe40000004100 */
[----:B------:R-:W-:Y:S02]  /*6b30*/  HADD2.F32 R3, -RZ, R7.H1_H1 ;  /* 0x30000007ff037230 */ /* 0x000fe40000004100 */
[----:B------:R-:W-:Y:S01]  /*6b40*/  FMUL.FTZ R20, R4, R5 ;  /* 0x0000000504147220 */ /* 0x000fe20000410000 */
[----:B------:R-:W-:-:S02]  /*6b50*/  HADD2.F32 R6, -RZ, R13.H0_H0 ;  /* 0x2000000dff067230 */ /* 0x000fc40000004100 */
[----:B------:R-:W-:Y:S01]  /*6b60*/  FMUL.FTZ R13, R4, R9 ;  /* 0x00000009040d7220 */ /* 0x000fe20000410000 */
        /* <DEDUP_REMOVED lines=16> */
[----:B------:R3:W-:Y:S01]  /*6c70*/  STS.128 [R0+0xb000], R4 ;  /* 0x00b0000400007388 */ /* 0x0007e20000000c00 */
[----:B------:R-:W-:Y:S05]  /*6c80*/  BRA `(.L_x_478) ;  /* 0x0000001000a87947 */ /* 0x000fea0003800000 */
.L_x_472:
[----:B------:R-:W-:-:S03]  /*6c90*/  UMOV UR4, 0xffffffff ;  /* 0xffffffff00047882 */ /* 0x000fc60000000000 */
[----:B------:R-:W-:Y:S05]  /*6ca0*/  BRA.DIV UR4, `(.L_x_481) ;  /* 0x0000011604247947 */ /* 0x000fea000b800000 */
[----:B------:R0:W1:Y:S04]  /*6cb0*/  SHFL.IDX PT, R27, R26, RZ, 0x1e1f ;  /* 0x001e1fff1a1b7589 */ /* 0x00006800000e0000 */
[----:B------:R0:W2:Y:S04]  /*6cc0*/  SHFL.IDX PT, R14, R24, RZ, 0x1e1f ;  /* 0x001e1fff180e7589 */ /* 0x0000a800000e0000 */
[----:B------:R0:W3:Y:S04]  /*6cd0*/  SHFL.IDX PT, R3, R28, RZ, 0x1e1f ;  /* 0x001e1fff1c037589 */ /* 0x0000e800000e0000 */
[----:B------:R0:W4:Y:S02]  /*6ce0*/  SHFL.IDX PT, R21, R30, RZ, 0x1e1f ;  /* 0x001e1fff1e157589 */ /* 0x00012400000e0000 */
.L_x_682:
[----:B------:R-:W5:Y:S01]  /*6cf0*/  LDL R5, [R1+0x54] ;  /* 0x0000540001057983 */ /* 0x000f620000100800 */
[----:B------:R-:W-:Y:S01]  /*6d00*/  ULDC UR4, c[0x0][0x448] ;  /* 0x0001120000047ab9 */ /* 0x000fe20000000800 */
[----:B------:R-:W0:Y:S01]  /*6d10*/  LDC R37, c[0x0][0x3f4] ;  /* 0x0000fd00ff257b82 */ /* 0x000e220000000800 */
[----:B------:R-:W-:Y:S01]  /*6d20*/  IMAD R29, R29, UR4, RZ ;  /* 0x000000041d1d7c24 */ /* 0x000fe2000f8e02ff */
[----:B------:R-:W-:Y:S01]  /*6d30*/  BSSY B1, `(.L_x_482) ;  /* 0x0000015000017945 */ /* 0x000fe20003800000 */
[----:B------:R-:W-:Y:S02]  /*6d40*/  CS2R R6, SRZ ;  /* 0x0000000000067805 */ /* 0x000fe4000001ff00 */
[----:B------:R-:W-:Y:S02]  /*6d50*/  CS2R R8, SRZ ;  /* 0x0000000000087805 */ /* 0x000fe4000001ff00 */
[----:B------:R-:W-:Y:S02]  /*6d60*/  CS2R R10, SRZ ;  /* 0x00000000000a7805 */ /* 0x000fe4000001ff00 */
[----:B------:R-:W-:-:S02]  /*6d70*/  ISETP.GE.AND P0, PT, R4, R29, PT ;  /* 0x0000001d0400720c */ /* 0x000fc40003f06270 */
[----:B-----5:R-:W-:-:S04]  /*6d80*/  LEA.HI R0, R5, R5, RZ, 0x1 ;  /* 0x0000000505007211 */ /* 0x020fc800078f08ff */
[----:B------:R-:W-:-:S05]  /*6d90*/  LOP3.LUT R0, R0, 0xfffffffe, RZ, 0xc0, !PT ;  /* 0xfffffffe00007812 */ /* 0x000fca00078ec0ff */
[----:B------:R-:W-:Y:S01]  /*6da0*/  IMAD.IADD R0, R5, 0x1, -R0 ;  /* 0x0000000105007824 */ /* 0x000fe200078e0a00 */
[----:B------:R-:W-:-:S04]  /*6db0*/  CS2R R4, SRZ ;  /* 0x0000000000047805 */ /* 0x000fc8000001ff00 */
[----:B------:R-:W-:Y:S01]  /*6dc0*/  SHF.L.U32 R25, R0, 0x1f, RZ ;  /* 0x0000001f00197819 */ /* 0x000fe200000006ff */
[----:B0-----:R-:W-:Y:S06]  /*6dd0*/  @P0 BRA `(.L_x_483) ;  /* 0x0000000000280947 */ /* 0x001fec0003800000 */
[----:B------:R-:W-:Y:S01]  /*6de0*/  ULDC UR4, c[0x0][0x3f4] ;  /* 0x0000fd0000047ab9 */ /* 0x000fe20000000800 */
[C---:B-1----:R-:W-:Y:S02]  /*6df0*/  IADD3 R12, P0, R16.reuse, R27, RZ ;  /* 0x0000001b100c7210 */ /* 0x042fe40007f1e0ff */
[----:B------:R-:W-:Y:S02]  /*6e00*/  CS2R R4, SRZ ;  /* 0x0000000000047805 */ /* 0x000fe4000001ff00 */
[C---:B------:R-:W-:Y:S02]  /*6e10*/  ISETP.GE.AND P2, PT, R16.reuse, UR4, PT ;  /* 0x0000000410007c0c */ /* 0x040fe4000bf46270 */
[----:B--2---:R-:W-:Y:S01]  /*6e20*/  IADD3 R14, P1, R16, R14, RZ ;  /* 0x0000000e100e7210 */ /* 0x004fe20007f3e0ff */
[----:B---3--:R-:W-:-:S03]  /*6e30*/  IMAD.X R13, R3, 0x1, R17, P0 ;  /* 0x00000001030d7824 */ /* 0x008fc600000e0611 */
[----:B----4-:R-:W-:-:S07]  /*6e40*/  IADD3.X R15, R21, R17, RZ, P1, !PT ;  /* 0x00000011150f7210 */ /* 0x010fce0000ffe4ff */
[----:B------:R-:W-:Y:S05]  /*6e50*/  @P2 BRA `(.L_x_483) ;  /* 0x0000000000082947 */ /* 0x000fea0003800000 */
[----:B------:R0:W5:Y:S04]  /*6e60*/  LD.E.128 R4, desc[UR40][R12.64] ;  /* 0x000000280c047980 */ /* 0x000168000c101d00 */
[----:B------:R0:W5:Y:S02]  /*6e70*/  LD.E.128 R8, desc[UR40][R14.64] ;  /* 0x000000280e087980 */ /* 0x000164000c101d00 */
.L_x_483:
[----:B------:R-:W-:Y:S05]  /*6e80*/  BSYNC B1 ;  /* 0x0000000000017941 */ /* 0x000fea0003800000 */
.L_x_482:
[----:B------:R-:W3:Y:S01]  /*6e90*/  S2R R0, SR_TID.X ;  /* 0x0000000000007919 */ /* 0x000ee20000002100 */
[----:B------:R-:W1:Y:S01]  /*6ea0*/  SYNCS.PHASECHK.TRANS64.TRYWAIT P1, [R18+URZ+0x13200], R25 ;  /* 0x01320019120075a7 */ /* 0x000e62000802017f */
[----:B---3--:R-:W-:Y:S02]  /*6eb0*/  VIADD R3, R0, 0xffffff80 ;  /* 0xffffff8000037836 */ /* 0x008fe40000000000 */
[----:B------:R-:W3:Y:S01]  /*6ec0*/  LDL.LU R0, [R1+0x4] ;  /* 0x0000040001007983 */ /* 0x000ee20000300800 */
[----:B------:R-:W-:Y:S01]  /*6ed0*/  ISETP.GE.AND P0, PT, R16, R37, PT ;  /* 0x000000251000720c */ /* 0x000fe20003f06270 */
[----:B------:R-:W-:Y:S01]  /*6ee0*/  BSSY B1, `(.L_x_484) ;  /* 0x0000007000017945 */ /* 0x000fe20003800000 */
[----:B------:R-:W-:-:S04]  /*6ef0*/  LEA.HI R3, R3, R3, RZ, 0x1 ;  /* 0x0000000303037211 */ /* 0x000fc800078f08ff */
[----:B------:R-:W-:Y:S01]  /*6f00*/  SHF.R.S32.HI R3, RZ, 0x1, R3 ;  /* 0x00000001ff037819 */ /* 0x000fe20000011403 */
[----:B---3--:R-:W-:-:S05]  /*6f10*/  IMAD R0, R0, -0xc0, R29 ;  /* 0xffffff4000007824 */ /* 0x008fca00078e021d */
[----:B------:R-:W-:-:S04]  /*6f20*/  VIMNMX R0, R0, 0xc0, PT ;  /* 0x000000c000007848 */ /* 0x000fc80003fe0100 */
[----:B------:R-:W-:Y:S01]  /*6f30*/  ISETP.GE.OR P0, PT, R3, R0, P0 ;  /* 0x000000000300720c */ /* 0x000fe20000706670 */
[----:B-1----:R-:W-:-:S12]  /*6f40*/  @!P1 BRA `(.L_x_485) ;  /* 0x0000011000ec9947 */ /* 0x002fd80003800000 */
.L_x_683:
[----:B------:R-:W-:Y:S05]  /*6f50*/  BSYNC B1 ;  /* 0x0000000000017941 */ /* 0x000fea0003800000 */
.L_x_484:
[----:B------:R-:W-:Y:S05]  /*6f60*/  @P0 BRA `(.L_x_478) ;  /* 0x0000000c00f00947 */ /* 0x000fea0003800000 */
[----:B------:R-:W3:Y:S04]  /*6f70*/  LDL R39, [R1+0x34] ;  /* 0x0000340001277983 */ /* 0x000ee80000100800 */
[----:B------:R-:W3:Y:S04]  /*6f80*/  LDL R34, [R1+0x38] ;  /* 0x0000380001227983 */ /* 0x000ee80000100800 */
[----:B------:R-:W3:Y:S04]  /*6f90*/  LDL R29, [R1+0x3c] ;  /* 0x00003c00011d7983 */ /* 0x000ee80000100800 */
[----:B------:R-:W3:Y:S01]  /*6fa0*/  LDL R50, [R1+0x70] ;  /* 0x0000700001327983 */ /* 0x000ee20000100800 */
[----:B-----5:R-:W-:-:S02]  /*6fb0*/  SHF.R.U32.HI R0, RZ, 0x8, R4 ;  /* 0x00000008ff007819 */ /* 0x020fc40000011604 */
[----:B------:R-:W-:Y:S02]  /*6fc0*/  LOP3.LUT R3, R4, 0xff, RZ, 0xc0, !PT ;  /* 0x000000ff04037812 */ /* 0x000fe400078ec0ff */
[----:B------:R-:W-:Y:S02]  /*6fd0*/  LOP3.LUT R0, R0, 0xff, RZ, 0xc0, !PT ;  /* 0x000000ff00007812 */ /* 0x000fe400078ec0ff */
[----:B-1----:R-:W-:Y:S02]  /*6fe0*/  SHF.R.U32.HI R25, RZ, 0x8, R5 ;  /* 0x00000008ff197819 */ /* 0x002fe40000011605 */
[----:B------:R-:W-:Y:S02]  /*6ff0*/  PRMT R20, R0, 0x7604, R3 ;  /* 0x0000760400147816 */ /* 0x000fe40000000003 */
[----:B0-----:R-:W-:Y:S02]  /*7000*/  LOP3.LUT R13, R5, 0xff, RZ, 0xc0, !PT ;  /* 0x000000ff050d7812 */ /* 0x001fe400078ec0ff */
[----:B------:R-:W-:-:S02]  /*7010*/  SHF.R.U32.HI R3, RZ, 0x8, R6 ;  /* 0x00000008ff037819 */ /* 0x000fc40000011606 */
[----:B------:R-:W-:Y:S02]  /*7020*/  LOP3.LUT R0, R25, 0xff, RZ, 0xc0, !PT ;  /* 0x000000ff19007812 */ /* 0x000fe400078ec0ff */
[----:B------:R-:W-:Y:S02]  /*7030*/  LOP3.LUT R12, R6, 0xff, RZ, 0xc0, !PT ;  /* 0x000000ff060c7812 */ /* 0x000fe400078ec0ff */
[----:B------:R-:W-:Y:S02]  /*7040*/  LOP3.LUT R3, R3, 0xff, RZ, 0xc0, !PT ;  /* 0x000000ff03037812 */ /* 0x000fe400078ec0ff */
[----:B------:R-:W-:Y:S01]  /*7050*/  PRMT R28, R0, 0x7604, R13 ;  /* 0x00007604001c7816 */ /* 0x000fe2000000000d */
[----:B------:R-:W-:Y:S01]  /*7060*/  IMAD.IADD R0, R16, 0x1, R37 ;  /* 0x0000000110007824 */ /* 0x000fe200078e0225 */
[----:B----4-:R-:W-:Y:S02]  /*7070*/  SHF.R.U32.HI R21, RZ, 0x8, R8 ;  /* 0x00000008ff157819 */ /* 0x010fe40000011608 */
[----:B------:R-:W-:-:S02]  /*7080*/  PRMT R30, R3, 0x7604, R12 ;  /* 0x00007604031e7816 */ /* 0x000fc4000000000c */
[----:B------:R-:W-:Y:S02]  /*7090*/  LOP3.LUT R24, R8, 0xff, RZ, 0xc0, !PT ;  /* 0x000000ff08187812 */ /* 0x000fe400078ec0ff */
[----:B------:R-:W-:Y:S02]  /*70a0*/  LOP3.LUT R21, R21, 0xff, RZ, 0xc0, !PT ;  /* 0x000000ff15157812 */ /* 0x000fe400078ec0ff */
[----:B------:R-:W-:Y:S02]  /*70b0*/  SHF.R.U32.HI R3, RZ, 0x8, R10 ;  /* 0x00000008ff037819 */ /* 0x000fe4000001160a */
[----:B------:R-:W-:Y:S02]  /*70c0*/  PRMT R35, R21, 0x7604, R24 ;  /* 0x0000760415237816 */ /* 0x000fe40000000018 */
[----:B------:R-:W-:Y:S02]  /*70d0*/  SHF.R.U32.HI R27, RZ, 0x8, R11 ;  /* 0x00000008ff1b7819 */ /* 0x000fe4000001160b */
[----:B------:R-:W-:-:S02]  /*70e0*/  LOP3.LUT R25, R3, 0xff, RZ, 0xc0, !PT ;  /* 0x000000ff03197812 */ /* 0x000fc400078ec0ff */
[----:B------:R-:W-:Y:S02]  /*70f0*/  SHF.R.U32.HI R21, RZ, 0x8, R9 ;  /* 0x00000008ff157819 */ /* 0x000fe40000011609 */
[----:B--2---:R-:W-:Y:S02]  /*7100*/  SHF.R.U32.HI R14, RZ, 0x8, R7 ;  /* 0x00000008ff0e7819 */ /* 0x004fe40000011607 */
[----:B------:R-:W-:Y:S02]  /*7110*/  LOP3.LUT R24, R9, 0xff, RZ, 0xc0, !PT ;  /* 0x000000ff09187812 */ /* 0x000fe400078ec0ff */
[----:B------:R-:W-:Y:S02]  /*7120*/  LOP3.LUT R26, R10, 0xff, RZ, 0xc0, !PT ;  /* 0x000000ff0a1a7812 */ /* 0x000fe400078ec0ff */
[----:B------:R-:W-:Y:S02]  /*7130*/  LOP3.LUT R27, R27, 0xff, RZ, 0xc0, !PT ;  /* 0x000000ff1b1b7812 */ /* 0x000fe400078ec0ff */
[----:B------:R-:W-:-:S02]  /*7140*/  LOP3.LUT R32, R11, 0xff, RZ, 0xc0, !PT ;  /* 0x000000ff0b207812 */ /* 0x000fc400078ec0ff */
[----:B------:R-:W-:Y:S02]  /*7150*/  LOP3.LUT R21, R21, 0xff, RZ, 0xc0, !PT ;  /* 0x000000ff15157812 */ /* 0x000fe400078ec0ff */
[----:B------:R-:W-:Y:S02]  /*7160*/  LOP3.LUT R15, R7, 0xff, RZ, 0xc0, !PT ;  /* 0x000000ff070f7812 */ /* 0x000fe400078ec0ff */
[----:B------:R-:W-:Y:S02]  /*7170*/  LOP3.LUT R14, R14, 0xff, RZ, 0xc0, !PT ;  /* 0x000000ff0e0e7812 */ /* 0x000fe400078ec0ff */
[----:B------:R-:W-:Y:S02]  /*7180*/  PRMT R37, R21, 0x7604, R24 ;  /* 0x0000760415257816 */ /* 0x000fe40000000018 */
[----:B------:R-:W-:Y:S02]  /*7190*/  PRMT R41, R25, 0x7604, R26 ;  /* 0x0000760419297816 */ /* 0x000fe4000000001a */
[----:B------:R-:W-:-:S02]  /*71a0*/  PRMT R43, R27, 0x7604, R32 ;  /* 0x000076041b2b7816 */ /* 0x000fc40000000020 */
[----:B------:R-:W-:Y:S02]  /*71b0*/  PRMT R33, R14, 0x7604, R15 ;  /* 0x000076040e217816 */ /* 0x000fe4000000000f */
[----:B------:R-:W-:Y:S02]  /*71c0*/  SHF.R.U32.HI R21, RZ, 0x10, R5 ;  /* 0x00000010ff157819 */ /* 0x000fe40000011605 */
[----:B------:R-:W-:Y:S02]  /*71d0*/  SHF.R.U32.HI R32, RZ, 0x10, R7 ;  /* 0x00000010ff207819 */ /* 0x000fe40000011607 */
[----:B------:R-:W-:Y:S02]  /*71e0*/  LOP3.LUT R21, R21, 0xff, RZ, 0xc0, !PT ;  /* 0x000000ff15157812 */ /* 0x000fe400078ec0ff */
[----:B------:R-:W-:Y:S02]  /*71f0*/  LOP3.LUT R32, R32, 0xff, RZ, 0xc0, !PT ;  /* 0x000000ff20207812 */ /* 0x000fe400078ec0ff */
[----:B------:R-:W-:-:S02]  /*7200*/  PRMT R21, R21, 0x7054, R28 ;  /* 0x0000705415157816 */ /* 0x000fc4000000001c */
[----:B------:R-:W-:Y:S02]  /*7210*/  SHF.R.U32.HI R28, RZ, 0x10, R9 ;  /* 0x00000010ff1c7819 */ /* 0x000fe40000011609 */
[----:B------:R-:W-:Y:S02]  /*7220*/  PRMT R33, R32, 0x7054, R33 ;  /* 0x0000705420217816 */ /* 0x000fe40000000021 */
[----:B------:R-:W-:Y:S02]  /*7230*/  SHF.R.U32.HI R32, RZ, 0x10, R11 ;  /* 0x00000010ff207819 */ /* 0x000fe4000001160b */
[----:B------:R-:W-:Y:S02]  /*7240*/  LOP3.LUT R28, R28, 0xff, RZ, 0xc0, !PT ;  /* 0x000000ff1c1c7812 */ /* 0x000fe400078ec0ff */
[----:B------:R-:W-:-:S04]  /*7250*/  LOP3.LUT R32, R32, 0xff, RZ, 0xc0, !PT ;  /* 0x000000ff20207812 */ /* 0x000fc800078ec0ff */
[----:B------:R-:W-:-:S04]  /*7260*/  PRMT R43, R32, 0x7054, R43 ;  /* 0x00007054202b7816 */ /* 0x000fc8000000002b */
[----:B------:R-:W-:-:S04]  /*7270*/  LOP3.LUT R43, R43, 0xff000000, R11, 0xf8, !PT ;  /* 0xff0000002b2b7812 */ /* 0x000fc800078ef80b */
[-C--:B------:R-:W-:Y:S02]  /*7280*/  F2FP.F16.E4M3.UNPACK_B R44, R43.reuse ;  /* 0x0000002bff2c723e */ /* 0x080fe400020006ff */
[----:B------:R-:W-:Y:S02]  /*7290*/  F2FP.F16.E4M3.UNPACK_B R43, R43.H1 ;  /* 0x0000002bff2b723e */ /* 0x000fe400030006ff */
[----:B---3--:R-:W-:Y:S02]  /*72a0*/  LOP3.LUT R0, R39, 0x30, R0, 0xf8, !PT ;  /* 0x0000003027007812 */ /* 0x008fe400078ef800 */
[----:B------:R-:W-:Y:S02]  /*72b0*/  PRMT R39, R28, 0x7054, R37 ;  /* 0x000070541c277816 */ /* 0x000fe40000000025 */
[----:B------:R-:W-:Y:S02]  /*72c0*/  LOP3.LUT R3, R0, R34, RZ, 0x3c, !PT ;  /* 0x0000002200037212 */ /* 0x000fe400078e3cff */
[----:B------:R-:W-:-:S02]  /*72d0*/  LOP3.LUT R39, R39, 0xff000000, R9, 0xf8, !PT ;  /* 0xff00000027277812 */ /* 0x000fc400078ef809 */
[----:B------:R-:W-:Y:S02]  /*72e0*/  IADD3 R0, R18, R29, R3 ;  /* 0x0000001d12007210 */ /* 0x000fe40007ffe003 */
[----:B------:R-:W-:Y:S01]  /*72f0*/  SHF.R.U32.HI R29, RZ, 0x10, R6 ;  /* 0x00000010ff1d7819 */ /* 0x000fe20000011606 */
[----:B------:R-:W0:Y:S01]  /*7300*/  LDS.128 R12, [R50+0xb000] ;  /* 0x00b00000320c7984 */ /* 0x000e220000000c00 */
[----:B------:R-:W-:Y:S02]  /*7310*/  SHF.R.U32.HI R3, RZ, 0x10, R4 ;  /* 0x00000010ff037819 */ /* 0x000fe40000011604 */
[----:B------:R-:W-:Y:S01]  /*7320*/  LOP3.LUT R29, R29, 0xff, RZ, 0xc0, !PT ;  /* 0x000000ff1d1d7812 */ /* 0x000fe200078ec0ff */
[----:B------:R-:W1:Y:S01]  /*7330*/  LDS.128 R24, [R0+0xb000] ;  /* 0x00b0000000187984 */ /* 0x000e620000000c00 */
[----:B------:R-:W-:Y:S02]  /*7340*/  LOP3.LUT R3, R3, 0xff, RZ, 0xc0, !PT ;  /* 0x000000ff03037812 */ /* 0x000fe400078ec0ff */
[----:B------:R-:W-:-:S02]  /*7350*/  PRMT R29, R29, 0x7054, R30 ;  /* 0x000070541d1d7816 */ /* 0x000fc4000000001e */
[----:B------:R-:W-:Y:S02]  /*7360*/  SHF.R.U32.HI R30, RZ, 0x10, R10 ;  /* 0x00000010ff1e7819 */ /* 0x000fe4000001160a */
[----:B------:R-:W-:Y:S02]  /*7370*/  PRMT R3, R3, 0x7054, R20 ;  /* 0x0000705403037816 */ /* 0x000fe40000000014 */
[----:B------:R-:W-:Y:S02]  /*7380*/  SHF.R.U32.HI R20, RZ, 0x10, R8 ;  /* 0x00000010ff147819 */ /* 0x000fe40000011608 */
[----:B------:R-:W-:Y:S02]  /*7390*/  LOP3.LUT R30, R30, 0xff, RZ, 0xc0, !PT ;  /* 0x000000ff1e1e7812 */ /* 0x000fe400078ec0ff */
[----:B------:R-:W-:Y:S02]  /*73a0*/  LOP3.LUT R20, R20, 0xff, RZ, 0xc0, !PT ;  /* 0x000000ff14147812 */ /* 0x000fe400078ec0ff */
[----:B------:R-:W-:-:S02]  /*73b0*/  PRMT R41, R30, 0x7054, R41 ;  /* 0x000070541e297816 */ /* 0x000fc40000000029 */
[----:B------:R-:W-:Y:S02]  /*73c0*/  PRMT R35, R20, 0x7054, R35 ;  /* 0x0000705414237816 */ /* 0x000fe40000000023 */
[----:B------:R-:W-:Y:S02]  /*73d0*/  LOP3.LUT R34, R21, 0xff000000, R5, 0xf8, !PT ;  /* 0xff00000015227812 */ /* 0x000fe400078ef805 */
[----:B------:R-:W-:Y:S02]  /*73e0*/  LOP3.LUT R20, R3, 0xff000000, R4, 0xf8, !PT ;  /* 0xff00000003147812 */ /* 0x000fe400078ef804 */
[----:B------:R-:W-:Y:S02]  /*73f0*/  LOP3.LUT R4, R41, 0xff000000, R10, 0xf8, !PT ;  /* 0xff00000029047812 */ /* 0x000fe400078ef80a */
[----:B------:R-:W-:Y:S02]  /*7400*/  F2FP.F16.E4M3.UNPACK_B R41, R39 ;  /* 0x00000027ff29723e */ /* 0x000fe400020006ff */
[----:B------:R-:W-:-:S02]  /*7410*/  F2FP.F16.E4M3.UNPACK_B R11, R34 ;  /* 0x00000022ff0b723e */ /* 0x000fc400020006ff */
[----:B------:R-:W-:Y:S02]  /*7420*/  LOP3.LUT R3, R29, 0xff000000, R6, 0xf8, !PT ;  /* 0xff0000001d037812 */ /* 0x000fe400078ef806 */
[----:B------:R-:W-:Y:S02]  /*7430*/  LOP3.LUT R28, R35, 0xff000000, R8, 0xf8, !PT ;  /* 0xff000000231c7812 */ /* 0x000fe400078ef808 */
[----:B------:R-:W-:Y:S02]  /*7440*/  LOP3.LUT R37, R33, 0xff000000, R7, 0xf8, !PT ;  /* 0xff00000021257812 */ /* 0x000fe400078ef807 */
[----:B------:R-:W-:Y:S02]  /*7450*/  F2FP.F16.E4M3.UNPACK_B R39, R39.H1 ;  /* 0x00000027ff27723e */ /* 0x000fe400030006ff */
[-C--:B0-----:R-:W-:Y:S02]  /*7460*/  F2FP.F16.E4M3.UNPACK_B R8, R13.reuse ;  /* 0x0000000dff08723e */ /* 0x081fe400020006ff */
[----:B------:R-:W-:-:S02]  /*7470*/  F2FP.F16.E4M3.UNPACK_B R29, R13.H1 ;  /* 0x0000000dff1d723e */ /* 0x000fc400030006ff */
[----:B-1----:R-:W-:Y:S01]  /*7480*/  F2FP.F16.E4M3.UNPACK_B R10, R25 ;  /* 0x00000019ff0a723e */ /* 0x002fe200020006ff */
[--C-:B------:R-:W-:Y:S01]  /*7490*/  HADD2.F32 R9, -RZ, R8.reuse.H0_H0 ;  /* 0x20000008ff097230 */ /* 0x100fe20000004100 */
[-C--:B------:R-:W-:Y:S01]  /*74a0*/  F2FP.F16.E4M3.UNPACK_B R30, R15.reuse ;  /* 0x0000000fff1e723e */ /* 0x080fe200020006ff */
[----:B------:R-:W-:Y:S01]  /*74b0*/  HADD2.F32 R8, -RZ, R8.H1_H1 ;  /* 0x30000008ff087230 */ /* 0x000fe20000004100 */
[----:B------:R-:W-:Y:S01]  /*74c0*/  F2FP.F16.E4M3.UNPACK_B R36, R15.H1 ;  /* 0x0000000fff24723e */ /* 0x000fe200030006ff */
[----:B------:R-:W-:Y:S01]  /*74d0*/  HADD2.F32 R15, -RZ, R41.H0_H0 ;  /* 0x20000029ff0f7230 */ /* 0x000fe20000004100 */
[-C--:B------:R-:W-:Y:S01]  /*74e0*/  F2FP.F16.E4M3.UNPACK_B R13, R12.reuse ;  /* 0x0000000cff0d723e */ /* 0x080fe200020006ff */
[--C-:B------:R-:W-:Y:S01]  /*74f0*/  HADD2.F32 R6, -RZ, R10.reuse.H0_H0 ;  /* 0x2000000aff067230 */ /* 0x100fe20000004100 */
[----:B------:R-:W-:Y:S01]  /*7500*/  F2FP.F16.E4M3.UNPACK_B R33, R12.H1 ;  /* 0x0000000cff21723e */ /* 0x000fe200030006ff */
[----:B------:R-:W-:Y:S01]  /*7510*/  HADD2.F32 R12, -RZ, R11.H0_H0 ;  /* 0x2000000bff0c7230 */ /* 0x000fe20000004100 */
[-C--:B------:R-:W-:Y:S01]  /*7520*/  F2FP.F16.E4M3.UNPACK_B R21, R24.reuse ;  /* 0x00000018ff15723e */ /* 0x080fe200020006ff */
[----:B------:R-:W-:Y:S01]  /*7530*/  HADD2.F32 R41, -RZ, R41.H1_H1 ;  /* 0x30000029ff297230 */ /* 0x000fe20000004100 */
[----:B------:R-:W-:Y:S01]  /*7540*/  F2FP.F16.E4M3.UNPACK_B R35, R24.H1 ;  /* 0x00000018ff23723e */ /* 0x000fe200030006ff */
[C---:B------:R-:W-:Y:S01]  /*7550*/  FMUL.FTZ R24, R6.reuse, R15 ;  /* 0x0000000f06187220 */ /* 0x040fe20000410000 */
[----:B------:R-:W-:Y:S01]  /*7560*/  FMUL.FTZ R42, R6, R12 ;  /* 0x0000000c062a7220 */ /* 0x000fe20000410000 */
[----:B------:R-:W-:Y:S01]  /*7570*/  F2FP.F16.E4M3.UNPACK_B R25, R25.H1 ;  /* 0x00000019ff19723e */ /* 0x000fe200030006ff */
[----:B------:R-:W-:Y:S01]  /*7580*/  HADD2.F32 R10, -RZ, R10.H1_H1 ;  /* 0x3000000aff0a7230 */ /* 0x000fe20000004100 */
[----:B------:R-:W-:Y:S01]  /*7590*/  F2FP.F16.E4M3.UNPACK_B R34, R34.H1 ;  /* 0x00000022ff22723e */ /* 0x000fe200030006ff */
[C---:B------:R-:W-:Y:S01]  /*75a0*/  FFMA.FTZ R6, R9.reuse, R12, -R24 ;  /* 0x0000000c09067223 */ /* 0x040fe20000010818 */
[----:B------:R-:W-:Y:S01]  /*75b0*/  FFMA.FTZ R9, R9, R15, R42 ;  /* 0x0000000f09097223 */ /* 0x000fe2000001002a */
[-C--:B------:R-:W-:Y:S01]  /*75c0*/  F2FP.F16.E4M3.UNPACK_B R32, R27.reuse ;  /* 0x0000001bff20723e */ /* 0x080fe200020006ff */
[----:B------:R-:W-:Y:S01]  /*75d0*/  HADD2.F32 R15, -RZ, R11.H1_H1 ;  /* 0x3000000bff0f7230 */ /* 0x000fe20000004100 */
[----:B------:R-:W-:Y:S01]  /*75e0*/  F2FP.F16.E4M3.UNPACK_B R38, R27.H1 ;  /* 0x0000001bff26723e */ /* 0x000fe200030006ff */
[----:B------:R-:W-:-:S02]  /*75f0*/  HADD2.F32 R27, -RZ, R39.H0_H0 ;  /* 0x20000027ff1b7230 */ /* 0x000fc40000004100 */
[C---:B------:R-:W-:Y:S01]  /*7600*/  FMUL.FTZ R45, R10.reuse, R41 ;  /* 0x000000290a2d7220 */ /* 0x040fe20000410000 */
[----:B------:R-:W-:Y:S02]  /*7610*/  HADD2.F32 R11, -RZ, R25.H0_H0 ;  /* 0x20000019ff0b7230 */ /* 0x000fe40000004100 */
[----:B------:R-:W-:Y:S01]  /*7620*/  FMUL.FTZ R10, R10, R15 ;  /* 0x0000000f0a0a7220 */ /* 0x000fe20000410000 */
[--C-:B------:R-:W-:Y:S01]  /*7630*/  HADD2.F32 R24, -RZ, R34.reuse.H0_H0 ;  /* 0x20000022ff187230 */ /* 0x100fe20000004100 */
[----:B------:R-:W-:Y:S01]  /*7640*/  F2FP.F16.E4M3.UNPACK_B R7, R26 ;  /* 0x0000001aff07723e */ /* 0x000fe200020006ff */
[----:B------:R-:W-:Y:S02]  /*7650*/  HADD2.F32 R12, -RZ, R29.H0_H0 ;  /* 0x2000001dff0c7230 */ /* 0x000fe40000004100 */
[C---:B------:R-:W-:Y:S01]  /*7660*/  FMUL.FTZ R47, R11.reuse, R27 ;  /* 0x0000001b0b2f7220 */ /* 0x040fe20000410000 */
[----:B------:R-:W-:Y:S02]  /*7670*/  HADD2.F32 R34, -RZ, R34.H1_H1 ;  /* 0x30000022ff227230 */ /* 0x000fe40000004100 */
[-C--:B------:R-:W-:Y:S01]  /*7680*/  FMUL.FTZ R42, R11, R24.reuse ;  /* 0x000000180b2a7220 */ /* 0x080fe20000410000 */
[C---:B------:R-:W-:Y:S01]  /*7690*/  FFMA.FTZ R11, R8.reuse, R15, -R45 ;  /* 0x0000000f080b7223 */ /* 0x040fe2000001082d */
[----:B------:R-:W-:Y:S01]  /*76a0*/  FFMA.FTZ R8, R8, R41, R10 ;  /* 0x0000002908087223 */ /* 0x000fe2000001000a */
[C---:B------:R-:W-:Y:S01]  /*76b0*/  FFMA.FTZ R10, R12.reuse, R24, -R47 ;  /* 0x000000180c0a7223 */ /* 0x040fe2000001082f */
[----:B------:R-:W-:Y:S01]  /*76c0*/  FFMA.FTZ R12, R12, R27, R42 ;  /* 0x0000001b0c0c7223 */ /* 0x000fe2000001002a */
[----:B------:R-:W-:Y:S01]  /*76d0*/  HADD2.F32 R42, -RZ, R39.H1_H1 ;  /* 0x30000027ff2a7230 */ /* 0x000fe20000004100 */
[-C--:B------:R-:W-:Y:S01]  /*76e0*/  F2FP.F16.E4M3.UNPACK_B R39, R37.reuse ;  /* 0x00000025ff27723e */ /* 0x080fe200020006ff */
[----:B------:R-:W-:Y:S01]  /*76f0*/  HADD2.F32 R25, -RZ, R25.H1_H1 ;  /* 0x30000019ff197230 */ /* 0x000fe20000004100 */
[----:B------:R-:W-:Y:S01]  /*7700*/  F2FP.F16.E4M3.UNPACK_B R37, R37.H1 ;  /* 0x00000025ff25723e */ /* 0x000fe200030006ff */
[----:B------:R-:W-:Y:S01]  /*7710*/  HADD2.F32 R45, -RZ, R44.H0_H0 ;  /* 0x2000002cff2d7230 */ /* 0x000fe20000004100 */
[----:B------:R-:W-:Y:S01]  /*7720*/  F2FP.F16.E4M3.UNPACK_B R26, R26.H1 ;  /* 0x0000001aff1a723e */ /* 0x000fe200030006ff */
[----:B------:R-:W-:-:S02]  /*7730*/  HADD2.F32 R15, -RZ, R32.H0_H0 ;  /* 0x20000020ff0f7230 */ /* 0x000fc40000004100 */
[C---:B------:R-:W-:Y:S01]  /*7740*/  FMUL.FTZ R46, R25.reuse, R42 ;  /* 0x0000002a192e7220 */ /* 0x040fe20000410000 */
[----:B------:R-:W-:Y:S02]  /*7750*/  HADD2.F32 R41, -RZ, R39.H0_H0 ;  /* 0x20000027ff297230 */ /* 0x000fe40000004100 */
[----:B------:R-:W-:Y:S01]  /*7760*/  FMUL.FTZ R27, R25, R34 ;  /* 0x00000022191b7220 */ /* 0x000fe20000410000 */
[----:B------:R-:W-:Y:S02]  /*7770*/  HADD2.F32 R29, -RZ, R29.H1_H1 ;  /* 0x3000001dff1d7230 */ /* 0x000fe40000004100 */
[C---:B------:R-:W-:Y:S01]  /*7780*/  FMUL.FTZ R25, R15.reuse, R45 ;  /* 0x0000002d0f197220 */ /* 0x040fe20000410000 */
[----:B------:R-:W-:Y:S02]  /*7790*/  HADD2.F32 R24, -RZ, R30.H0_H0 ;  /* 0x2000001eff187230 */ /* 0x000fe40000004100 */
[----:B------:R-:W-:Y:S01]  /*77a0*/  FMUL.FTZ R48, R15, R41 ;  /* 0x000000290f307220 */ /* 0x000fe20000410000 */
[----:B------:R-:W-:-:S02]  /*77b0*/  HADD2.F32 R44, -RZ, R44.H1_H1 ;  /* 0x3000002cff2c7230 */ /* 0x000fc40000004100 */
[C---:B------:R-:W-:Y:S01]  /*77c0*/  FFMA.FTZ R15, R29.reuse, R34, -R46 ;  /* 0x000000221d0f7223 */ /* 0x040fe2000001082e */
[----:B------:R-:W-:Y:S01]  /*77d0*/  FFMA.FTZ R27, R29, R42, R27 ;  /* 0x0000002a1d1b7223 */ /* 0x000fe2000001001b */
[C---:B------:R-:W-:Y:S01]  /*77e0*/  FFMA.FTZ R25, R24.reuse, R41, -R25 ;  /* 0x0000002918197223 */ /* 0x040fe20000010819 */
[----:B------:R-:W-:Y:S02]  /*77f0*/  HADD2.F32 R32, -RZ, R32.H1_H1 ;  /* 0x30000020ff207230 */ /* 0x000fe40000004100 */
[----:B------:R-:W-:Y:S01]  /*7800*/  FFMA.FTZ R24, R24, R45, R48 ;  /* 0x0000002d18187223 */ /* 0x000fe20000010030 */
[----:B------:R-:W-:Y:S01]  /*7810*/  HADD2.F32 R39, -RZ, R39.H1_H1 ;  /* 0x30000027ff277230 */ /* 0x000fe20000004100 */
[----:B------:R-:W-:Y:S01]  /*7820*/  F2FP.F16.E4M3.UNPACK_B R5, R14 ;  /* 0x0000000eff05723e */ /* 0x000fe200020006ff */
[----:B------:R-:W-:Y:S02]  /*7830*/  HADD2.F32 R29, -RZ, R30.H1_H1 ;  /* 0x3000001eff1d7230 */ /* 0x000fe40000004100 */
[----:B------:R-:W-:Y:S01]  /*7840*/  FMUL.FTZ R42, R32, R44 ;  /* 0x0000002c202a7220 */ /* 0x000fe20000410000 */
[----:B------:R-:W-:-:S02]  /*7850*/  HADD2.F32 R45, -RZ, R43.H0_H0 ;  /* 0x2000002bff2d7230 */ /* 0x000fc40000004100 */
[----:B------:R-:W-:Y:S01]  /*7860*/  FMUL.FTZ R47, R32, R39 ;  /* 0x00000027202f7220 */ /* 0x000fe20000410000 */
[----:B------:R-:W-:Y:S01]  /*7870*/  HADD2.F32 R30, -RZ, R38.H0_H0 ;  /* 0x20000026ff1e7230 */ /* 0x000fe20000004100 */
[----:B------:R-:W-:Y:S01]  /*7880*/  F2FP.F16.E4M3.UNPACK_B R14, R14.H1 ;  /* 0x0000000eff0e723e */ /* 0x000fe200030006ff */
[--C-:B------:R-:W-:Y:S01]  /*7890*/  HADD2.F32 R41, -RZ, R37.reuse.H0_H0 ;  /* 0x20000025ff297230 */ /* 0x100fe20000004100 */
[----:B------:R-:W-:Y:S01]  /*78a0*/  F2FP.SATFINITE.E4M3.F32.PACK_AB_MERGE_C R12, R27, R12, RZ ;  /* 0x0000000c1b0c723e */ /* 0x000fe200048070ff */
[----:B------:R-:W-:Y:S02]  /*78b0*/  HADD2.F32 R34, -RZ, R36.H0_H0 ;  /* 0x20000024ff227230 */ /* 0x000fe40000004100 */
[C---:B------:R-:W-:Y:S01]  /*78c0*/  FMUL.FTZ R49, R30.reuse, R45 ;  /* 0x0000002d1e317220 */ /* 0x040fe20000410000 */
[----:B------:R-:W-:Y:S01]  /*78d0*/  FMUL.FTZ R46, R30, R41 ;  /* 0x000000291e2e7220 */ /* 0x000fe20000410000 */
[C---:B------:R-:W-:Y:S01]  /*78e0*/  FFMA.FTZ R30, R29.reuse, R39, -R42 ;  /* 0x000000271d1e7223 */ /* 0x040fe2000001082a */
[----:B------:R-:W-:Y:S01]  /*78f0*/  FFMA.FTZ R29, R29, R44, R47 ;  /* 0x0000002c1d1d7223 */ /* 0x000fe2000001002f */
[C---:B------:R-:W-:Y:S01]  /*7900*/  FFMA.FTZ R32, R34.reuse, R41, -R49 ;  /* 0x0000002922207223 */ /* 0x040fe20000010831 */
[----:B------:R-:W-:Y:S01]  /*7910*/  F2FP.F16.E4M3.UNPACK_B R44, R28.H1 ;  /* 0x0000001cff2c723e */ /* 0x000fe200030006ff */
[----:B------:R-:W-:Y:S01]  /*7920*/  FFMA.FTZ R34, R34, R45, R46 ;  /* 0x0000002d22227223 */ /* 0x000fe2000001002e */
[----:B------:R-:W-:Y:S01]  /*7930*/  F2FP.F16.E4M3.UNPACK_B R41, R20.H1 ;  /* 0x00000014ff29723e */ /* 0x000fe200030006ff */
[----:B------:R-:W-:Y:S01]  /*7940*/  HADD2.F32 R42, -RZ, R37.H1_H1 ;  /* 0x30000025ff2a7230 */ /* 0x000fe20000004100 */
[----:B------:R-:W-:Y:S01]  /*7950*/  F2FP.SATFINITE.E4M3.F32.PACK_AB_MERGE_C R9, R8, R9, R12 ;  /* 0x000000090809723e */ /* 0x000fe2000480700c */
[----:B------:R-:W-:-:S02]  /*7960*/  HADD2.F32 R46, -RZ, R43.H1_H1 ;  /* 0x3000002bff2e7230 */ /* 0x000fc40000004100 */
[----:B------:R-:W-:Y:S02]  /*7970*/  HADD2.F32 R39, -RZ, R38.H1_H1 ;  /* 0x30000026ff277230 */ /* 0x000fe40000004100 */
[----:B------:R-:W-:Y:S02]  /*7980*/  HADD2.F32 R45, -RZ, R44.H0_H0 ;  /* 0x2000002cff2d7230 */ /* 0x000fe40000004100 */
[----:B------:R-:W-:Y:S02]  /*7990*/  HADD2.F32 R38, -RZ, R35.H0_H0 ;  /* 0x20000023ff267230 */ /* 0x000fe40000004100 */
[C---:B------:R-:W-:Y:S01]  /*79a0*/  FMUL.FTZ R48, R39.reuse, R46 ;  /* 0x0000002e27307220 */ /* 0x040fe20000410000 */
[----:B------:R-:W-:Y:S02]  /*79b0*/  HADD2.F32 R43, -RZ, R41.H0_H0 ;  /* 0x20000029ff2b7230 */ /* 0x000fe40000004100 */
[----:B------:R-:W-:Y:S01]  /*79c0*/  FMUL.FTZ R49, R39, R42 ;  /* 0x0000002a27317220 */ /* 0x000fe20000410000 */
[----:B------:R-:W-:-:S02]  /*79d0*/  HADD2.F32 R37, -RZ, R36.H1_H1 ;  /* 0x30000024ff257230 */ /* 0x000fc40000004100 */
[C---:B------:R-:W-:Y:S01]  /*79e0*/  FMUL.FTZ R39, R38.reuse, R45 ;  /* 0x0000002d26277220 */ /* 0x040fe20000410000 */
[----:B------:R-:W-:Y:S02]  /*79f0*/  HADD2.F32 R36, -RZ, R33.H0_H0 ;  /* 0x20000021ff247230 */ /* 0x000fe40000004100 */
[----:B------:R-:W-:Y:S01]  /*7a00*/  FMUL.FTZ R38, R38, R43 ;  /* 0x0000002b26267220 */ /* 0x000fe20000410000 */
[----:B------:R-:W-:Y:S02]  /*7a10*/  HADD2.F32 R44, -RZ, R44.H1_H1 ;  /* 0x3000002cff2c7230 */ /* 0x000fe40000004100 */
[----:B------:R-:W-:Y:S01]  /*7a20*/  FFMA.FTZ R47, R37, R42, -R48 ;  /* 0x0000002a252f7223 */ /* 0x000fe20000010830 */
[----:B------:R-:W-:Y:S02]  /*7a30*/  HADD2.F32 R35, -RZ, R35.H1_H1 ;  /* 0x30000023ff237230 */ /* 0x000fe40000004100 */
[----:B------:R-:W-:Y:S01]  /*7a40*/  FFMA.FTZ R45, R36, R45, R38 ;  /* 0x0000002d242d7223 */ /* 0x000fe20000010026 */
[----:B------:R-:W-:-:S02]  /*7a50*/  HADD2.F32 R38, -RZ, R41.H1_H1 ;  /* 0x30000029ff267230 */ /* 0x000fc40000004100 */
[----:B------:R-:W-:Y:S01]  /*7a60*/  FFMA.FTZ R43, R36, R43, -R39 ;  /* 0x0000002b242b7223 */ /* 0x000fe20000010827 */
[----:B------:R-:W-:Y:S01]  /*7a70*/  FFMA.FTZ R49, R37, R46, R49 ;  /* 0x0000002e25317223 */ /* 0x000fe20000010031 */
[----:B------:R-:W-:Y:S01]  /*7a80*/  HADD2.F32 R33, -RZ, R33.H1_H1 ;  /* 0x30000021ff217230 */ /* 0x000fe20000004100 */
[----:B------:R-:W-:Y:S01]  /*7a90*/  F2FP.F16.E4M3.UNPACK_B R36, R20 ;  /* 0x00000014ff24723e */ /* 0x000fe200020006ff */
[C---:B------:R-:W-:Y:S01]  /*7aa0*/  FMUL.FTZ R20, R35.reuse, R44 ;  /* 0x0000002c23147220 */ /* 0x040fe20000410000 */
[----:B------:R-:W-:Y:S01]  /*7ab0*/  F2FP.F16.E4M3.UNPACK_B R37, R28 ;  /* 0x0000001cff25723e */ /* 0x000fe200020006ff */
[-C--:B------:R-:W-:Y:S01]  /*7ac0*/  FMUL.FTZ R39, R35, R38.reuse ;  /* 0x0000002623277220 */ /* 0x080fe20000410000 */
[--C-:B------:R-:W-:Y:S02]  /*7ad0*/  HADD2.F32 R28, -RZ, R21.reuse.H0_H0 ;  /* 0x20000015ff1c7230 */ /* 0x100fe40000004100 */
[----:B------:R-:W-:Y:S01]  /*7ae0*/  FFMA.FTZ R46, R33, R38, -R20 ;  /* 0x00000026212e7223 */ /* 0x000fe20000010814 */
[----:B------:R-:W-:-:S02]  /*7af0*/  HADD2.F32 R21, -RZ, R21.H1_H1 ;  /* 0x30000015ff157230 */ /* 0x000fc40000004100 */
[----:B------:R-:W-:Y:S01]  /*7b00*/  FFMA.FTZ R44, R33, R44, R39 ;  /* 0x0000002c212c7223 */ /* 0x000fe20000010027 */
[--C-:B------:R-:W-:Y:S01]  /*7b10*/  HADD2.F32 R35, -RZ, R37.reuse.H0_H0 ;  /* 0x20000025ff237230 */ /* 0x100fe20000004100 */
[----:B------:R-:W-:Y:S01]  /*7b20*/  F2FP.SATFINITE.E4M3.F32.PACK_AB_MERGE_C R34, R49, R34, RZ ;  /* 0x000000223122723e */ /* 0x000fe200048070ff */
[--C-:B------:R-:W-:Y:S02]  /*7b30*/  HADD2.F32 R33, -RZ, R36.reuse.H0_H0 ;  /* 0x20000024ff217230 */ /* 0x100fe40000004100 */
[----:B------:R-:W-:Y:S02]  /*7b40*/  HADD2.F32 R38, -RZ, R37.H1_H1 ;  /* 0x30000025ff267230 */ /* 0x000fe40000004100 */
[C---:B------:R-:W-:Y:S01]  /*7b50*/  FMUL.FTZ R39, R28.reuse, R35 ;  /* 0x000000231c277220 */ /* 0x040fe20000410000 */
[----:B------:R-:W-:Y:S02]  /*7b60*/  HADD2.F32 R36, -RZ, R36.H1_H1 ;  /* 0x30000024ff247230 */ /* 0x000fe40000004100 */
[----:B------:R-:W-:Y:S01]  /*7b70*/  FMUL.FTZ R41, R28, R33 ;  /* 0x000000211c297220 */ /* 0x000fe20000410000 */
[--C-:B------:R-:W-:Y:S01]  /*7b80*/  HADD2.F32 R20, -RZ, R13.reuse.H0_H0 ;  /* 0x2000000dff147230 */ /* 0x100fe20000004100 */
[----:B------:R-:W-:Y:S01]  /*7b90*/  F2FP.F16.E4M3.UNPACK_B R37, R4.H1 ;  /* 0x00000004ff25723e */ /* 0x000fe200030006ff */
[----:B------:R-:W-:-:S02]  /*7ba0*/  HADD2.F32 R13, -RZ, R13.H1_H1 ;  /* 0x3000000dff0d7230 */ /* 0x000fc40000004100 */
[C---:B------:R-:W-:Y:S01]  /*7bb0*/  FMUL.FTZ R42, R21.reuse, R38 ;  /* 0x00000026152a7220 */ /* 0x040fe20000410000 */
[----:B------:R-:W-:Y:S01]  /*7bc0*/  F2FP.F16.E4M3.UNPACK_B R28, R3.H1 ;  /* 0x00000003ff1c723e */ /* 0x000fe200030006ff */
[----:B------:R-:W-:Y:S01]  /*7bd0*/  FMUL.FTZ R21, R21, R36 ;  /* 0x0000002415157220 */ /* 0x000fe20000410000 */
[C---:B------:R-:W-:Y:S01]  /*7be0*/  FFMA.FTZ R39, R20.reuse, R33, -R39 ;  /* 0x0000002114277223 */ /* 0x040fe20000010827 */
[----:B------:R-:W-:Y:S01]  /*7bf0*/  FFMA.FTZ R41, R20, R35, R41 ;  /* 0x0000002314297223 */ /* 0x000fe20000010029 */
[----:B------:R-:W-:Y:S02]  /*7c00*/  HADD2.F32 R35, -RZ, R37.H0_H0 ;  /* 0x20000025ff237230 */ /* 0x000fe40000004100 */
[C---:B------:R-:W-:Y:S01]  /*7c10*/  FFMA.FTZ R38, R13.reuse, R38, R21 ;  /* 0x000000260d267223 */ /* 0x040fe20000010015 */
[----:B------:R-:W-:Y:S02]  /*7c20*/  HADD2.F32 R20, -RZ, R26.H0_H0 ;  /* 0x2000001aff147230 */ /* 0x000fe40000004100 */
[----:B------:R-:W-:Y:S01]  /*7c30*/  FFMA.FTZ R42, R13, R36, -R42 ;  /* 0x000000240d2a7223 */ /* 0x000fe2000001082a */
[--C-:B------:R-:W-:Y:S01]  /*7c40*/  HADD2.F32 R21, -RZ, R28.reuse.H0_H0 ;  /* 0x2000001cff157230 */ /* 0x100fe20000004100 */
[----:B------:R-:W-:Y:S01]  /*7c50*/  F2FP.F16.E4M3.UNPACK_B R3, R3 ;  /* 0x00000003ff03723e */ /* 0x000fe200020006ff */
[----:B------:R-:W-:-:S02]  /*7c60*/  HADD2.F32 R33, -RZ, R28.H1_H1 ;  /* 0x3000001cff217230 */ /* 0x000fc40000004100 */
[C---:B------:R-:W-:Y:S01]  /*7c70*/  FMUL.FTZ R28, R20.reuse, R35 ;  /* 0x00000023141c7220 */ /* 0x040fe20000410000 */
[----:B------:R-:W-:Y:S02]  /*7c80*/  HADD2.F32 R13, -RZ, R14.H0_H0 ;  /* 0x2000000eff0d7230 */ /* 0x000fe40000004100 */
[----:B------:R-:W-:Y:S01]  /*7c90*/  FMUL.FTZ R20, R20, R21 ;  /* 0x0000001514147220 */ /* 0x000fe20000410000 */
[----:B------:R-:W-:Y:S01]  /*7ca0*/  HADD2.F32 R37, -RZ, R37.H1_H1 ;  /* 0x30000025ff257230 */ /* 0x000fe20000004100 */
[----:B------:R-:W-:Y:S01]  /*7cb0*/  F2FP.SATFINITE.E4M3.F32.PACK_AB_MERGE_C R44, R44, R45, RZ ;  /* 0x0000002d2c2c723e */ /* 0x000fe200048070ff */
[----:B------:R-:W-:Y:S02]  /*7cc0*/  HADD2.F32 R26, -RZ, R26.H1_H1 ;  /* 0x3000001aff1a7230 */ /* 0x000fe40000004100 */
[C---:B------:R-:W-:Y:S01]  /*7cd0*/  FFMA.FTZ R36, R13.reuse, R21, -R28 ;  /* 0x000000150d247223 */ /* 0x040fe2000001081c */
[----:B------:R-:W-:Y:S02]  /*7ce0*/  HADD2.F32 R14, -RZ, R14.H1_H1 ;  /* 0x3000000eff0e7230 */ /* 0x000fe40000004100 */
[----:B------:R-:W-:Y:S01]  /*7cf0*/  FFMA.FTZ R35, R13, R35, R20 ;  /* 0x000000230d237223 */ /* 0x000fe20000010014 */
[----:B------:R-:W-:Y:S01]  /*7d00*/  F2FP.F16.E4M3.UNPACK_B R20, R4 ;  /* 0x00000004ff14723e */ /* 0x000fe200020006ff */
[C---:B------:R-:W-:Y:S01]  /*7d10*/  FMUL.FTZ R21, R26.reuse, R37 ;  /* 0x000000251a157220 */ /* 0x040fe20000410000 */
[----:B------:R-:W-:Y:S01]  /*7d20*/  FMUL.FTZ R26, R26, R33 ;  /* 0x000000211a1a7220 */ /* 0x000fe20000410000 */
[----:B------:R-:W-:Y:S01]  /*7d30*/  HADD2.F32 R4, -RZ, R7.H0_H0 ;  /* 0x20000007ff047230 */ /* 0x000fe20000004100 */
[----:B------:R-:W-:Y:S01]  /*7d40*/  F2FP.SATFINITE.E4M3.F32.PACK_AB_MERGE_C R8, R38, R41, R44 ;  /* 0x000000292608723e */ /* 0x000fe2000480702c */
[----:B------:R-:W-:Y:S01]  /*7d50*/  FFMA.FTZ R33, R14, R33, -R21 ;  /* 0x000000210e217223 */ /* 0x000fe20000010815 */
[----:B------:R-:W-:-:S02]  /*7d60*/  HADD2.F32 R21, -RZ, R20.H0_H0 ;  /* 0x20000014ff157230 */ /* 0x000fc40000004100 */
[----:B------:R-:W-:Y:S01]  /*7d70*/  FFMA.FTZ R48, R14, R37, R26 ;  /* 0x000000250e307223 */ /* 0x000fe2000001001a */
[----:B------:R-:W-:Y:S02]  /*7d80*/  HADD2.F32 R20, -RZ, R20.H1_H1 ;  /* 0x30000014ff147230 */ /* 0x000fe40000004100 */
[----:B------:R-:W-:Y:S02]  /*7d90*/  HADD2.F32 R7, -RZ, R7.H1_H1 ;  /* 0x30000007ff077230 */ /* 0x000fe40000004100 */
[----:B------:R-:W-:Y:S01]  /*7da0*/  FMUL.FTZ R26, R4, R21 ;  /* 0x00000015041a7220 */ /* 0x000fe20000410000 */
[--C-:B------:R-:W-:Y:S01]  /*7db0*/  HADD2.F32 R14, -RZ, R3.reuse.H1_H1 ;  /* 0x30000003ff0e7230 */ /* 0x100fe20000004100 */
[----:B------:R-:W-:Y:S01]  /*7dc0*/  F2FP.SATFINITE.E4M3.F32.PACK_AB_MERGE_C R33, R33, R36, RZ ;  /* 0x000000242121723e */ /* 0x000fe200048070ff */
[----:B------:R-:W-:Y:S02]  /*7dd0*/  HADD2.F32 R13, -RZ, R3.H0_H0 ;  /* 0x20000003ff0d7230 */ /* 0x000fe40000004100 */
[----:B------:R-:W-:Y:S01]  /*7de0*/  FMUL.FTZ R28, R7, R20 ;  /* 0x00000014071c7220 */ /* 0x000fe20000410000 */
[----:B------:R-:W-:-:S02]  /*7df0*/  HADD2.F32 R3, -RZ, R5.H0_H0 ;  /* 0x20000005ff037230 */ /* 0x000fc40000004100 */
[-C--:B------:R-:W-:Y:S01]  /*7e00*/  FMUL.FTZ R7, R7, R14.reuse ;  /* 0x0000000e07077220 */ /* 0x080fe20000410000 */
[----:B------:R-:W-:Y:S02]  /*7e10*/  HADD2.F32 R5, -RZ, R5.H1_H1 ;  /* 0x30000005ff057230 */ /* 0x000fe40000004100 */
[-C--:B------:R-:W-:Y:S01]  /*7e20*/  FMUL.FTZ R4, R4, R13.reuse ;  /* 0x0000000d04047220 */ /* 0x080fe20000410000 */
[----:B------:R-:W-:Y:S02]  /*7e30*/  FFMA.FTZ R26, R3, R13, -R26 ;  /* 0x0000000d031a7223 */ /* 0x000fe4000001081a */
[C---:B------:R-:W-:Y:S01]  /*7e40*/  FFMA.FTZ R13, R5.reuse, R14, -R28 ;  /* 0x0000000e050d7223 */ /* 0x040fe2000001081c */
[----:B------:R-:W-:Y:S01]  /*7e50*/  FFMA.FTZ R20, R5, R20, R7 ;  /* 0x0000001405147223 */ /* 0x000fe20000010007 */
[----:B------:R-:W-:Y:S01]  /*7e60*/  FFMA.FTZ R3, R3, R21, R4 ;  /* 0x0000001503037223 */ /* 0x000fe20000010004 */
[----:B------:R-:W-:Y:S02]  /*7e70*/  F2FP.SATFINITE.E4M3.F32.PACK_AB_MERGE_C R5, R15, R10, RZ ;  /* 0x0000000a0f05723e */ /* 0x000fe400048070ff */
[----:B------:R-:W-:-:S02]  /*7e80*/  F2FP.SATFINITE.E4M3.F32.PACK_AB_MERGE_C R7, R47, R32, RZ ;  /* 0x000000202f07723e */ /* 0x000fc400048070ff */
[----:B------:R-:W-:Y:S02]  /*7e90*/  F2FP.SATFINITE.E4M3.F32.PACK_AB_MERGE_C R4, R46, R43, RZ ;  /* 0x0000002b2e04723e */ /* 0x000fe400048070ff */
[----:B------:R-:W-:Y:S02]  /*7ea0*/  F2FP.SATFINITE.E4M3.F32.PACK_AB_MERGE_C R10, R48, R35, RZ ;  /* 0x00000023300a723e */ /* 0x000fe400048070ff */
[----:B------:R-:W-:Y:S02]  /*7eb0*/  F2FP.SATFINITE.E4M3.F32.PACK_AB_MERGE_C R5, R11, R6, R5 ;  /* 0x000000060b05723e */ /* 0x000fe40004807005 */
[----:B------:R-:W-:Y:S02]  /*7ec0*/  F2FP.SATFINITE.E4M3.F32.PACK_AB_MERGE_C R7, R30, R25, R7 ;  /* 0x000000191e07723e */ /* 0x000fe40004807007 */
[----:B------:R-:W-:Y:S02]  /*7ed0*/  F2FP.SATFINITE.E4M3.F32.PACK_AB_MERGE_C R4, R42, R39, R4 ;  /* 0x000000272a04723e */ /* 0x000fe40004807004 */
[----:B------:R-:W-:-:S02]  /*7ee0*/  F2FP.SATFINITE.E4M3.F32.PACK_AB_MERGE_C R6, R13, R26, R33 ;  /* 0x0000001a0d06723e */ /* 0x000fc40004807021 */
[----:B------:R-:W-:Y:S02]  /*7ef0*/  F2FP.SATFINITE.E4M3.F32.PACK_AB_MERGE_C R11, R29, R24, R34 ;  /* 0x000000181d0b723e */ /* 0x000fe40004807022 */
[----:B------:R-:W-:Y:S01]  /*7f00*/  F2FP.SATFINITE.E4M3.F32.PACK_AB_MERGE_C R10, R20, R3, R10 ;  /* 0x00000003140a723e */ /* 0x000fe2000480700a */
[----:B------:R0:W-:Y:S04]  /*7f10*/  STS.128 [R50+0xb000], R4 ;  /* 0x00b0000432007388 */ /* 0x0001e80000000c00 */
[----:B------:R0:W-:Y:S02]  /*7f20*/  STS.128 [R0+0xb000], R8 ;  /* 0x00b0000800007388 */ /* 0x0001e40000000c00 */
.L_x_478:
[----:B------:R-:W-:Y:S05]  /*7f30*/  BSYNC B0 ;  /* 0x0000000000007941 */ /* 0x000fea0003800000 */
.L_x_471:
[----:B------:R-:W-:Y:S01]  /*7f40*/  @!PT LDS RZ, [RZ] ;  /* 0x00000000fffff984 */ /* 0x000fe20000000800 */
[----:B------:R-:W-:Y:S01]  /*7f50*/  @!PT LDS RZ, [RZ] ;  /* 0x00000000fffff984 */ /* 0x000fe20000000800 */
[----:B------:R-:W-:Y:S01]  /*7f60*/  @!PT LDS RZ, [RZ] ;  /* 0x00000000fffff984 */ /* 0x000fe20000000800 */
[----:B------:R-:W-:Y:S01]  /*7f70*/  @!PT LDS RZ, [RZ] ;  /* 0x00000000fffff984 */ /* 0x000fe20000000800 */
[----:B------:R1:W-:Y:S06]  /*7f80*/  MEMBAR.ALL.CTA ;  /* 0x0000000000007992 */ /* 0x0003ec0000008000 */
[----:B-1----:R-:W1:Y:S01]  /*7f90*/  FENCE.VIEW.ASYNC.S ;  /* 0x00000000000073c6 */ /* 0x002e620000000000 */
[----:B------:R-:W-:Y:S05]  /*7fa0*/  WARPSYNC.ALL ;  /* 0x0000000000007948 */ /* 0x000fea0003800000 */
[----:B-1----:R-:W-:Y:S06]  /*7fb0*/  BAR.SYNC.DEFER_BLOCKING 0xd, 0x180 ;  /* 0x0346000000007b1d */ /* 0x002fec0000010000 */
.L_x_468:
[----:B0--3--:R-:W3:Y:S02]  /*7fc0*/  LDL R0, [R1+0x18] ;  /* 0x0000180001007983 */ /* 0x009ee40000100800 */
[----:B---3--:R-:W-:-:S13]  /*7fd0*/  ISETP.NE.AND P0, PT, R0, 0x3, PT ;  /* 0x000000030000780c */ /* 0x008fda0003f05270 */
[----:B------:R-:W-:Y:S05]  /*7fe0*/  @!P0 BRA `(.L_x_486) ;  /* 0x0000000000048947 */ /* 0x000fea0003800000 */
[----:B------:R-:W-:Y:S01]  /*7ff0*/  BPT.TRAP 0x1 ;  /* 0x000000040000795c */ /* 0x000fe20000300000 */
.L_x_486:
[----:B-1--4-:R-:W3:Y:S04]  /*8000*/  LDL R3, [R1+0x1c] ;  /* 0x00001c0001037983 */ /* 0x012ee80000100800 */
[----:B-----5:R-:W4:Y:S01]  /*8010*/  LDL R4, [R1+0x14] ;  /* 0x0000140001047983 */ /* 0x020f220000100800 */
[----:B---3--:R-:W-:Y:S01]  /*8020*/  SHF.L.U32 R5, R3, 0x1f, RZ ;  /* 0x0000001f03057819 */ /* 0x008fe200000006ff */
[----:B----4-:R-:W-:-:S04]  /*8030*/  IMAD R0, R4, 0x8, R18 ;  /* 0x0000000804007824 */ /* 0x010fc800078e0212 */
[----:B------:R0:W1:Y:S01]  /*8040*/  SYNCS.PHASECHK.TRANS64.TRYWAIT P1, [R0+URZ+0x13230], R5 ;  /* 0x01323005000075a7 */ /* 0x000062000802017f */
[----:B------:R-:W-:Y:S05]  /*8050*/  @!P0 BRA `(.L_x_487) ;  /* 0x0000000000048947 */ /* 0x000fea0003800000 */
[----:B------:R-:W-:Y:S01]  /*8060*/  BPT.TRAP 0x1 ;  /* 0x000000040000795c */ /* 0x000fe20000300000 */
.L_x_487:
[----:B------:R-:W-:-:S05]  /*8070*/  VIADD R3, R18, 0xe000 ;  /* 0x0000e00012037836 */ /* 0x000fca0000000000 */
[----:B------:R-:W-:-:S04]  /*8080*/  SHF.R.U32.HI R3, RZ, 0x4, R3 ;  /* 0x00000004ff037819 */ /* 0x000fc80000011603 */
[----:B------:R-:W-:-:S04]  /*8090*/  LOP3.LUT R3, R3, 0x3fff, RZ, 0xc0, !PT ;  /* 0x00003fff03037812 */ /* 0x000fc800078ec0ff */
[----:B------:R-:W-:-:S05]  /*80a0*/  LOP3.LUT R21, R3, 0x10000, RZ, 0xfc, !PT ;  /* 0x0001000003157812 */ /* 0x000fca00078efcff */
[----:B------:R-:W-:Y:S01]  /*80b0*/  IMAD R10, R4, 0x280, R21 ;  /* 0x00000280040a7824 */ /* 0x000fe200078e0215 */
[----:B-1----:R-:W-:Y:S06]  /*80c0*/  @P1 BRA `(.L_x_488) ;  /* 0x0000000000081947 */ /* 0x002fec0003800000 */
[----:B------:R-:W1:Y:S02]  /*80d0*/  SYNCS.PHASECHK.TRANS64.TRYWAIT P1, [R0+URZ+0x13230], R5 ;  /* 0x01323005000075a7 */ /* 0x000e64000802017f */
[----:B-1----:R-:W-:Y:S05]  /*80e0*/  @!P1 BRA `(.L_x_489) ;  /* 0x0000010000989947 */ /* 0x002fea0003800000 */
.L_x_488:
[----:B------:R-:W-:Y:S01]  /*80f0*/  IMAD.MOV.U32 R4, RZ, RZ, R10 ;  /* 0x000000ffff047224 */ /* 0x000fe200078e000a */
[----:B------:R-:W-:Y:S05]  /*8100*/  WARPSYNC.ALL ;  /* 0x0000000000007948 */ /* 0x000fea0003800000 */
[----:B01----:R-:W-:Y:S01]  /*8110*/  IMAD.MOV.U32 R5, RZ, RZ, -0x7fffffe0 ;  /* 0x80000020ff057424 */ /* 0x003fe200078e00ff */
[----:B------:R-:W-:Y:S01]  /*8120*/  R2UR UR6, R4 ;  /* 0x00000000040672ca */ /* 0x000fe200000e0000 */
[----:B------:R-:W-:Y:S01]  /*8130*/  WARPGROUP.ARRIVE ;  /* 0x00000000000079c5 */ /* 0x000fe20000000000 */
[----:B------:R-:W-:Y:S01]  /*8140*/  LOP3.LUT R4, R31, 0x10000, RZ, 0xfc, !PT ;  /* 0x000100001f047812 */ /* 0x000fe200078efcff */
[----:B------:R-:W-:Y:S01]  /*8150*/  IMAD.MOV.U32 R7, RZ, RZ, -0x7fffffe0 ;  /* 0x80000020ff077424 */ /* 0x000fe200078e00ff */
[C---:B------:R-:W-:Y:S01]  /*8160*/  R2UR UR7, R5.reuse ;  /* 0x00000000050772ca */ /* 0x040fe200000e0000 */
[----:B------:R-:W-:Y:S01]  /*8170*/  VIADD R8, R10, 0x100 ;  /* 0x000001000a087836 */ /* 0x000fe20000000000 */
[----:B------:R-:W-:Y:S01]  /*8180*/  R2UR UR4, R4 ;  /* 0x00000000040472ca */ /* 0x000fe200000e0000 */
[----:B------:R-:W-:Y:S01]  /*8190*/  IMAD.MOV.U32 R9, RZ, RZ, -0x7fffffe0 ;  /* 0x80000020ff097424 */ /* 0x000fe200078e00ff */
[----:B------:R-:W-:Y:S01]  /*81a0*/  R2UR UR5, R5 ;  /* 0x00000000050572ca */ /* 0x000fe200000e0000 */
[C---:B------:R-:W-:Y:S01]  /*81b0*/  VIADD R12, R10.reuse, 0x200 ;  /* 0x000002000a0c7836 */ /* 0x040fe20000000000 */
[----:B------:R-:W-:Y:S01]  /*81c0*/  IADD3 R6, R10, 0x80, RZ ;  /* 0x000000800a067810 */ /* 0x000fe20007ffe0ff */
[----:B------:R-:W-:Y:S01]  /*81d0*/  IMAD.MOV.U32 R13, RZ, RZ, -0x7fffffe0 ;  /* 0x80000020ff0d7424 */ /* 0x000fe200078e00ff */
[----:B------:R-:W-:Y:S01]  /*81e0*/  R2UR UR11, R7 ;  /* 0x00000000070b72ca */ /* 0x000fe200000e0000 */
[----:B------:R-:W-:Y:S01]  /*81f0*/  IMAD.MOV.U32 R11, RZ, RZ, -0x7fffffe0 ;  /* 0x80000020ff0b7424 */ /* 0x000fe200078e00ff */
[----:B------:R-:W-:Y:S01]  /*8200*/  R2UR UR10, R6 ;  /* 0x00000000060a72ca */ /* 0x000fe200000e0000 */
[----:B------:R-:W-:Y:S01]  /*8210*/  IMAD.MOV.U32 R55, RZ, RZ, RZ ;  /* 0x000000ffff377224 */ /* 0x000fe200078e00ff */
[----:B------:R-:W-:-:S02]  /*8220*/  R2UR UR8, R4 ;  /* 0x00000000040872ca */ /* 0x000fc400000e0000 */
[----:B------:R-:W-:Y:S02]  /*8230*/  R2UR UR9, R5 ;  /* 0x00000000050972ca */ /* 0x000fe400000e0000 */
[----:B------:R-:W-:Y:S01]  /*8240*/  R2UR UR14, R8 ;  /* 0x00000000080e72ca */ /* 0x000fe200000e0000 */
[----:B------:R-:W-:Y:S01]  /*8250*/  QGMMA.64x32x32.F32.E4M3.E4M3 R104, gdesc[UR4], RZ, !UPT, gsb0 ;  /* 0x00600000046879f3 */ /* 0x000fe2000c0008ff */
[----:B------:R-:W-:Y:S01]  /*8260*/  R2UR UR15, R9 ;  /* 0x00000000090f72ca */ /* 0x000fe200000e0000 */
[----:B------:R-:W-:Y:S01]  /*8270*/  IMAD.MOV.U32 R9, RZ, RZ, -0x7fffffe0 ;  /* 0x80000020ff097424 */ /* 0x000fe200078e00ff */
[----:B------:R-:W-:Y:S02]  /*8280*/  R2UR UR12, R4 ;  /* 0x00000000040c72ca */ /* 0x000fe400000e0000 */
[----:B------:R-:W-:Y:S02]  /*8290*/  R2UR UR13, R5 ;  /* 0x00000000050d72ca */ /* 0x000fe400000e0000 */
[----:B------:R-:W-:-:S02]  /*82a0*/  IADD3 R6, R10, 0x180, RZ ;  /* 0x000001800a067810 */ /* 0x000fc40007ffe0ff */
[----:B------:R-:W-:Y:S01]  /*82b0*/  R2UR UR19, R7 ;  /* 0x00000000071372ca */ /* 0x000fe200000e0000 */
[----:B------:R-:W-:Y:S01]  /*82c0*/  IMAD.MOV.U32 R7, RZ, RZ, -0x7fffffe0 ;  /* 0x80000020ff077424 */ /* 0x000fe200078e00ff */
[----:B------:R-:W-:Y:S01]  /*82d0*/  R2UR UR18, R6 ;  /* 0x00000000061272ca */ /* 0x000fe200000e0000 */
[----:B------:R-:W-:Y:S01]  /*82e0*/  VIADD R6, R10, 0x2 ;  /* 0x000000020a067836 */ /* 0x000fe20000000000 */
[----:B------:R-:W-:Y:S02]  /*82f0*/  R2UR UR16, R4 ;  /* 0x00000000041072ca */ /* 0x000fe400000e0000 */
[----:B------:R-:W-:Y:S02]  /*8300*/  R2UR UR17, R5 ;  /* 0x00000000051172ca */ /* 0x000fe400000e0000 */
[----:B------:R-:W-:Y:S02]  /*8310*/  R2UR UR22, R12 ;  /* 0x000000000c1672ca */ /* 0x000fe400000e0000 */
[----:B------:R-:W-:-:S02]  /*8320*/  R2UR UR23, R13 ;  /* 0x000000000d1772ca */ /* 0x000fc400000e0000 */
[----:B------:R-:W-:Y:S02]  /*8330*/  R2UR UR20, R4 ;  /* 0x00000000041472ca */ /* 0x000fe400000e0000 */
[----:B------:R-:W-:Y:S02]  /*8340*/  R2UR UR21, R5 ;  /* 0x00000000051572ca */ /* 0x000fe400000e0000 */
[----:B------:R-:W-:Y:S01]  /*8350*/  R2UR UR6, R6 ;  /* 0x00000000060672ca */ /* 0x000fe200000e0000 */
[C---:B------:R-:W-:Y:S01]  /*8360*/  VIADD R6, R10.reuse, 0x102 ;  /* 0x000001020a067836 */ /* 0x040fe20000000000 */
[----:B------:R-:W-:Y:S01]  /*8370*/  R2UR UR7, R7 ;  /* 0x00000000070772ca */ /* 0x000fe200000e0000 */
[----:B------:R-:W-:Y:S01]  /*8380*/  IMAD.MOV.U32 R7, RZ, RZ, -0x7fffffe0 ;  /* 0x80000020ff077424 */ /* 0x000fe200078e00ff */
[----:B------:R-:W-:Y:S01]  /*8390*/  IADD3 R8, R10, 0x82, RZ ;  /* 0x000000820a087810 */ /* 0x000fe20007ffe0ff */
[----:B------:R-:W-:Y:S02]  /*83a0*/  WARPGROUP.DEPBAR.LE gsb0, 0x0 ;  /* 0x00008000000079c5 */ /* 0x000fe40000010000 */
[----:B------:R-:W-:-:S06]  /*83b0*/  WARPGROUP.ARRIVE ;  /* 0x00000000000079c5 */ /* 0x000fcc0000000000 */
[----:B------:R-:W-:Y:S01]  /*83c0*/  QGMMA.64x32x32.F32.E4M3.E4M3 R88, gdesc[UR8], RZ, !UPT, gsb0 ;  /* 0x00600000085879f3 */ /* 0x000fe2000c0008ff */
        /* <DEDUP_REMOVED lines=9> */
[----:B------:R-:W-:Y:S01]  /*8460*/  VIADD R6, R4, 0x2 ;  /* 0x0000000204067836 */ /* 0x000fe20000000000 */
[----:B------:R-:W-:Y:S02]  /*8470*/  R2UR UR15, R7 ;  /* 0x00000000070f72ca */ /* 0x000fe400000e0000 */
[----:B------:R-:W-:Y:S02]  /*8480*/  MOV R7, 0x80000020 ;  /* 0x8000002000077802 */ /* 0x000fe40000000f00 */
[C---:B------:R-:W-:Y:S02]  /*8490*/  R2UR UR4, R6.reuse ;  /* 0x00000000060472ca */ /* 0x040fe400000e0000 */
[----:B------:R-:W-:Y:S02]  /*84a0*/  R2UR UR5, R7 ;  /* 0x00000000070572ca */ /* 0x000fe400000e0000 */
[----:B------:R-:W-:-:S02]  /*84b0*/  R2UR UR8, R6 ;  /* 0x00000000060872ca */ /* 0x000fc400000e0000 */
[C---:B------:R-:W-:Y:S02]  /*84c0*/  R2UR UR9, R7.reuse ;  /* 0x00000000070972ca */ /* 0x040fe400000e0000 */
[----:B------:R-:W-:Y:S02]  /*84d0*/  R2UR UR12, R6 ;  /* 0x00000000060c72ca */ /* 0x000fe400000e0000 */
[----:B------:R-:W-:Y:S01]  /*84e0*/  R2UR UR13, R7 ;  /* 0x00000000070d72ca */ /* 0x000fe200000e0000 */
[----:B------:R-:W-:Y:S02]  /*84f0*/  WARPGROUP.DEPBAR.LE gsb0, 0x0 ;  /* 0x00008000000079c5 */ /* 0x000fe40000010000 */
[----:B------:R-:W-:-:S06]  /*8500*/  WARPGROUP.ARRIVE ;  /* 0x00000000000079c5 */ /* 0x000fcc0000000000 */
[----:B------:R-:W-:Y:S01]  /*8510*/  QGMMA.64x32x32.F32.E4M3.E4M3 R56, gdesc[UR16], RZ, !UPT, gsb0 ;  /* 0x00600000103879f3 */ /* 0x000fe2000c0008ff */
[----:B------:R-:W-:Y:S02]  /*8520*/  R2UR UR18, R8 ;  /* 0x00000000081272ca */ /* 0x000fe400000e0000 */
[----:B------:R-:W-:Y:S02]  /*8530*/  R2UR UR19, R9 ;  /* 0x00000000091372ca */ /* 0x000fe400000e0000 */
        /* <DEDUP_REMOVED lines=25> */
[----:B------:R-:W-:Y:S05]  /*86d0*/  @!P0 BRA `(.L_x_490) ;  /* 0x0000000000048947 */ /* 0x000fea0003800000 */
[----:B------:R-:W-:Y:S01]  /*86e0*/  BPT.TRAP 0x1 ;  /* 0x000000040000795c */ /* 0x000fe20000300000 */
.L_x_490:
[----:B------:R-:W3:Y:S01]  /*86f0*/  LDL R121, [R1+0x80] ;  /* 0x0000800001797983 */ /* 0x000ee20000100800 */
        /* <DEDUP_REMOVED lines=17> */
[C---:B--2---:R-:W-:Y:S01]  /*8810*/  FMUL.FTZ R14, R2.reuse, R111 ;  /* 0x0000006f020e7220 */ /* 0x044fe20000410000 */
[C---:B------:R-:W-:Y:S01]  /*8820*/  FMUL.FTZ R47, R2.reuse, R88 ;  /* 0x00000058022f7220 */ /* 0x040fe20000410000 */
[C---:B------:R-:W-:Y:S01]  /*8830*/  FMUL.FTZ R51, R2.reuse, R91 ;  /* 0x0000005b02337220 */ /* 0x040fe20000410000 */
[C---:B------:R-:W-:Y:S01]  /*8840*/  FMUL.FTZ R91, R2.reuse, R98 ;  /* 0x00000062025b7220 */ /* 0x040fe20000410000 */
[C---:B------:R-:W-:Y:S01]  /*8850*/  FMUL.FTZ R41, R2.reuse, R114 ;  /* 0x0000007202297220 */ /* 0x040fe20000410000 */
[----:B------:R-:W2:Y:S01]  /*8860*/  MUFU.TANH R11, R11 ;  /* 0x0000000b000b7308 */ /* 0x000ea20000002400 */
[C---:B------:R-:W-:Y:S01]  /*8870*/  FMUL.FTZ R48, R2.reuse, R89 ;  /* 0x0000005902307220 */ /* 0x040fe20000410000 */
[C---:B------:R-:W-:Y:S01]  /*8880*/  FMUL.FTZ R42, R2.reuse, R115 ;  /* 0x00000073022a7220 */ /* 0x040fe20000410000 */
[C---:B------:R-:W-:Y:S01]  /*8890*/  FMUL.FTZ R52, R2.reuse, R92 ;  /* 0x0000005c02347220 */ /* 0x040fe20000410000 */
[C---:B------:R-:W-:Y:S01]  /*88a0*/  FMUL.FTZ R45, R2.reuse, R118 ;  /* 0x00000076022d7220 */ /* 0x040fe20000410000 */
[C---:B------:R-:W-:Y:S01]  /*88b0*/  FMUL.FTZ R46, R2.reuse, R119 ;  /* 0x00000077022e7220 */ /* 0x040fe20000410000 */
[C---:B------:R-:W-:Y:S01]  /*88c0*/  FMUL.FTZ R54, R2.reuse, R94 ;  /* 0x0000005e02367220 */ /* 0x040fe20000410000 */
[C---:B------:R-:W-:Y:S01]  /*88d0*/  FMUL.FTZ R72, R2.reuse, R72 ;  /* 0x0000004802487220 */ /* 0x040fe20000410000 */
[----:B------:R-:W4:Y:S01]  /*88e0*/  MUFU.TANH R12, R12 ;  /* 0x0000000c000c7308 */ /* 0x000f220000002400 */
[C---:B------:R-:W-:Y:S01]  /*88f0*/  FMUL.FTZ R73, R2.reuse, R73 ;  /* 0x0000004902497220 */ /* 0x040fe20000410000 */
[C---:B------:R-:W-:Y:S01]  /*8900*/  FMUL.FTZ R76, R2.reuse, R76 ;  /* 0x0000004c024c7220 */ /* 0x040fe20000410000 */
[C---:B------:R-:W-:Y:S01]  /*8910*/  FMUL.FTZ R77, R2.reuse, R77 ;  /* 0x0000004d024d7220 */ /* 0x040fe20000410000 */
[C---:B------:R-:W-:Y:S01]  /*8920*/  FMUL.FTZ R80, R2.reuse, R80 ;  /* 0x0000005002507220 */ /* 0x040fe20000410000 */
[C---:B------:R-:W-:Y:S01]  /*8930*/  FMUL.FTZ R74, R2.reuse, R74 ;  /* 0x0000004a024a7220 */ /* 0x040fe20000410000 */
[C---:B------:R-:W-:Y:S01]  /*8940*/  FMUL.FTZ R81, R2.reuse, R81 ;  /* 0x0000005102517220 */ /* 0x040fe20000410000 */
[C---:B------:R-:W-:Y:S01]  /*8950*/  FMUL.FTZ R75, R2.reuse, R75 ;  /* 0x0000004b024b7220 */ /* 0x040fe20000410000 */
[----:B------:R-:W5:Y:S01]  /*8960*/  MUFU.TANH R15, R15 ;  /* 0x0000000f000f7308 */ /* 0x000f620000002400 */
        /* <DEDUP_REMOVED lines=44> */
[----:B------:R-:W-:Y:S01]  /*8c30*/  FMUL.FTZ R36, R2, R36 ;  /* 0x0000002402247220 */ /* 0x000fe20000410000 */
[----:B------:R-:W5:Y:S01]  /*8c40*/  LDL R102, [R1+0x2c] ;  /* 0x00002c0001667983 */ /* 0x000f620000100800 */
[----:B------:R-:W-:Y:S01]  /*8c50*/  ULDC UR4, c[0x0][0x988] ;  /* 0x0002620000047ab9 */ /* 0x000fe20000000800 */
[----:B------:R-:W5:Y:S01]  /*8c60*/  MUFU.TANH R44, R44 ;  /* 0x0000002c002c7308 */ /* 0x000f620000002400 */
[----:B------:R-:W-:Y:S01]  /*8c70*/  P2R R50, PR, RZ, 0x1 ;  /* 0x00000001ff327803 */ /* 0x000fe20000000000 */
[----:B------:R-:W-:-:S06]  /*8c80*/  ULDC UR36, c[0x0][0x988] ;  /* 0x0002620000247ab9 */ /* 0x000fcc0000000800 */
[----:B------:R-:W5:Y:S08]  /*8c90*/  MUFU.TANH R14, R14 ;  /* 0x0000000e000e7308 */ /* 0x000f700000002400 */
        /* <DEDUP_REMOVED lines=24> */
[----:B------:R-:W5:Y:S01]  /*8e20*/  MUFU.TANH R80, R80 ;  /* 0x0000005000507308 */ /* 0x000f620000002400 */
[----:B---3--:R-:W-:-:S07]  /*8e30*/  IMAD.IADD R97, R121, 0x1, R40 ;  /* 0x0000000179617824 */ /* 0x008fce00078e0228 */
[----:B------:R-:W3:Y:S01]  /*8e40*/  MUFU.TANH R74, R74 ;  /* 0x0000004a004a7308 */ /* 0x000ee20000002400 */
[----:B------:R-:W-:-:S05]  /*8e50*/  IMAD R97, R120, -0xa0, R97 ;  /* 0xffffff6078617824 */ /* 0x000fca00078e0261 */
[C---:B------:R-:W-:Y:S02]  /*8e60*/  ISETP.GT.AND P4, PT, R97.reuse, RZ, PT ;  /* 0x000000ff6100720c */ /* 0x040fe40003f84270 */
[C---:B------:R-:W-:Y:S01]  /*8e70*/  ISETP.GT.AND P3, PT, R97.reuse, 0x1, PT ;  /* 0x000000016100780c */ /* 0x040fe20003f64270 */
[----:B------:R-:W3:Y:S01]  /*8e80*/  MUFU.TANH R81, R81 ;  /* 0x0000005100517308 */ /* 0x000ee20000002400 */
[----:B------:R-:W-:Y:S02]  /*8e90*/  ISETP.GT.AND P2, PT, R97, 0x8, PT ;  /* 0x000000086100780c */ /* 0x000fe40003f44270 */
[----:B0-----:R-:W-:Y:S02]  /*8ea0*/  FSEL R3, R3, -INF , P4 ;  /* 0xff80000003037808 */ /* 0x001fe40002000000 */
[----:B-1----:R-:W-:Y:S02]  /*8eb0*/  FSEL R8, R8, -INF , P3 ;  /* 0xff80000008087808 */ /* 0x002fe40001800000 */
[----:B------:R-:W-:Y:S01]  /*8ec0*/  ISETP.GT.AND P1, PT, R97, 0x9, PT ;  /* 0x000000096100780c */ /* 0x000fe20003f24270 */
[----:B------:R-:W0:Y:S01]  /*8ed0*/  MUFU.TANH R75, R75 ;  /* 0x0000004b004b7308 */ /* 0x000e220000002400 */
[----:B--2---:R-:W-:-:S02]  /*8ee0*/  FSEL R11, R11, -INF , P2 ;  /* 0xff8000000b0b7808 */ /* 0x004fc40001000000 */
[----:B------:R-:W-:Y:S02]  /*8ef0*/  FMNMX.FTZ R100, R3, R8, !PT ;  /* 0x0000000803647209 */ /* 0x000fe40007810000 */
[----:B------:R-:W-:Y:S02]  /*8f00*/  ISETP.GT.AND P6, PT, R97, 0x10, PT ;  /* 0x000000106100780c */ /* 0x000fe40003fc4270 */
[----:B----4-:R-:W-:Y:S01]  /*8f10*/  FSEL R37, R12, -INF , P1 ;  /* 0xff8000000c257808 */ /* 0x010fe20000800000 */
[----:B------:R-:W1:Y:S01]  /*8f20*/  MUFU.TANH R84, R84 ;  /* 0x0000005400547308 */ /* 0x000e620000002400 */
[----:B------:R-:W-:Y:S02]  /*8f30*/  FMNMX.FTZ R100, R11, R100, !PT ;  /* 0x000000640b647209 */ /* 0x000fe40007810000 */
[----:B------:R-:W-:Y:S02]  /*8f40*/  ISETP.GT.AND P5, PT, R97, 0x11, PT ;  /* 0x000000116100780c */ /* 0x000fe40003fa4270 */
[----:B-----5:R-:W-:-:S02]  /*8f50*/  FSEL R15, R15, -INF , P6 ;  /* 0xff8000000f0f7808 */ /* 0x020fc40003000000 */
[----:B------:R-:W-:Y:S01]  /*8f60*/  FMNMX.FTZ R100, R37, R100, !PT ;  /* 0x0000006425647209 */ /* 0x000fe20007810000 */
[----:B------:R-:W2:Y:S01]  /*8f70*/  MUFU.TANH R78, R78 ;  /* 0x0000004e004e7308 */ /* 0x000ea20000002400 */
[----:B------:R-:W-:Y:S02]  /*8f80*/  FSEL R9, R9, -INF , P4 ;  /* 0xff80000009097808 */ /* 0x000fe40002000000 */
[----:B------:R-:W-:Y:S02]  /*8f90*/  ISETP.GT.AND P4, PT, R97, 0x18, PT ;  /* 0x000000186100780c */ /* 0x000fe40003f84270 */
[----:B------:R-:W-:Y:S02]  /*8fa0*/  FSEL R99, R20, -INF , P5 ;  /* 0xff80000014637808 */ /* 0x000fe40002800000 */
[----:B------:R-:W-:Y:S01]  /*8fb0*/  FMNMX.FTZ R100, R15, R100, !PT ;  /* 0x000000640f647209 */ /* 0x000fe20007810000 */
[----:B------:R-:W4:Y:S01]  /*8fc0*/  MUFU.TANH R85, R85 ;  /* 0x0000005500557308 */ /* 0x000f220000002400 */
[----:B------:R-:W-:-:S02]  /*8fd0*/  FSEL R10, R10, -INF , P3 ;  /* 0xff8000000a0a7808 */ /* 0x000fc40001800000 */
[----:B------:R-:W-:Y:S02]  /*8fe0*/  ISETP.GT.AND P3, PT, R97, 0x19, PT ;  /* 0x000000196100780c */ /* 0x000fe40003f64270 */
[----:B------:R-:W-:Y:S02]  /*8ff0*/  FSEL R43, R43, -INF , P4 ;  /* 0xff8000002b2b7808 */ /* 0x000fe40002000000 */
[----:B------:R-:W-:Y:S01]  /*9000*/  FMNMX.FTZ R100, R99, R100, !PT ;  /* 0x0000006463647209 */ /* 0x000fe20007810000 */
[----:B------:R-:W5:Y:S01]  /*9010*/  MUFU.TANH R79, R79 ;  /* 0x0000004f004f7308 */ /* 0x000f620000002400 */
[----:B------:R-:W-:Y:S02]  /*9020*/  FSEL R13, R13, -INF , P2 ;  /* 0xff8000000d0d7808 */ /* 0x000fe40001000000 */
[----:B------:R-:W-:Y:S02]  /*9030*/  ISETP.GT.AND P2, PT, R97, 0x20, PT ;  /* 0x000000206100780c */ /* 0x000fe40003f44270 */
[----:B------:R-:W-:-:S02]  /*9040*/  FSEL R103, R44, -INF , P3 ;  /* 0xff8000002c677808 */ /* 0x000fc40001800000 */
[----:B------:R-:W-:Y:S01]  /*9050*/  FMNMX.FTZ R100, R43, R100, !PT ;  /* 0x000000642b647209 */ /* 0x000fe20007810000 */
[----:B------:R-:W5:Y:S01]  /*9060*/  MUFU.TANH R56, R56 ;  /* 0x0000003800387308 */ /* 0x000f620000002400 */
[----:B------:R-:W-:Y:S02]  /*9070*/  FSEL R101, R14, -INF , P1 ;  /* 0xff8000000e657808 */ /* 0x000fe40000800000 */
[----:B------:R-:W-:Y:S02]  /*9080*/  ISETP.GT.AND P1, PT, R97, 0x21, PT ;  /* 0x000000216100780c */ /* 0x000fe40003f24270 */
[----:B------:R-:W-:Y:S02]  /*9090*/  FSEL R47, R47, -INF , P2 ;  /* 0xff8000002f2f7808 */ /* 0x000fe40001000000 */
[----:B------:R-:W-:Y:S01]  /*90a0*/  FMNMX.FTZ R100, R103, R100, !PT ;  /* 0x0000006467647209 */ /* 0x000fe20007810000 */
[----:B------:R-:W5:Y:S01]  /*90b0*/  MUFU.TANH R82, R82 ;  /* 0x0000005200527308 */ /* 0x000f620000002400 */
        /* <DEDUP_REMOVED lines=60> */
[----:B---3--:R-:W-:-:S02]  /*9480*/  FSEL R131, R74, -INF , P6 ;  /* 0xff8000004a837808 */ /* 0x008fc40003000000 */
[----:B------:R-:W-:Y:S02]  /*9490*/  ISETP.GT.AND P6, PT, R97, 0x58, PT ;  /* 0x000000586100780c */ /* 0x000fe40003fc4270 */
[----:B------:R-:W-:Y:S02]  /*94a0*/  FSEL R81, R81, -INF , P1 ;  /* 0xff80000051517808 */ /* 0x000fe40000800000 */
[----:B------:R-:W-:Y:S01]  /*94b0*/  FMNMX.FTZ R100, R129, R100, !PT ;  /* 0x0000006481647209 */ /* 0x000fe20007810000 */
[----:B------:R-:W3:Y:S01]  /*94c0*/  MUFU.TANH R69, R69 ;  /* 0x0000004500457308 */ /* 0x000ee20000002400 */
[----:B0-----:R-:W-:Y:S02]  /*94d0*/  FSEL R75, R75, -INF , P5 ;  /* 0xff8000004b4b7808 */ /* 0x001fe40002800000 */
[----:B------:R-:W-:Y:S02]  /*94e0*/  ISETP.GT.AND P5, PT, R97, 0x59, PT ;  /* 0x000000596100780c */ /* 0x000fe40003fa4270 */
[----:B-1----:R-:W-:-:S02]  /*94f0*/  FSEL R133, R84, -INF , P6 ;  /* 0xff80000054857808 */ /* 0x002fc40003000000 */
[----:B------:R-:W-:Y:S01]  /*9500*/  FMNMX.FTZ R100, R81, R100, !PT ;  /* 0x0000006451647209 */ /* 0x000fe20007810000 */
[----:B------:R-:W0:Y:S01]  /*9510*/  MUFU.TANH R63, R63 ;  /* 0x0000003f003f7308 */ /* 0x000e220000002400 */
[----:B--2---:R-:W-:Y:S02]  /*9520*/  FSEL R135, R78, -INF , P4 ;  /* 0xff8000004e877808 */ /* 0x004fe40002000000 */
[----:B------:R-:W-:Y:S02]  /*9530*/  ISETP.GT.AND P4, PT, R97, 0x60, PT ;  /* 0x000000606100780c */ /* 0x000fe40003f84270 */
[----:B----4-:R-:W-:Y:S02]  /*9540*/  FSEL R85, R85, -INF , P5 ;  /* 0xff80000055557808 */ /* 0x010fe40002800000 */
[----:B------:R-:W-:Y:S01]  /*9550*/  FMNMX.FTZ R100, R133, R100, !PT ;  /* 0x0000006485647209 */ /* 0x000fe20007810000 */
[----:B------:R-:W1:Y:S01]  /*9560*/  MUFU.TANH R24, R24 ;  /* 0x0000001800187308 */ /* 0x000e620000002400 */
[----:B-----5:R-:W-:-:S02]  /*9570*/  FSEL R79, R79, -INF , P3 ;  /* 0xff8000004f4f7808 */ /* 0x020fc40001800000 */
[----:B------:R-:W-:Y:S02]  /*9580*/  ISETP.GT.AND P3, PT, R97, 0x61, PT ;  /* 0x000000616100780c */ /* 0x000fe40003f64270 */
[----:B------:R-:W-:Y:S02]  /*9590*/  FSEL R137, R56, -INF , P4 ;  /* 0xff80000038897808 */ /* 0x000fe40002000000 */
[----:B------:R-:W-:Y:S01]  /*95a0*/  FMNMX.FTZ R100, R85, R100, !PT ;  /* 0x0000006455647209 */ /* 0x000fe20007810000 */
[----:B------:R-:W2:Y:S01]  /*95b0*/  MUFU.TANH R66, R66 ;  /* 0x0000004200427308 */ /* 0x000ea20000002400 */
[----:B------:R-:W-:Y:S02]  /*95c0*/  FSEL R139, R82, -INF , P2 ;  /* 0xff800000528b7808 */ /* 0x000fe40001000000 */
[----:B------:R-:W-:Y:S02]  /*95d0*/  ISETP.GT.AND P2, PT, R97, 0x68, PT ;  /* 0x000000686100780c */ /* 0x000fe40003f44270 */
[----:B------:R-:W-:-:S02]  /*95e0*/  FSEL R57, R57, -INF , P3 ;  /* 0xff80000039397808 */ /* 0x000fc40001800000 */
[----:B------:R-:W-:Y:S01]  /*95f0*/  FMNMX.FTZ R100, R137, R100, !PT ;  /* 0x0000006489647209 */ /* 0x000fe20007810000 */
[----:B------:R-:W4:Y:S01]  /*9600*/  MUFU.TANH R25, R25 ;  /* 0x0000001900197308 */ /* 0x000f220000002400 */
        /* <DEDUP_REMOVED lines=27> */
[----:B---3--:R-:W-:-:S02]  /*97c0*/  FSEL R69, R69, -INF , P3 ;  /* 0xff80000045457808 */ /* 0x008fc40001800000 */
[----:B------:R-:W-:Y:S01]  /*97d0*/  FMNMX.FTZ R100, R59, R100, !PT ;  /* 0x000000643b647209 */ /* 0x000fe20007810000 */
[----:B------:R-:W3:Y:S01]  /*97e0*/  MUFU.TANH R32, R32 ;  /* 0x0000002000207308 */ /* 0x000ee20000002400 */
[----:B0-----:R-:W-:Y:S02]  /*97f0*/  FSEL R63, R63, -INF , P1 ;  /* 0xff8000003f3f7808 */ /* 0x001fe40000800000 */
[----:B------:R-:W-:Y:S02]  /*9800*/  ISETP.GT.AND P1, PT, R97, 0x81, PT ;  /* 0x000000816100780c */ /* 0x000fe40003f24270 */
[----:B-1----:R-:W-:Y:S02]  /*9810*/  FSEL R155, R24, -INF , P2 ;  /* 0xff800000189b7808 */ /* 0x002fe40001000000 */
[----:B------:R-:W-:Y:S01]  /*9820*/  FMNMX.FTZ R100, R69, R100, !PT ;  /* 0x0000006445647209 */ /* 0x000fe20007810000 */
[----:B------:R-:W0:Y:S01]  /*9830*/  MUFU.TANH R26, R26 ;  /* 0x0000001a001a7308 */ /* 0x000e220000002400 */
[----:B--2---:R-:W-:-:S02]  /*9840*/  FSEL R153, R66, -INF , P6 ;  /* 0xff80000042997808 */ /* 0x004fc40003000000 */
[----:B------:R-:W-:Y:S02]  /*9850*/  ISETP.GT.AND P6, PT, R97, 0x88, PT ;  /* 0x000000886100780c */ /* 0x000fe40003fc4270 */
[----:B----4-:R-:W-:Y:S02]  /*9860*/  FSEL R25, R25, -INF , P1 ;  /* 0xff80000019197808 */ /* 0x010fe40000800000 */
[----:B------:R-:W-:Y:S01]  /*9870*/  FMNMX.FTZ R100, R155, R100, !PT ;  /* 0x000000649b647209 */ /* 0x000fe20007810000 */
[----:B------:R-:W1:Y:S01]  /*9880*/  MUFU.TANH R33, R33 ;  /* 0x0000002100217308 */ /* 0x000e620000002400 */
[----:B-----5:R-:W-:Y:S02]  /*9890*/  FSEL R67, R67, -INF , P5 ;  /* 0xff80000043437808 */ /* 0x020fe40002800000 */
[----:B------:R-:W-:Y:S02]  /*98a0*/  ISETP.GT.AND P5, PT, R97, 0x89, PT ;  /* 0x000000896100780c */ /* 0x000fe40003fa4270 */
[----:B------:R-:W-:-:S03]  /*98b0*/  FSEL R28, R28, -INF , P6 ;  /* 0xff8000001c1c7808 */ /* 0x000fc60003000000 */
[----:B------:R-:W2:Y:S01]  /*98c0*/  MUFU.TANH R27, R27 ;  /* 0x0000001b001b7308 */ /* 0x000ea20000002400 */
[----:B------:R-:W-:Y:S02]  /*98d0*/  FMNMX.FTZ R100, R25, R100, !PT ;  /* 0x0000006419647209 */ /* 0x000fe40007810000 */
[----:B------:R-:W-:-:S05]  /*98e0*/  FSEL R70, R70, -INF , P4 ;  /* 0xff80000046467808 */ /* 0x000fca0002000000 */
[----:B------:R-:W4:Y:S01]  /*98f0*/  MUFU.TANH R36, R36 ;  /* 0x0000002400247308 */ /* 0x000f220000002400 */
[----:B------:R-:W-:Y:S02]  /*9900*/  ISETP.GT.AND P4, PT, R97, 0x90, PT ;  /* 0x000000906100780c */ /* 0x000fe40003f84270 */
[----:B------:R-:W-:Y:S02]  /*9910*/  FSEL R29, R29, -INF , P5 ;  /* 0xff8000001d1d7808 */ /* 0x000fe40002800000 */
[----:B------:R-:W-:-:S03]  /*9920*/  FMNMX.FTZ R100, R28, R100, !PT ;  /* 0x000000641c647209 */ /* 0x000fc60007810000 */
[----:B------:R-:W5:Y:S01]  /*9930*/  MUFU.TANH R12, R98 ;  /* 0x00000062000c7308 */ /* 0x000f620000002400 */
[----:B------:R-:W-:Y:S02]  /*9940*/  FSEL R71, R71, -INF , P3 ;  /* 0xff80000047477808 */ /* 0x000fe40001800000 */
[----:B------:R-:W-:Y:S02]  /*9950*/  ISETP.GT.AND P3, PT, R97, 0x91, PT ;  /* 0x000000916100780c */ /* 0x000fe40003f64270 */
[----:B---3--:R-:W-:Y:S02]  /*9960*/  FSEL R32, R32, -INF , P4 ;  /* 0xff80000020207808 */ /* 0x008fe40002000000 */
[----:B------:R-:W-:Y:S02]  /*9970*/  FMNMX.FTZ R100, R29, R100, !PT ;  /* 0x000000641d647209 */ /* 0x000fe40007810000 */
[----:B0-----:R-:W-:Y:S02]  /*9980*/  FSEL R26, R26, -INF , P2 ;  /* 0xff8000001a1a7808 */ /* 0x001fe40001000000 */
[----:B------:R-:W-:-:S02]  /*9990*/  ISETP.GT.AND P2, PT, R97, 0x98, PT ;  /* 0x000000986100780c */ /* 0x000fc40003f44270 */
[----:B-1----:R-:W-:Y:S02]  /*99a0*/  FSEL R33, R33, -INF , P3 ;  /* 0xff80000021217808 */ /* 0x002fe40001800000 */
[----:B------:R-:W-:Y:S02]  /*99b0*/  FMNMX.FTZ R100, R32, R100, !PT ;  /* 0x0000006420647209 */ /* 0x000fe40007810000 */
[----:B--2---:R-:W-:Y:S02]  /*99c0*/  FSEL R27, R27, -INF , P1 ;  /* 0xff8000001b1b7808 */ /* 0x004fe40000800000 */
[----:B------:R-:W-:Y:S02]  /*99d0*/  ISETP.GT.AND P1, PT, R97, 0x99, PT ;  /* 0x000000996100780c */ /* 0x000fe40003f24270 */
[----:B----4-:R-:W-:Y:S02]  /*99e0*/  FSEL R97, R36, -INF , P2 ;  /* 0xff80000024617808 */ /* 0x010fe40001000000 */
[----:B------:R-:W-:-:S02]  /*99f0*/  FMNMX.FTZ R100, R33, R100, !PT ;  /* 0x0000006421647209 */ /* 0x000fc40007810000 */
[----:B-----5:R-:W-:Y:S02]  /*9a00*/  FSEL R14, R12, -INF , P1 ;  /* 0xff8000000c0e7808 */ /* 0x020fe40000800000 */
[----:B------:R-:W-:-:S04]  /*9a10*/  FMNMX.FTZ R100, R97, R100, !PT ;  /* 0x0000006461647209 */ /* 0x000fc80007810000 */
[----:B------:R-:W-:-:S05]  /*9a20*/  FMNMX.FTZ R100, R14, R100, !PT ;  /* 0x000000640e647209 */ /* 0x000fca0007810000 */
[----:B------:R-:W0:Y:S01]  /*9a30*/  SHFL.BFLY PT, R12, R100, 0x2, 0x1f ;  /* 0x0c401f00640c7f89 */ /* 0x000e2200000e0000 */
[----:B------:R-:W-:-:S04]  /*9a40*/  FMNMX.FTZ R44, R9, R10, !PT ;  /* 0x0000000a092c7209 */ /* 0x000fc80007810000 */
[----:B------:R-:W-:-:S04]  /*9a50*/  FMNMX.FTZ R44, R13, R44, !PT ;  /* 0x0000002c0d2c7209 */ /* 0x000fc80007810000 */
[----:B------:R-:W-:-:S04]  /*9a60*/  FMNMX.FTZ R44, R101, R44, !PT ;  /* 0x0000002c652c7209 */ /* 0x000fc80007810000 */
[----:B------:R-:W-:Y:S02]  /*9a70*/  FMNMX.FTZ R44, R41, R44, !PT ;  /* 0x0000002c292c7209 */ /* 0x000fe40007810000 */
[----:B0-----:R-:W-:-:S05]  /*9a80*/  FMNMX.FTZ R36, R100, R12, !PT ;  /* 0x0000000c64247209 */ /* 0x001fca0007810000 */
[----:B------:R-:W0:Y:S01]  /*9a90*/  SHFL.BFLY PT, R56, R36, 0x1, 0x1f ;  /* 0x0c201f0024387f89 */ /* 0x000e2200000e0000 */
[----:B------:R-:W-:-:S04]  /*9aa0*/  FMNMX.FTZ R46, R105, R44, !PT ;  /* 0x0000002c692e7209 */ /* 0x000fc80007810000 */
[----:B------:R-:W-:-:S04]  /*9ab0*/  FMNMX.FTZ R46, R45, R46, !PT ;  /* 0x0000002e2d2e7209 */ /* 0x000fc80007810000 */
[----:B------:R-:W-:-:S04]  /*9ac0*/  FMNMX.FTZ R46, R53, R46, !PT ;  /* 0x0000002e352e7209 */ /* 0x000fc80007810000 */
[----:B------:R-:W-:-:S04]  /*9ad0*/  FMNMX.FTZ R46, R49, R46, !PT ;  /* 0x0000002e312e7209 */ /* 0x000fc80007810000 */
[----:B------:R-:W-:Y:S01]  /*9ae0*/  FMNMX.FTZ R48, R51, R46, !PT ;  /* 0x0000002e33307209 */ /* 0x000fe20007810000 */
[----:B------:R-:W-:-:S03]  /*9af0*/  IMAD.U32 R58, RZ, RZ, UR4 ;  /* 0x00000004ff3a7e24 */ /* 0x000fc6000f8e00ff */
[----:B------:R-:W-:Y:S02]  /*9b00*/  FMNMX.FTZ R48, R93, R48, !PT ;  /* 0x000000305d307209 */ /* 0x000fe40007810000 */
[----:B0-----:R-:W-:Y:S02]  /*9b10*/  FMNMX.FTZ R56, R36, R56, !PT ;  /* 0x0000003824387209 */ /* 0x001fe40007810000 */
[----:B------:R-:W-:Y:S02]  /*9b20*/  FMNMX.FTZ R48, R117, R48, !PT ;  /* 0x0000003075307209 */ /* 0x000fe40007810000 */
[C---:B------:R-:W-:Y:S01]  /*9b30*/  FSETP.NEU.FTZ.AND P0, PT, R56.reuse, -INF , PT ;  /* 0xff8000003800780b */ /* 0x040fe20003f1d000 */
[----:B------:R-:W-:-:S01]  /*9b40*/  FFMA.FTZ R12, R56, R58, -8 ;  /* 0xc1000000380c7423 */ /* 0x000fc2000001003a */
[----:B------:R-:W-:-:S04]  /*9b50*/  FMNMX.FTZ R48, R91, R48, !PT ;  /* 0x000000305b307209 */ /* 0x000fc80007810000 */
[----:B------:R-:W-:Y:S02]  /*9b60*/  FSEL R12, R12, RZ, P0 ;  /* 0x000000ff0c0c7208 */ /* 0x000fe40000000000 */
[----:B------:R-:W-:Y:S02]  /*9b70*/  ISETP.NE.AND P0, PT, R50, RZ, PT ;  /* 0x000000ff3200720c */ /* 0x000fe40003f05270 */
[----:B------:R-:W-:-:S04]  /*9b80*/  FMNMX.FTZ R50, R73, R48, !PT ;  /* 0x0000003049327209 */ /* 0x000fc80007810000 */
        /* <DEDUP_REMOVED lines=12> */
[----:B------:R-:W-:Y:S01]  /*9c50*/  FMNMX.FTZ R60, R151, R60, !PT ;  /* 0x0000003c973c7209 */ /* 0x000fe20007810000 */
[----:B------:R-:W-:-:S03]  /*9c60*/  FMUL.FTZ R20, R2, R30 ;  /* 0x0000001e02147220 */ /* 0x000fc60000410000 */
[----:B------:R-:W-:Y:S01]  /*9c70*/  FMNMX.FTZ R62, R63, R60, !PT ;  /* 0x0000003c3f3e7209 */ /* 0x000fe20007810000 */
[----:B------:R-:W-:-:S01]  /*9c80*/  FFMA.FTZ R107, R107, R58, -R12 ;  /* 0x0000003a6b6b7223 */ /* 0x000fc2000001080c */
[C---:B------:R-:W-:Y:S02]  /*9c90*/  FMUL.FTZ R24, R2.reuse, R31 ;  /* 0x0000001f02187220 */ /* 0x040fe40000410000 */
[----:B------:R-:W-:Y:S01]  /*9ca0*/  FMNMX.FTZ R62, R153, R62, !PT ;  /* 0x0000003e993e7209 */ /* 0x000fe20007810000 */
[----:B------:R-:W0:Y:S01]  /*9cb0*/  MUFU.TANH R20, R20 ;  /* 0x0000001400147308 */ /* 0x000e220000002400 */
[C---:B------:R-:W-:Y:S01]  /*9cc0*/  FMUL.FTZ R30, R2.reuse, R34 ;  /* 0x00000022021e7220 */ /* 0x040fe20000410000 */
[----:B------:R-:W-:-:S06]  /*9cd0*/  FMUL.FTZ R31, R2, R35 ;  /* 0x00000023021f7220 */ /* 0x000fcc0000410000 */
[----:B------:R1:W-:Y:S02]  /*9ce0*/  MUFU.EX2 R44, R107 ;  /* 0x0000006b002c7308 */ /* 0x0003e40000000800 */
[----:B-1----:R-:W-:-:S06]  /*9cf0*/  FMNMX.FTZ R107, R67, R62, !PT ;  /* 0x0000003e436b7209 */ /* 0x002fcc0007810000 */
[----:B------:R-:W1:Y:S01]  /*9d00*/  MUFU.TANH R24, R24 ;  /* 0x0000001800187308 */ /* 0x000e620000002400 */
[----:B------:R-:W-:Y:S01]  /*9d10*/  FMNMX.FTZ R62, R70, R107, !PT ;  /* 0x0000006b463e7209 */ /* 0x000fe20007810000 */
[----:B------:R-:W-:-:S03]  /*9d20*/  FMUL.FTZ R34, R2, R38 ;  /* 0x0000002602227220 */ /* 0x000fc60000410000 */
[----:B------:R-:W-:-:S03]  /*9d30*/  FMNMX.FTZ R107, R71, R62, !PT ;  /* 0x0000003e476b7209 */ /* 0x000fc60007810000 */
[----:B------:R-:W-:Y:S01]  /*9d40*/  MUFU.TANH R30, R30 ;  /* 0x0000001e001e7308 */ /* 0x000fe20000002400 */
[----:B------:R-:W-:Y:S01]  /*9d50*/  FMUL.FTZ R35, R2, R39 ;  /* 0x0000002702237220 */ /* 0x000fe20000410000 */
[----:B------:R-:W-:-:S06]  /*9d60*/  FMNMX.FTZ R64, R26, R107, !PT ;  /* 0x0000006b1a407209 */ /* 0x000fcc0007810000 */
[----:B------:R-:W2:Y:S01]  /*9d70*/  MUFU.TANH R31, R31 ;  /* 0x0000001f001f7308 */ /* 0x000ea20000002400 */
[----:B------:R-:W-:-:S01]  /*9d80*/  FFMA.FTZ R36, R37, R58, -R12 ;  /* 0x0000003a25247223 */ /* 0x000fc2000001080c */
[----:B0-----:R-:W-:Y:S01]  /*9d90*/  FSEL R107, R20, -INF , P6 ;  /* 0xff800000146b7808 */ /* 0x001fe20003000000 */
[----:B------:R-:W-:-:S01]  /*9da0*/  FFMA.FTZ R37, R43, R58, -R12 ;  /* 0x0000003a2b257223 */ /* 0x000fc2000001080c */
[----:B------:R-:W-:Y:S01]  /*9db0*/  FMNMX.FTZ R64, R27, R64, !PT ;  /* 0x000000401b407209 */ /* 0x000fe20007810000 */
[----:B------:R-:W-:-:S03]  /*9dc0*/  FFMA.FTZ R43, R109, R58, -R12 ;  /* 0x0000003a6d2b7223 */ /* 0x000fc6000001080c */
[----:B------:R-:W0:Y:S01]  /*9dd0*/  MUFU.TANH R34, R34 ;  /* 0x0000002200227308 */ /* 0x000e220000002400 */
[----:B------:R-:W-:-:S01]  /*9de0*/  FFMA.FTZ R111, R111, R58, -R12 ;  /* 0x0000003a6f6f7223 */ /* 0x000fc2000001080c */
[----:B------:R-:W-:Y:S01]  /*9df0*/  FFMA.FTZ R109, R85, R58, -R12 ;  /* 0x0000003a556d7223 */ /* 0x000fe2000001080c */
[----:B-1----:R-:W-:Y:S02]  /*9e00*/  FSEL R85, R24, -INF , P5 ;  /* 0xff80000018557808 */ /* 0x002fe40002800000 */
[----:B------:R-:W-:-:S03]  /*9e10*/  FMNMX.FTZ R64, R107, R64, !PT ;  /* 0x000000406b407209 */ /* 0x000fc60007810000 */
[----:B------:R-:W1:Y:S01]  /*9e20*/  MUFU.TANH R35, R35 ;  /* 0x0000002300237308 */ /* 0x000e620000002400 */
[----:B------:R-:W-:Y:S01]  /*9e30*/  FMNMX.FTZ R64, R85, R64, !PT ;  /* 0x0000004055407209 */ /* 0x000fe20007810000 */
[----:B------:R-:W-:Y:S01]  /*9e40*/  FFMA.FTZ R113, R113, R58, -R12 ;  /* 0x0000003a71717223 */ /* 0x000fe2000001080c */
[----:B--2---:R-:W-:-:S05]  /*9e50*/  FSEL R31, R31, -INF , P3 ;  /* 0xff8000001f1f7808 */ /* 0x004fca0001800000 */
[----:B------:R2:W-:Y:S02]  /*9e60*/  MUFU.EX2 R46, R111 ;  /* 0x0000006f002e7308 */ /* 0x0005e40000000800 */
[----:B--2---:R-:W-:-:S06]  /*9e70*/  FSEL R111, R30, -INF , P4 ;  /* 0xff8000001e6f7808 */ /* 0x004fcc0002000000 */
[----:B------:R0:W-:Y:S01]  /*9e80*/  MUFU.EX2 R48, R113 ;  /* 0x0000007100307308 */ /* 0x0001e20000000800 */
[----:B------:R-:W-:-:S04]  /*9e90*/  FMNMX.FTZ R64, R111, R64, !PT ;  /* 0x000000406f407209 */ /* 0x000fc80007810000 */
[----:B------:R-:W-:Y:S02]  /*9ea0*/  FMNMX.FTZ R64, R31, R64, !PT ;  /* 0x000000401f407209 */ /* 0x000fe40007810000 */
[----:B0-----:R-:W-:Y:S01]  /*9eb0*/  FSEL R113, R34, -INF , P2 ;  /* 0xff80000022717808 */ /* 0x001fe20001000000 */
[--C-:B------:R-:W-:Y:S01]  /*9ec0*/  FFMA.FTZ R34, R57, R58, -R12.reuse ;  /* 0x0000003a39227223 */ /* 0x100fe2000001080c */
[----:B-1----:R-:W-:Y:S02]  /*9ed0*/  FSEL R57, R35, -INF , P1 ;  /* 0xff80000023397808 */ /* 0x002fe40000800000 */
[----:B------:R-:W-:Y:S01]  /*9ee0*/  FMNMX.FTZ R64, R113, R64, !PT ;  /* 0x0000004071407209 */ /* 0x000fe20007810000 */
[----:B------:R-:W-:-:S03]  /*9ef0*/  FFMA.FTZ R115, R115, R58, -R12 ;  /* 0x0000003a73737223 */ /* 0x000fc6000001080c */
[----:B------:R-:W-:Y:S01]  /*9f00*/  FMNMX.FTZ R64, R57, R64, !PT ;  /* 0x0000004039407209 */ /* 0x000fe20007810000 */
[----:B------:R0:W-:Y:S04]  /*9f10*/  MUFU.EX2 R50, R115 ;  /* 0x0000007300327308 */ /* 0x0001e80000000800 */
[----:B0-----:R-:W0:Y:S02]  /*9f20*/  SHFL.BFLY PT, R115, R64, 0x2, 0x1f ;  /* 0x0c401f0040737f89 */ /* 0x001e2400000e0000 */
[----:B0-----:R-:W-:-:S05]  /*9f30*/  FMNMX.FTZ R115, R64, R115, !PT ;  /* 0x0000007340737209 */ /* 0x001fca0007810000 */
[----:B------:R-:W0:Y:S01]  /*9f40*/  SHFL.BFLY PT, R66, R115, 0x1, 0x1f ;  /* 0x0c201f0073427f89 */ /* 0x000e2200000e0000 */
[----:B------:R1:W-:Y:S01]  /*9f50*/  MUFU.EX2 R35, R34 ;  /* 0x0000002200237308 */ /* 0x0003e20000000800 */
[----:B------:R-:W-:-:S01]  /*9f60*/  FFMA.FTZ R39, R47, R58, -R12 ;  /* 0x0000003a2f277223 */ /* 0x000fc2000001080c */
[-CC-:B-1----:R-:W-:Y:S01]  /*9f70*/  FFMA.FTZ R34, R59, R58.reuse, -R12.reuse ;  /* 0x0000003a3b227223 */ /* 0x182fe2000001080c */
[----:B------:R-:W-:-:S01]  /*9f80*/  FFMA.FTZ R38, R99, R58, -R12 ;  /* 0x0000003a63267223 */ /* 0x000fc2000001080c */
[-CC-:B------:R-:W-:Y:S01]  /*9f90*/  FFMA.FTZ R42, R103, R58.reuse, -R12.reuse ;  /* 0x0000003a672a7223 */ /* 0x180fe2000001080c */
[----:B------:R-:W-:-:S01]  /*9fa0*/  FFMA.FTZ R47, R89, R58, -R12 ;  /* 0x0000003a592f7223 */ /* 0x000fc2000001080c */
[-CC-:B------:R-:W-:Y:S01]  /*9fb0*/  FFMA.FTZ R3, R3, R58.reuse, -R12.reuse ;  /* 0x0000003a03037223 */ /* 0x180fe2000001080c */
[----:B------:R-:W-:-:S01]  /*9fc0*/  FFMA.FTZ R8, R8, R58, -R12 ;  /* 0x0000003a08087223 */ /* 0x000fc2000001080c */
[----:B0-----:R-:W-:Y:S01]  /*9fd0*/  FMNMX.FTZ R59, R115, R66, !PT ;  /* 0x00000042733b7209 */ /* 0x001fe20007810000 */
[----:B------:R-:W-:-:S03]  /*9fe0*/  FFMA.FTZ R66, R97, R58, -R12 ;  /* 0x0000003a61427223 */ /* 0x000fc6000001080c */
[C---:B------:R-:W-:Y:S01]  /*9ff0*/  FSETP.NEU.FTZ.AND P1, PT, R59.reuse, -INF , PT ;  /* 0xff8000003b00780b */ /* 0x040fe20003f3d000 */
[----:B------:R-:W-:-:S01]  /*a000*/  FFMA.FTZ R68, R59, R58, -8 ;  /* 0xc10000003b447423 */ /* 0x000fc2000001003a */
[-CC-:B------:R-:W-:Y:S01]  /*a010*/  FFMA.FTZ R11, R11, R58.reuse, -R12.reuse ;  /* 0x0000003a0b0b7223 */ /* 0x180fe2000001080c */
[----:B------:R-:W-:-:S01]  /*a020*/  FFMA.FTZ R15, R15, R58, -R12 ;  /* 0x0000003a0f0f7223 */ /* 0x000fc2000001080c */
        /* <DEDUP_REMOVED lines=20> */
[----:B------:R-:W-:Y:S01]  /*a170*/  FFMA.FTZ R97, R14, R58, -R12 ;  /* 0x0000003a0e617223 */ /* 0x000fe2000001080c */
[----:B------:R-:W-:-:S05]  /*a180*/  FSEL R12, R68, RZ, P1 ;  /* 0x000000ff440c7208 */ /* 0x000fca0000800000 */
[-CC-:B------:R-:W-:Y:S01]  /*a190*/  FFMA.FTZ R9, R9, R58.reuse, -R12.reuse ;  /* 0x0000003a09097223 */ /* 0x180fe2000001080c */
[----:B------:R-:W-:-:S01]  /*a1a0*/  FFMA.FTZ R10, R10, R58, -R12 ;  /* 0x0000003a0a0a7223 */ /* 0x000fc2000001080c */
[-CC-:B------:R-:W-:Y:S01]  /*a1b0*/  FFMA.FTZ R13, R13, R58.reuse, -R12.reuse ;  /* 0x0000003a0d0d7223 */ /* 0x180fe2000001080c */
[----:B------:R-:W-:Y:S01]  /*a1c0*/  MUFU.EX2 R3, R3 ;  /* 0x0000000300037308 */ /* 0x000fe20000000800 */
[----:B------:R-:W-:-:S07]  /*a1d0*/  FFMA.FTZ R14, R101, R58, -R12 ;  /* 0x0000003a650e7223 */ /* 0x000fce000001080c */
[----:B------:R-:W0:Y:S01]  /*a1e0*/  MUFU.EX2 R8, R8 ;  /* 0x0000000800087308 */ /* 0x000e220000000800 */
[----:B------:R-:W-:-:S07]  /*a1f0*/  FFMA.FTZ R41, R41, R58, -R12 ;  /* 0x0000003a29297223 */ /* 0x000fce000001080c */
[----:B------:R-:W-:Y:S08]  /*a200*/  MUFU.EX2 R9, R9 ;  /* 0x0000000900097308 */ /* 0x000ff00000000800 */
[----:B------:R-:W1:Y:S01]  /*a210*/  MUFU.EX2 R10, R10 ;  /* 0x0000000a000a7308 */ /* 0x000e620000000800 */
[----:B------:R-:W-:-:S07]  /*a220*/  FFMA.FTZ R68, R105, R58, -R12 ;  /* 0x0000003a69447223 */ /* 0x000fce000001080c */
[----:B------:R-:W2:Y:S08]  /*a230*/  MUFU.EX2 R11, R11 ;  /* 0x0000000b000b7308 */ /* 0x000eb00000000800 */
[----:B------:R-:W3:Y:S01]  /*a240*/  MUFU.EX2 R13, R13 ;  /* 0x0000000d000d7308 */ /* 0x000ee20000000800 */
[----:B------:R-:W-:-:S07]  /*a250*/  FFMA.FTZ R45, R45, R58, -R12 ;  /* 0x0000003a2d2d7223 */ /* 0x000fce000001080c */
[----:B------:R-:W4:Y:S08]  /*a260*/  MUFU.EX2 R36, R36 ;  /* 0x0000002400247308 */ /* 0x000f300000000800 */
[----:B------:R-:W5:Y:S01]  /*a270*/  MUFU.EX2 R14, R14 ;  /* 0x0000000e000e7308 */ /* 0x000f620000000800 */
[----:B0-----:R-:W-:-:S01]  /*a280*/  FADD.FTZ R90, R3, R8 ;  /* 0x00000008035a7221 */ /* 0x001fc20000010000 */
[----:B-1----:R-:W-:-:S06]  /*a290*/  FADD.FTZ R92, R9, R10 ;  /* 0x0000000a095c7221 */ /* 0x002fcc0000010000 */
[----:B------:R-:W0:Y:S01]  /*a2a0*/  MUFU.EX2 R15, R15 ;  /* 0x0000000f000f7308 */ /* 0x000e220000000800 */
[----:B------:R-:W-:-:S07]  /*a2b0*/  FFMA.FTZ R72, R53, R58, -R12 ;  /* 0x0000003a35487223 */ /* 0x000fce000001080c */
[----:B------:R-:W1:Y:S01]  /*a2c0*/  MUFU.EX2 R41, R41 ;  /* 0x0000002900297308 */ /* 0x000e620000000800 */
[----:B------:R-:W-:-:S01]  /*a2d0*/  FFMA.FTZ R88, R87, R58, -R12 ;  /* 0x0000003a57587223 */ /* 0x000fc2000001080c */
[----:B------:R-:W-:Y:S01]  /*a2e0*/  FFMA.FTZ R53, R91, R58, -R12 ;  /* 0x0000003a5b357223 */ /* 0x000fe2000001080c */
[----:B--2---:R-:W-:-:S05]  /*a2f0*/  FADD.FTZ R87, R11, R90 ;  /* 0x0000005a0b577221 */ /* 0x004fca0000010000 */
[----:B------:R-:W2:Y:S01]  /*a300*/  MUFU.EX2 R38, R38 ;  /* 0x0000002600267308 */ /* 0x000ea20000000800 */
[----:B---3--:R-:W-:-:S01]  /*a310*/  FADD.FTZ R91, R13, R92 ;  /* 0x0000005c0d5b7221 */ /* 0x008fc20000010000 */
[----:B------:R-:W-:-:S06]  /*a320*/  FFMA.FTZ R49, R49, R58, -R12 ;  /* 0x0000003a31317223 */ /* 0x000fcc000001080c */
[----:B------:R-:W3:Y:S01]  /*a330*/  MUFU.EX2 R68, R68 ;  /* 0x0000004400447308 */ /* 0x000ee20000000800 */
[----:B----4-:R-:W-:-:S01]  /*a340*/  FADD.FTZ R90, R36, R87 ;  /* 0x00000057245a7221 */ /* 0x010fc20000010000 */
[----:B-----5:R-:W-:-:S06]  /*a350*/  FADD.FTZ R92, R14, R91 ;  /* 0x0000005b0e5c7221 */ /* 0x020fcc0000010000 */
[----:B------:R-:W4:Y:S01]  /*a360*/  MUFU.EX2 R37, R37 ;  /* 0x0000002500257308 */ /* 0x000f220000000800 */
[----:B------:R-:W-:-:S07]  /*a370*/  FFMA.FTZ R74, R51, R58, -R12 ;  /* 0x0000003a334a7223 */ /* 0x000fce000001080c */
[----:B------:R-:W5:Y:S01]  /*a380*/  MUFU.EX2 R45, R45 ;  /* 0x0000002d002d7308 */ /* 0x000f620000000800 */
[----:B------:R-:W-:-:S01]  /*a390*/  FFMA.FTZ R51, R93, R58, -R12 ;  /* 0x0000003a5d337223 */ /* 0x000fc2000001080c */
[----:B0-----:R-:W-:-:S06]  /*a3a0*/  FADD.FTZ R91, R15, R90 ;  /* 0x0000005a0f5b7221 */ /* 0x001fcc0000010000 */
[----:B------:R-:W0:Y:S01]  /*a3b0*/  MUFU.EX2 R42, R42 ;  /* 0x0000002a002a7308 */ /* 0x000e220000000800 */
[----:B-1----:R-:W-:-:S07]  /*a3c0*/  FADD.FTZ R93, R41, R92 ;  /* 0x0000005c295d7221 */ /* 0x002fce0000010000 */
[----:B------:R-:W1:Y:S01]  /*a3d0*/  MUFU.EX2 R72, R72 ;  /* 0x0000004800487308 */ /* 0x000e620000000800 */
[----:B--2---:R-:W-:-:S01]  /*a3e0*/  FADD.FTZ R90, R38, R91 ;  /* 0x0000005b265a7221 */ /* 0x004fc20000010000 */
[----:B---3--:R-:W-:-:S06]  /*a3f0*/  FADD.FTZ R92, R68, R93 ;  /* 0x0000005d445c7221 */ /* 0x008fcc0000010000 */
[----:B------:R-:W2:Y:S01]  /*a400*/  MUFU.EX2 R39, R39 ;  /* 0x0000002700277308 */ /* 0x000ea20000000800 */
[----:B------:R-:W-:-:S07]  /*a410*/  FFMA.FTZ R76, R117, R58, -R12 ;  /* 0x0000003a754c7223 */ /* 0x000fce000001080c */
[----:B------:R-:W3:Y:S01]  /*a420*/  MUFU.EX2 R49, R49 ;  /* 0x0000003100317308 */ /* 0x000ee20000000800 */
[----:B----4-:R-:W-:-:S01]  /*a430*/  FADD.FTZ R91, R37, R90 ;  /* 0x0000005a255b7221 */ /* 0x010fc20000010000 */
[----:B-----5:R-:W-:-:S06]  /*a440*/  FADD.FTZ R93, R45, R92 ;  /* 0x0000005c2d5d7221 */ /* 0x020fcc0000010000 */
[----:B------:R-:W4:Y:S01]  /*a450*/  MUFU.EX2 R74, R74 ;  /* 0x0000004a004a7308 */ /* 0x000f220000000800 */
[----:B0-----:R-:W-:-:S01]  /*a460*/  FADD.FTZ R90, R42, R91 ;  /* 0x0000005b2a5a7221 */ /* 0x001fc20000010000 */
[----:B-1----:R-:W-:-:S06]  /*a470*/  FADD.FTZ R92, R72, R93 ;  /* 0x0000005d485c7221 */ /* 0x002fcc0000010000 */
[----:B------:R-:W0:Y:S01]  /*a480*/  MUFU.EX2 R43, R43 ;  /* 0x0000002b002b7308 */ /* 0x000e220000000800 */
[----:B------:R-:W-:-:S07]  /*a490*/  FFMA.FTZ R78, R73, R58, -R12 ;  /* 0x0000003a494e7223 */ /* 0x000fce000001080c */
[----:B------:R-:W1:Y:S01]  /*a4a0*/  MUFU.EX2 R51, R51 ;  /* 0x0000003300337308 */ /* 0x000e620000000800 */
[----:B--2---:R-:W-:-:S01]  /*a4b0*/  FADD.FTZ R93, R39, R90 ;  /* 0x0000005a275d7221 */ /* 0x004fc20000010000 */
[----:B------:R-:W-:Y:S01]  /*a4c0*/  FFMA.FTZ R91, R67, R58, -R12 ;  /* 0x0000003a435b7223 */ /* 0x000fe2000001080c */
[----:B---3--:R-:W-:-:S05]  /*a4d0*/  FADD.FTZ R67, R49, R92 ;  /* 0x0000005c31437221 */ /* 0x008fca0000010000 */
[----:B------:R-:W2:Y:S01]  /*a4e0*/  MUFU.EX2 R76, R76 ;  /* 0x0000004c004c7308 */ /* 0x000ea20000000800 */
[----:B------:R-:W-:-:S01]  /*a4f0*/  FFMA.FTZ R73, R95, R58, -R12 ;  /* 0x0000003a5f497223 */ /* 0x000fc2000001080c */
[----:B------:R-:W-:Y:S01]  /*a500*/  FFMA.FTZ R90, R70, R58, -R12 ;  /* 0x0000003a465a7223 */ /* 0x000fe2000001080c */
[----:B------:R-:W-:-:S05]  /*a510*/  FADD.FTZ R70, R44, R93 ;  /* 0x0000005d2c467221 */ /* 0x000fca0000010000 */
[----:B------:R-:W3:Y:S01]  /*a520*/  MUFU.EX2 R47, R47 ;  /* 0x0000002f002f7308 */ /* 0x000ee20000000800 */
[----:B----4-:R-:W-:-:S01]  /*a530*/  FADD.FTZ R92, R74, R67 ;  /* 0x000000434a5c7221 */ /* 0x010fc20000010000 */
[----:B------:R-:W-:-:S06]  /*a540*/  FFMA.FTZ R80, R77, R58, -R12 ;  /* 0x0000003a4d507223 */ /* 0x000fcc000001080c */
[----:B------:R-:W4:Y:S01]  /*a550*/  MUFU.EX2 R53, R53 ;  /* 0x0000003500357308 */ /* 0x000f220000000800 */
[----:B0-----:R-:W-:-:S01]  /*a560*/  FADD.FTZ R93, R43, R70 ;  /* 0x000000462b5d7221 */ /* 0x001fc20000010000 */
[----:B-1----:R-:W-:-:S06]  /*a570*/  FADD.FTZ R95, R51, R92 ;  /* 0x0000005c335f7221 */ /* 0x002fcc0000010000 */
[----:B------:R-:W0:Y:S01]  /*a580*/  MUFU.EX2 R78, R78 ;  /* 0x0000004e004e7308 */ /* 0x000e220000000800 */
[----:B------:R-:W-:-:S01]  /*a590*/  FFMA.FTZ R77, R131, R58, -R12 ;  /* 0x0000003a834d7223 */ /* 0x000fc2000001080c */
[----:B------:R-:W-:Y:S01]  /*a5a0*/  FADD.FTZ R92, R46, R93 ;  /* 0x0000005d2e5c7221 */ /* 0x000fe20000010000 */
[----:B--2---:R-:W-:-:S05]  /*a5b0*/  FADD.FTZ R94, R76, R95 ;  /* 0x0000005f4c5e7221 */ /* 0x004fca0000010000 */
[----:B------:R-:W1:Y:S01]  /*a5c0*/  MUFU.EX2 R73, R73 ;  /* 0x0000004900497308 */ /* 0x000e620000000800 */
[----:B------:R-:W-:-:S01]  /*a5d0*/  FFMA.FTZ R82, R75, R58, -R12 ;  /* 0x0000003a4b527223 */ /* 0x000fc2000001080c */
[----:B------:R-:W-:Y:S01]  /*a5e0*/  ISETP.GE.AND P1, PT, R40, 0xa1, PT ;  /* 0x000000a12800780c */ /* 0x000fe20003f26270 */
[----:B------:R-:W-:-:S05]  /*a5f0*/  FFMA.FTZ R67, R27, R58, -R12 ;  /* 0x0000003a1b437223 */ /* 0x000fca000001080c */
[----:B------:R-:W2:Y:S01]  /*a600*/  MUFU.EX2 R89, R89 ;  /* 0x0000005900597308 */ /* 0x000ea20000000800 */
[----:B------:R-:W-:Y:S02]  /*a610*/  VIADD R40, R0, 0x13240 ;  /* 0x0001324000287836 */ /* 0x000fe40000000000 */
[----:B---3--:R-:W-:Y:S01]  /*a620*/  FADD.FTZ R27, R47, R92 ;  /* 0x0000005c2f1b7221 */ /* 0x008fe20000010000 */
[----:B----4-:R-:W-:-:S04]  /*a630*/  FADD.FTZ R93, R53, R94 ;  /* 0x0000005e355d7221 */ /* 0x010fc80000010000 */
[----:B------:R-:W3:Y:S01]  /*a640*/  MUFU.EX2 R80, R80 ;  /* 0x0000005000507308 */ /* 0x000ee20000000800 */
[----:B------:R-:W-:-:S01]  /*a650*/  FFMA.FTZ R86, R135, R58, -R12 ;  /* 0x0000003a87567223 */ /* 0x000fc2000001080c */
[----:B------:R-:W-:-:S06]  /*a660*/  FADD.FTZ R95, R48, R27 ;  /* 0x0000001b305f7221 */ /* 0x000fcc0000010000 */
[----:B------:R-:W4:Y:S01]  /*a670*/  MUFU.EX2 R52, R121 ;  /* 0x0000007900347308 */ /* 0x000f220000000800 */
[----:B------:R-:W-:Y:S01]  /*a680*/  PRMT R40, R102, 0x654, R40 ;  /* 0x0000065466287816 */ /* 0x000fe20000000028 */
[----:B0-----:R-:W-:-:S06]  /*a690*/  FADD.FTZ R92, R78, R93 ;  /* 0x0000005d4e5c7221 */ /* 0x001fcc0000010000 */
[----:B------:R-:W0:Y:S01]  /*a6a0*/  MUFU.EX2 R77, R77 ;  /* 0x0000004d004d7308 */ /* 0x000e220000000800 */
[----:B------:R-:W-:-:S01]  /*a6b0*/  FFMA.FTZ R79, R79, R58, -R12 ;  /* 0x0000003a4f4f7223 */ /* 0x000fc2000001080c */
[----:B------:R-:W-:-:S06]  /*a6c0*/  FADD.FTZ R94, R50, R95 ;  /* 0x0000005f325e7221 */ /* 0x000fcc0000010000 */
[----:B------:R-:W5:Y:S01]  /*a6d0*/  MUFU.EX2 R99, R99 ;  /* 0x0000006300637308 */ /* 0x000f620000000800 */
[----:B------:R-:W-:-:S01]  /*a6e0*/  FFMA.FTZ R84, R83, R58, -R12 ;  /* 0x0000003a53547223 */ /* 0x000fc2000001080c */
[----:B------:R2:W-:Y:S01]  /*a6f0*/  SYNCS.ARRIVE.TRANS64.RED.A1T0 RZ, [R40+URZ], RZ ;  /* 0x000000ff28ff79a7 */ /* 0x0005e2000810043f */
[----:B-1----:R-:W-:-:S05]  /*a700*/  FADD.FTZ R93, R73, R92 ;  /* 0x0000005c495d7221 */ /* 0x002fca0000010000 */
[----:B------:R-:W1:Y:S01]  /*a710*/  MUFU.EX2 R82, R82 ;  /* 0x0000005200527308 */ /* 0x000e620000000800 */
[----:B------:R-:W-:-:S01]  /*a720*/  FFMA.FTZ R75, R139, R58, -R12 ;  /* 0x0000003a8b4b7223 */ /* 0x000fc2000001080c */
[-CC-:B------:R-:W-:Y:S01]  /*a730*/  FFMA.FTZ R83, R141, R58.reuse, -R12.reuse ;  /* 0x0000003a8d537223 */ /* 0x180fe2000001080c */
[----:B------:R-:W-:-:S01]  /*a740*/  FFMA.FTZ R145, R145, R58, -R12 ;  /* 0x0000003a91917223 */ /* 0x000fc2000001080c */
[-CC-:B------:R-:W-:Y:S01]  /*a750*/  FFMA.FTZ R87, R149, R58.reuse, -R12.reuse ;  /* 0x0000003a95577223 */ /* 0x180fe2000001080c */
[----:B--2---:R-:W-:-:S03]  /*a760*/  FFMA.FTZ R40, R151, R58, -R12 ;  /* 0x0000003a97287223 */ /* 0x004fc6000001080c */
[----:B------:R-:W2:Y:S01]  /*a770*/  MUFU.EX2 R54, R125 ;  /* 0x0000007d00367308 */ /* 0x000ea20000000800 */
[----:B------:R-:W-:-:S01]  /*a780*/  FFMA.FTZ R63, R63, R58, -R12 ;  /* 0x0000003a3f3f7223 */ /* 0x000fc2000001080c */
[-CC-:B------:R-:W-:Y:S01]  /*a790*/  FFMA.FTZ R153, R153, R58.reuse, -R12.reuse ;  /* 0x0000003a99997223 */ /* 0x180fe2000001080c */
[----:B------:R-:W-:-:S01]  /*a7a0*/  FFMA.FTZ R71, R71, R58, -R12 ;  /* 0x0000003a47477223 */ /* 0x000fc2000001080c */
[-CC-:B------:R-:W-:Y:S01]  /*a7b0*/  FFMA.FTZ R70, R26, R58.reuse, -R12.reuse ;  /* 0x0000003a1a467223 */ /* 0x180fe2000001080c */
[----:B------:R-:W-:-:S01]  /*a7c0*/  FFMA.FTZ R107, R107, R58, -R12 ;  /* 0x0000003a6b6b7223 */ /* 0x000fc2000001080c */
[-CC-:B------:R-:W-:Y:S02]  /*a7d0*/  FFMA.FTZ R85, R85, R58.reuse, -R12.reuse ;  /* 0x0000003a55557223 */ /* 0x180fe4000001080c */
[----:B------:R-:W2:Y:S01]  /*a7e0*/  MUFU.EX2 R86, R86 ;  /* 0x0000005600567308 */ /* 0x000ea20000000800 */
[----:B------:R-:W-:-:S01]  /*a7f0*/  FFMA.FTZ R111, R111, R58, -R12 ;  /* 0x0000003a6f6f7223 */ /* 0x000fc2000001080c */
[-CC-:B------:R-:W-:Y:S01]  /*a800*/  FFMA.FTZ R31, R31, R58.reuse, -R12.reuse ;  /* 0x0000003a1f1f7223 */ /* 0x180fe2000001080c */
[----:B------:R-:W-:-:S01]  /*a810*/  FFMA.FTZ R113, R113, R58, -R12 ;  /* 0x0000003a71717223 */ /* 0x000fc2000001080c */
[----:B------:R-:W-:Y:S01]  /*a820*/  FFMA.FTZ R12, R57, R58, -R12 ;  /* 0x0000003a390c7223 */ /* 0x000fe2000001080c */
[----:B------:R-:W-:-:S01]  /*a830*/  FADD.FTZ R57, R89, R94 ;  /* 0x0000005e59397221 */ /* 0x000fc20000010000 */
[----:B------:R-:W-:-:S02]  /*a840*/  F2FP.SATFINITE.E4M3.F32.PACK_AB_MERGE_C R152, R36, R11, RZ ;  /* 0x0000000b2498723e */ /* 0x000fc400048070ff */
[----:B------:R-:W2:Y:S01]  /*a850*/  MUFU.EX2 R103, R103 ;  /* 0x0000006700677308 */ /* 0x000ea20000000800 */
[----:B---3--:R-:W-:-:S01]  /*a860*/  FADD.FTZ R36, R80, R93 ;  /* 0x0000005d50247221 */ /* 0x008fc20000010000 */
[----:B----4-:R-:W-:Y:S01]  /*a870*/  FADD.FTZ R92, R52, R57 ;  /* 0x00000039345c7221 */ /* 0x010fe20000010000 */
[----:B------:R-:W-:-:S05]  /*a880*/  F2FP.SATFINITE.E4M3.F32.PACK_AB_MERGE_C R154, R42, R37, RZ ;  /* 0x000000252a9a723e */ /* 0x000fca00048070ff */
[----:B------:R-:W3:Y:S01]  /*a890*/  MUFU.EX2 R79, R79 ;  /* 0x0000004f004f7308 */ /* 0x000ee20000000800 */
[----:B0-----:R-:W-:-:S01]  /*a8a0*/  FADD.FTZ R37, R77, R36 ;  /* 0x000000244d257221 */ /* 0x001fc20000010000 */
[----:B------:R-:W-:Y:S01]  /*a8b0*/  F2FP.SATFINITE.E4M3.F32.PACK_AB_MERGE_C R148, R46, R43, RZ ;  /* 0x0000002b2e94723e */ /* 0x000fe200048070ff */
[----:B-----5:R-:W-:-:S05]  /*a8c0*/  FADD.FTZ R43, R99, R92 ;  /* 0x0000005c632b7221 */ /* 0x020fca0000010000 */
[----:B------:R-:W0:Y:S01]  /*a8d0*/  MUFU.EX2 R60, R129 ;  /* 0x00000081003c7308 */ /* 0x000e220000000800 */
[----:B-1----:R-:W-:-:S07]  /*a8e0*/  FADD.FTZ R37, R82, R37 ;  /* 0x0000002552257221 */ /* 0x002fce0000010000 */
[----:B------:R-:W1:Y:S01]  /*a8f0*/  MUFU.EX2 R75, R75 ;  /* 0x0000004b004b7308 */ /* 0x000e620000000800 */
[----:B--2---:R-:W-:-:S01]  /*a900*/  FADD.FTZ R42, R54, R43 ;  /* 0x0000002b362a7221 */ /* 0x004fc20000010000 */
[----:B------:R-:W-:-:S06]  /*a910*/  F2FP.SATFINITE.E4M3.F32.PACK_AB_MERGE_C R13, R14, R13, RZ ;  /* 0x0000000d0e0d723e */ /* 0x000fcc00048070ff */
[----:B------:R-:W2:Y:S01]  /*a920*/  MUFU.EX2 R81, R81 ;  /* 0x0000005100517308 */ /* 0x000ea20000000800 */
[----:B------:R-:W-:-:S07]  /*a930*/  FADD.FTZ R14, R86, R37 ;  /* 0x00000025560e7221 */ /* 0x000fce0000010000 */
[----:B------:R-:W4:Y:S01]  /*a940*/  MUFU.EX2 R84, R84 ;  /* 0x0000005400547308 */ /* 0x000f220000000800 */
[C---:B------:R-:W-:Y:S01]  /*a950*/  F2FP.SATFINITE.E4M3.F32.PACK_AB_MERGE_C R136, R103.reuse, R54, RZ ;  /* 0x000000366788723e */ /* 0x040fe200048070ff */
[----:B------:R-:W-:-:S06]  /*a960*/  FADD.FTZ R103, R103, R42 ;  /* 0x0000002a67677221 */ /* 0x000fcc0000010000 */
[----:B------:R-:W5:Y:S01]  /*a970*/  MUFU.EX2 R62, R133 ;  /* 0x00000085003e7308 */ /* 0x000f620000000800 */
[----:B---3--:R-:W-:-:S07]  /*a980*/  FADD.FTZ R14, R79, R14 ;  /* 0x0000000e4f0e7221 */ /* 0x008fce0000010000 */
[----:B------:R-:W3:Y:S01]  /*a990*/  MUFU.EX2 R83, R83 ;  /* 0x0000005300537308 */ /* 0x000ee20000000800 */
[----:B0-----:R-:W-:-:S07]  /*a9a0*/  FADD.FTZ R42, R60, R103 ;  /* 0x000000673c2a7221 */ /* 0x001fce0000010000 */
[----:B------:R-:W0:Y:S01]  /*a9b0*/  MUFU.EX2 R109, R109 ;  /* 0x0000006d006d7308 */ /* 0x000e220000000800 */
[----:B-1----:R-:W-:-:S07]  /*a9c0*/  FADD.FTZ R37, R75, R14 ;  /* 0x0000000e4b257221 */ /* 0x002fce0000010000 */
[----:B------:R-:W1:Y:S01]  /*a9d0*/  MUFU.EX2 R88, R88 ;  /* 0x0000005800587308 */ /* 0x000e620000000800 */
[----:B--2---:R-:W-:-:S01]  /*a9e0*/  FADD.FTZ R43, R81, R42 ;  /* 0x0000002a512b7221 */ /* 0x004fc20000010000 */
[----:B----4-:R-:W-:-:S06]  /*a9f0*/  FADD.FTZ R14, R84, R37 ;  /* 0x00000025540e7221 */ /* 0x010fcc0000010000 */
[----:B------:R-:W2:Y:S08]  /*aa00*/  MUFU.EX2 R20, R20 ;  /* 0x0000001400147308 */ /* 0x000eb00000000800 */
[----:B------:R-:W4:Y:S01]  /*aa10*/  MUFU.EX2 R0, R145 ;  /* 0x0000009100007308 */ /* 0x000f220000000800 */
[----:B-----5:R-:W-:-:S01]  /*aa20*/  FADD.FTZ R42, R62, R43 ;  /* 0x0000002b3e2a7221 */ /* 0x020fc20000010000 */
[----:B------:R-:W-:Y:S01]  /*aa30*/  F2FP.SATFINITE.E4M3.F32.PACK_AB_MERGE_C R152, R8, R3, R152 ;  /* 0x000000030898723e */ /* 0x000fe20004807098 */
[----:B---3--:R-:W-:-:S05]  /*aa40*/  FADD.FTZ R3, R83, R14 ;  /* 0x0000000e53037221 */ /* 0x008fca0000010000 */
[----:B------:R-:W3:Y:S01]  /*aa50*/  MUFU.EX2 R87, R87 ;  /* 0x0000005700577308 */ /* 0x000ee20000000800 */
[C---:B0-----:R-:W-:Y:S01]  /*aa60*/  F2FP.SATFINITE.E4M3.F32.PACK_AB_MERGE_C R138, R109.reuse, R62, RZ ;  /* 0x0000003e6d8a723e */ /* 0x041fe200048070ff */
[----:B------:R-:W-:-:S06]  /*aa70*/  FADD.FTZ R109, R109, R42 ;  /* 0x0000002a6d6d7221 */ /* 0x000fcc0000010000 */
[----:B------:R-:W0:Y:S01]  /*aa80*/  MUFU.EX2 R24, R24 ;  /* 0x0000001800187308 */ /* 0x000e220000000800 */
[----:B-1----:R-:W-:-:S07]  /*aa90*/  FADD.FTZ R3, R88, R3 ;  /* 0x0000000358037221 */ /* 0x002fce0000010000 */
[----:B------:R-:W1:Y:S01]  /*aaa0*/  MUFU.EX2 R40, R40 ;  /* 0x0000002800287308 */ /* 0x000e620000000800 */
[----:B--2---:R-:W-:-:S07]  /*aab0*/  FADD.FTZ R8, R20, R109 ;  /* 0x0000006d14087221 */ /* 0x004fce0000010000 */
[----:B------:R-:W2:Y:S01]  /*aac0*/  MUFU.EX2 R61, R61 ;  /* 0x0000003d003d7308 */ /* 0x000ea20000000800 */
[----:B----4-:R-:W-:-:S07]  /*aad0*/  FADD.FTZ R14, R0, R3 ;  /* 0x00000003000e7221 */ /* 0x010fce0000010000 */
[----:B------:R-:W4:Y:S01]  /*aae0*/  MUFU.EX2 R63, R63 ;  /* 0x0000003f003f7308 */ /* 0x000f220000000800 */
[----:B------:R-:W-:Y:S01]  /*aaf0*/  F2FP.SATFINITE.E4M3.F32.PACK_AB_MERGE_C R154, R38, R15, R154 ;  /* 0x0000000f269a723e */ /* 0x000fe2000480709a */
[----:B------:R-:W-:-:S06]  /*ab00*/  FADD.FTZ R3, R35, R8 ;  /* 0x0000000823037221 */ /* 0x000fcc0000010000 */
[----:B------:R-:W5:Y:S01]  /*ab10*/  MUFU.EX2 R30, R30 ;  /* 0x0000001e001e7308 */ /* 0x000f620000000800 */
[----:B---3--:R-:W-:-:S07]  /*ab20*/  FADD.FTZ R15, R87, R14 ;  /* 0x0000000e570f7221 */ /* 0x008fce0000010000 */
[----:B------:R-:W3:Y:S01]  /*ab30*/  MUFU.EX2 R26, R153 ;  /* 0x00000099001a7308 */ /* 0x000ee20000000800 */
[----:B0-----:R-:W-:-:S01]  /*ab40*/  FADD.FTZ R14, R24, R3 ;  /* 0x00000003180e7221 */ /* 0x001fc20000010000 */
[----:B-1----:R-:W-:-:S06]  /*ab50*/  FADD.FTZ R38, R40, R15 ;  /* 0x0000000f28267221 */ /* 0x002fcc0000010000 */
[----:B------:R-:W0:Y:S01]  /*ab60*/  MUFU.EX2 R65, R65 ;  /* 0x0000004100417308 */ /* 0x000e220000000800 */
[----:B--2---:R-:W-:-:S07]  /*ab70*/  F2FP.SATFINITE.E4M3.F32.PACK_AB_MERGE_C R140, R61, R24, RZ ;  /* 0x000000183d8c723e */ /* 0x004fce00048070ff */
[----:B------:R-:W1:Y:S01]  /*ab80*/  MUFU.EX2 R27, R91 ;  /* 0x0000005b001b7308 */ /* 0x000e620000000800 */
[----:B------:R-:W-:-:S01]  /*ab90*/  FADD.FTZ R61, R61, R14 ;  /* 0x0000000e3d3d7221 */ /* 0x000fc20000010000 */
[----:B----4-:R-:W-:-:S06]  /*aba0*/  F2FP.SATFINITE.E4M3.F32.PACK_AB_MERGE_C R40, R63, R40, RZ ;  /* 0x000000283f28723e */ /* 0x010fcc00048070ff */
[----:B------:R-:W-:Y:S01]  /*abb0*/  MUFU.EX2 R34, R34 ;  /* 0x0000002200227308 */ /* 0x000fe20000000800 */
[----:B------:R-:W-:-:S07]  /*abc0*/  FADD.FTZ R63, R63, R38 ;  /* 0x000000263f3f7221 */ /* 0x000fce0000010000 */
[----:B------:R-:W2:Y:S08]  /*abd0*/  MUFU.EX2 R69, R69 ;  /* 0x0000004500457308 */ /* 0x000eb00000000800 */
[----:B------:R-:W4:Y:S01]  /*abe0*/  MUFU.EX2 R11, R90 ;  /* 0x0000005a000b7308 */ /* 0x000f220000000800 */
[----:B-----5:R-:W-:-:S01]  /*abf0*/  FADD.FTZ R14, R30, R61 ;  /* 0x0000003d1e0e7221 */ /* 0x020fc20000010000 */
[----:B---3--:R-:W-:-:S06]  /*ac00*/  FADD.FTZ R24, R26, R63 ;  /* 0x0000003f1a187221 */ /* 0x008fcc0000010000 */
[----:B------:R-:W3:Y:S01]  /*ac10*/  MUFU.EX2 R36, R71 ;  /* 0x0000004700247308 */ /* 0x000ee20000000800 */
[----:B0-----:R-:W-:-:S01]  /*ac20*/  FADD.FTZ R3, R65, R14 ;  /* 0x0000000e41037221 */ /* 0x001fc20000010000 */
[----:B-1----:R-:W-:-:S06]  /*ac30*/  FADD.FTZ R24, R27, R24 ;  /* 0x000000181b187221 */ /* 0x002fcc0000010000 */
[----:B------:R-:W-:Y:S08]  /*ac40*/  MUFU.EX2 R28, R28 ;  /* 0x0000001c001c7308 */ /* 0x000ff00000000800 */
[----:B------:R-:W-:Y:S01]  /*ac50*/  MUFU.EX2 R29, R29 ;  /* 0x0000001d001d7308 */ /* 0x000fe20000000800 */
[----:B--2---:R-:W-:-:S07]  /*ac60*/  F2FP.SATFINITE.E4M3.F32.PACK_AB_MERGE_C R142, R69, R34, RZ ;  /* 0x00000022458e723e */ /* 0x004fce00048070ff */
[----:B------:R-:W-:Y:S08]  /*ac70*/  MUFU.EX2 R64, R64 ;  /* 0x0000004000407308 */ /* 0x000ff00000000800 */
[----:B------:R-:W0:Y:S01]  /*ac80*/  MUFU.EX2 R70, R70 ;  /* 0x0000004600467308 */ /* 0x000e220000000800 */
[----:B------:R-:W-:-:S01]  /*ac90*/  FADD.FTZ R34, R34, R3 ;  /* 0x0000000322227221 */ /* 0x000fc20000010000 */
[----:B----4-:R-:W-:-:S06]  /*aca0*/  FADD.FTZ R3, R11, R24 ;  /* 0x000000180b037221 */ /* 0x010fcc0000010000 */
[----:B------:R-:W1:Y:S08]  /*acb0*/  MUFU.EX2 R25, R25 ;  /* 0x0000001900197308 */ /* 0x000e700000000800 */
[----:B------:R-:W2:Y:S01]  /*acc0*/  MUFU.EX2 R67, R67 ;  /* 0x0000004300437308 */ /* 0x000ea20000000800 */
[----:B------:R-:W-:-:S01]  /*acd0*/  FADD.FTZ R69, R69, R34 ;  /* 0x0000002245457221 */ /* 0x000fc20000010000 */
[----:B---3--:R-:W-:-:S06]  /*ace0*/  FADD.FTZ R3, R36, R3 ;  /* 0x0000000324037221 */ /* 0x008fcc0000010000 */
[----:B------:R-:W3:Y:S01]  /*acf0*/  MUFU.EX2 R107, R107 ;  /* 0x0000006b006b7308 */ /* 0x000ee20000000800 */
[----:B------:R-:W-:Y:S01]  /*ad00*/  F2FP.SATFINITE.E4M3.F32.PACK_AB_MERGE_C R140, R35, R20, R140 ;  /* 0x00000014238c723e */ /* 0x000fe2000480708c */
[----:B0-----:R-:W-:Y:S01]  /*ad10*/  FADD.FTZ R20, R70, R3 ;  /* 0x0000000346147221 */ /* 0x001fe20000010000 */
[----:B------:R-:W-:-:S05]  /*ad20*/  F2FP.SATFINITE.E4M3.F32.PACK_AB_MERGE_C R153, R10, R9, R13 ;  /* 0x000000090a99723e */ /* 0x000fca000480700d */
[----:B------:R-:W0:Y:S01]  /*ad30*/  MUFU.EX2 R8, R85 ;  /* 0x0000005500087308 */ /* 0x000e220000000800 */
[----:B------:R-:W-:Y:S01]  /*ad40*/  F2FP.SATFINITE.E4M3.F32.PACK_AB_MERGE_C R144, R29, R28, RZ ;  /* 0x0000001c1d90723e */ /* 0x000fe200048070ff */
[----:B------:R-:W-:-:S06]  /*ad50*/  FADD.FTZ R10, R64, R69 ;  /* 0x00000045400a7221 */ /* 0x000fcc0000010000 */
[----:B------:R-:W-:Y:S01]  /*ad60*/  MUFU.EX2 R66, R66 ;  /* 0x0000004200427308 */ /* 0x000fe20000000800 */
[C---:B-1----:R-:W-:Y:S01]  /*ad70*/  F2FP.SATFINITE.E4M3.F32.PACK_AB_MERGE_C R144, R25.reuse, R64, R144 ;  /* 0x000000401990723e */ /* 0x042fe20004807090 */
[----:B------:R-:W-:-:S06]  /*ad80*/  FADD.FTZ R25, R25, R10 ;  /* 0x0000000a19197221 */ /* 0x000fcc0000010000 */
[----:B------:R-:W1:Y:S01]  /*ad90*/  MUFU.EX2 R97, R97 ;  /* 0x0000006100617308 */ /* 0x000e620000000800 */
[----:B--2---:R-:W-:-:S07]  /*ada0*/  FADD.FTZ R20, R67, R20 ;  /* 0x0000001443147221 */ /* 0x004fce0000010000 */
[----:B------:R-:W2:Y:S08]  /*adb0*/  MUFU.EX2 R32, R32 ;  /* 0x0000002000207308 */ /* 0x000eb00000000800 */
[----:B------:R-:W4:Y:S01]  /*adc0*/  MUFU.EX2 R111, R111 ;  /* 0x0000006f006f7308 */ /* 0x000f220000000800 */
[----:B------:R-:W-:-:S01]  /*add0*/  FADD.FTZ R28, R28, R25 ;  /* 0x000000191c1c7221 */ /* 0x000fc20000010000 */
[----:B---3--:R-:W-:-:S06]  /*ade0*/  FADD.FTZ R3, R107, R20 ;  /* 0x000000146b037221 */ /* 0x008fcc0000010000 */
[----:B------:R-:W3:Y:S08]  /*adf0*/  MUFU.EX2 R33, R33 ;  /* 0x0000002100217308 */ /* 0x000ef00000000800 */
[----:B------:R-:W5:Y:S01]  /*ae00*/  MUFU.EX2 R14, R31 ;  /* 0x0000001f000e7308 */ /* 0x000f620000000800 */
[C---:B0-----:R-:W-:Y:S01]  /*ae10*/  F2FP.SATFINITE.E4M3.F32.PACK_AB_MERGE_C R107, R8.reuse, R107, RZ ;  /* 0x0000006b086b723e */ /* 0x041fe200048070ff */
[----:B------:R-:W-:Y:S01]  /*ae20*/  FADD.FTZ R29, R29, R28 ;  /* 0x0000001c1d1d7221 */ /* 0x000fe20000010000 */
[----:B------:R-:W-:-:S05]  /*ae30*/  FADD.FTZ R8, R8, R3 ;  /* 0x0000000308087221 */ /* 0x000fca0000010000 */
[----:B------:R-:W0:Y:S08]  /*ae40*/  MUFU.EX2 R113, R113 ;  /* 0x0000007100717308 */ /* 0x000e300000000800 */
[----:B------:R-:W0:Y:S01]  /*ae50*/  MUFU.EX2 R12, R12 ;  /* 0x0000000c000c7308 */ /* 0x000e220000000800 */
[----:B-1----:R-:W-:Y:S01]  /*ae60*/  F2FP.SATFINITE.E4M3.F32.PACK_AB_MERGE_C R9, R97, R66, RZ ;  /* 0x000000426109723e */ /* 0x002fe200048070ff */
[----:B--2---:R-:W-:Y:S01]  /*ae70*/  FADD.FTZ R10, R32, R29 ;  /* 0x0000001d200a7221 */ /* 0x004fe20000010000 */
[----:B----4-:R-:W-:-:S01]  /*ae80*/  FADD.FTZ R3, R111, R8 ;  /* 0x000000086f037221 */ /* 0x010fc20000010000 */
[----:B------:R-:W-:-:S02]  /*ae90*/  F2FP.SATFINITE.E4M3.F32.PACK_AB_MERGE_C R141, R87, R0, R40 ;  /* 0x00000000578d723e */ /* 0x000fc40004807028 */
[C---:B---3--:R-:W-:Y:S01]  /*aea0*/  F2FP.SATFINITE.E4M3.F32.PACK_AB_MERGE_C R146, R33.reuse, R32, R9 ;  /* 0x000000202192723e */ /* 0x048fe20004807009 */
[----:B------:R-:W-:Y:S01]  /*aeb0*/  FADD.FTZ R33, R33, R10 ;  /* 0x0000000a21217221 */ /* 0x000fe20000010000 */
[----:B-----5:R-:W-:-:S01]  /*aec0*/  FADD.FTZ R0, R14, R3 ;  /* 0x000000030e007221 */ /* 0x020fc20000010000 */
[----:B------:R-:W-:Y:S02]  /*aed0*/  F2FP.SATFINITE.E4M3.F32.PACK_AB_MERGE_C R150, R89, R50, RZ ;  /* 0x000000325996723e */ /* 0x000fe400048070ff */
[----:B------:R-:W-:Y:S01]  /*aee0*/  F2FP.SATFINITE.E4M3.F32.PACK_AB_MERGE_C R45, R72, R45, RZ ;  /* 0x0000002d482d723e */ /* 0x000fe200048070ff */
[----:B------:R-:W-:Y:S01]  /*aef0*/  FADD.FTZ R20, R66, R33 ;  /* 0x0000002142147221 */ /* 0x000fe20000010000 */
[----:B------:R-:W-:Y:S01]  /*af00*/  F2FP.SATFINITE.E4M3.F32.PACK_AB_MERGE_C R51, R76, R51, RZ ;  /* 0x000000334c33723e */ /* 0x000fe200048070ff */
[----:B0-----:R-:W-:Y:S01]  /*af10*/  FADD.FTZ R15, R113, R0 ;  /* 0x00000000710f7221 */ /* 0x001fe20000010000 */
[----:B------:R-:W-:Y:S02]  /*af20*/  F2FP.SATFINITE.E4M3.F32.PACK_AB_MERGE_C R73, R80, R73, RZ ;  /* 0x000000495049723e */ /* 0x000fe400048070ff */
[----:B------:R-:W-:Y:S01]  /*af30*/  F2FP.SATFINITE.E4M3.F32.PACK_AB_MERGE_C R11, R36, R11, RZ ;  /* 0x0000000b240b723e */ /* 0x000fe200048070ff */
[----:B------:R-:W-:Y:S01]  /*af40*/  BSSY B0, `(.L_x_491) ;  /* 0x0000332000007945 */ /* 0x000fe20003800000 */
[----:B------:R-:W-:-:S02]  /*af50*/  F2FP.SATFINITE.E4M3.F32.PACK_AB_MERGE_C R79, R79, R86, RZ ;  /* 0x000000564f4f723e */ /* 0x000fc400048070ff */
[----:B------:R-:W-:Y:S02]  /*af60*/  F2FP.SATFINITE.E4M3.F32.PACK_AB_MERGE_C R83, R88, R83, RZ ;  /* 0x000000535853723e */ /* 0x000fe400048070ff */
[----:B------:R-:W-:Y:S01]  /*af70*/  F2FP.SATFINITE.E4M3.F32.PACK_AB_MERGE_C R3, R12, R113, RZ ;  /* 0x000000710c03723e */ /* 0x000fe200048070ff */
[----:B------:R-:W-:Y:S01]  /*af80*/  FADD.FTZ R20, R97, R20 ;  /* 0x0000001461147221 */ /* 0x000fe20000010000 */
[----:B------:R-:W-:Y:S01]  /*af90*/  F2FP.SATFINITE.E4M3.F32.PACK_AB_MERGE_C R148, R44, R39, R148 ;  /* 0x000000272c94723e */ /* 0x000fe20004807094 */
[----:B------:R-:W-:Y:S01]  /*afa0*/  FADD.FTZ R15, R12, R15 ;  /* 0x0000000f0c0f7221 */ /* 0x000fe20000010000 */
[----:B------:R-:W-:Y:S01]  /*afb0*/  F2FP.SATFINITE.E4M3.F32.PACK_AB_MERGE_C R150, R48, R47, R150 ;  /* 0x0000002f3096723e */ /* 0x000fe20004807096 */
[--C-:B------:R-:W-:Y:S01]  /*afc0*/  IMAD.MOV.U32 R50, RZ, RZ, R55.reuse ;  /* 0x000000ffff327224 */ /* 0x100fe200078e0037 */
[----:B------:R-:W-:Y:S01]  /*afd0*/  F2FP.SATFINITE.E4M3.F32.PACK_AB_MERGE_C R136, R99, R52, R136 ;  /* 0x000000346388723e */ /* 0x000fe20004807088 */
[--C-:B------:R-:W-:Y:S01]  /*afe0*/  IMAD.MOV.U32 R52, RZ, RZ, R55.reuse ;  /* 0x000000ffff347224 */ /* 0x100fe200078e0037 */
[----:B------:R-:W-:Y:S01]  /*aff0*/  F2FP.SATFINITE.E4M3.F32.PACK_AB_MERGE_C R142, R65, R30, R142 ;  /* 0x0000001e418e723e */ /* 0x000fe2000480708e */
[----:B------:R-:W-:Y:S01]  /*b000*/  IMAD.MOV.U32 R48, RZ, RZ, R55 ;  /* 0x000000ffff307224 */ /* 0x000fe200078e0037 */
[----:B------:R-:W-:Y:S01]  /*b010*/  F2FP.SATFINITE.E4M3.F32.PACK_AB_MERGE_C R155, R68, R41, R45 ;  /* 0x00000029449b723e */ /* 0x000fe2000480702d */
[----:B------:R-:W-:Y:S01]  /*b020*/  IMAD.MOV.U32 R47, RZ, RZ, R55 ;  /* 0x000000ffff2f7224 */ /* 0x000fe200078e0037 */
[----:B------:R-:W-:Y:S01]  /*b030*/  F2FP.SATFINITE.E4M3.F32.PACK_AB_MERGE_C R149, R74, R49, R51 ;  /* 0x000000314a95723e */ /* 0x000fe20004807033 */
[----:B------:R-:W-:Y:S01]  /*b040*/  IMAD.MOV.U32 R51, RZ, RZ, R55 ;  /* 0x000000ffff337224 */ /* 0x000fe200078e0037 */
[----:B------:R-:W-:Y:S01]  /*b050*/  F2FP.SATFINITE.E4M3.F32.PACK_AB_MERGE_C R151, R78, R53, R73 ;  /* 0x000000354e97723e */ /* 0x000fe20004807049 */
[----:B------:R-:W-:Y:S01]  /*b060*/  IMAD.MOV.U32 R53, RZ, RZ, R55 ;  /* 0x000000ffff357224 */ /* 0x000fe200078e0037 */
        /* <DEDUP_REMOVED lines=12> */
[-C--:B------:R-:W-:Y:S01]  /*b130*/  MOV R54, R55.reuse ;  /* 0x0000003700367202 */ /* 0x080fe20000000f00 */
        /* <DEDUP_REMOVED lines=11> */
[----:B------:R-:W-:Y:S01]  /*b1f0*/  MOV R24, R55 ;  /* 0x0000003700187202 */ /* 0x000fe20000000f00 */
[----:B------:R-:W-:-:S02]  /*b200*/  IMAD.MOV.U32 R31, RZ, RZ, R55 ;  /* 0x000000ffff1f7224 */ /* 0x000fc400078e0037 */
[--C-:B------:R-:W-:Y:S02]  /*b210*/  IMAD.MOV.U32 R30, RZ, RZ, R55.reuse ;  /* 0x000000ffff1e7224 */ /* 0x100fe400078e0037 */
[--C-:B------:R-:W-:Y:S02]  /*b220*/  IMAD.MOV.U32 R28, RZ, RZ, R55.reuse ;  /* 0x000000ffff1c7224 */ /* 0x100fe400078e0037 */
[--C-:B------:R-:W-:Y:S02]  /*b230*/  IMAD.MOV.U32 R27, RZ, RZ, R55.reuse ;  /* 0x000000ffff1b7224 */ /* 0x100fe400078e0037 */
[--C-:B------:R-:W-:Y:S02]  /*b240*/  IMAD.MOV.U32 R26, RZ, RZ, R55.reuse ;  /* 0x000000ffff1a7224 */ /* 0x100fe400078e0037 */
[----:B------:R-:W-:Y:S01]  /*b250*/  IMAD.MOV.U32 R25, RZ, RZ, R55 ;  /* 0x000000ffff197224 */ /* 0x000fe200078e0037 */
[----:B------:R-:W-:Y:S06]  /*b260*/  @!P1 BRA `(.L_x_492) ;  /* 0x0000002c00fc9947 */ /* 0x000fec0003800000 */
[----:B------:R0:W5:Y:S01]  /*b270*/  LDL.LU R9, [R1+0x1c] ;  /* 0x00001c0001097983 */ /* 0x0001620000300800 */
[----:B------:R-:W-:Y:S02]  /*b280*/  VIADD R0, R120, 0xfffffffe ;  /* 0xfffffffe78007836 */ /* 0x000fe40000000000 */
[----:B------:R-:W-:Y:S01]  /*b290*/  IMAD.MOV.U32 R3, RZ, RZ, R59 ;  /* 0x000000ffff037224 */ /* 0x000fe200078e003b */
[----:B------:R0:W5:Y:S01]  /*b2a0*/  LDL.LU R8, [R1+0x14] ;  /* 0x0000140001087983 */ /* 0x0001620000300800 */
[----:B------:R-:W-:Y:S01]  /*b2b0*/  IMAD.MOV.U32 R12, RZ, RZ, R56 ;  /* 0x000000ffff0c7224 */ /* 0x000fe200078e0038 */
        /* <DEDUP_REMOVED lines=15> */
[----:B0-----:R-:W-:-:S07]  /*b3b0*/  CS2R R24, SRZ ;  /* 0x0000000000187805 */ /* 0x001fce000001ff00 */
.L_x_505:
[----:B-----5:R-:W-:-:S04]  /*b3c0*/  ISETP.NE.AND P1, PT, R8, 0x1, PT ;  /* 0x000000010800780c */ /* 0x020fc80003f25270 */
[----:B------:R-:W-:-:S04]  /*b3d0*/  SEL R10, RZ, 0x1, P1 ;  /* 0x00000001ff0a7807 */ /* 0x000fc80000800000 */
[----:B------:R-:W-:-:S05]  /*b3e0*/  LOP3.LUT R13, R9, R10, RZ, 0x3c, !PT ;  /* 0x0000000a090d7212 */ /* 0x000fca00078e3cff */
[----:B------:R0:W-:Y:S01]  /*b3f0*/  STL [R1+0x1c], R13 ;  /* 0x00001c0d01007387 */ /* 0x0001e20000100800 */
[----:B------:R-:W-:Y:S05]  /*b400*/  @!P0 BRA `(.L_x_493) ;  /* 0x0000000000048947 */ /* 0x000fea0003800000 */
[----:B------:R-:W-:Y:S01]  /*b410*/  BPT.TRAP 0x1 ;  /* 0x000000040000795c */ /* 0x000fe20000300000 */
.L_x_493:
[----:B------:R-:W-:-:S05]  /*b420*/  VIADD R10, R8, 0x1 ;  /* 0x00000001080a7836 */ /* 0x000fca0000000000 */
[----:B------:R-:W-:-:S04]  /*b430*/  ISETP.NE.AND P1, PT, R10, 0x2, PT ;  /* 0x000000020a00780c */ /* 0x000fc80003f25270 */
[----:B------:R-:W-:Y:S02]  /*b440*/  SEL R11, R10, RZ, P1 ;  /* 0x000000ff0a0b7207 */ /* 0x000fe40000800000 */
[----:B------:R-:W-:Y:S02]  /*b450*/  SHF.L.U32 R10, R13, 0x1f, RZ ;  /* 0x0000001f0d0a7819 */ /* 0x000fe400000006ff */
[----:B0-----:R-:W-:Y:S01]  /*b460*/  LEA R13, R11, R18, 0x3 ;  /* 0x000000120b0d7211 */ /* 0x001fe200078e18ff */
[----:B------:R0:W-:Y:S03]  /*b470*/  STL [R1+0x14], R11 ;  /* 0x0000140b01007387 */ /* 0x0001e60000100800 */
[----:B------:R0:W1:Y:S01]  /*b480*/  SYNCS.PHASECHK.TRANS64.TRYWAIT P1, [R13+URZ+0x13230], R10 ;  /* 0x0132300a0d0075a7 */ /* 0x000062000802017f */
[----:B------:R-:W-:Y:S05]  /*b490*/  @!P0 BRA `(.L_x_494) ;  /* 0x0000000000048947 */ /* 0x000fea0003800000 */
[----:B------:R-:W-:Y:S01]  /*b4a0*/  BPT.TRAP 0x1 ;  /* 0x000000040000795c */ /* 0x000fe20000300000 */
.L_x_494:
[----:B------:R-:W-:Y:S01]  /*b4b0*/  IMAD R14, R11, 0x280, R21 ;  /* 0x000002800b0e7824 */ /* 0x000fe200078e0215 */
[----:B------:R-:W-:Y:S03]  /*b4c0*/  BSSY B1, `(.L_x_495) ;  /* 0x0000006000017945 */ /* 0x000fe60003800000 */
[C---:B------:R-:W-:Y:S02]  /*b4d0*/  VIADD R56, R14.reuse, 0x80 ;  /* 0x000000800e387836 */ /* 0x040fe40000000000 */
[----:B------:R-:W-:Y:S01]  /*b4e0*/  VIADD R58, R14, 0x100 ;  /* 0x000001000e3a7836 */ /* 0x000fe20000000000 */
[----:B-1----:R-:W-:Y:S06]  /*b4f0*/  @P1 BRA `(.L_x_496) ;  /* 0x0000000000081947 */ /* 0x002fec0003800000 */
[----:B------:R-:W1:Y:S02]  /*b500*/  SYNCS.PHASECHK.TRANS64.TRYWAIT P1, [R13+URZ+0x13230], R10 ;  /* 0x0132300a0d0075a7 */ /* 0x000e64000802017f */
[----:B-1----:R-:W-:Y:S05]  /*b510*/  @!P1 BRA `(.L_x_497) ;  /* 0x000000cc00a09947 */ /* 0x002fea0003800000 */
.L_x_496:
[----:B------:R-:W-:Y:S05]  /*b520*/  BSYNC B1 ;  /* 0x0000000000017941 */ /* 0x000fea0003800000 */
.L_x_495:
[----:B01----:R-:W-:Y:S01]  /*b530*/  IMAD.MOV.U32 R10, RZ, RZ, R14 ;  /* 0x000000ffff0a7224 */ /* 0x003fe200078e000e */
[----:B------:R-:W-:Y:S01]  /*b540*/  R2UR UR4, R4 ;  /* 0x00000000040472ca */ /* 0x000fe200000e0000 */
[----:B------:R-:W-:Y:S01]  /*b550*/  IMAD.MOV.U32 R11, RZ, RZ, -0x7fffffe0 ;  /* 0x80000020ff0b7424 */ /* 0x000fe200078e00ff */
[----:B------:R-:W-:Y:S01]  /*b560*/  R2UR UR5, R5 ;  /* 0x00000000050572ca */ /* 0x000fe200000e0000 */
[----:B------:R-:W-:Y:S01]  /*b570*/  WARPGROUP.ARRIVE ;  /* 0x00000000000079c5 */ /* 0x000fe20000000000 */
[----:B------:R-:W-:Y:S01]  /*b580*/  R2UR UR6, R10 ;  /* 0x000000000a0672ca */ /* 0x000fe200000e0000 */
[----:B------:R-:W-:Y:S01]  /*b590*/  IMAD.MOV.U32 R10, RZ, RZ, R58 ;  /* 0x000000ffff0a7224 */ /* 0x000fe200078e003a */
[----:B------:R-:W-:Y:S01]  /*b5a0*/  R2UR UR7, R11 ;  /* 0x000000000b0772ca */ /* 0x000fe200000e0000 */
[----:B------:R-:W-:Y:S01]  /*b5b0*/  VIADD R58, R14, 0x182 ;  /* 0x000001820e3a7836 */ /* 0x000fe20000000000 */
[----:B------:R-:W-:Y:S01]  /*b5c0*/  MOV R57, 0x80000020 ;  /* 0x8000002000397802 */ /* 0x000fe20000000f00 */
[----:B------:R-:W-:Y:S01]  /*b5d0*/  IMAD.MOV.U32 R59, RZ, RZ, -0x7fffffe0 ;  /* 0x80000020ff3b7424 */ /* 0x000fe200078e00ff */
[----:B------:R-:W-:Y:S01]  /*b5e0*/  R2UR UR10, R56 ;  /* 0x00000000380a72ca */ /* 0x000fe200000e0000 */
[----:B------:R-:W-:Y:S01]  /*b5f0*/  VIADD R56, R14, 0x180 ;  /* 0x000001800e387836 */ /* 0x000fe20000000000 */
[----:B------:R-:W-:-:S02]  /*b600*/  R2UR UR11, R57 ;  /* 0x00000000390b72ca */ /* 0x000fc400000e0000 */
[----:B------:R-:W-:Y:S02]  /*b610*/  R2UR UR8, R4 ;  /* 0x00000000040872ca */ /* 0x000fe400000e0000 */
[----:B------:R-:W-:Y:S02]  /*b620*/  R2UR UR9, R5 ;  /* 0x00000000050972ca */ /* 0x000fe400000e0000 */
[----:B------:R-:W-:Y:S01]  /*b630*/  R2UR UR14, R10 ;  /* 0x000000000a0e72ca */ /* 0x000fe200000e0000 */
[----:B------:R-:W-:Y:S01]  /*b640*/  QGMMA.64x32x32.F32.E4M3.E4M3 R120, gdesc[UR4], RZ, !UPT, gsb0 ;  /* 0x00600000047879f3 */ /* 0x000fe2000c0008ff */
[----:B------:R-:W-:Y:S01]  /*b650*/  R2UR UR15, R11 ;  /* 0x000000000b0f72ca */ /* 0x000fe200000e0000 */
[----:B------:R-:W-:Y:S01]  /*b660*/  VIADD R10, R14, 0x200 ;  /* 0x000002000e0a7836 */ /* 0x000fe20000000000 */
[----:B------:R-:W-:Y:S02]  /*b670*/  R2UR UR12, R4 ;  /* 0x00000000040c72ca */ /* 0x000fe400000e0000 */
[----:B------:R-:W-:-:S02]  /*b680*/  R2UR UR13, R5 ;  /* 0x00000000050d72ca */ /* 0x000fc400000e0000 */
[----:B------:R-:W-:Y:S01]  /*b690*/  R2UR UR18, R56 ;  /* 0x00000000381272ca */ /* 0x000fe200000e0000 */
[----:B------:R-:W-:Y:S01]  /*b6a0*/  VIADD R56, R14, 0x2 ;  /* 0x000000020e387836 */ /* 0x000fe20000000000 */
[----:B------:R-:W-:Y:S02]  /*b6b0*/  R2UR UR19, R57 ;  /* 0x00000000391372ca */ /* 0x000fe400000e0000 */
[----:B------:R-:W-:Y:S02]  /*b6c0*/  R2UR UR16, R4 ;  /* 0x00000000041072ca */ /* 0x000fe400000e0000 */
[----:B------:R-:W-:Y:S02]  /*b6d0*/  R2UR UR17, R5 ;  /* 0x00000000051172ca */ /* 0x000fe400000e0000 */
[----:B------:R-:W-:Y:S02]  /*b6e0*/  R2UR UR22, R10 ;  /* 0x000000000a1672ca */ /* 0x000fe400000e0000 */
[----:B------:R-:W-:Y:S01]  /*b6f0*/  R2UR UR23, R11 ;  /* 0x000000000b1772ca */ /* 0x000fe200000e0000 */
[----:B------:R-:W-:Y:S01]  /*b700*/  IMAD.MOV.U32 R11, RZ, RZ, -0x7fffffe0 ;  /* 0x80000020ff0b7424 */ /* 0x000fe200078e00ff */
[----:B------:R-:W-:Y:S01]  /*b710*/  R2UR UR26, R56 ;  /* 0x00000000381a72ca */ /* 0x000fe200000e0000 */
[----:B------:R-:W-:Y:S01]  /*b720*/  VIADD R56, R14, 0x102 ;  /* 0x000001020e387836 */ /* 0x000fe20000000000 */
[----:B------:R-:W-:-:S02]  /*b730*/  R2UR UR27, R57 ;  /* 0x00000000391b72ca */ /* 0x000fc400000e0000 */
[----:B------:R-:W-:Y:S02]  /*b740*/  R2UR UR20, R4 ;  /* 0x00000000041472ca */ /* 0x000fe400000e0000 */
[----:B------:R-:W-:Y:S02]  /*b750*/  R2UR UR21, R5 ;  /* 0x00000000051572ca */ /* 0x000fe400000e0000 */
[----:B------:R-:W-:Y:S02]  /*b760*/  MOV R57, 0x80000020 ;  /* 0x8000002000397802 */ /* 0x000fe40000000f00 */
        /* <DEDUP_REMOVED lines=32> */
[----:B------:R-:W-:Y:S03]  /*b970*/  QGMMA.64x32x32.F32.E4M3.E4M3 R56, gdesc[UR20], RZ, !UPT, gsb0 ;  /* 0x00600000143879f3 */ /* 0x000fe6000c0008ff */
        /* <DEDUP_REMOVED lines=18> */
.L_x_498:
[----:B------:R-:W-:Y:S01]  /*baa0*/  SHF.L.U32 R9, R9, 0x1f, RZ ;  /* 0x0000001f09097819 */ /* 0x000fe200000006ff */
[----:B------:R-:W-:-:S04]  /*bab0*/  IMAD R14, R8, 0x8, R18 ;  /* 0x00000008080e7824 */ /* 0x000fc800078e0212 */
[----:B------:R0:W1:Y:S01]  /*bac0*/  SYNCS.PHASECHK.TRANS64.TRYWAIT P1, [R14+URZ+0x13250], R9 ;  /* 0x013250090e0075a7 */ /* 0x000062000802017f */
[----:B------:R-:W-:Y:S05]  /*bad0*/  @!P0 BRA `(.L_x_499) ;  /* 0x0000000000048947 */ /* 0x000fea0003800000 */
[----:B------:R-:W-:Y:S01]  /*bae0*/  BPT.TRAP 0x1 ;  /* 0x000000040000795c */ /* 0x000fe20000300000 */
.L_x_499:
[----:B------:R-:W-:Y:S04]  /*baf0*/  BSSY B1, `(.L_x_500) ;  /* 0x0000004000017945 */ /* 0x000fe80003800000 */
[----:B-1----:R-:W-:Y:S05]  /*bb00*/  @P1 BRA `(.L_x_501) ;  /* 0x0000000000081947 */ /* 0x002fea0003800000 */
[----:B------:R-:W1:Y:S02]  /*bb10*/  SYNCS.PHASECHK.TRANS64.TRYWAIT P1, [R14+URZ+0x13250], R9 ;  /* 0x013250090e0075a7 */ /* 0x000e64000802017f */
[----:B-1----:R-:W-:Y:S05]  /*bb20*/  @!P1 BRA `(.L_x_502) ;  /* 0x000000c800309947 */ /* 0x002fea0003800000 */
.L_x_501:
[----:B------:R-:W-:Y:S05]  /*bb30*/  BSYNC B1 ;  /* 0x0000000000017941 */ /* 0x000fea0003800000 */
.L_x_500:
[----:B01----:R-:W-:Y:S01]  /*bb40*/  VIADD R9, R18, 0x1000 ;  /* 0x0000100012097836 */ /* 0x003fe20000000000 */
[----:B------:R-:W-:Y:S01]  /*bb50*/  WARPGROUP.ARRIVE ;  /* 0x00000000000079c5 */ /* 0x000fe20000000000 */
[----:B------:R-:W-:-:S03]  /*bb60*/  IMAD.MOV.U32 R11, RZ, RZ, -0x3ffffff0 ;  /* 0xc0000010ff0b7424 */ /* 0x000fc600078e00ff */
[----:B------:R-:W-:-:S04]  /*bb70*/  SHF.R.U32.HI R9, RZ, 0x4, R9 ;  /* 0x00000004ff097819 */ /* 0x000fc80000011609 */
[----:B------:R-:W-:-:S04]  /*bb80*/  LOP3.LUT R9, R9, 0x3fff, RZ, 0xc0, !PT ;  /* 0x00003fff09097812 */ /* 0x000fc800078ec0ff */
[----:B------:R-:W-:-:S05]  /*bb90*/  LOP3.LUT R9, R9, 0x10000, RZ, 0xfc, !PT ;  /* 0x0001000009097812 */ /* 0x000fca00078efcff */
[----:B------:R-:W-:Y:S01]  /*bba0*/  IMAD R8, R8, 0x280, R9 ;  /* 0x0000028008087824 */ /* 0x000fe200078e0209 */
[----:B------:R-:W-:-:S03]  /*bbb0*/  MOV R9, 0xc0000010 ;  /* 0xc000001000097802 */ /* 0x000fc60000000f00 */
[C---:B------:R-:W-:Y:S01]  /*bbc0*/  VIADD R10, R8.reuse, 0x80 ;  /* 0x00000080080a7836 */ /* 0x040fe20000000000 */
[----:B------:R-:W-:Y:S02]  /*bbd0*/  R2UR UR6, R8 ;  /* 0x00000000080672ca */ /* 0x000fe400000e0000 */
[----:B------:R-:W-:Y:S01]  /*bbe0*/  R2UR UR7, R9 ;  /* 0x00000000090772ca */ /* 0x000fe200000e0000 */
[----:B------:R-:W-:-:S12]  /*bbf0*/  IMAD.MOV.U32 R9, RZ, RZ, -0x3ffffff0 ;  /* 0xc0000010ff097424 */ /* 0x000fd800078e00ff */
[----:B------:R-:W-:Y:S01]  /*bc00*/  QGMMA.64x64x32.F32.E4M3.E4M3 R24, R152, gdesc[UR4], R24, gsb0 ;  /* 0x00e0000498187df3 */ /* 0x000fe20008000818 */
[----:B------:R-:W-:Y:S01]  /*bc10*/  R2UR UR6, R10 ;  /* 0x000000000a0672ca */ /* 0x000fe200000e0000 */
[----:B------:R-:W-:Y:S01]  /*bc20*/  VIADD R10, R8, 0x100 ;  /* 0x00000100080a7836 */ /* 0x000fe20000000000 */
[----:B------:R-:W-:Y:S01]  /*bc30*/  R2UR UR7, R11 ;  /* 0x000000000b0772ca */ /* 0x000fe200000e0000 */
[----:B------:R-:W-:Y:S01]  /*bc40*/  IMAD.MOV.U32 R11, RZ, RZ, -0x3ffffff0 ;  /* 0xc0000010ff0b7424 */ /* 0x000fe200078e00ff */
[----:B------:R-:W-:Y:S02]  /*bc50*/  WARPGROUP.DEPBAR.LE gsb0, 0x0 ;  /* 0x00008000000079c5 */ /* 0x000fe40000010000 */
[----:B------:R-:W-:-:S09]  /*bc60*/  WARPGROUP.ARRIVE ;  /* 0x00000000000079c5 */ /* 0x000fd20000000000 */
[----:B------:R-:W-:Y:S01]  /*bc70*/  QGMMA.64x64x32.F32.E4M3.E4M3 R24, R148, gdesc[UR4], R24, gsb0 ;  /* 0x00e0000494187df3 */ /* 0x000fe20008000818 */
[----:B------:R-:W-:Y:S02]  /*bc80*/  R2UR UR6, R10 ;  /* 0x000000000a0672ca */ /* 0x000fe400000e0000 */
[----:B------:R-:W-:Y:S01]  /*bc90*/  R2UR UR7, R11 ;  /* 0x000000000b0772ca */ /* 0x000fe200000e0000 */
[----:B------:R-:W-:Y:S01]  /*bca0*/  IMAD.MOV.U32 R11, RZ, RZ, -0x3ffffff0 ;  /* 0xc0000010ff0b7424 */ /* 0x000fe200078e00ff */
[C---:B------:R-:W-:Y:S01]  /*bcb0*/  IADD3 R10, R8.reuse, 0x180, RZ ;  /* 0x00000180080a7810 */ /* 0x040fe20007ffe0ff */
[----:B------:R-:W-:Y:S01]  /*bcc0*/  VIADD R8, R8, 0x200 ;  /* 0x0000020008087836 */ /* 0x000fe20000000000 */
[----:B------:R-:W-:Y:S02]  /*bcd0*/  WARPGROUP.DEPBAR.LE gsb0, 0x0 ;  /* 0x00008000000079c5 */ /* 0x000fe40000010000 */
[----:B------:R-:W-:-:S07]  /*bce0*/  WARPGROUP.ARRIVE ;  /* 0x00000000000079c5 */ /* 0x000fce0000000000 */
[----:B------:R-:W-:Y:S01]  /*bcf0*/  QGMMA.64x64x32.F32.E4M3.E4M3 R24, R136, gdesc[UR4], R24, gsb0 ;  /* 0x00e0000488187df3 */ /* 0x000fe20008000818 */
[----:B------:R-:W-:Y:S02]  /*bd00*/  R2UR UR6, R10 ;  /* 0x000000000a0672ca */ /* 0x000fe400000e0000 */
[----:B------:R-:W-:Y:S01]  /*bd10*/  R2UR UR7, R11 ;  /* 0x000000000b0772ca */ /* 0x000fe200000e0000 */
[----:B------:R-:W-:Y:S02]  /*bd20*/  WARPGROUP.DEPBAR.LE gsb0, 0x0 ;  /* 0x00008000000079c5 */ /* 0x000fe40000010000 */
[----:B------:R-:W-:-:S10]  /*bd30*/  WARPGROUP.ARRIVE ;  /* 0x00000000000079c5 */ /* 0x000fd40000000000 */
[----:B------:R-:W-:Y:S01]  /*bd40*/  QGMMA.64x64x32.F32.E4M3.E4M3 R24, R140, gdesc[UR4], R24, gsb0 ;  /* 0x00e000048c187df3 */ /* 0x000fe20008000818 */
[----:B------:R-:W-:Y:S02]  /*bd50*/  R2UR UR6, R8 ;  /* 0x00000000080672ca */ /* 0x000fe400000e0000 */
[----:B------:R-:W-:Y:S01]  /*bd60*/  R2UR UR7, R9 ;  /* 0x00000000090772ca */ /* 0x000fe200000e0000 */
[----:B------:R-:W-:Y:S02]  /*bd70*/  WARPGROUP.DEPBAR.LE gsb0, 0x0 ;  /* 0x00008000000079c5 */ /* 0x000fe40000010000 */
[----:B------:R-:W-:-:S10]  /*bd80*/  WARPGROUP.ARRIVE ;  /* 0x00000000000079c5 */ /* 0x000fd40000000000 */
[----:B------:R-:W-:Y:S03]  /*bd90*/  QGMMA.64x64x32.F32.E4M3.E4M3 R24, R144, gdesc[UR4], R24, gsb0 ;  /* 0x00e0000490187df3 */ /* 0x000fe60008000818 */
[----:B------:R-:W-:Y:S02]  /*bda0*/  WARPGROUP.DEPBAR.LE gsb0, 0x0 ;  /* 0x00008000000079c5 */ /* 0x000fe40000010000 */
[----:B------:R-:W-:Y:S05]  /*bdb0*/  @!P0 BRA `(.L_x_503) ;  /* 0x0000000000048947 */ /* 0x000fea0003800000 */
[----:B------:R-:W-:Y:S01]  /*bdc0*/  BPT.TRAP 0x1 ;  /* 0x000000040000795c */ /* 0x000fe20000300000 */
.L_x_503:
[----:B------:R-:W2:Y:S01]  /*bdd0*/  LDL R136, [R1+0x2c] ;  /* 0x00002c0001887983 */ /* 0x000ea20000100800 */
        /* <DEDUP_REMOVED lines=8> */
[----:B------:R-:W-:Y:S02]  /*be60*/  VIADD R132, R13, 0x13240 ;  /* 0x000132400d847836 */ /* 0x000fe40000000000 */
        /* <DEDUP_REMOVED lines=12> */
[C---:B------:R-:W-:Y:S01]  /*bf30*/  FMUL.FTZ R89, R2.reuse, R89 ;  /* 0x0000005902597220 */ /* 0x040fe20000410000 */
[----:B------:R-:W3:Y:S01]  /*bf40*/  MUFU.TANH R120, R120 ;  /* 0x0000007800787308 */ /* 0x000ee20000002400 */
        /* <DEDUP_REMOVED lines=15> */
[----:B------:R5:W-:Y:S01]  /*c040*/  MUFU.TANH R13, R97 ;  /* 0x00000061000d7308 */ /* 0x000be20000002400 */
        /* <DEDUP_REMOVED lines=8> */
[----:B-----5:R-:W-:Y:S01]  /*c0d0*/  FMUL.FTZ R97, R2, R100 ;  /* 0x0000006402617220 */ /* 0x020fe20000410000 */
[----:B0-----:R-:W-:Y:S01]  /*c0e0*/  FMNMX.FTZ R100, R8, R12, !PT ;  /* 0x0000000c08647209 */ /* 0x001fe20007810000 */
        /* <DEDUP_REMOVED lines=42> */
[----:B------:R-:W-:-:S03]  /*c390*/  FMUL.FTZ R71, R2, R71 ;  /* 0x0000004702477220 */ /* 0x000fc60000410000 */
        /* <DEDUP_REMOVED lines=12> */
[----:B------:R-:W-:Y:S08]  /*c460*/  MUFU.TANH R72, R72 ;  /* 0x0000004800487308 */ /* 0x000ff00000002400 */
        /* <DEDUP_REMOVED lines=12> */
[----:B------:R-:W-:Y:S01]  /*c530*/  MUFU.TANH R68, R68 ;  /* 0x0000004400447308 */ /* 0x000fe20000002400 */
[----:B--2---:R-:W-:-:S07]  /*c540*/  PRMT R132, R136, 0x654, R132 ;  /* 0x0000065488847816 */ /* 0x004fce0000000084 */
[----:B------:R-:W-:Y:S01]  /*c550*/  MUFU.TANH R69, R69 ;  /* 0x0000004500457308 */ /* 0x000fe20000002400 */
[----:B------:R1:W-:Y:S07]  /*c560*/  SYNCS.ARRIVE.TRANS64.RED.A1T0 RZ, [R132+URZ], RZ ;  /* 0x000000ff84ff79a7 */ /* 0x0003ee000810043f */
[----:B------:R-:W-:Y:S01]  /*c570*/  MUFU.TANH R10, R10 ;  /* 0x0000000a000a7308 */ /* 0x000fe20000002400 */
[----:B-1----:R-:W-:-:S04]  /*c580*/  FMNMX.FTZ R132, R9, R100, !PT ;  /* 0x0000006409847209 */ /* 0x002fc80007810000 */
[----:B---3--:R-:W-:-:S03]  /*c590*/  FMNMX.FTZ R132, R120, R132, !PT ;  /* 0x0000008478847209 */ /* 0x008fc60007810000 */
[----:B------:R1:W2:Y:S01]  /*c5a0*/  MUFU.TANH R100, R101 ;  /* 0x0000006500647308 */ /* 0x0002a20000002400 */
[----:B----4-:R-:W-:-:S04]  /*c5b0*/  FMNMX.FTZ R132, R121, R132, !PT ;  /* 0x0000008479847209 */ /* 0x010fc80007810000 */
[----:B------:R-:W-:-:S03]  /*c5c0*/  FMNMX.FTZ R132, R124, R132, !PT ;  /* 0x000000847c847209 */ /* 0x000fc60007810000 */
[----:B------:R-:W-:Y:S01]  /*c5d0*/  MUFU.TANH R11, R11 ;  /* 0x0000000b000b7308 */ /* 0x000fe20000002400 */
[----:B0-----:R-:W-:Y:S01]  /*c5e0*/  FMNMX.FTZ R132, R125, R132, !PT ;  /* 0x000000847d847209 */ /* 0x001fe20007810000 */
[----:B-1----:R-:W-:-:S03]  /*c5f0*/  FMUL.FTZ R101, R2, R56 ;  /* 0x0000003802657220 */ /* 0x002fc60000410000 */
[----:B-----5:R-:W-:-:S03]  /*c600*/  FMNMX.FTZ R132, R128, R132, !PT ;  /* 0x0000008480847209 */ /* 0x020fc60007810000 */
[----:B------:R-:W0:Y:S01]  /*c610*/  MUFU.TANH R101, R101 ;  /* 0x0000006500657308 */ /* 0x000e220000002400 */
[----:B------:R-:W-:-:S04]  /*c620*/  FMNMX.FTZ R132, R129, R132, !PT ;  /* 0x0000008481847209 */ /* 0x000fc80007810000 */
[----:B------:R-:W-:-:S03]  /*c630*/  FMNMX.FTZ R132, R104, R132, !PT ;  /* 0x0000008468847209 */ /* 0x000fc60007810000 */
[----:B------:R-:W1:Y:S01]  /*c640*/  MUFU.TANH R122, R122 ;  /* 0x0000007a007a7308 */ /* 0x000e620000002400 */
[----:B------:R-:W-:-:S04]  /*c650*/  FMNMX.FTZ R132, R105, R132, !PT ;  /* 0x0000008469847209 */ /* 0x000fc80007810000 */
[----:B------:R-:W-:-:S03]  /*c660*/  FMNMX.FTZ R132, R108, R132, !PT ;  /* 0x000000846c847209 */ /* 0x000fc60007810000 */
[----:B------:R-:W3:Y:S01]  /*c670*/  MUFU.TANH R123, R123 ;  /* 0x0000007b007b7308 */ /* 0x000ee20000002400 */
[----:B------:R-:W-:-:S04]  /*c680*/  FMNMX.FTZ R132, R109, R132, !PT ;  /* 0x000000846d847209 */ /* 0x000fc80007810000 */
[----:B------:R-:W-:-:S03]  /*c690*/  FMNMX.FTZ R132, R112, R132, !PT ;  /* 0x0000008470847209 */ /* 0x000fc60007810000 */
[----:B------:R-:W4:Y:S01]  /*c6a0*/  MUFU.TANH R126, R126 ;  /* 0x0000007e007e7308 */ /* 0x000f220000002400 */
[----:B------:R-:W-:-:S04]  /*c6b0*/  FMNMX.FTZ R132, R113, R132, !PT ;  /* 0x0000008471847209 */ /* 0x000fc80007810000 */
[----:B------:R-:W-:-:S03]  /*c6c0*/  FMNMX.FTZ R132, R116, R132, !PT ;  /* 0x0000008474847209 */ /* 0x000fc60007810000 */
[----:B------:R-:W5:Y:S01]  /*c6d0*/  MUFU.TANH R127, R127 ;  /* 0x0000007f007f7308 */ /* 0x000f620000002400 */
        /* <DEDUP_REMOVED lines=12> */
[----:B--2---:R-:W-:-:S04]  /*c7a0*/  FMNMX.FTZ R132, R100, R132, !PT ;  /* 0x0000008464847209 */ /* 0x004fc80007810000 */
[----:B------:R-:W-:-:S03]  /*c7b0*/  FMNMX.FTZ R132, R72, R132, !PT ;  /* 0x0000008448847209 */ /* 0x000fc60007810000 */
[----:B------:R-:W2:Y:S01]  /*c7c0*/  MUFU.TANH R110, R110 ;  /* 0x0000006e006e7308 */ /* 0x000ea20000002400 */
[----:B------:R-:W-:-:S04]  /*c7d0*/  FMNMX.FTZ R132, R73, R132, !PT ;  /* 0x0000008449847209 */ /* 0x000fc80007810000 */
        /* <DEDUP_REMOVED lines=9> */
[----:B0-----:R-:W-:-:S03]  /*c870*/  FMNMX.FTZ R132, R101, R132, !PT ;  /* 0x0000008465847209 */ /* 0x001fc60007810000 */
[----:B------:R-:W0:Y:S01]  /*c880*/  MUFU.TANH R118, R118 ;  /* 0x0000007600767308 */ /* 0x000e220000002400 */
[----:B------:R-:W-:-:S04]  /*c890*/  FMNMX.FTZ R132, R57, R132, !PT ;  /* 0x0000008439847209 */ /* 0x000fc80007810000 */
[----:B------:R-:W-:-:S03]  /*c8a0*/  FMNMX.FTZ R132, R60, R132, !PT ;  /* 0x000000843c847209 */ /* 0x000fc60007810000 */
[----:B------:R-:W0:Y:S01]  /*c8b0*/  MUFU.TANH R119, R119 ;  /* 0x0000007700777308 */ /* 0x000e220000002400 */
[----:B------:R-:W-:-:S04]  /*c8c0*/  FMNMX.FTZ R132, R61, R132, !PT ;  /* 0x000000843d847209 */ /* 0x000fc80007810000 */
[----:B------:R-:W-:-:S03]  /*c8d0*/  FMNMX.FTZ R132, R64, R132, !PT ;  /* 0x0000008440847209 */ /* 0x000fc60007810000 */
[----:B------:R-:W0:Y:S01]  /*c8e0*/  MUFU.TANH R90, R90 ;  /* 0x0000005a005a7308 */ /* 0x000e220000002400 */
[----:B------:R-:W-:-:S04]  /*c8f0*/  FMNMX.FTZ R132, R65, R132, !PT ;  /* 0x0000008441847209 */ /* 0x000fc80007810000 */
[----:B------:R-:W-:-:S03]  /*c900*/  FMNMX.FTZ R56, R68, R132, !PT ;  /* 0x0000008444387209 */ /* 0x000fc60007810000 */
[----:B------:R-:W0:Y:S01]  /*c910*/  MUFU.TANH R91, R91 ;  /* 0x0000005b005b7308 */ /* 0x000e220000002400 */
[----:B------:R-:W-:-:S05]  /*c920*/  FMNMX.FTZ R56, R69, R56, !PT ;  /* 0x0000003845387209 */ /* 0x000fca0007810000 */
[----:B------:R-:W1:Y:S02]  /*c930*/  SHFL.BFLY PT, R132, R56, 0x2, 0x1f ;  /* 0x0c401f0038847f89 */ /* 0x000e6400000e0000 */
[----:B------:R-:W0:Y:S08]  /*c940*/  MUFU.TANH R94, R94 ;  /* 0x0000005e005e7308 */ /* 0x000e300000002400 */
[----:B------:R-:W0:Y:S08]  /*c950*/  MUFU.TANH R95, R95 ;  /* 0x0000005f005f7308 */ /* 0x000e300000002400 */
[----:B------:R-:W0:Y:S01]  /*c960*/  MUFU.TANH R98, R98 ;  /* 0x0000006200627308 */ /* 0x000e220000002400 */
[----:B-1----:R-:W-:-:S07]  /*c970*/  FMNMX.FTZ R56, R56, R132, !PT ;  /* 0x0000008438387209 */ /* 0x002fce0007810000 */
[----:B------:R-:W1:Y:S01]  /*c980*/  MUFU.TANH R99, R99 ;  /* 0x0000006300637308 */ /* 0x000e620000002400 */
[----:B------:R-:W3:Y:S07]  /*c990*/  SHFL.BFLY PT, R132, R56, 0x1, 0x1f ;  /* 0x0c201f0038847f89 */ /* 0x000eee00000e0000 */
[----:B------:R-:W1:Y:S08]  /*c9a0*/  MUFU.TANH R102, R102 ;  /* 0x0000006600667308 */ /* 0x000e700000002400 */
[----:B------:R-:W1:Y:S08]  /*c9b0*/  MUFU.TANH R103, R103 ;  /* 0x0000006700677308 */ /* 0x000e700000002400 */
[----:B------:R-:W1:Y:S01]  /*c9c0*/  MUFU.TANH R74, R74 ;  /* 0x0000004a004a7308 */ /* 0x000e620000002400 */
[----:B---3--:R-:W-:-:S02]  /*c9d0*/  FMNMX.FTZ R56, R56, R132, !PT ;  /* 0x0000008438387209 */ /* 0x008fc40007810000 */
[----:B------:R-:W-:-:S05]  /*c9e0*/  FMNMX.FTZ R132, R10, R3, !PT ;  /* 0x000000030a847209 */ /* 0x000fca0007810000 */
[----:B------:R-:W3:Y:S01]  /*c9f0*/  MUFU.TANH R75, R75 ;  /* 0x0000004b004b7308 */ /* 0x000ee20000002400 */
[----:B------:R-:W-:Y:S01]  /*ca00*/  FMNMX.FTZ R132, R11, R132, !PT ;  /* 0x000000840b847209 */ /* 0x000fe20007810000 */
[----:B------:R-:W-:-:S03]  /*ca10*/  FADD.FTZ R12, -R56, R12 ;  /* 0x0000000c380c7221 */ /* 0x000fc60000010100 */
[----:B------:R-:W-:-:S03]  /*ca20*/  FMNMX.FTZ R132, R122, R132, !PT ;  /* 0x000000847a847209 */ /* 0x000fc60007810000 */
[----:B------:R-:W3:Y:S01]  /*ca30*/  MUFU.TANH R78, R78 ;  /* 0x0000004e004e7308 */ /* 0x000ee20000002400 */
[----:B------:R-:W-:-:S04]  /*ca40*/  FMNMX.FTZ R132, R123, R132, !PT ;  /* 0x000000847b847209 */ /* 0x000fc80007810000 */
[----:B----4-:R-:W-:-:S03]  /*ca50*/  FMNMX.FTZ R132, R126, R132, !PT ;  /* 0x000000847e847209 */ /* 0x010fc60007810000 */
[----:B------:R-:W4:Y:S01]  /*ca60*/  MUFU.TANH R79, R79 ;  /* 0x0000004f004f7308 */ /* 0x000f220000002400 */
[----:B-----5:R-:W-:-:S04]  /*ca70*/  FMNMX.FTZ R132, R127, R132, !PT ;  /* 0x000000847f847209 */ /* 0x020fc80007810000 */
[----:B------:R-:W-:-:S03]  /*ca80*/  FMNMX.FTZ R132, R130, R132, !PT ;  /* 0x0000008482847209 */ /* 0x000fc60007810000 */
[----:B------:R-:W5:Y:S01]  /*ca90*/  MUFU.TANH R82, R82 ;  /* 0x0000005200527308 */ /* 0x000f620000002400 */
[----:B------:R-:W-:-:S04]  /*caa0*/  FMNMX.FTZ R132, R131, R132, !PT ;  /* 0x0000008483847209 */ /* 0x000fc80007810000 */
[----:B------:R-:W-:-:S03]  /*cab0*/  FMNMX.FTZ R132, R106, R132, !PT ;  /* 0x000000846a847209 */ /* 0x000fc60007810000 */
[----:B------:R-:W5:Y:S01]  /*cac0*/  MUFU.TANH R83, R83 ;  /* 0x0000005300537308 */ /* 0x000f620000002400 */
[----:B------:R-:W-:-:S04]  /*cad0*/  FMNMX.FTZ R132, R107, R132, !PT ;  /* 0x000000846b847209 */ /* 0x000fc80007810000 */
[----:B--2---:R-:W-:-:S03]  /*cae0*/  FMNMX.FTZ R132, R110, R132, !PT ;  /* 0x000000846e847209 */ /* 0x004fc60007810000 */
[----:B------:R-:W2:Y:S01]  /*caf0*/  MUFU.TANH R86, R86 ;  /* 0x0000005600567308 */ /* 0x000ea20000002400 */
[----:B------:R-:W-:-:S04]  /*cb00*/  FMNMX.FTZ R132, R111, R132, !PT ;  /* 0x000000846f847209 */ /* 0x000fc80007810000 */
[----:B------:R-:W-:-:S03]  /*cb10*/  FMNMX.FTZ R132, R114, R132, !PT ;  /* 0x0000008472847209 */ /* 0x000fc60007810000 */
[----:B------:R-:W2:Y:S01]  /*cb20*/  MUFU.TANH R87, R87 ;  /* 0x0000005700577308 */ /* 0x000ea20000002400 */
[----:B------:R-:W-:-:S04]  /*cb30*/  FMNMX.FTZ R132, R115, R132, !PT ;  /* 0x0000008473847209 */ /* 0x000fc80007810000 */
[----:B0-----:R-:W-:-:S03]  /*cb40*/  FMNMX.FTZ R132, R118, R132, !PT ;  /* 0x0000008476847209 */ /* 0x001fc60007810000 */
[----:B------:R-:W-:Y:S01]  /*cb50*/  MUFU.TANH R62, R62 ;  /* 0x0000003e003e7308 */ /* 0x000fe20000002400 */
[----:B------:R-:W-:-:S04]  /*cb60*/  FMNMX.FTZ R132, R119, R132, !PT ;  /* 0x0000008477847209 */ /* 0x000fc80007810000 */
[----:B------:R-:W-:-:S03]  /*cb70*/  FMNMX.FTZ R132, R90, R132, !PT ;  /* 0x000000845a847209 */ /* 0x000fc60007810000 */
[----:B------:R-:W-:Y:S01]  /*cb80*/  MUFU.TANH R63, R63 ;  /* 0x0000003f003f7308 */ /* 0x000fe20000002400 */
[----:B------:R-:W-:-:S04]  /*cb90*/  FMNMX.FTZ R132, R91, R132, !PT ;  /* 0x000000845b847209 */ /* 0x000fc80007810000 */
[----:B------:R-:W-:-:S03]  /*cba0*/  FMNMX.FTZ R132, R94, R132, !PT ;  /* 0x000000845e847209 */ /* 0x000fc60007810000 */
[----:B------:R-:W-:Y:S01]  /*cbb0*/  MUFU.TANH R66, R66 ;  /* 0x0000004200427308 */ /* 0x000fe20000002400 */
[----:B------:R-:W-:-:S04]  /*cbc0*/  FMNMX.FTZ R132, R95, R132, !PT ;  /* 0x000000845f847209 */ /* 0x000fc80007810000 */
[----:B------:R-:W-:-:S03]  /*cbd0*/  FMNMX.FTZ R133, R98, R132, !PT ;  /* 0x0000008462857209 */ /* 0x000fc60007810000 */
[----:B------:R0:W2:Y:S01]  /*cbe0*/  MUFU.TANH R132, R58 ;  /* 0x0000003a00847308 */ /* 0x0000a20000002400 */
[----:B-1----:R-:W-:-:S07]  /*cbf0*/  FMNMX.FTZ R133, R99, R133, !PT ;  /* 0x0000008563857209 */ /* 0x002fce0007810000 */
[----:B------:R-:W-:Y:S01]  /*cc00*/  MUFU.TANH R67, R67 ;  /* 0x0000004300437308 */ /* 0x000fe20000002400 */
[----:B0-----:R-:W-:-:S04]  /*cc10*/  FMNMX.FTZ R58, R102, R133, !PT ;  /* 0x00000085663a7209 */ /* 0x001fc80007810000 */
[----:B------:R-:W-:-:S03]  /*cc20*/  FMNMX.FTZ R58, R103, R58, !PT ;  /* 0x0000003a673a7209 */ /* 0x000fc60007810000 */
[----:B------:R-:W0:Y:S01]  /*cc30*/  MUFU.TANH R133, R59 ;  /* 0x0000003b00857308 */ /* 0x000e220000002400 */
[----:B------:R-:W-:-:S04]  /*cc40*/  FMNMX.FTZ R58, R74, R58, !PT ;  /* 0x0000003a4a3a7209 */ /* 0x000fc80007810000 */
[----:B---3--:R-:W-:-:S03]  /*cc50*/  FMNMX.FTZ R58, R75, R58, !PT ;  /* 0x0000003a4b3a7209 */ /* 0x008fc60007810000 */
[----:B------:R-:W1:Y:S01]  /*cc60*/  MUFU.TANH R70, R70 ;  /* 0x0000004600467308 */ /* 0x000e620000002400 */
[----:B------:R-:W-:-:S04]  /*cc70*/  FMNMX.FTZ R58, R78, R58, !PT ;  /* 0x0000003a4e3a7209 */ /* 0x000fc80007810000 */
[----:B----4-:R-:W-:-:S03]  /*cc80*/  FMNMX.FTZ R58, R79, R58, !PT ;  /* 0x0000003a4f3a7209 */ /* 0x010fc60007810000 */
[----:B------:R-:W3:Y:S01]  /*cc90*/  MUFU.TANH R71, R71 ;  /* 0x0000004700477308 */ /* 0x000ee20000002400 */
[----:B-----5:R-:W-:-:S04]  /*cca0*/  FMNMX.FTZ R58, R82, R58, !PT ;  /* 0x0000003a523a7209 */ /* 0x020fc80007810000 */
[----:B------:R-:W-:-:S04]  /*ccb0*/  FMNMX.FTZ R58, R83, R58, !PT ;  /* 0x0000003a533a7209 */ /* 0x000fc80007810000 */
[----:B--2---:R-:W-:-:S04]  /*ccc0*/  FMNMX.FTZ R58, R86, R58, !PT ;  /* 0x0000003a563a7209 */ /* 0x004fc80007810000 */
[----:B------:R-:W-:-:S04]  /*ccd0*/  FMNMX.FTZ R58, R87, R58, !PT ;  /* 0x0000003a573a7209 */ /* 0x000fc80007810000 */
[----:B------:R-:W-:-:S04]  /*cce0*/  FMNMX.FTZ R58, R132, R58, !PT ;  /* 0x0000003a843a7209 */ /* 0x000fc80007810000 */
[----:B0-----:R-:W-:-:S04]  /*ccf0*/  FMNMX.FTZ R58, R133, R58, !PT ;  /* 0x0000003a853a7209 */ /* 0x001fc80007810000 */
[----:B------:R-:W-:-:S04]  /*cd00*/  FMNMX.FTZ R58, R62, R58, !PT ;  /* 0x0000003a3e3a7209 */ /* 0x000fc80007810000 */
[----:B------:R-:W-:-:S04]  /*cd10*/  FMNMX.FTZ R58, R63, R58, !PT ;  /* 0x0000003a3f3a7209 */ /* 0x000fc80007810000 */
[----:B------:R-:W-:-:S04]  /*cd20*/  FMNMX.FTZ R58, R66, R58, !PT ;  /* 0x0000003a423a7209 */ /* 0x000fc80007810000 */
[----:B------:R-:W-:-:S04]  /*cd30*/  FMNMX.FTZ R58, R67, R58, !PT ;  /* 0x0000003a433a7209 */ /* 0x000fc80007810000 */
[----:B-1----:R-:W-:-:S04]  /*cd40*/  FMNMX.FTZ R58, R70, R58, !PT ;  /* 0x0000003a463a7209 */ /* 0x002fc80007810000 */
[----:B---3--:R-:W-:-:S05]  /*cd50*/  FMNMX.FTZ R58, R71, R58, !PT ;  /* 0x0000003a473a7209 */ /* 0x008fca0007810000 */
[----:B------:R-:W0:Y:S02]  /*cd60*/  SHFL.BFLY PT, R59, R58, 0x2, 0x1f ;  /* 0x0c401f003a3b7f89 */ /* 0x000e2400000e0000 */
[----:B0-----:R-:W-:-:S05]  /*cd70*/  FMNMX.FTZ R59, R58, R59, !PT ;  /* 0x0000003b3a3b7209 */ /* 0x001fca0007810000 */
[----:B------:R-:W0:Y:S02]  /*cd80*/  SHFL.BFLY PT, R58, R59, 0x1, 0x1f ;  /* 0x0c201f003b3a7f89 */ /* 0x000e2400000e0000 */
[----:B0-----:R-:W-:Y:S02]  /*cd90*/  FMNMX.FTZ R59, R59, R58, !PT ;  /* 0x0000003a3b3b7209 */ /* 0x001fe40007810000 */
[----:B------:R-:W-:-:S03]  /*cda0*/  MOV R58, UR36 ;  /* 0x00000024003a7c02 */ /* 0x000fc60008000f00 */
[----:B------:R-:W-:Y:S02]  /*cdb0*/  FADD.FTZ R134, -R59, R3 ;  /* 0x000000033b867221 */ /* 0x000fe40000010100 */
[----:B------:R-:W-:-:S01]  /*cdc0*/  FFMA.FTZ R3, R56, R58, -8 ;  /* 0xc100000038037423 */ /* 0x000fc2000001003a */
[-C--:B------:R-:W-:Y:S01]  /*cdd0*/  FMUL.FTZ R12, R12, R58.reuse ;  /* 0x0000003a0c0c7220 */ /* 0x080fe20000410000 */
[-C--:B------:R-:W-:Y:S02]  /*cde0*/  FMUL.FTZ R134, R134, R58.reuse ;  /* 0x0000003a86867220 */ /* 0x080fe40000410000 */
        /* <DEDUP_REMOVED lines=40> */
[-C--:B------:R-:W-:Y:S01]  /*d070*/  FFMA.FTZ R69, R59, R58.reuse, -8 ;  /* 0xc10000003b457423 */ /* 0x080fe2000001003a */
[----:B------:R-:W-:Y:S03]  /*d080*/  MUFU.EX2 R12, R12 ;  /* 0x0000000c000c7308 */ /* 0x000fe60000000800 */
[----:B------:R-:W-:-:S01]  /*d090*/  FFMA.FTZ R10, R10, R58, -R69 ;  /* 0x0000003a0a0a7223 */ /* 0x000fc20000010845 */
[-CC-:B------:R-:W-:Y:S01]  /*d0a0*/  FFMA.FTZ R11, R11, R58.reuse, -R69.reuse ;  /* 0x0000003a0b0b7223 */ /* 0x180fe20000010845 */
[----:B------:R-:W-:-:S01]  /*d0b0*/  FFMA.FTZ R122, R122, R58, -R69 ;  /* 0x0000003a7a7a7223 */ /* 0x000fc20000010845 */
[-CC-:B------:R-:W-:Y:S01]  /*d0c0*/  FFMA.FTZ R123, R123, R58.reuse, -R69.reuse ;  /* 0x0000003a7b7b7223 */ /* 0x180fe20000010845 */
[----:B------:R-:W-:-:S01]  /*d0d0*/  FFMA.FTZ R126, R126, R58, -R69 ;  /* 0x0000003a7e7e7223 */ /* 0x000fc20000010845 */
[----:B------:R-:W0:Y:S01]  /*d0e0*/  MUFU.EX2 R8, R8 ;  /* 0x0000000800087308 */ /* 0x000e220000000800 */
[----:B------:R-:W-:-:S01]  /*d0f0*/  FFMA.FTZ R127, R127, R58, -R69 ;  /* 0x0000003a7f7f7223 */ /* 0x000fc20000010845 */
[-CC-:B------:R-:W-:Y:S01]  /*d100*/  FFMA.FTZ R130, R130, R58.reuse, -R69.reuse ;  /* 0x0000003a82827223 */ /* 0x180fe20000010845 */
[----:B------:R-:W-:-:S01]  /*d110*/  FFMA.FTZ R131, R131, R58, -R69 ;  /* 0x0000003a83837223 */ /* 0x000fc20000010845 */
[-CC-:B------:R-:W-:Y:S01]  /*d120*/  FFMA.FTZ R106, R106, R58.reuse, -R69.reuse ;  /* 0x0000003a6a6a7223 */ /* 0x180fe20000010845 */
[----:B------:R-:W-:-:S01]  /*d130*/  FFMA.FTZ R107, R107, R58, -R69 ;  /* 0x0000003a6b6b7223 */ /* 0x000fc20000010845 */
[-CC-:B------:R-:W-:Y:S01]  /*d140*/  FFMA.FTZ R110, R110, R58.reuse, -R69.reuse ;  /* 0x0000003a6e6e7223 */ /* 0x180fe20000010845 */
[----:B------:R-:W-:-:S01]  /*d150*/  FFMA.FTZ R111, R111, R58, -R69 ;  /* 0x0000003a6f6f7223 */ /* 0x000fc20000010845 */
[----:B------:R-:W-:Y:S01]  /*d160*/  MUFU.EX2 R134, R134 ;  /* 0x0000008600867308 */ /* 0x000fe20000000800 */
[----:B------:R-:W-:-:S01]  /*d170*/  FFMA.FTZ R114, R114, R58, -R69 ;  /* 0x0000003a72727223 */ /* 0x000fc20000010845 */
[-CC-:B------:R-:W-:Y:S01]  /*d180*/  FFMA.FTZ R115, R115, R58.reuse, -R69.reuse ;  /* 0x0000003a73737223 */ /* 0x180fe20000010845 */
[----:B------:R-:W-:-:S01]  /*d190*/  FFMA.FTZ R118, R118, R58, -R69 ;  /* 0x0000003a76767223 */ /* 0x000fc20000010845 */
[-CC-:B------:R-:W-:Y:S01]  /*d1a0*/  FFMA.FTZ R119, R119, R58.reuse, -R69.reuse ;  /* 0x0000003a77777223 */ /* 0x180fe20000010845 */
[----:B------:R-:W-:-:S01]  /*d1b0*/  FFMA.FTZ R90, R90, R58, -R69 ;  /* 0x0000003a5a5a7223 */ /* 0x000fc20000010845 */
[-CC-:B------:R-:W-:Y:S01]  /*d1c0*/  FFMA.FTZ R91, R91, R58.reuse, -R69.reuse ;  /* 0x0000003a5b5b7223 */ /* 0x180fe20000010845 */
[----:B------:R-:W-:-:S01]  /*d1d0*/  FFMA.FTZ R94, R94, R58, -R69 ;  /* 0x0000003a5e5e7223 */ /* 0x000fc20000010845 */
[----:B------:R-:W1:Y:S01]  /*d1e0*/  MUFU.EX2 R10, R10 ;  /* 0x0000000a000a7308 */ /* 0x000e620000000800 */
[----:B0-----:R-:W-:-:S01]  /*d1f0*/  FFMA.FTZ R20, R12, R20, R8 ;  /* 0x000000140c147223 */ /* 0x001fc20000010008 */
[-CC-:B------:R-:W-:Y:S01]  /*d200*/  FFMA.FTZ R95, R95, R58.reuse, -R69.reuse ;  /* 0x0000003a5f5f7223 */ /* 0x180fe20000010845 */
        /* <DEDUP_REMOVED lines=13> */
[----:B------:R-:W2:Y:S01]  /*d2e0*/  MUFU.EX2 R11, R11 ;  /* 0x0000000b000b7308 */ /* 0x000ea20000000800 */
[----:B-1----:R-:W-:-:S01]  /*d2f0*/  FFMA.FTZ R15, R134, R15, R10 ;  /* 0x0000000f860f7223 */ /* 0x002fc2000001000a */
[-CC-:B------:R-:W-:Y:S01]  /*d300*/  FFMA.FTZ R132, R132, R58.reuse, -R69.reuse ;  /* 0x0000003a84847223 */ /* 0x180fe20000010845 */
[----:B------:R-:W-:-:S01]  /*d310*/  FFMA.FTZ R133, R133, R58, -R69 ;  /* 0x0000003a85857223 */ /* 0x000fc20000010845 */
[-CC-:B------:R-:W-:Y:S01]  /*d320*/  FFMA.FTZ R62, R62, R58.reuse, -R69.reuse ;  /* 0x0000003a3e3e7223 */ /* 0x180fe20000010845 */
[----:B------:R-:W-:-:S01]  /*d330*/  FFMA.FTZ R63, R63, R58, -R69 ;  /* 0x0000003a3f3f7223 */ /* 0x000fc20000010845 */
[-CC-:B------:R-:W-:Y:S01]  /*d340*/  FFMA.FTZ R66, R66, R58.reuse, -R69.reuse ;  /* 0x0000003a42427223 */ /* 0x180fe20000010845 */
[----:B------:R-:W-:-:S01]  /*d350*/  FFMA.FTZ R67, R67, R58, -R69 ;  /* 0x0000003a43437223 */ /* 0x000fc20000010845 */
[----:B------:R-:W1:Y:S01]  /*d360*/  MUFU.EX2 R120, R120 ;  /* 0x0000007800787308 */ /* 0x000e620000000800 */
[----:B------:R-:W-:-:S01]  /*d370*/  FFMA.FTZ R70, R70, R58, -R69 ;  /* 0x0000003a46467223 */ /* 0x000fc20000010845 */
[----:B------:R-:W-:Y:S01]  /*d380*/  FFMA.FTZ R69, R71, R58, -R69 ;  /* 0x0000003a47457223 */ /* 0x000fe20000010845 */
[----:B0-----:R-:W-:-:S05]  /*d390*/  FADD.FTZ R20, R9, R20 ;  /* 0x0000001409147221 */ /* 0x001fca0000010000 */
        /* <DEDUP_REMOVED lines=149> */
[----:B0-----:R-:W-:-:S01]  /*dcf0*/  FADD.FTZ R71, R70, R20 ;  /* 0x0000001446477221 */ /* 0x001fc20000010000 */
[----:B--2---:R-:W-:-:S03]  /*dd00*/  FADD.FTZ R20, R3, R15 ;  /* 0x0000000f03147221 */ /* 0x004fc60000010000 */
[----:B-1----:R-:W-:Y:S01]  /*dd10*/  FADD.FTZ R15, R69, R71 ;  /* 0x00000047450f7221 */ /* 0x002fe20000010000 */
[----:B------:R-:W-:Y:S06]  /*dd20*/  @!P0 BRA `(.L_x_504) ;  /* 0x0000000000048947 */ /* 0x000fec0003800000 */
[----:B------:R-:W-:Y:S01]  /*dd30*/  BPT.TRAP 0x1 ;  /* 0x000000040000795c */ /* 0x000fe20000300000 */
.L_x_504:
[----:B------:R-:W-:Y:S01]  /*dd40*/  F2FP.SATFINITE.E4M3.F32.PACK_AB_MERGE_C R120, R121, R120, RZ ;  /* 0x000000787978723e */ /* 0x000fe200048070ff */
[----:B------:R-:W-:Y:S01]  /*dd50*/  VIADD R14, R14, 0x13260 ;  /* 0x000132600e0e7836 */ /* 0x000fe20000000000 */
[----:B------:R-:W-:Y:S01]  /*dd60*/  ISETP.GT.AND P1, PT, R0, RZ, PT ;  /* 0x000000ff0000720c */ /* 0x000fe20003f24270 */
[----:B------:R-:W-:Y:S01]  /*dd70*/  FMUL.FTZ R24, R24, R12 ;  /* 0x0000000c18187220 */ /* 0x000fe20000410000 */
[----:B------:R-:W-:Y:S01]  /*dd80*/  F2FP.SATFINITE.E4M3.F32.PACK_AB_MERGE_C R152, R9, R8, R120 ;  /* 0x000000080998723e */ /* 0x000fe20004807078 */
[-C--:B------:R-:W-:Y:S01]  /*dd90*/  FMUL.FTZ R25, R25, R12.reuse ;  /* 0x0000000c19197220 */ /* 0x080fe20000410000 */
[----:B------:R0:W5:Y:S01]  /*dda0*/  LDL R9, [R1+0x1c] ;  /* 0x00001c0001097983 */ /* 0x0001620000100800 */
[----:B------:R-:W-:Y:S01]  /*ddb0*/  PRMT R14, R136, 0x654, R14 ;  /* 0x00000654880e7816 */ /* 0x000fe2000000000e */
[----:B------:R-:W-:Y:S01]  /*ddc0*/  FMUL.FTZ R28, R28, R12 ;  /* 0x0000000c1c1c7220 */ /* 0x000fe20000410000 */
[----:B------:R-:W-:Y:S01]  /*ddd0*/  F2FP.SATFINITE.E4M3.F32.PACK_AB_MERGE_C R3, R3, R68, RZ ;  /* 0x000000440303723e */ /* 0x000fe200048070ff */
[----:B------:R0:W5:Y:S01]  /*dde0*/  LDL R8, [R1+0x14] ;  /* 0x0000140001087983 */ /* 0x0001620000100800 */
[----:B------:R-:W-:Y:S01]  /*ddf0*/  F2FP.SATFINITE.E4M3.F32.PACK_AB_MERGE_C R122, R123, R122, RZ ;  /* 0x0000007a7b7a723e */ /* 0x000fe200048070ff */
[----:B------:R0:W-:Y:S01]  /*de00*/  SYNCS.ARRIVE.TRANS64.RED.A1T0 RZ, [R14+URZ], RZ ;  /* 0x000000ff0eff79a7 */ /* 0x0001e2000810043f */
[----:B------:R-:W-:Y:S01]  /*de10*/  F2FP.SATFINITE.E4M3.F32.PACK_AB_MERGE_C R128, R129, R128, RZ ;  /* 0x000000808180723e */ /* 0x000fe200048070ff */
[----:B------:R-:W-:Y:S01]  /*de20*/  FMUL.FTZ R29, R29, R12 ;  /* 0x0000000c1d1d7220 */ /* 0x000fe20000410000 */
        /* <DEDUP_REMOVED lines=13> */
[-C--:B------:R-:W-:Y:S01]  /*df00*/  FMUL.FTZ R44, R44, R12.reuse ;  /* 0x0000000c2c2c7220 */ /* 0x080fe20000410000 */
        /* <DEDUP_REMOVED lines=18> */
[----:B------:R-:W-:Y:S01]  /*e030*/  F2FP.SATFINITE.E4M3.F32.PACK_AB_MERGE_C R146, R65, R64, R3 ;  /* 0x000000404192723e */ /* 0x000fe20004807003 */
        /* <DEDUP_REMOVED lines=24> */
[----:B------:R-:W-:Y:S01]  /*e1c0*/  VIADD R0, R0, 0xffffffff ;  /* 0xffffffff00007836 */ /* 0x000fe20000000000 */
[----:B------:R-:W-:Y:S01]  /*e1d0*/  F2FP.SATFINITE.E4M3.F32.PACK_AB_MERGE_C R141, R75, R74, R78 ;  /* 0x0000004a4b8d723e */ /* 0x000fe2000480704e */
[----:B------:R-:W-:Y:S01]  /*e1e0*/  IMAD.MOV.U32 R3, RZ, RZ, R59 ;  /* 0x000000ffff037224 */ /* 0x000fe200078e003b */
[----:B------:R-:W-:Y:S01]  /*e1f0*/  F2FP.SATFINITE.E4M3.F32.PACK_AB_MERGE_C R142, R81, R80, R84 ;  /* 0x00000050518e723e */ /* 0x000fe20004807054 */
[----:B------:R-:W-:Y:S01]  /*e200*/  IMAD.MOV.U32 R12, RZ, RZ, R56 ;  /* 0x000000ffff0c7224 */ /* 0x000fe200078e0038 */
[----:B------:R-:W-:-:S02]  /*e210*/  F2FP.SATFINITE.E4M3.F32.PACK_AB_MERGE_C R143, R83, R82, R86 ;  /* 0x00000052538f723e */ /* 0x000fc40004807056 */
[----:B------:R-:W-:Y:S02]  /*e220*/  F2FP.SATFINITE.E4M3.F32.PACK_AB_MERGE_C R144, R57, R101, R60 ;  /* 0x000000653990723e */ /* 0x000fe4000480703c */
[----:B------:R-:W-:Y:S02]  /*e230*/  F2FP.SATFINITE.E4M3.F32.PACK_AB_MERGE_C R145, R133, R132, R62 ;  /* 0x000000848591723e */ /* 0x000fe4000480703e */
[----:B------:R-:W-:Y:S01]  /*e240*/  F2FP.SATFINITE.E4M3.F32.PACK_AB_MERGE_C R147, R67, R66, R69 ;  /* 0x000000424393723e */ /* 0x000fe20004807045 */
[----:B0-----:R-:W-:Y:S06]  /*e250*/  @P1 BRA `(.L_x_505) ;  /* 0xffffffd000581947 */ /* 0x001fec000383ffff */
.L_x_492:
[----:B------:R-:W-:Y:S05]  /*e260*/  BSYNC B0 ;  /* 0x0000000000007941 */ /* 0x000fea0003800000 */
.L_x_491:
[----:B------:R-:W-:Y:S06]  /*e270*/  BAR.ARV 0x8, 0x200 ;  /* 0x0208000000007b1d */ /* 0x000fec0000002000 */
[----:B------:R-:W-:Y:S05]  /*e280*/  @!P0 BRA `(.L_x_506) ;  /* 0x0000000000048947 */ /* 0x000fea0003800000 */
[----:B------:R-:W-:Y:S01]  /*e290*/  BPT.TRAP 0x1 ;  /* 0x000000040000795c */ /* 0x000fe20000300000 */
.L_x_506:
[----:B------:R-:W2:Y:S04]  /*e2a0*/  LDL R0, [R1+0x1c] ;  /* 0x00001c0001007983 */ /* 0x000ea80000100800 */
[----:B------:R-:W3:Y:S01]  /*e2b0*/  LDL R2, [R1+0x14] ;  /* 0x0000140001027983 */ /* 0x000ee20000100800 */
[----:B--2---:R-:W-:Y:S02]  /*e2c0*/  SHF.L.U32 R3, R0, 0x1f, RZ ;  /* 0x0000001f00037819 */ /* 0x004fe400000006ff */
[----:B---3-5:R-:W-:-:S04]  /*e2d0*/  LEA R8, R2, R18, 0x3 ;  /* 0x0000001202087211 */ /* 0x028fc800078e18ff */
[----:B------:R0:W1:Y:S01]  /*e2e0*/  SYNCS.PHASECHK.TRANS64.TRYWAIT P1, [R8+URZ+0x13250], R3 ;  /* 0x01325003080075a7 */ /* 0x000062000802017f */
[----:B------:R-:W-:Y:S05]  /*e2f0*/  @!P0 BRA `(.L_x_507) ;  /* 0x0000000000048947 */ /* 0x000fea0003800000 */
[----:B------:R-:W-:Y:S01]  /*e300*/  BPT.TRAP 0x1 ;  /* 0x000000040000795c */ /* 0x000fe20000300000 */
.L_x_507:
[----:B------:R-:W-:Y:S04]  /*e310*/  BSSY B0, `(.L_x_508) ;  /* 0x0000004000007945 */ /* 0x000fe80003800000 */
[----:B-1----:R-:W-:Y:S05]  /*e320*/  @P1 BRA `(.L_x_509) ;  /* 0x0000000000081947 */ /* 0x002fea0003800000 */
[----:B------:R-:W1:Y:S02]  /*e330*/  SYNCS.PHASECHK.TRANS64.TRYWAIT P1, [R8+URZ+0x13250], R3 ;  /* 0x01325003080075a7 */ /* 0x000e64000802017f */
[----:B-1----:R-:W-:Y:S05]  /*e340*/  @!P1 BRA `(.L_x_510) ;  /* 0x000000a0003c9947 */ /* 0x002fea0003800000 */
.L_x_509:
[----:B------:R-:W-:Y:S05]  /*e350*/  BSYNC B0 ;  /* 0x0000000000007941 */ /* 0x000fea0003800000 */
.L_x_508:
[----:B------:R-:W2:Y:S04]  /*e360*/  LDL R0, [R1+0x5c] ;  /* 0x00005c0001007983 */ /* 0x000ea80000100800 */
[----:B------:R-:W3:Y:S01]  /*e370*/  LDL R11, [R1+0x40] ;  /* 0x00004000010b7983 */ /* 0x000ee20000100800 */
[----:B------:R-:W-:-:S03]  /*e380*/  ULDC.64 UR4, c[0x0][0x9a0] ;  /* 0x0002680000047ab9 */ /* 0x000fc60000000a00 */
[----:B------:R-:W4:Y:S04]  /*e390*/  LDL.LU R10, [R1+0x8] ;  /* 0x00000800010a7983 */ /* 0x000f280000300800 */
[----:B------:R-:W5:Y:S01]  /*e3a0*/  LDL R14, [R1+0x14] ;  /* 0x00001400010e7983 */ /* 0x000f620000100800 */
[----:B------:R-:W-:Y:S01]  /*e3b0*/  VIADD R18, R18, 0x1000 ;  /* 0x0000100012127836 */ /* 0x000fe20000000000 */
[----:B------:R-:W-:Y:S01]  /*e3c0*/  ISETP.NE.U32.AND P1, PT, RZ, UR4, PT ;  /* 0x00000004ff007c0c */ /* 0x000fe2000bf25070 */
[----:B01----:R-:W-:Y:S01]  /*e3d0*/  IMAD.MOV.U32 R3, RZ, RZ, -0x3ffffff0 ;  /* 0xc0000010ff037424 */ /* 0x003fe200078e00ff */
[----:B------:R-:W-:Y:S02]  /*e3e0*/  WARPGROUP.ARRIVE ;  /* 0x00000000000079c5 */ /* 0x000fe40000000000 */
[----:B------:R-:W-:-:S02]  /*e3f0*/  SHF.R.U32.HI R18, RZ, 0x4, R18 ;  /* 0x00000004ff127819 */ /* 0x000fc40000011612 */
[----:B------:R-:W-:Y:S02]  /*e400*/  R2UR UR7, R3 ;  /* 0x00000000030772ca */ /* 0x000fe400000e0000 */
[----:B------:R-:W-:Y:S02]  /*e410*/  LOP3.LUT R18, R18, 0x3fff, RZ, 0xc0, !PT ;  /* 0x00003fff12127812 */ /* 0x000fe400078ec0ff */
[----:B------:R-:W-:Y:S02]  /*e420*/  ISETP.NE.AND.EX P1, PT, RZ, UR5, PT, P1 ;  /* 0x00000005ff007c0c */ /* 0x000fe4000bf25310 */
[----:B------:R-:W-:-:S11]  /*e430*/  LOP3.LUT R18, R18, 0x10000, RZ, 0xfc, !PT ;  /* 0x0001000012127812 */ /* 0x000fd600078efcff */
[----:B------:R-:W2:Y:S08]  /*e440*/  @P1 LDC.64 R6, c[0x0][0x9c8] ;  /* 0x00027200ff061b82 */ /* 0x000eb00000000a00 */
[----:B------:R-:W0:Y:S01]  /*e450*/  @P1 LDC.64 R4, c[0x0][0x9d0] ;  /* 0x00027400ff041b82 */ /* 0x000e220000000a00 */
[----:B--2---:R-:W-:-:S04]  /*e460*/  @P1 IMAD R0, R0, R6, RZ ;  /* 0x0000000600001224 */ /* 0x004fc800078e02ff */
[C---:B---3--:R-:W-:Y:S02]  /*e470*/  @P1 IMAD R3, R11.reuse, R7, R0 ;  /* 0x000000070b031224 */ /* 0x048fe400078e0200 */
[----:B------:R-:W-:Y:S01]  /*e480*/  @P1 IMAD.WIDE.U32 R6, R11, R6, RZ ;  /* 0x000000060b061225 */ /* 0x000fe200078e00ff */
[----:B----4-:R-:W-:-:S03]  /*e490*/  @P1 SHF.R.S32.HI R9, RZ, 0x1f, R10 ;  /* 0x0000001fff091819 */ /* 0x010fc6000001140a */
[----:B------:R-:W-:Y:S02]  /*e4a0*/  @P1 IMAD.IADD R7, R7, 0x1, R3 ;  /* 0x0000000107071824 */ /* 0x000fe400078e0203 */
[----:B-----5:R-:W-:Y:S02]  /*e4b0*/  IMAD R2, R14, 0x280, R18 ;  /* 0x000002800e027824 */ /* 0x020fe400078e0212 */
[-C--:B0-----:R-:W-:Y:S01]  /*e4c0*/  @P1 IMAD R0, R9, R4.reuse, RZ ;  /* 0x0000000409001224 */ /* 0x081fe200078e02ff */
[----:B------:R-:W-:Y:S02]  /*e4d0*/  MOV R9, 0x3f800000 ;  /* 0x3f80000000097802 */ /* 0x000fe40000000f00 */
[----:B------:R-:W-:Y:S01]  /*e4e0*/  R2UR UR6, R2 ;  /* 0x00000000020672ca */ /* 0x000fe200000e0000 */
[C---:B------:R-:W-:Y:S02]  /*e4f0*/  @P1 IMAD R3, R10.reuse, R5, R0 ;  /* 0x000000050a031224 */ /* 0x040fe400078e0200 */
[----:B------:R-:W-:-:S04]  /*e500*/  @P1 IMAD.WIDE.U32 R4, R10, R4, R6 ;  /* 0x000000040a041225 */ /* 0x000fc800078e0006 */
[----:B------:R-:W-:Y:S01]  /*e510*/  @P1 IMAD.IADD R3, R5, 0x1, R3 ;  /* 0x0000000105031824 */ /* 0x000fe200078e0203 */
[----:B------:R-:W-:-:S05]  /*e520*/  @P1 LEA R6, P2, R4, UR4, 0x2 ;  /* 0x0000000404061c11 */ /* 0x000fca000f8410ff */
[----:B------:R-:W-:Y:S01]  /*e530*/  QGMMA.64x64x32.F32.E4M3.E4M3 R24, R152, gdesc[UR4], R24, gsb0 ;  /* 0x00e0000498187df3 */ /* 0x000fe20008000818 */
[----:B------:R-:W-:Y:S01]  /*e540*/  @P1 LEA.HI.X R7, R4, UR5, R3, 0x2, P2 ;  /* 0x0000000504071c11 */ /* 0x000fe200090f1403 */
[----:B------:R-:W-:Y:S02]  /*e550*/  VIADD R4, R2, 0x80 ;  /* 0x0000008002047836 */ /* 0x000fe40000000000 */
[----:B------:R-:W-:Y:S02]  /*e560*/  IMAD.MOV.U32 R5, RZ, RZ, -0x3ffffff0 ;  /* 0xc0000010ff057424 */ /* 0x000fe400078e00ff */
[----:B------:R0:W2:Y:S01]  /*e570*/  @P1 LDG.E R9, desc[UR40][R6.64] ;  /* 0x0000002806091981 */ /* 0x0000a2000c1e1900 */
[----:B------:R-:W-:Y:S02]  /*e580*/  R2UR UR6, R4 ;  /* 0x00000000040672ca */ /* 0x000fe400000e0000 */
[----:B------:R-:W-:Y:S01]  /*e590*/  R2UR UR7, R5 ;  /* 0x00000000050772ca */ /* 0x000fe200000e0000 */
[----:B------:R-:W-:-:S02]  /*e5a0*/  VIADD R4, R2, 0x100 ;  /* 0x0000010002047836 */ /* 0x000fc40000000000 */
[----:B------:R-:W-:Y:S01]  /*e5b0*/  IMAD.MOV.U32 R5, RZ, RZ, -0x3ffffff0 ;  /* 0xc0000010ff057424 */ /* 0x000fe200078e00ff */
[----:B------:R-:W-:Y:S02]  /*e5c0*/  WARPGROUP.DEPBAR.LE gsb0, 0x0 ;  /* 0x00008000000079c5 */ /* 0x000fe40000010000 */
[----:B------:R-:W-:-:S07]  /*e5d0*/  WARPGROUP.ARRIVE ;  /* 0x00000000000079c5 */ /* 0x000fce0000000000 */
[----:B------:R-:W-:Y:S01]  /*e5e0*/  QGMMA.64x64x32.F32.E4M3.E4M3 R24, R148, gdesc[UR4], R24, gsb0 ;  /* 0x00e0000494187df3 */ /* 0x000fe20008000818 */
[----:B------:R-:W-:Y:S02]  /*e5f0*/  R2UR UR6, R4 ;  /* 0x00000000040672ca */ /* 0x000fe400000e0000 */
[----:B------:R-:W-:Y:S01]  /*e600*/  R2UR UR7, R5 ;  /* 0x00000000050772ca */ /* 0x000fe200000e0000 */
[----:B------:R-:W-:Y:S01]  /*e610*/  IMAD.MOV.U32 R5, RZ, RZ, -0x3ffffff0 ;  /* 0xc0000010ff057424 */ /* 0x000fe200078e00ff */
[----:B------:R-:W-:Y:S01]  /*e620*/  IADD3 R4, R2, 0x180, RZ ;  /* 0x0000018002047810 */ /* 0x000fe20007ffe0ff */
[----:B------:R-:W-:Y:S02]  /*e630*/  WARPGROUP.DEPBAR.LE gsb0, 0x0 ;  /* 0x00008000000079c5 */ /* 0x000fe40000010000 */
[----:B------:R-:W-:-:S08]  /*e640*/  WARPGROUP.ARRIVE ;  /* 0x00000000000079c5 */ /* 0x000fd00000000000 */
[----:B------:R-:W-:Y:S01]  /*e650*/  QGMMA.64x64x32.F32.E4M3.E4M3 R24, R136, gdesc[UR4], R24, gsb0 ;  /* 0x00e0000488187df3 */ /* 0x000fe20008000818 */
[----:B------:R-:W-:Y:S02]  /*e660*/  R2UR UR6, R4 ;  /* 0x00000000040672ca */ /* 0x000fe400000e0000 */
[----:B------:R-:W-:Y:S01]  /*e670*/  R2UR UR7, R5 ;  /* 0x00000000050772ca */ /* 0x000fe200000e0000 */
[----:B------:R-:W1:Y:S04]  /*e680*/  SHFL.BFLY PT, R3, R20, 0x2, 0x1f ;  /* 0x0c401f0014037f89 */ /* 0x000e6800000e0000 */
[----:B------:R-:W3:Y:S01]  /*e690*/  SHFL.BFLY PT, R4, R15, 0x2, 0x1f ;  /* 0x0c401f000f047f89 */ /* 0x000ee200000e0000 */
[----:B------:R-:W-:Y:S01]  /*e6a0*/  VIADD R2, R2, 0x200 ;  /* 0x0000020002027836 */ /* 0x000fe20000000000 */
[----:B------:R-:W-:-:S02]  /*e6b0*/  WARPGROUP.DEPBAR.LE gsb0, 0x0 ;  /* 0x00008000000079c5 */ /* 0x000fc40000010000 */
[----:B------:R-:W-:-:S06]  /*e6c0*/  WARPGROUP.ARRIVE ;  /* 0x00000000000079c5 */ /* 0x000fcc0000000000 */
[----:B------:R-:W-:Y:S01]  /*e6d0*/  QGMMA.64x64x32.F32.E4M3.E4M3 R24, R140, gdesc[UR4], R24, gsb0 ;  /* 0x00e000048c187df3 */ /* 0x000fe20008000818 */
[----:B-1----:R-:W-:-:S01]  /*e6e0*/  FADD.FTZ R0, R3, R20 ;  /* 0x0000001403007221 */ /* 0x002fc20000010000 */
[----:B------:R-:W-:Y:S01]  /*e6f0*/  IMAD.MOV.U32 R3, RZ, RZ, -0x3ffffff0 ;  /* 0xc0000010ff037424 */ /* 0x000fe200078e00ff */
[----:B------:R-:W-:-:S04]  /*e700*/  R2UR UR6, R2 ;  /* 0x00000000020672ca */ /* 0x000fc800000e0000 */
[----:B------:R-:W-:Y:S01]  /*e710*/  R2UR UR7, R3 ;  /* 0x00000000030772ca */ /* 0x000fe200000e0000 */
[----:B------:R-:W1:Y:S01]  /*e720*/  SHFL.BFLY PT, R5, R0, 0x1, 0x1f ;  /* 0x0c201f0000057f89 */ /* 0x000e6200000e0000 */
[----:B---3--:R-:W-:-:S05]  /*e730*/  FADD.FTZ R4, R4, R15 ;  /* 0x0000000f04047221 */ /* 0x008fca0000010000 */
[----:B------:R-:W3:Y:S01]  /*e740*/  SHFL.BFLY PT, R3, R4, 0x1, 0x1f ;  /* 0x0c201f0004037f89 */ /* 0x000ee200000e0000 */
[----:B0-----:R-:W-:Y:S02]  /*e750*/  IMAD.MOV.U32 R6, RZ, RZ, RZ ;  /* 0x000000ffff067224 */ /* 0x001fe400078e00ff */
[----:B-1----:R-:W-:-:S05]  /*e760*/  FADD.FTZ R7, R0, R5 ;  /* 0x0000000500077221 */ /* 0x002fca0000010000 */
[----:B------:R-:W-:Y:S01]  /*e770*/  FSETP.NE.FTZ.AND P1, PT, R7, RZ, PT ;  /* 0x000000ff0700720b */ /* 0x000fe20003f35000 */
[----:B---3--:R-:W-:-:S01]  /*e780*/  FADD.FTZ R11, R4, R3 ;  /* 0x00000003040b7221 */ /* 0x008fc20000010000 */
[----:B------:R-:W-:Y:S01]  /*e790*/  FMUL.FTZ R13, R7, 0.00390625 ;  /* 0x3b800000070d7820 */ /* 0x000fe20000410000 */
[----:B------:R-:W-:Y:S02]  /*e7a0*/  WARPGROUP.DEPBAR.LE gsb0, 0x0 ;  /* 0x00008000000079c5 */ /* 0x000fe40000010000 */
[----:B------:R-:W-:-:S06]  /*e7b0*/  WARPGROUP.ARRIVE ;  /* 0x00000000000079c5 */ /* 0x000fcc0000000000 */
[----:B------:R-:W-:Y:S01]  /*e7c0*/  QGMMA.64x64x32.F32.E4M3.E4M3 R24, R144, gdesc[UR4], R24, gsb0 ;  /* 0x00e0000490187df3 */ /* 0x000fe20008000818 */
[----:B------:R-:W-:Y:S01]  /*e7d0*/  FMUL.FTZ R5, R11, 0.00390625 ;  /* 0x3b8000000b057820 */ /* 0x000fe20000410000 */
[----:B------:R-:W-:Y:S01]  /*e7e0*/  FSETP.NE.FTZ.AND P2, PT, R13, RZ, PT ;  /* 0x000000ff0d00720b */ /* 0x000fe20003f55000 */
[----:B------:R-:W-:Y:S03]  /*e7f0*/  @P1 MUFU.RCP R6, R7 ;  /* 0x0000000700061308 */ /* 0x000fe60000001000 */
[----:B------:R-:W-:Y:S02]  /*e800*/  FSETP.NE.FTZ.AND P3, PT, R5, RZ, PT ;  /* 0x000000ff0500720b */ /* 0x000fe40003f75000 */
[----:B------:R-:W-:Y:S02]  /*e810*/  FSETP.NE.FTZ.AND P1, PT, R11, RZ, PT ;  /* 0x000000ff0b00720b */ /* 0x000fe40003f35000 */
[----:B------:R-:W-:-:S05]  /*e820*/  MOV R10, RZ ;  /* 0x000000ff000a7202 */ /* 0x000fca0000000f00 */
[----:B------:R-:W0:Y:S08]  /*e830*/  @P2 MUFU.LG2 R4, R13 ;  /* 0x0000000d00042308 */ /* 0x000e300000000c00 */
[----:B------:R-:W1:Y:S08]  /*e840*/  @P3 MUFU.LG2 R5, R5 ;  /* 0x0000000500053308 */ /* 0x000e700000000c00 */
[----:B------:R-:W3:Y:S01]  /*e850*/  @P1 MUFU.RCP R10, R11 ;  /* 0x0000000b000a1308 */ /* 0x000ee20000001000 */
[C---:B------:R-:W-:Y:S01]  /*e860*/  @P2 FMUL.FTZ R3, R58.reuse, 0.69314718246459960938 ;  /* 0x3f3172183a032820 */ /* 0x040fe20000410000 */
[----:B------:R-:W-:Y:S01]  /*e870*/  @P3 FMUL.FTZ R15, R58, 0.69314718246459960938 ;  /* 0x3f3172183a0f3820 */ /* 0x000fe20000410000 */
[----:B0-----:R-:W-:Y:S01]  /*e880*/  @P2 FMUL.FTZ R4, R4, 0.69314718246459960938 ;  /* 0x3f31721804042820 */ /* 0x001fe20000410000 */
[----:B------:R-:W-:-:S02]  /*e890*/  IMAD.MOV.U32 R2, RZ, RZ, -0x800000 ;  /* 0xff800000ff027424 */ /* 0x000fc400078e00ff */
[----:B--2---:R-:W-:Y:S01]  /*e8a0*/  FMUL.FTZ R6, R6, R9 ;  /* 0x0000000906067220 */ /* 0x004fe20000410000 */
[----:B------:R-:W-:Y:S02]  /*e8b0*/  IMAD.MOV.U32 R0, RZ, RZ, -0x800000 ;  /* 0xff800000ff007424 */ /* 0x000fe400078e00ff */
[----:B-1----:R-:W-:Y:S01]  /*e8c0*/  @P3 FMUL.FTZ R12, R5, 0.69314718246459960938 ;  /* 0x3f317218050c3820 */ /* 0x002fe20000410000 */
[----:B------:R-:W-:-:S03]  /*e8d0*/  @P2 FFMA.FTZ R2, R3, R56, R4 ;  /* 0x0000003803022223 */ /* 0x000fc60000010004 */
[----:B------:R-:W-:Y:S01]  /*e8e0*/  @P3 FFMA.FTZ R0, R15, R59, R12 ;  /* 0x0000003b0f003223 */ /* 0x000fe2000001000c */
[----:B---3--:R-:W-:Y:S01]  /*e8f0*/  FMUL.FTZ R18, R10, R9 ;  /* 0x000000090a127220 */ /* 0x008fe20000410000 */
[----:B------:R-:W-:Y:S02]  /*e900*/  WARPGROUP.DEPBAR.LE gsb0, 0x0 ;  /* 0x00008000000079c5 */ /* 0x000fe40000010000 */
[----:B------:R-:W-:Y:S05]  /*e910*/  @!P0 BRA `(.L_x_511) ;  /* 0x0000000000048947 */ /* 0x000fea0003800000 */
[----:B------:R-:W-:Y:S01]  /*e920*/  BPT.TRAP 0x1 ;  /* 0x000000040000795c */ /* 0x000fe20000300000 */
.L_x_511:
[----:B------:R-:W2:Y:S01]  /*e930*/  LDL.LU R3, [R1+0x2c] ;  /* 0x00002c0001037983 */ /* 0x000ea20000300800 */
[----:B------:R-:W-:Y:S02]  /*e940*/  VIADD R8, R8, 0x13260 ;  /* 0x0001326008087836 */ /* 0x000fe40000000000 */
[-C--:B------:R-:W-:Y:S01]  /*e950*/  FMUL.FTZ R61, R24, R6.reuse ;  /* 0x00000006183d7220 */ /* 0x080fe20000410000 */
[-C--:B------:R-:W-:Y:S01]  /*e960*/  FMUL.FTZ R59, R25, R6.reuse ;  /* 0x00000006193b7220 */ /* 0x080fe20000410000 */
[----:B------:R-:W3:Y:S04]  /*e970*/  LDL.LU R63, [R1+0x1c] ;  /* 0x00001c00013f7983 */ /* 0x000ee80000300800 */
[----:B------:R-:W4:Y:S01]  /*e980*/  LDL.LU R62, [R1+0x54] ;  /* 0x00005400013e7983 */ /* 0x000f220000300800 */
        /* <DEDUP_REMOVED lines=26> */
[----:B------:R-:W-:Y:S01]  /*eb30*/  FMUL.FTZ R55, R55, R18 ;  /* 0x0000001237377220 */ /* 0x000fe20000410000 */
[----:B--2---:R-:W-:-:S04]  /*eb40*/  PRMT R4, R3, 0x654, R8 ;  /* 0x0000065403047816 */ /* 0x004fc80000000008 */
[----:B------:R0:W-:Y:S02]  /*eb50*/  SYNCS.ARRIVE.TRANS64.RED.A1T0 RZ, [R4+URZ], RZ ;  /* 0x000000ff04ff79a7 */ /* 0x0001e4000810043f */
[----:B0-----:R-:W-:-:S05]  /*eb60*/  VIADD R4, R14, 0x1 ;  /* 0x000000010e047836 */ /* 0x001fca0000000000 */
[----:B------:R-:W-:-:S04]  /*eb70*/  ISETP.NE.AND P1, PT, R4, 0x2, PT ;  /* 0x000000020400780c */ /* 0x000fc80003f25270 */
[----:B------:R-:W-:Y:S02]  /*eb80*/  SEL R5, RZ, 0x1, P1 ;  /* 0x00000001ff057807 */ /* 0x000fe40000800000 */
[----:B------:R-:W-:Y:S02]  /*eb90*/  SEL R4, R4, RZ, P1 ;  /* 0x000000ff04047207 */ /* 0x000fe40000800000 */
[----:B---3--:R-:W-:Y:S02]  /*eba0*/  LOP3.LUT R63, R63, R5, RZ, 0x3c, !PT ;  /* 0x000000053f3f7212 */ /* 0x008fe400078e3cff */
[----:B----4-:R-:W-:Y:S01]  /*ebb0*/  IADD3 R62, R62, 0x1, RZ ;  /* 0x000000013e3e7810 */ /* 0x010fe20007ffe0ff */
[----:B------:R1:W-:Y:S04]  /*ebc0*/  STL [R1+0x14], R4 ;  /* 0x0000140401007387 */ /* 0x0003e80000100800 */
[----:B------:R1:W-:Y:S04]  /*ebd0*/  STL [R1+0x1c], R63 ;  /* 0x00001c3f01007387 */ /* 0x0003e80000100800 */
[----:B------:R1:W-:Y:S01]  /*ebe0*/  STL [R1+0x54], R62 ;  /* 0x0000543e01007387 */ /* 0x0003e20000100800 */
[-C--:B------:R-:W-:Y:S01]  /*ebf0*/  FMUL.FTZ R8, R49, R6.reuse ;  /* 0x0000000631087220 */ /* 0x080fe20000410000 */
[----:B------:R-:W-:Y:S01]  /*ec00*/  FMUL.FTZ R3, R53, R6 ;  /* 0x0000000635037220 */ /* 0x000fe20000410000 */
[-C--:B------:R-:W-:Y:S01]  /*ec10*/  FMUL.FTZ R14, R43, R18.reuse ;  /* 0x000000122b0e7220 */ /* 0x080fe20000410000 */
[----:B------:R-:W-:-:S07]  /*ec20*/  FMUL.FTZ R6, R51, R18 ;  /* 0x0000001233067220 */ /* 0x000fce0000410000 */
.L_x_461:
[----:B------:R-:W1:Y:S08]  /*ec30*/  S2UR UR4, SR_CgaCtaId ;  /* 0x00000000000479c3 */ /* 0x000e700000008800 */
[----:B------:R-:W-:Y:S01]  /*ec40*/  BAR.SYNC.DEFER_BLOCKING 0x5, 0x200 ;  /* 0x0148000000007b1d */ /* 0x000fe20000010000 */
[----:B------:R-:W-:-:S05]  /*ec50*/  MOV R18, 0x400 ;  /* 0x0000040000127802 */ /* 0x000fca0000000f00 */
[----:B------:R-:W-:Y:S01]  /*ec60*/  BSSY B0, `(.L_x_512) ;  /* 0x00001d8000007945 */ /* 0x000fe20003800000 */
[----:B-1----:R-:W-:-:S05]  /*ec70*/  IMAD.U32 R4, RZ, RZ, UR4 ;  /* 0x00000004ff047e24 */ /* 0x002fca000f8e00ff */
[----:B------:R-:W-:Y:S01]  /*ec80*/  LEA R18, R4, R18, 0x18 ;  /* 0x0000001204127211 */ /* 0x000fe200078ec0ff */
[----:B------:R-:W-:Y:S04]  /*ec90*/  STL [R1+0x2c], R4 ;  /* 0x00002c0401007387 */ /* 0x000fe80000100800 */
[----:B------:R-:W1:Y:S04]  /*eca0*/  LDS.128 R40, [R18+0x132d0] ;  /* 0x0132d00012287984 */ /* 0x000e680000000c00 */
[----:B-1----:R1:W-:Y:S04]  /*ecb0*/  STL.64 [R1], R40 ;  /* 0x0000002801007387 */ /* 0x0023e80000100a00 */
[----:B------:R1:W-:Y:S01]  /*ecc0*/  STL.64 [R1+0x8], R42 ;  /* 0x0000082a01007387 */ /* 0x0003e20000100a00 */
[----:B------:R-:W-:Y:S06]  /*ecd0*/  BAR.ARV 0x4, 0x200 ;  /* 0x0108000000007b1d */ /* 0x000fec0000002000 */
[----:B------:R-:W-:Y:S05]  /*ece0*/  @P0 BRA `(.L_x_513) ;  /* 0x0000001000cc0947 */ /* 0x000fea0003800000 */
[----:B------:R-:W2:Y:S01]  /*ecf0*/  LDL.LU R5, [R1+0x5c] ;  /* 0x00005c0001057983 */ /* 0x000ea20000300800 */
[----:B------:R-:W-:Y:S01]  /*ed00*/  ULDC.64 UR4, c[0x4][0x38] ;  /* 0x01000e0000047ab9 */ /* 0x000fe20000000a00 */
[----:B------:R-:W3:Y:S01]  /*ed10*/  S2R R29, SR_TID.X ;  /* 0x00000000001d7919 */ /* 0x000ee20000002100 */
[----:B------:R-:W-:Y:S01]  /*ed20*/  F2FP.BF16.F32.PACK_AB R37, R37, R48 ;  /* 0x000000302525723e */ /* 0x000fe200000010ff */
[----:B------:R-:W-:Y:S01]  /*ed30*/  ULDC.64 UR6, c[0x0][0xb98] ;  /* 0x0002e60000067ab9 */ /* 0x000fe20000000a00 */
[----:B------:R-:W4:Y:S04]  /*ed40*/  LDL.LU R4, [R1+0x40] ;  /* 0x0000400001047983 */ /* 0x000f280000300800 */
[----:B------:R-:W3:Y:S04]  /*ed50*/  LDL R39, [R1+0x84] ;  /* 0x0000840001277983 */ /* 0x000ee80000100800 */
[----:B------:R-:W3:Y:S04]  /*ed60*/  LDL R48, [R1+0x7c] ;  /* 0x00007c0001307983 */ /* 0x000ee80000100800 */
[----:B0-----:R-:W3:Y:S04]  /*ed70*/  LDL.LU R45, [R1+0x48] ;  /* 0x00004800012d7983 */ /* 0x001ee80000300800 */
[----:B------:R-:W3:Y:S01]  /*ed80*/  LDL.LU R46, [R1+0x4c] ;  /* 0x00004c00012e7983 */ /* 0x000ee20000300800 */
[----:B------:R-:W0:Y:S01]  /*ed90*/  S2R R35, SR_SWINHI ;  /* 0x0000000000237919 */ /* 0x000e220000002f00 */
[----:B------:R-:W-:-:S02]  /*eda0*/  F2FP.BF16.F32.PACK_AB R21, R21, R32 ;  /* 0x000000201515723e */ /* 0x000fc400000010ff */
[----:B------:R-:W-:Y:S01]  /*edb0*/  F2FP.BF16.F32.PACK_AB R20, R13, R20 ;  /* 0x000000140d14723e */ /* 0x000fe200000010ff */
[----:B-1----:R-:W3:Y:S01]  /*edc0*/  LDL R40, [R1+0x58] ;  /* 0x0000580001287983 */ /* 0x002ee20000100800 */
[----:B------:R-:W-:Y:S02]  /*edd0*/  F2FP.BF16.F32.PACK_AB R9, R9, R12 ;  /* 0x0000000c0909723e */ /* 0x000fe400000010ff */
[----:B------:R-:W-:Y:S01]  /*ede0*/  F2FP.BF16.F32.PACK_AB R36, R36, R57 ;  /* 0x000000392424723e */ /* 0x000fe200000010ff */
[----:B------:R-:W3:Y:S01]  /*edf0*/  LDL R42, [R1+0x44] ;  /* 0x00004400012a7983 */ /* 0x000ee20000100800 */
        /* <DEDUP_REMOVED lines=10> */
[----:B------:R-:W-:Y:S01]  /*eea0*/  F2FP.BF16.F32.PACK_AB R14, R11, R14 ;  /* 0x0000000e0b0e723e */ /* 0x000fe200000010ff */
[----:B------:R-:W-:Y:S01]  /*eeb0*/  BAR.SYNC.DEFER_BLOCKING 0x1, 0x180 ;  /* 0x0046000000007b1d */ /* 0x000fe20000010000 */
[----:B--2---:R-:W-:Y:S02]  /*eec0*/  IMAD.MOV.U32 R34, RZ, RZ, R5 ;  /* 0x000000ffff227224 */ /* 0x004fe400078e0005 */
[----:B----4-:R-:W-:Y:S02]  /*eed0*/  IMAD.MOV.U32 R38, RZ, RZ, R4 ;  /* 0x000000ffff267224 */ /* 0x010fe400078e0004 */
[----:B---3--:R-:W-:-:S05]  /*eee0*/  IMAD.SHL.U32 R4, R29, 0x4, RZ ;  /* 0x000000041d047824 */ /* 0x008fca00078e00ff */
[----:B------:R-:W-:-:S04]  /*eef0*/  LOP3.LUT R4, R4, 0xc, RZ, 0xc0, !PT ;  /* 0x0000000c04047812 */ /* 0x000fc800078ec0ff */
[----:B------:R-:W-:-:S04]  /*ef00*/  IADD3 R4, P0, R4, UR4, RZ ;  /* 0x0000000404047c10 */ /* 0x000fc8000ff1e0ff */
[----:B------:R-:W-:Y:S01]  /*ef10*/  IADD3.X R5, RZ, UR5, RZ, P0, !PT ;  /* 0x00000005ff057c10 */ /* 0x000fe200087fe4ff */
[----:B------:R-:W-:Y:S01]  /*ef20*/  IMAD.MOV.U32 R47, RZ, RZ, R38 ;  /* 0x000000ffff2f7224 */ /* 0x000fe200078e0026 */
[----:B------:R-:W-:-:S03]  /*ef30*/  ULDC.64 UR4, c[0x0][0xc00] ;  /* 0x0003000000047ab9 */ /* 0x000fc60000000a00 */
[----:B-----5:R1:W2:Y:S02]  /*ef40*/  LDG.E.CONSTANT R28, desc[UR40][R4.64] ;  /* 0x00000028041c7981 */ /* 0x0202a4000c1e9900 */
[----:B-1----:R-:W-:-:S04]  /*ef50*/  LOP3.LUT P1, R4, R29, 0x3, RZ, 0xc0, !PT ;  /* 0x000000031d047812 */ /* 0x002fc8000782c0ff */
[----:B------:R-:W-:-:S04]  /*ef60*/  ISETP.EQ.OR P1, PT, R4, 0x3, !P1 ;  /* 0x000000030400780c */ /* 0x000fc80004f22670 */
[----:B------:R-:W-:Y:S02]  /*ef70*/  SEL R29, R21, R20, P1 ;  /* 0x00000014151d7207 */ /* 0x000fe40000800000 */
[----:B------:R-:W-:Y:S02]  /*ef80*/  SEL R12, R20, R21, P1 ;  /* 0x00000015140c7207 */ /* 0x000fe40000800000 */
[----:B------:R-:W-:Y:S02]  /*ef90*/  MOV R20, R18 ;  /* 0x0000001200147202 */ /* 0x000fe40000000f00 */
[----:B0-----:R-:W-:Y:S02]  /*efa0*/  MOV R21, R35 ;  /* 0x0000002300157202 */ /* 0x001fe40000000f00 */
[----:B------:R-:W-:Y:S01]  /*efb0*/  SEL R25, R36, R33, P1 ;  /* 0x0000002124197207 */ /* 0x000fe20000800000 */
[----:B------:R-:W-:Y:S01]  /*efc0*/  IMAD.WIDE R6, R39, 0x2, R20 ;  /* 0x0000000227067825 */ /* 0x000fe200078e0214 */
[----:B------:R-:W-:-:S02]  /*efd0*/  SEL R36, R33, R36, P1 ;  /* 0x0000002421247207 */ /* 0x000fc40000800000 */
[----:B------:R-:W-:Y:S02]  /*efe0*/  SEL R13, R60, R59, P1 ;  /* 0x0000003b3c0d7207 */ /* 0x000fe40000800000 */
[----:B------:R-:W-:Y:S02]  /*eff0*/  SEL R33, R37, R44, P1 ;  /* 0x0000002c25217207 */ /* 0x000fe40000800000 */
[C---:B------:R-:W-:Y:S02]  /*f000*/  IADD3 R43, P0, R6.reuse, 0x60, RZ ;  /* 0x00000060062b7810 */ /* 0x040fe40007f1e0ff */
[----:B------:R-:W-:Y:S02]  /*f010*/  IADD3 R41, P2, R6, 0x40, RZ ;  /* 0x0000004006297810 */ /* 0x000fe40007f5e0ff */
[----:B------:R-:W-:Y:S02]  /*f020*/  SEL R60, R59, R60, P1 ;  /* 0x0000003c3b3c7207 */ /* 0x000fe40000800000 */
[----:B------:R-:W-:-:S02]  /*f030*/  SEL R44, R44, R37, P1 ;  /* 0x000000252c2c7207 */ /* 0x000fc40000800000 */
[----:B------:R-:W-:Y:S02]  /*f040*/  SEL R31, R9, R8, P1 ;  /* 0x00000008091f7207 */ /* 0x000fe40000800000 */
[----:B------:R-:W-:Y:S02]  /*f050*/  SEL R24, R8, R9, P1 ;  /* 0x0000000908187207 */ /* 0x000fe40000800000 */
[----:B------:R-:W-:Y:S02]  /*f060*/  SEL R35, R27, R26, P1 ;  /* 0x0000001a1b237207 */ /* 0x000fe40000800000 */
[----:B------:R-:W-:Y:S02]  /*f070*/  LOP3.LUT R8, R41, 0x380, RZ, 0xc0, !PT ;  /* 0x0000038029087812 */ /* 0x000fe400078ec0ff */
[----:B------:R-:W-:Y:S02]  /*f080*/  LOP3.LUT R30, R43, 0x380, RZ, 0xc0, !PT ;  /* 0x000003802b1e7812 */ /* 0x000fe400078ec0ff */
[----:B------:R-:W-:-:S02]  /*f090*/  SEL R26, R26, R27, P1 ;  /* 0x0000001b1a1a7207 */ /* 0x000fc40000800000 */
[----:B------:R-:W-:Y:S02]  /*f0a0*/  SEL R27, R15, R14, P1 ;  /* 0x0000000e0f1b7207 */ /* 0x000fe40000800000 */
[----:B------:R-:W-:Y:S02]  /*f0b0*/  SEL R14, R14, R15, P1 ;  /* 0x0000000f0e0e7207 */ /* 0x000fe40000800000 */
[----:B------:R-:W-:Y:S02]  /*f0c0*/  SEL R15, R10, R55, P1 ;  /* 0x000000370a0f7207 */ /* 0x000fe40000800000 */
[----:B------:R-:W-:Y:S02]  /*f0d0*/  SEL R32, R55, R10, P1 ;  /* 0x0000000a37207207 */ /* 0x000fe40000800000 */
[----:B------:R-:W-:Y:S02]  /*f0e0*/  SHF.R.U64 R8, R8, 0x3, RZ ;  /* 0x0000000308087819 */ /* 0x000fe400000012ff */
[----:B------:R-:W-:-:S02]  /*f0f0*/  SHF.R.U64 R30, R30, 0x3, RZ ;  /* 0x000000031e1e7819 */ /* 0x000fc400000012ff */
[----:B------:R-:W-:Y:S02]  /*f100*/  LOP3.LUT R10, R8, R41, RZ, 0x3c, !PT ;  /* 0x00000029080a7212 */ /* 0x000fe400078e3cff */
[----:B------:R-:W-:Y:S02]  /*f110*/  LOP3.LUT R8, R30, R43, RZ, 0x3c, !PT ;  /* 0x0000002b1e087212 */ /* 0x000fe400078e3cff */
[C---:B------:R-:W-:Y:S02]  /*f120*/  IADD3 R39, P3, R6.reuse, 0x20, RZ ;  /* 0x0000002006277810 */ /* 0x040fe40007f7e0ff */
[----:B------:R-:W-:Y:S02]  /*f130*/  LOP3.LUT R37, R6, 0x380, RZ, 0xc0, !PT ;  /* 0x0000038006257812 */ /* 0x000fe400078ec0ff */
[----:B------:R-:W-:Y:S02]  /*f140*/  LOP3.LUT R4, R39, 0x380, RZ, 0xc0, !PT ;  /* 0x0000038027047812 */ /* 0x000fe400078ec0ff */
[----:B------:R-:W-:-:S02]  /*f150*/  SHF.R.U64 R37, R37, 0x3, RZ ;  /* 0x0000000325257819 */ /* 0x000fc400000012ff */
[----:B------:R-:W-:Y:S02]  /*f160*/  SHF.R.U64 R4, R4, 0x3, RZ ;  /* 0x0000000304047819 */ /* 0x000fe400000012ff */
[----:B------:R-:W-:Y:S02]  /*f170*/  IADD3.X R5, RZ, R7, RZ, P3, !PT ;  /* 0x00000007ff057210 */ /* 0x000fe40001ffe4ff */
[----:B------:R-:W-:Y:S02]  /*f180*/  LOP3.LUT R6, R37, R6, RZ, 0x3c, !PT ;  /* 0x0000000625067212 */ /* 0x000fe400078e3cff */
[----:B------:R-:W-:Y:S01]  /*f190*/  LOP3.LUT R4, R4, R39, RZ, 0x3c, !PT ;  /* 0x0000002704047212 */ /* 0x000fe200078e3cff */
[--C-:B------:R-:W-:Y:S01]  /*f1a0*/  IMAD.X R9, RZ, RZ, R7.reuse, P0 ;  /* 0x000000ffff097224 */ /* 0x100fe200000e0607 */
[----:B------:R-:W-:Y:S01]  /*f1b0*/  MOV R38, R6 ;  /* 0x0000000600267202 */ /* 0x000fe20000000f00 */
[----:B------:R-:W-:Y:S01]  /*f1c0*/  IMAD.X R11, RZ, RZ, R7, P2 ;  /* 0x000000ffff0b7224 */ /* 0x000fe200010e0607 */
[----:B------:R-:W-:Y:S01]  /*f1d0*/  MOV R37, R4 ;  /* 0x0000000400257202 */ /* 0x000fe20000000f00 */
[----:B------:R-:W-:-:S03]  /*f1e0*/  IMAD.MOV.U32 R49, RZ, RZ, R34 ;  /* 0x000000ffff317224 */ /* 0x000fc600078e0022 */
[----:B------:R-:W-:Y:S02]  /*f1f0*/  MOV R34, R10 ;  /* 0x0000000a00227202 */ /* 0x000fe40000000f00 */
[----:B------:R-:W-:-:S04]  /*f200*/  ISETP.NE.U32.AND P0, PT, RZ, UR4, PT ;  /* 0x00000004ff007c0c */ /* 0x000fc8000bf05070 */
[----:B------:R-:W-:Y:S02]  /*f210*/  ISETP.NE.AND.EX P0, PT, RZ, UR5, PT, P0 ;  /* 0x00000005ff007c0c */ /* 0x000fe4000bf05300 */
[----:B--2---:R-:W-:Y:S01]  /*f220*/  LOP3.LUT R3, R28, 0x2, RZ, 0x3c, !PT ;  /* 0x000000021c037812 */ /* 0x004fe200078e3cff */
[----:B------:R-:W-:Y:S04]  /*f230*/  SHFL.IDX PT, R13, R13, R28, 0x1c1f ;  /* 0x001c1f1c0d0d7589 */ /* 0x000fe800000e0000 */
[----:B------:R-:W0:Y:S04]  /*f240*/  SHFL.IDX PT, R60, R60, R3, 0x1c1f ;  /* 0x001c1f033c3c7589 */ /* 0x000e2800000e0000 */
[----:B------:R-:W-:Y:S04]  /*f250*/  SHFL.IDX PT, R33, R33, R28, 0x1c1f ;  /* 0x001c1f1c21217589 */ /* 0x000fe800000e0000 */
[----:B------:R-:W1:Y:S04]  /*f260*/  SHFL.IDX PT, R44, R44, R3, 0x1c1f ;  /* 0x001c1f032c2c7589 */ /* 0x000e6800000e0000 */
[----:B------:R-:W-:Y:S04]  /*f270*/  SHFL.IDX PT, R25, R25, R28, 0x1c1f ;  /* 0x001c1f1c19197589 */ /* 0x000fe800000e0000 */
[----:B------:R-:W-:Y:S04]  /*f280*/  SHFL.IDX PT, R36, R36, R3, 0x1c1f ;  /* 0x001c1f0324247589 */ /* 0x000fe800000e0000 */
[----:B------:R-:W-:Y:S04]  /*f290*/  SHFL.IDX PT, R35, R35, R28, 0x1c1f ;  /* 0x001c1f1c23237589 */ /* 0x000fe800000e0000 */
[----:B------:R-:W-:Y:S04]  /*f2a0*/  SHFL.IDX PT, R26, R26, R3, 0x1c1f ;  /* 0x001c1f031a1a7589 */ /* 0x000fe800000e0000 */
[----:B------:R-:W-:Y:S04]  /*f2b0*/  SHFL.IDX PT, R29, R29, R28, 0x1c1f ;  /* 0x001c1f1c1d1d7589 */ /* 0x000fe800000e0000 */
[----:B------:R-:W2:Y:S04]  /*f2c0*/  SHFL.IDX PT, R12, R12, R3, 0x1c1f ;  /* 0x001c1f030c0c7589 */ /* 0x000ea800000e0000 */
[----:B------:R-:W-:Y:S04]  /*f2d0*/  SHFL.IDX PT, R27, R27, R28, 0x1c1f ;  /* 0x001c1f1c1b1b7589 */ /* 0x000fe800000e0000 */
[----:B------:R-:W-:Y:S04]  /*f2e0*/  SHFL.IDX PT, R15, R15, R28, 0x1c1f ;  /* 0x001c1f1c0f0f7589 */ /* 0x000fe800000e0000 */
[----:B------:R-:W3:Y:S04]  /*f2f0*/  SHFL.IDX PT, R30, R14, R3, 0x1c1f ;  /* 0x001c1f030e1e7589 */ /* 0x000ee800000e0000 */
[----:B------:R-:W4:Y:S04]  /*f300*/  SHFL.IDX PT, R32, R32, R3, 0x1c1f ;  /* 0x001c1f0320207589 */ /* 0x000f2800000e0000 */
[----:B------:R3:W-:Y:S04]  /*f310*/  SHFL.IDX PT, R31, R31, R28, 0x1c1f ;  /* 0x001c1f1c1f1f7589 */ /* 0x0007e800000e0000 */
[----:B------:R3:W4:Y:S01]  /*f320*/  SHFL.IDX PT, R24, R24, R3, 0x1c1f ;  /* 0x001c1f0318187589 */ /* 0x00072200000e0000 */
[----:B0-----:R-:W-:-:S02]  /*f330*/  SEL R4, R13, R60, P1 ;  /* 0x0000003c0d047207 */ /* 0x001fc40000800000 */
[----:B------:R-:W-:Y:S02]  /*f340*/  SEL R6, R60, R13, P1 ;  /* 0x0000000d3c067207 */ /* 0x000fe40000800000 */
[----:B-1----:R-:W-:Y:S02]  /*f350*/  SEL R5, R33, R44, P1 ;  /* 0x0000002c21057207 */ /* 0x002fe40000800000 */
[----:B------:R-:W-:Y:S02]  /*f360*/  SEL R7, R44, R33, P1 ;  /* 0x000000212c077207 */ /* 0x000fe40000800000 */
[----:B------:R-:W-:Y:S02]  /*f370*/  MOV R33, R8 ;  /* 0x0000000800217202 */ /* 0x000fe40000000f00 */
[----:B--2---:R-:W-:Y:S01]  /*f380*/  SEL R10, R12, R29, P1 ;  /* 0x0000001d0c0a7207 */ /* 0x004fe20000800000 */
[----:B------:R0:W-:Y:S01]  /*f390*/  STSM.16.M88.4 [R38], R4 ;  /* 0x0000000426007844 */ /* 0x0001e20000000200 */
[----:B------:R-:W-:-:S02]  /*f3a0*/  SEL R8, R29, R12, P1 ;  /* 0x0000000c1d087207 */ /* 0x000fc40000800000 */
[----:B---3--:R-:W-:Y:S01]  /*f3b0*/  SEL R11, R30, R27, P1 ;  /* 0x0000001b1e0b7207 */ /* 0x008fe20000800000 */
[----:B------:R-:W-:Y:S01]  /*f3c0*/  IMAD.MOV.U32 R28, RZ, RZ, RZ ;  /* 0x000000ffff1c7224 */ /* 0x000fe200078e00ff */
[----:B------:R-:W-:Y:S01]  /*f3d0*/  SEL R9, R27, R30, P1 ;  /* 0x0000001e1b097207 */ /* 0x000fe20000800000 */
[----:B------:R-:W1:Y:S01]  /*f3e0*/  LDC R3, c[0x0][0xbe8] ;  /* 0x0002fa00ff037b82 */ /* 0x000e620000000800 */
[----:B----4-:R-:W-:Y:S02]  /*f3f0*/  SEL R13, R15, R32, P1 ;  /* 0x000000200f0d7207 */ /* 0x010fe40000800000 */
[----:B------:R-:W-:Y:S02]  /*f400*/  SEL R15, R32, R15, P1 ;  /* 0x0000000f200f7207 */ /* 0x000fe40000800000 */
[----:B------:R-:W-:Y:S02]  /*f410*/  SEL R12, R31, R24, P1 ;  /* 0x000000181f0c7207 */ /* 0x000fe40000800000 */
[----:B------:R-:W-:-:S02]  /*f420*/  SEL R14, R24, R31, P1 ;  /* 0x0000001f180e7207 */ /* 0x000fc40000800000 */
[----:B0-----:R-:W-:Y:S02]  /*f430*/  SEL R4, R25, R36, P1 ;  /* 0x0000002419047207 */ /* 0x001fe40000800000 */
[----:B------:R-:W-:Y:S02]  /*f440*/  SEL R6, R36, R25, P1 ;  /* 0x0000001924067207 */ /* 0x000fe40000800000 */
[----:B------:R-:W-:Y:S02]  /*f450*/  SEL R5, R35, R26, P1 ;  /* 0x0000001a23057207 */ /* 0x000fe40000800000 */
[----:B------:R-:W-:-:S05]  /*f460*/  SEL R7, R26, R35, P1 ;  /* 0x000000231a077207 */ /* 0x000fca0000800000 */
[----:B------:R-:W-:Y:S04]  /*f470*/  STSM.16.M88.4 [R37], R4 ;  /* 0x0000000425007844 */ /* 0x000fe80000000200 */
[----:B------:R0:W-:Y:S04]  /*f480*/  STSM.16.M88.4 [R34], R8 ;  /* 0x0000000822007844 */ /* 0x0001e80000000200 */
[----:B------:R2:W-:Y:S01]  /*f490*/  STSM.16.M88.4 [R33], R12 ;  /* 0x0000000c21007844 */ /* 0x0005e20000000200 */
[----:B------:R-:W-:-:S04]  /*f4a0*/  IADD3 R24, P2, R45, UR4, RZ ;  /* 0x000000042d187c10 */ /* 0x000fc8000ff5e0ff */
[----:B------:R-:W-:Y:S01]  /*f4b0*/  IADD3.X R25, R46, UR5, RZ, P2, !PT ;  /* 0x000000052e197c10 */ /* 0x000fe200097fe4ff */
[----:B------:R-:W-:Y:S01]  /*f4c0*/  BAR.SYNC.DEFER_BLOCKING 0x1, 0x180 ;  /* 0x0046000000007b1d */ /* 0x000fe20000010000 */
[----:B------:R-:W-:Y:S01]  /*f4d0*/  IMAD R31, R40, 0xc0, R48 ;  /* 0x000000c0281f7824 */ /* 0x000fe200078e0230 */
[----:B------:R-:W-:-:S04]  /*f4e0*/  SHF.R.S32.HI R32, RZ, 0x1f, R42 ;  /* 0x0000001fff207819 */ /* 0x000fc8000001142a */
[----:B------:R-:W-:Y:S01]  /*f4f0*/  ULDC.64 UR4, c[0x0][0xb90] ;  /* 0x0002e40000047ab9 */ /* 0x000fe20000000a00 */
[----:B------:R-:W-:Y:S01]  /*f500*/  SEL R30, R49, RZ, !P0 ;  /* 0x000000ff311e7207 */ /* 0x000fe20004000000 */
[----:B------:R-:W-:Y:S01]  /*f510*/  ULDC UR8, c[0x0][0xa88] ;  /* 0x0002a20000087ab9 */ /* 0x000fe20000000800 */
[----:B0-----:R-:W3:Y:S04]  /*f520*/  LDL R34, [R1+0x60] ;  /* 0x0000600001227983 */ /* 0x001ee80000100800 */
[----:B------:R-:W4:Y:S01]  /*f530*/  @P0 LDG.E R28, desc[UR40][R24.64] ;  /* 0x00000028181c0981 */ /* 0x000f22000c1e1900 */
[----:B-1----:R-:W-:-:S13]  /*f540*/  ISETP.NE.AND P2, PT, R3, 0x1, PT ;  /* 0x000000010300780c */ /* 0x002fda0003f45270 */
[----:B------:R-:W0:Y:S08]  /*f550*/  @P2 LDC R26, c[0x0][0xbec] ;  /* 0x0002fb00ff1a2b82 */ /* 0x000e300000000800 */
[----:B------:R-:W1:Y:S01]  /*f560*/  @P2 LDC R27, c[0x0][0xbf0] ;  /* 0x0002fc00ff1b2b82 */ /* 0x000e620000000800 */
[----:B------:R-:W-:Y:S02]  /*f570*/  IMAD R5, R32, UR4, RZ ;  /* 0x0000000420057c24 */ /* 0x000fe4000f8e02ff */
[----:B------:R-:W-:-:S02]  /*f580*/  IMAD.MOV.U32 R7, RZ, RZ, R31 ;  /* 0x000000ffff077224 */ /* 0x000fc400078e001f */
[----:B------:R-:W-:Y:S01]  /*f590*/  IMAD R11, R42, UR5, R5 ;  /* 0x000000052a0b7c24 */ /* 0x000fe2000f8e0205 */
[----:B--2---:R-:W-:Y:S01]  /*f5a0*/  SEL R33, R47, RZ, !P0 ;  /* 0x000000ff2f217207 */ /* 0x004fe20004000000 */
[----:B0-----:R-:W-:-:S05]  /*f5b0*/  @P2 IMAD.HI.U32 R4, R31, R26, RZ ;  /* 0x0000001a1f042227 */ /* 0x001fca00078e00ff */
[----:B-1----:R-:W-:-:S05]  /*f5c0*/  @P2 SHF.R.U32.HI R7, RZ, R27, R4 ;  /* 0x0000001bff072219 */ /* 0x002fca0000011604 */
[----:B------:R-:W-:-:S04]  /*f5d0*/  IMAD.MOV R6, RZ, RZ, -R7 ;  /* 0x000000ffff067224 */ /* 0x000fc800078e0a07 */
[----:B------:R-:W-:Y:S02]  /*f5e0*/  IMAD R9, R3, R6, R31 ;  /* 0x0000000603097224 */ /* 0x000fe400078e021f */
[----:B------:R-:W-:-:S03]  /*f5f0*/  IMAD R6, R30, UR6, RZ ;  /* 0x000000061e067c24 */ /* 0x000fc6000f8e02ff */
[----:B------:R-:W-:Y:S01]  /*f600*/  SHF.R.S32.HI R8, RZ, 0x1f, R9 ;  /* 0x0000001fff087819 */ /* 0x000fe20000011409 */
[----:B------:R-:W-:Y:S01]  /*f610*/  IMAD R10, R33, UR7, R6 ;  /* 0x00000007210a7c24 */ /* 0x000fe2000f8e0206 */
[----:B----4-:R-:W-:-:S03]  /*f620*/  SHF.R.S32.HI R29, RZ, 0x1f, R28 ;  /* 0x0000001fff1d7819 */ /* 0x010fc6000001141c */
[----:B------:R-:W-:Y:S01]  /*f630*/  IMAD.WIDE.U32 R4, R42, UR4, R28 ;  /* 0x000000042a047c25 */ /* 0x000fe2000f8e001c */
[----:B------:R-:W-:-:S03]  /*f640*/  ULDC.64 UR4, c[0x0][0xc08] ;  /* 0x0003020000047ab9 */ /* 0x000fc60000000a00 */
[----:B------:R-:W-:Y:S01]  /*f650*/  IMAD.IADD R5, R5, 0x1, R11 ;  /* 0x0000000105057824 */ /* 0x000fe200078e020b */
[----:B------:R-:W-:Y:S01]  /*f660*/  ISETP.NE.U32.AND P1, PT, RZ, UR4, PT ;  /* 0x00000004ff007c0c */ /* 0x000fe2000bf25070 */
[----:B------:R-:W-:-:S03]  /*f670*/  IMAD.WIDE.U32 R4, R33, UR6, R4 ;  /* 0x0000000621047c25 */ /* 0x000fc6000f8e0004 */
[----:B------:R-:W-:Y:S01]  /*f680*/  ISETP.NE.AND.EX P1, PT, RZ, UR5, PT, P1 ;  /* 0x00000005ff007c0c */ /* 0x000fe2000bf25310 */
[----:B------:R-:W-:Y:S01]  /*f690*/  ULDC.64 UR6, c[0x0][0xb88] ;  /* 0x0002e20000067ab9 */ /* 0x000fe20000000a00 */
[----:B------:R-:W-:Y:S02]  /*f6a0*/  SHF.R.S32.HI R11, RZ, 0x1f, R7 ;  /* 0x0000001fff0b7819 */ /* 0x000fe40000011407 */
[----:B------:R-:W-:Y:S01]  /*f6b0*/  IADD3 R6, P3, R7, R4, RZ ;  /* 0x0000000407067210 */ /* 0x000fe20007f7e0ff */
[----:B------:R-:W-:-:S03]  /*f6c0*/  IMAD R8, R8, UR6, RZ ;  /* 0x0000000608087c24 */ /* 0x000fc6000f8e02ff */
[----:B------:R-:W-:Y:S01]  /*f6d0*/  IADD3.X R7, R11, R5, R10, P3, !PT ;  /* 0x000000050b077210 */ /* 0x000fe20001ffe40a */
[C---:B------:R-:W-:Y:S02]  /*f6e0*/  IMAD R5, R9.reuse, UR7, R8 ;  /* 0x0000000709057c24 */ /* 0x040fe4000f8e0208 */
[----:B------:R-:W-:Y:S02]  /*f6f0*/  IMAD.WIDE.U32 R6, R9, UR6, R6 ;  /* 0x0000000609067c25 */ /* 0x000fe4000f8e0006 */
[----:B------:R-:W-:Y:S01]  /*f700*/  @P1 IADD3 R4, P3, R45, UR4, RZ ;  /* 0x000000042d041c10 */ /* 0x000fe2000ff7e0ff */
[----:B------:R-:W0:Y:S01]  /*f710*/  S2R R13, SR_TID.X ;  /* 0x00000000000d7919 */ /* 0x000e220000002100 */
[----:B------:R-:W-:Y:S01]  /*f720*/  ULDC.64 UR6, c[0x0][0xb50] ;  /* 0x0002d40000067ab9 */ /* 0x000fe20000000a00 */
[----:B------:R-:W-:Y:S01]  /*f730*/  IMAD.IADD R7, R7, 0x1, R5 ;  /* 0x0000000107077824 */ /* 0x000fe200078e0205 */
[----:B------:R-:W-:Y:S01]  /*f740*/  @P1 IADD3.X R5, R46, UR5, RZ, P3, !PT ;  /* 0x000000052e051c10 */ /* 0x000fe20009ffe4ff */
[----:B------:R-:W-:-:S06]  /*f750*/  IMAD.U32 R8, RZ, RZ, UR8 ;  /* 0x00000008ff087e24 */ /* 0x000fcc000f8e00ff */
[----:B------:R1:W5:Y:S01]  /*f760*/  @P1 LDG.E R8, desc[UR40][R4.64] ;  /* 0x0000002804081981 */ /* 0x000362000c1e1900 */
[----:B------:R-:W-:-:S04]  /*f770*/  LEA R10, P4, R6, UR6, 0x2 ;  /* 0x00000006060a7c11 */ /* 0x000fc8000f8810ff */
[----:B------:R-:W-:Y:S02]  /*f780*/  LEA.HI.X R11, R6, UR7, R7, 0x2, P4 ;  /* 0x00000007060b7c11 */ /* 0x000fe4000a0f1407 */
[----:B0-----:R-:W-:-:S04]  /*f790*/  IADD3 R45, R13, -0x80, RZ ;  /* 0xffffff800d2d7810 */ /* 0x001fc80007ffe0ff */
[----:B------:R-:W-:-:S04]  /*f7a0*/  SHF.R.S32.HI R38, RZ, 0x1f, R45 ;  /* 0x0000001fff267819 */ /* 0x000fc8000001142d */
[----:B------:R-:W-:-:S04]  /*f7b0*/  LEA.HI R38, R38, R45, RZ, 0x3 ;  /* 0x0000002d26267211 */ /* 0x000fc800078f18ff */
[----:B------:R-:W-:-:S05]  /*f7c0*/  SHF.R.S32.HI R38, RZ, 0x3, R38 ;  /* 0x00000003ff267819 */ /* 0x000fca0000011426 */
[----:B---3--:R-:W-:Y:S01]  /*f7d0*/  IMAD R9, R38, 0x40, R34 ;  /* 0x0000004026097824 */ /* 0x008fe200078e0222 */
[----:B-1----:R-:W-:Y:S06]  /*f7e0*/  @P1 BRA `(.L_x_514) ;  /* 0x0000000000101947 */ /* 0x002fec0003800000 */
[----:B------:R-:W-:Y:S05]  /*f7f0*/  @!P0 BRA `(.L_x_514) ;  /* 0x00000000000c8947 */ /* 0x000fea0003800000 */
[----:B------:R-:W2:Y:S04]  /*f800*/  LDG.E R5, desc[UR40][R24.64] ;  /* 0x0000002818057981 */ /* 0x000ea8000c1e1900 */
[----:B-----5:R-:W2:Y:S02]  /*f810*/  LDG.E R8, desc[UR40][R24.64+0x4] ;  /* 0x0000042818087981 */ /* 0x020ea4000c1e1900 */
[----:B--2---:R-:W-:-:S07]  /*f820*/  IMAD.IADD R8, R8, 0x1, -R5 ;  /* 0x0000000108087824 */ /* 0x004fce00078e0a05 */
.L_x_514:
[----:B------:R-:W2:Y:S01]  /*f830*/  LDL R12, [R1+0x78] ;  /* 0x00007800010c7983 */ /* 0x000ea20000100800 */
[----:B------:R-:W-:Y:S01]  /*f840*/  IADD3 R14, R13, -0x80, RZ ;  /* 0xffffff800d0e7810 */ /* 0x000fe20007ffe0ff */
[----:B-----5:R-:W-:Y:S01]  /*f850*/  IMAD R35, R8, R3, RZ ;  /* 0x0000000308237224 */ /* 0x020fe200078e02ff */
[----:B------:R-:W0:Y:S01]  /*f860*/  @P2 LDC R37, c[0x0][0xbf0] ;  /* 0x0002fc00ff252b82 */ /* 0x000e220000000800 */
[----:B------:R-:W-:Y:S01]  /*f870*/  SHFL.IDX PT, R4, R10, RZ, 0x1c1f ;  /* 0x001c1fff0a047589 */ /* 0x000fe200000e0000 */
[----:B------:R-:W-:Y:S01]  /*f880*/  SHF.R.S32.HI R13, RZ, 0x1f, R14 ;  /* 0x0000001fff0d7819 */ /* 0x000fe2000001140e */
[----:B------:R-:W-:Y:S01]  /*f890*/  IMAD.WIDE R20, R9, 0x2, R20 ;  /* 0x0000000209147825 */ /* 0x000fe200078e0214 */
[----:B------:R-:W-:Y:S01]  /*f8a0*/  ULDC.64 UR4, c[0x0][0xaa0] ;  /* 0x0002a80000047ab9 */ /* 0x000fe20000000a00 */
[----:B------:R-:W1:Y:S01]  /*f8b0*/  SHFL.IDX PT, R5, R11, RZ, 0x1c1f ;  /* 0x001c1fff0b057589 */ /* 0x000e6200000e0000 */
[----:B------:R-:W-:-:S03]  /*f8c0*/  LEA.HI R13, R13, R14, RZ, 0x7 ;  /* 0x0000000e0d0d7211 */ /* 0x000fc600078f38ff */
[----:B------:R-:W-:Y:S01]  /*f8d0*/  SHFL.IDX PT, R6, R10, 0x1, 0x1c1f ;  /* 0x003c1f000a067f89 */ /* 0x000fe200000e0000 */
[----:B------:R-:W-:-:S03]  /*f8e0*/  LOP3.LUT R13, R13, 0xffffff80, RZ, 0xc0, !PT ;  /* 0xffffff800d0d7812 */ /* 0x000fc600078ec0ff */
[----:B------:R-:W3:Y:S01]  /*f8f0*/  SHFL.IDX PT, R7, R11, 0x1, 0x1c1f ;  /* 0x003c1f000b077f89 */ /* 0x000ee200000e0000 */
[----:B------:R-:W-:Y:S01]  /*f900*/  SHF.R.S32.HI R36, RZ, 0x1f, R45 ;  /* 0x0000001fff247819 */ /* 0x000fe2000001142d */
[----:B------:R-:W-:Y:S01]  /*f910*/  IMAD.IADD R13, R14, 0x1, -R13 ;  /* 0x000000010e0d7824 */ /* 0x000fe200078e0a0d */
[C---:B------:R-:W-:Y:S02]  /*f920*/  IADD3 R25, P4, R20.reuse, 0x3000, RZ ;  /* 0x0000300014197810 */ /* 0x040fe40007f9e0ff */
[----:B------:R-:W-:Y:S02]  /*f930*/  LOP3.LUT R9, R20, 0x380, RZ, 0xc0, !PT ;  /* 0x0000038014097812 */ /* 0x000fe400078ec0ff */
[----:B------:R-:W-:Y:S02]  /*f940*/  LOP3.LUT P0, RZ, R13, 0x3, RZ, 0xc0, !PT ;  /* 0x000000030dff7812 */ /* 0x000fe4000780c0ff */
[----:B------:R-:W-:Y:S02]  /*f950*/  LEA.HI R36, R36, R45, RZ, 0x3 ;  /* 0x0000002d24247211 */ /* 0x000fe400078f18ff */
[----:B------:R-:W-:-:S02]  /*f960*/  IADD3 R13, P3, R20, 0x1800, RZ ;  /* 0x00001800140d7810 */ /* 0x000fc40007f7e0ff */
[----:B------:R-:W-:Y:S02]  /*f970*/  LOP3.LUT R36, R36, 0xfffffff8, RZ, 0xc0, !PT ;  /* 0xfffffff824247812 */ /* 0x000fe400078ec0ff */
[----:B------:R-:W-:Y:S02]  /*f980*/  LOP3.LUT R24, R25, 0x380, RZ, 0xc0, !PT ;  /* 0x0000038019187812 */ /* 0x000fe400078ec0ff */
[----:B------:R-:W-:Y:S01]  /*f990*/  SHF.R.U64 R9, R9, 0x3, RZ ;  /* 0x0000000309097819 */ /* 0x000fe200000012ff */
[----:B------:R-:W-:Y:S01]  /*f9a0*/  IMAD.IADD R36, R45, 0x1, -R36 ;  /* 0x000000012d247824 */ /* 0x000fe200078e0a24 */
[----:B------:R-:W-:-:S04]  /*f9b0*/  SHF.R.U64 R24, R24, 0x3, RZ ;  /* 0x0000000318187819 */ /* 0x000fc800000012ff */
[----:B------:R-:W-:Y:S01]  /*f9c0*/  LOP3.LUT R24, R24, R25, RZ, 0x3c, !PT ;  /* 0x0000001918187212 */ /* 0x000fe200078e3cff */
[----:B------:R-:W-:Y:S02]  /*f9d0*/  IMAD.X R25, RZ, RZ, R21, P4 ;  /* 0x000000ffff197224 */ /* 0x000fe400020e0615 */
[----:B--2---:R-:W-:-:S04]  /*f9e0*/  IMAD R12, R40, 0xc0, R12 ;  /* 0x000000c0280c7824 */ /* 0x004fc800078e020c */
[C---:B------:R-:W-:Y:S01]  /*f9f0*/  VIADD R8, R12.reuse, 0x8 ;  /* 0x000000080c087836 */ /* 0x040fe20000000000 */
[-C--:B------:R-:W-:Y:S02]  /*fa00*/  ISETP.GE.OR P1, PT, R12, R35.reuse, P0 ;  /* 0x000000230c00720c */ /* 0x080fe40000726670 */
[----:B------:R-:W-:Y:S02]  /*fa10*/  LOP3.LUT R12, R13, 0x380, RZ, 0xc0, !PT ;  /* 0x000003800d0c7812 */ /* 0x000fe400078ec0ff */
[----:B------:R-:W-:Y:S02]  /*fa20*/  ISETP.GE.OR P0, PT, R8, R35, P0 ;  /* 0x000000230800720c */ /* 0x000fe40000706670 */
[----:B------:R-:W-:Y:S02]  /*fa30*/  SHF.R.U64 R12, R12, 0x3, RZ ;  /* 0x000000030c0c7819 */ /* 0x000fe400000012ff */
[----:B------:R-:W-:Y:S02]  /*fa40*/  LOP3.LUT R8, R9, R20, RZ, 0x3c, !PT ;  /* 0x0000001409087212 */ /* 0x000fe400078e3cff */
[----:B------:R-:W-:Y:S01]  /*fa50*/  LOP3.LUT R12, R12, R13, RZ, 0x3c, !PT ;  /* 0x0000000d0c0c7212 */ /* 0x000fe200078e3cff */
[----:B------:R-:W-:Y:S01]  /*fa60*/  IMAD.X R13, RZ, RZ, R21, P3 ;  /* 0x000000ffff0d7224 */ /* 0x000fe200018e0615 */
[----:B------:R-:W-:Y:S01]  /*fa70*/  MOV R9, R21 ;  /* 0x0000001500097202 */ /* 0x000fe20000000f00 */
[----:B-1----:R-:W-:Y:S04]  /*fa80*/  @!P1 ST.E desc[UR40][R4.64], R2 ;  /* 0x0000000204009985 */ /* 0x002fe8000c101928 */
[----:B---3--:R1:W-:Y:S04]  /*fa90*/  @!P0 ST.E desc[UR40][R6.64], R0 ;  /* 0x0000000006008985 */ /* 0x0083e8000c101928 */
[----:B------:R-:W2:Y:S04]  /*faa0*/  LD.E.128 R8, desc[UR40][R8.64] ;  /* 0x0000002808087980 */ /* 0x000ea8000c101d00 */
[----:B------:R-:W3:Y:S01]  /*fab0*/  LD.E.128 R12, desc[UR40][R12.64] ;  /* 0x000000280c0c7980 */ /* 0x000ee2000c101d00 */
[----:B-1----:R-:W-:-:S03]  /*fac0*/  IMAD R0, R36, 0x30, R38 ;  /* 0x0000003024007824 */ /* 0x002fc600078e0226 */
[----:B------:R-:W4:Y:S01]  /*fad0*/  LD.E.128 R24, desc[UR40][R24.64] ;  /* 0x0000002818187980 */ /* 0x000f22000c101d00 */
[----:B------:R-:W-:-:S03]  /*fae0*/  IADD3 R31, P0, R20, 0x4800, RZ ;  /* 0x00004800141f7810 */ /* 0x000fc60007f1e0ff */
[----:B------:R-:W2:Y:S01]  /*faf0*/  LDL R36, [R1+0x88] ;  /* 0x0000880001247983 */ /* 0x000ea20000100800 */
[----:B------:R-:W-:Y:S01]  /*fb00*/  LOP3.LUT R20, R31, 0x380, RZ, 0xc0, !PT ;  /* 0x000003801f147812 */ /* 0x000fe200078ec0ff */
[----:B------:R-:W-:-:S03]  /*fb10*/  IMAD.X R5, RZ, RZ, R21, P0 ;  /* 0x000000ffff057224 */ /* 0x000fc600000e0615 */
[----:B------:R-:W-:-:S04]  /*fb20*/  SHF.R.U64 R2, R20, 0x3, RZ ;  /* 0x0000000314027819 */ /* 0x000fc800000012ff */
[----:B------:R-:W-:Y:S02]  /*fb30*/  LOP3.LUT R4, R2, R31, RZ, 0x3c, !PT ;  /* 0x0000001f02047212 */ /* 0x000fe400078e3cff */
[----:B------:R-:W1:Y:S01]  /*fb40*/  @P2 LDC R31, c[0x0][0xbec] ;  /* 0x0002fb00ff1f2b82 */ /* 0x000e620000000800 */
[----:B------:R-:W-:-:S03]  /*fb50*/  IMAD R21, R29, UR4, RZ ;  /* 0x000000041d157c24 */ /* 0x000fc6000f8e02ff */
[----:B------:R-:W5:Y:S01]  /*fb60*/  LD.E.128 R4, desc[UR40][R4.64] ;  /* 0x0000002804047980 */ /* 0x000f62000c101d00 */
[C---:B------:R-:W-:Y:S02]  /*fb70*/  IMAD R29, R28.reuse, UR5, R21 ;  /* 0x000000051c1d7c24 */ /* 0x040fe4000f8e0215 */
[----:B------:R-:W-:Y:S01]  /*fb80*/  IMAD.WIDE.U32 R20, R28, UR4, RZ ;  /* 0x000000041c147c25 */ /* 0x000fe2000f8e00ff */
[----:B------:R-:W-:Y:S01]  /*fb90*/  ULDC.64 UR4, c[0x0][0xae8] ;  /* 0x0002ba0000047ab9 */ /* 0x000fe20000000a00 */
[----:B------:R-:W-:Y:S01]  /*fba0*/  @!PT LDS RZ, [RZ] ;  /* 0x00000000fffff984 */ /* 0x000fe20000000800 */
[----:B------:R-:W-:Y:S01]  /*fbb0*/  @!PT LDS RZ, [RZ] ;  /* 0x00000000fffff984 */ /* 0x000fe20000000800 */
[----:B------:R-:W-:Y:S01]  /*fbc0*/  @!PT LDS RZ, [RZ] ;  /* 0x00000000fffff984 */ /* 0x000fe20000000800 */
[----:B------:R-:W-:Y:S01]  /*fbd0*/  @!PT LDS RZ, [RZ] ;  /* 0x00000000fffff984 */ /* 0x000fe20000000800 */
[----:B------:R0:W-:Y:S06]  /*fbe0*/  MEMBAR.ALL.CTA ;  /* 0x0000000000007992 */ /* 0x0001ec0000008000 */
[----:B0-----:R-:W0:Y:S01]  /*fbf0*/  FENCE.VIEW.ASYNC.S ;  /* 0x00000000000073c6 */ /* 0x001e220000000000 */
[----:B------:R-:W-:-:S02]  /*fc00*/  IMAD.IADD R21, R21, 0x1, R29 ;  /* 0x0000000115157824 */ /* 0x000fc400078e021d */
[----:B------:R-:W-:Y:S02]  /*fc10*/  IMAD R2, R32, UR4, RZ ;  /* 0x0000000420027c24 */ /* 0x000fe4000f8e02ff */
[----:B------:R-:W-:Y:S02]  /*fc20*/  IMAD R28, R40, 0xc0, R0 ;  /* 0x000000c0281c7824 */ /* 0x000fe400078e0200 */
[C---:B------:R-:W-:Y:S02]  /*fc30*/  IMAD R29, R42.reuse, UR5, R2 ;  /* 0x000000052a1d7c24 */ /* 0x040fe4000f8e0202 */
[----:B------:R-:W-:Y:S01]  /*fc40*/  IMAD.WIDE.U32 R20, R42, UR4, R20 ;  /* 0x000000042a147c25 */ /* 0x000fe2000f8e0014 */
[----:B------:R-:W-:-:S03]  /*fc50*/  ULDC.64 UR4, c[0x0][0xaf0] ;  /* 0x0002bc0000047ab9 */ /* 0x000fc60000000a00 */
[----:B-1----:R-:W-:-:S04]  /*fc60*/  @P2 IMAD.HI.U32 R0, R28, R31, RZ ;  /* 0x0000001f1c002227 */ /* 0x002fc800078e00ff */
[----:B------:R-:W-:Y:S01]  /*fc70*/  IMAD.IADD R21, R21, 0x1, R29 ;  /* 0x0000000115157824 */ /* 0x000fe200078e021d */
[----:B------:R-:W-:Y:S01]  /*fc80*/  MOV R29, R28 ;  /* 0x0000001c001d7202 */ /* 0x000fe20000000f00 */
[----:B------:R-:W-:Y:S01]  /*fc90*/  IMAD R2, R30, UR4, RZ ;  /* 0x000000041e027c24 */ /* 0x000fe2000f8e02ff */
[----:B------:R-:W-:Y:S01]  /*fca0*/  @P2 SHF.R.U32.HI R29, RZ, R37, R0 ;  /* 0x00000025ff1d2219 */ /* 0x000fe20000011600 */
[----:B------:R-:W-:-:S03]  /*fcb0*/  IMAD.WIDE.U32 R20, R33, UR4, R20 ;  /* 0x0000000421147c25 */ /* 0x000fc6000f8e0014 */
[--C-:B------:R-:W-:Y:S01]  /*fcc0*/  SHF.R.S32.HI R0, RZ, 0x1f, R29.reuse ;  /* 0x0000001fff007819 */ /* 0x100fe2000001141d */
[----:B------:R-:W-:Y:S01]  /*fcd0*/  IMAD R31, R33, UR5, R2 ;  /* 0x00000005211f7c24 */ /* 0x000fe2000f8e0202 */
[----:B------:R-:W-:Y:S01]  /*fce0*/  ULDC.64 UR4, c[0x0][0xae0] ;  /* 0x0002b80000047ab9 */ /* 0x000fe20000000a00 */
[----:B------:R-:W-:Y:S02]  /*fcf0*/  IMAD.MOV R2, RZ, RZ, -R29 ;  /* 0x000000ffff027224 */ /* 0x000fe400078e0a1d */
[----:B------:R-:W-:Y:S02]  /*fd00*/  IMAD.IADD R21, R21, 0x1, R31 ;  /* 0x0000000115157824 */ /* 0x000fe400078e021f */
[----:B------:R-:W-:Y:S02]  /*fd10*/  IMAD R0, R0, UR4, RZ ;  /* 0x0000000400007c24 */ /* 0x000fe4000f8e02ff */
[----:B------:R-:W-:Y:S02]  /*fd20*/  IMAD R31, R3, R2, R28 ;  /* 0x00000002031f7224 */ /* 0x000fe400078e021c */
[----:B------:R-:W-:-:S02]  /*fd30*/  IMAD R33, R29, UR5, R0 ;  /* 0x000000051d217c24 */ /* 0x000fc4000f8e0200 */
[----:B------:R-:W-:Y:S01]  /*fd40*/  IMAD.WIDE.U32 R2, R29, UR4, R20 ;  /* 0x000000041d027c25 */ /* 0x000fe2000f8e0014 */
[----:B------:R-:W-:Y:S01]  /*fd50*/  SHF.R.S32.HI R0, RZ, 0x1f, R31 ;  /* 0x0000001fff007819 */ /* 0x000fe2000001141f */
[----:B------:R-:W-:Y:S02]  /*fd60*/  ULDC.64 UR4, c[0x0][0xad8] ;  /* 0x0002b60000047ab9 */ /* 0x000fe40000000a00 */
[----:B------:R-:W-:Y:S02]  /*fd70*/  IMAD.IADD R3, R3, 0x1, R33 ;  /* 0x0000000103037824 */ /* 0x000fe400078e0221 */
[----:B------:R-:W-:Y:S02]  /*fd80*/  IMAD R0, R0, UR4, RZ ;  /* 0x0000000400007c24 */ /* 0x000fe4000f8e02ff */
[----:B------:R-:W-:-:S04]  /*fd90*/  IMAD.WIDE.U32 R2, R31, UR4, R2 ;  /* 0x000000041f027c25 */ /* 0x000fc8000f8e0002 */
[----:B------:R-:W-:Y:S01]  /*fda0*/  IMAD R21, R31, UR5, R0 ;  /* 0x000000051f157c24 */ /* 0x000fe2000f8e0200 */
[----:B------:R-:W-:Y:S02]  /*fdb0*/  ULDC.64 UR4, c[0x0][0xa80] ;  /* 0x0002a00000047ab9 */ /* 0x000fe40000000a00 */
[----:B------:R-:W-:Y:S01]  /*fdc0*/  LEA R30, P0, R2, UR4, 0x1 ;  /* 0x00000004021e7c11 */ /* 0x000fe2000f8008ff */
[----:B------:R-:W-:Y:S01]  /*fdd0*/  IMAD.IADD R3, R3, 0x1, R21 ;  /* 0x0000000103037824 */ /* 0x000fe200078e0215 */
[----:B------:R-:W-:-:S03]  /*fde0*/  ULDC UR4, c[0x0][0xac8] ;  /* 0x0002b20000047ab9 */ /* 0x000fc60000000800 */
[----:B0-----:R-:W0:Y:S01]  /*fdf0*/  SHFL.IDX PT, R20, R30, RZ, 0x181f ;  /* 0x00181fff1e147589 */ /* 0x001e2200000e0000 */
[----:B------:R-:W-:Y:S01]  /*fe00*/  LEA.HI.X R31, R2, UR5, R3, 0x1, P0 ;  /* 0x00000005021f7c11 */ /* 0x000fe200080f0c03 */
[----:B------:R-:W-:Y:S02]  /*fe10*/  IMAD R32, R40, 0xc0, R38 ;  /* 0x000000c028207824 */ /* 0x000fe400078e0226 */
[----:B------:R-:W1:Y:S04]  /*fe20*/  SHFL.IDX PT, R28, R30, 0x1, 0x181f ;  /* 0x00381f001e1c7f89 */ /* 0x000e6800000e0000 */
[----:B------:R-:W1:Y:S01]  /*fe30*/  SHFL.IDX PT, R33, R30, 0x2, 0x181f ;  /* 0x00581f001e217f89 */ /* 0x000e6200000e0000 */
[----:B------:R-:W-:-:S03]  /*fe40*/  ISETP.GE.AND P0, PT, R34, UR4, PT ;  /* 0x0000000422007c0c */ /* 0x000fc6000bf06270 */
[----:B------:R-:W2:Y:S01]  /*fe50*/  SHFL.IDX PT, R3, R31, RZ, 0x181f ;  /* 0x00181fff1f037589 */ /* 0x000ea200000e0000 */
[----:B------:R-:W-:-:S03]  /*fe60*/  IADD3 R0, R32, 0x30, RZ ;  /* 0x0000003020007810 */ /* 0x000fc60007ffe0ff */
[----:B------:R-:W2:Y:S01]  /*fe70*/  SHFL.IDX PT, R21, R31, 0x1, 0x181f ;  /* 0x00381f001f157f89 */ /* 0x000ea200000e0000 */
[----:B------:R-:W-:-:S03]  /*fe80*/  VIADD R2, R32, 0x60 ;  /* 0x0000006020027836 */ /* 0x000fc60000000000 */
[----:B------:R-:W2:Y:S01]  /*fe90*/  SHFL.IDX PT, R29, R31, 0x2, 0x181f ;  /* 0x00581f001f1d7f89 */ /* 0x000ea200000e0000 */
[-C--:B------:R-:W-:Y:S02]  /*fea0*/  ISETP.GE.OR P1, PT, R32, R35.reuse, P0 ;  /* 0x000000232000720c */ /* 0x080fe40000726670 */
[-C--:B------:R-:W-:Y:S02]  /*feb0*/  ISETP.GE.OR P2, PT, R0, R35.reuse, P0 ;  /* 0x000000230000720c */ /* 0x080fe40000746670 */
[----:B------:R-:W-:Y:S01]  /*fec0*/  ISETP.GE.OR P3, PT, R2, R35, P0 ;  /* 0x000000230200720c */ /* 0x000fe20000766670 */
[----:B------:R-:W-:-:S08]  /*fed0*/  VIADD R0, R18, 0x13220 ;  /* 0x0001322012007836 */ /* 0x000fd00000000000 */
[C---:B0-----:R-:W-:Y:S02]  /*fee0*/  @!P1 LEA R2, P4, R34.reuse, R20, 0x1 ;  /* 0x0000001422029211 */ /* 0x041fe400078808ff */
[C---:B-1----:R-:W-:Y:S02]  /*fef0*/  @!P2 LEA R20, P5, R34.reuse, R28, 0x1 ;  /* 0x0000001c2214a211 */ /* 0x042fe400078a08ff */
[----:B------:R-:W-:Y:S02]  /*ff00*/  @!P3 LEA R28, P6, R34, R33, 0x1 ;  /* 0x00000021221cb211 */ /* 0x000fe400078c08ff */
[----:B------:R-:W-:-:S04]  /*ff10*/  PRMT R0, RZ, 0x654, R0 ;  /* 0x00000654ff007816 */ /* 0x000fc80000000000 */
[----:B------:R0:W-:Y:S02]  /*ff20*/  SYNCS.ARRIVE.TRANS64.RED.A1T0 RZ, [R0+URZ], RZ ;  /* 0x000000ff00ff79a7 */ /* 0x0001e4000810043f */
[----:B0-----:R-:W-:-:S05]  /*ff30*/  VIADD R0, R32, 0x90 ;  /* 0x0000009020007836 */ /* 0x001fca0000000000 */
[----:B------:R-:W-:Y:S01]  /*ff40*/  ISETP.GE.OR P0, PT, R0, R35, P0 ;  /* 0x000000230000720c */ /* 0x000fe20000706670 */
[----:B------:R-:W0:Y:S04]  /*ff50*/  SHFL.IDX PT, R30, R30, 0x3, 0x181f ;  /* 0x00781f001e1e7f89 */ /* 0x000e2800000e0000 */
[----:B------:R-:W1:Y:S01]  /*ff60*/  SHFL.IDX PT, R31, R31, 0x3, 0x181f ;  /* 0x00781f001f1f7f89 */ /* 0x000e6200000e0000 */
[C-C-:B--2---:R-:W-:Y:S02]  /*ff70*/  @!P1 LEA.HI.X R3, R34.reuse, R3, R36.reuse, 0x1, P4 ;  /* 0x0000000322039211 */ /* 0x144fe400020f0c24 */
[C-C-:B------:R-:W-:Y:S02]  /*ff80*/  @!P2 LEA.HI.X R21, R34.reuse, R21, R36.reuse, 0x1, P5 ;  /* 0x000000152215a211 */ /* 0x140fe400028f0c24 */
[----:B------:R-:W-:Y:S01]  /*ff90*/  @!P3 LEA.HI.X R29, R34, R29, R36, 0x1, P6 ;  /* 0x0000001d221db211 */ /* 0x000fe200030f0c24 */
[----:B------:R2:W-:Y:S04]  /*ffa0*/  @!P1 ST.E.128 desc[UR40][R2.64], R8 ;  /* 0x0000000802009985 */ /* 0x0005e8000c101d28 */
[----:B---3--:R2:W-:Y:S04]  /*ffb0*/  @!P2 ST.E.128 desc[UR40][R20.64], R12 ;  /* 0x0000000c1400a985 */ /* 0x0085e8000c101d28 */
[----:B----4-:R2:W-:Y:S01]  /*ffc0*/  @!P3 ST.E.128 desc[UR40][R28.64], R24 ;  /* 0x000000181c00b985 */ /* 0x0105e2000c101d28 */
[----:B01----:R-:W-:Y:S05]  /*ffd0*/  @P0 BRA `(.L_x_515) ;  /* 0x0000000800800947 */ /* 0x003fea0003800000 */
[----:B--2---:R-:W-:-:S04]  /*ffe0*/  LEA R2, P0, R34, R30, 0x1 ;  /* 0x0000001e22027211 */ /* 0x004fc800078008ff */
[----:B------:R-:W-:-:S05]  /*fff0*/  LEA.HI.X R3, R34, R31, R36, 0x1, P0 ;  /* 0x0000001f22037211 */ /* 0x000fca00000f0c24 */
[----:B-----5:R0:W-:Y:S01]  /*10000*/  ST.E.128 desc[UR40][R2.64], R4 ;  /* 0x0000000402007985 */ /* 0x0201e2000c101d28 */
[----:B------:R-:W-:Y:S05]  /*10010*/  BRA `(.L_x_515) ;  /* 0x0000000800707947 */ /* 0x000fea0003800000 */
.L_x_513:
[----:B------:R-:W2:Y:S01]  /*10020*/  LDL.LU R4, [R1+0x48] ;  /* 0x0000480001047983 */ /* 0x000ea20000300800 */
[----:B------:R-:W-:Y:S01]  /*10030*/  ULDC.64 UR4, c[0x0][0xc00] ;  /* 0x0003000000047ab9 */ /* 0x000fe20000000a00 */
[----:B------:R-:W-:Y:S01]  /*10040*/  IMAD.MOV.U32 R6, RZ, RZ, RZ ;  /* 0x000000ffff067224 */ /* 0x000fe200078e00ff */
[----:B------:R-:W3:Y:S01]  /*10050*/  LDC R25, c[0x0][0xbe8] ;  /* 0x0002fa00ff197b82 */ /* 0x000ee20000000800 */
[----:B------:R-:W4:Y:S01]  /*10060*/  LDL.LU R0, [R1+0x4c] ;  /* 0x00004c0001007983 */ /* 0x000f220000300800 */
[----:B------:R-:W-:-:S04]  /*10070*/  ISETP.NE.U32.AND P0, PT, RZ, UR4, PT ;  /* 0x00000004ff007c0c */ /* 0x000fc8000bf05070 */
[----:B------:R-:W-:Y:S02]  /*10080*/  ISETP.NE.AND.EX P0, PT, RZ, UR5, PT, P0 ;  /* 0x00000005ff007c0c */ /* 0x000fe4000bf05300 */
[----:B--2---:R-:W-:-:S04]  /*10090*/  IADD3 R2, P1, R4, UR4, RZ ;  /* 0x0000000404027c10 */ /* 0x004fc8000ff3e0ff */
[----:B----4-:R-:W-:Y:S01]  /*100a0*/  IADD3.X R3, R0, UR5, RZ, P1, !PT ;  /* 0x0000000500037c10 */ /* 0x010fe20008ffe4ff */
[----:B------:R-:W-:Y:S02]  /*100b0*/  ULDC.64 UR4, c[0x0][0xc08] ;  /* 0x0003020000047ab9 */ /* 0x000fe40000000a00 */
[----:B------:R-:W-:-:S04]  /*100c0*/  ISETP.NE.U32.AND P1, PT, RZ, UR4, PT ;  /* 0x00000004ff007c0c */ /* 0x000fc8000bf25070 */
[----:B------:R2:W5:Y:S01]  /*100d0*/  @P0 LDG.E R6, desc[UR40][R2.64] ;  /* 0x0000002802060981 */ /* 0x000562000c1e1900 */
[----:B------:R-:W-:Y:S01]  /*100e0*/  ISETP.NE.AND.EX P1, PT, RZ, UR5, PT, P1 ;  /* 0x00000005ff007c0c */ /* 0x000fe2000bf25310 */
[----:B------:R-:W4:-:S12]  /*100f0*/  S2R R7, SR_TID.X ;  /* 0x0000000000077919 */ /* 0x000f180000002100 */
[----:B------:R-:W-:Y:S01]  /*10100*/  @P1 IADD3 R4, P2, R4, UR4, RZ ;  /* 0x0000000404041c10 */ /* 0x000fe2000ff5e0ff */
[----:B------:R-:W-:-:S03]  /*10110*/  ULDC UR4, c[0x0][0xa88] ;  /* 0x0002a20000047ab9 */ /* 0x000fc60000000800 */
[----:B------:R-:W-:Y:S02]  /*10120*/  @P1 IADD3.X R5, R0, UR5, RZ, P2, !PT ;  /* 0x0000000500051c10 */ /* 0x000fe400097fe4ff */
[----:B------:R-:W-:-:S06]  /*10130*/  MOV R0, UR4 ;  /* 0x0000000400007c02 */ /* 0x000fcc0008000f00 */
[----:B------:R2:W5:Y:S01]  /*10140*/  @P1 LDG.E R0, desc[UR40][R4.64] ;  /* 0x0000002804001981 */ /* 0x000562000c1e1900 */
[----:B---3--:R-:W-:Y:S01]  /*10150*/  ISETP.NE.AND P2, PT, R25, 0x1, PT ;  /* 0x000000011900780c */ /* 0x008fe20003f45270 */
[----:B----4-:R-:W-:-:S12]  /*10160*/  VIADD R26, R7, 0xffffff80 ;  /* 0xffffff80071a7836 */ /* 0x010fd80000000000 */
[----:B------:R-:W3:Y:S01]  /*10170*/  @P2 LDC R27, c[0x0][0xbec] ;  /* 0x0002fb00ff1b2b82 */ /* 0x000ee20000000800 */
[----:B------:R-:W-:Y:S01]  /*10180*/  ISETP.GE.AND P3, PT, R26, 0xc0, PT ;  /* 0x000000c01a00780c */ /* 0x000fe20003f66270 */
[----:B--2---:R-:W-:-:S12]  /*10190*/  @P1 BRA `(.L_x_516) ;  /* 0x0000000000101947 */ /* 0x004fd80003800000 */
[----:B------:R-:W-:Y:S05]  /*101a0*/  @!P0 BRA `(.L_x_516) ;  /* 0x00000000000c8947 */ /* 0x000fea0003800000 */
[----:B------:R-:W2:Y:S04]  /*101b0*/  LDG.E R5, desc[UR40][R2.64] ;  /* 0x0000002802057981 */ /* 0x000ea8000c1e1900 */
[----:B-----5:R-:W2:Y:S02]  /*101c0*/  LDG.E R0, desc[UR40][R2.64+0x4] ;  /* 0x0000042802007981 */ /* 0x020ea4000c1e1900 */
[----:B--2---:R-:W-:-:S07]  /*101d0*/  IMAD.IADD R0, R0, 0x1, -R5 ;  /* 0x0000000100007824 */ /* 0x004fce00078e0a05 */
.L_x_516:
[----:B------:R-:W2:Y:S04]  /*101e0*/  LDL.LU R3, [R1+0x40] ;  /* 0x0000400001037983 */ /* 0x000ea80000300800 */
[----:B------:R-:W4:Y:S04]  /*101f0*/  LDL.LU R2, [R1+0x5c] ;  /* 0x00005c0001027983 */ /* 0x000f280000300800 */
[----:B------:R-:W3:Y:S04]  /*10200*/  LDL R24, [R1+0x44] ;  /* 0x0000440001187983 */ /* 0x000ee80000100800 */
[----:B------:R0:W5:Y:S01]  /*10210*/  LDL R14, [R1+0x58] ;  /* 0x00005800010e7983 */ /* 0x0001620000100800 */
[----:B------:R-:W-:Y:S01]  /*10220*/  BSSY B1, `(.L_x_517) ;  /* 0x000002d000017945 */ /* 0x000fe20003800000 */
[----:B-----5:R-:W-:-:S02]  /*10230*/  SHF.R.S32.HI R11, RZ, 0x1f, R6 ;  /* 0x0000001fff0b7819 */ /* 0x020fc40000011406 */
[----:B--2---:R-:W-:Y:S02]  /*10240*/  SEL R13, R3, RZ, !P0 ;  /* 0x000000ff030d7207 */ /* 0x004fe40004000000 */
[----:B----4-:R-:W-:Y:S02]  /*10250*/  SEL R12, R2, RZ, !P0 ;  /* 0x000000ff020c7207 */ /* 0x010fe40004000000 */
[----:B---3--:R-:W-:Y:S01]  /*10260*/  SHF.R.S32.HI R10, RZ, 0x1f, R24 ;  /* 0x0000001fff0a7819 */ /* 0x008fe20000011418 */
[----:B0-----:R-:W-:Y:S06]  /*10270*/  @P3 BRA `(.L_x_518) ;  /* 0x00000000009c3947 */ /* 0x001fec0003800000 */
[----:B------:R-:W0:Y:S01]  /*10280*/  LDC R9, c[0x0][0xbe8] ;  /* 0x0002fa00ff097b82 */ /* 0x000e220000000800 */
[----:B------:R-:W-:-:S04]  /*10290*/  IMAD R2, R14, 0xc0, R7 ;  /* 0x000000c00e027824 */ /* 0x000fc800078e0207 */
[----:B------:R-:W-:Y:S02]  /*102a0*/  VIADD R8, R2, 0xffffff80 ;  /* 0xffffff8002087836 */ /* 0x000fe40000000000 */
[----:B0-----:R-:W-:-:S05]  /*102b0*/  IMAD R3, R0, R9, RZ ;  /* 0x0000000900037224 */ /* 0x001fca00078e02ff */
[----:B------:R-:W-:-:S13]  /*102c0*/  ISETP.GE.AND P0, PT, R8, R3, PT ;  /* 0x000000030800720c */ /* 0x000fda0003f06270 */
[----:B------:R-:W-:Y:S05]  /*102d0*/  @P0 BRA `(.L_x_518) ;  /* 0x0000000000840947 */ /* 0x000fea0003800000 */
[----:B------:R-:W-:Y:S01]  /*102e0*/  ISETP.NE.AND P0, PT, R9, 0x1, PT ;  /* 0x000000010900780c */ /* 0x000fe20003f05270 */
[----:B------:R-:W-:Y:S01]  /*102f0*/  ULDC.64 UR4, c[0x0][0xb90] ;  /* 0x0002e40000047ab9 */ /* 0x000fe20000000a00 */
[----:B------:R-:W-:Y:S01]  /*10300*/  MOV R2, R6 ;  /* 0x0000000600027202 */ /* 0x000fe20000000f00 */
[----:B------:R-:W-:Y:S02]  /*10310*/  IMAD R7, R10, UR4, RZ ;  /* 0x000000040a077c24 */ /* 0x000fe4000f8e02ff */
[----:B------:R-:W-:Y:S02]  /*10320*/  IMAD.MOV.U32 R3, RZ, RZ, R11 ;  /* 0x000000ffff037224 */ /* 0x000fe400078e000b */
[----:B------:R-:W-:Y:S02]  /*10330*/  IMAD.MOV.U32 R5, RZ, RZ, R8 ;  /* 0x000000ffff057224 */ /* 0x000fe400078e0008 */
[----:B------:R-:W-:-:S04]  /*10340*/  IMAD.WIDE.U32 R2, R24, UR4, R2 ;  /* 0x0000000418027c25 */ /* 0x000fc8000f8e0002 */
[----:B------:R-:W0:Y:S01]  /*10350*/  @P0 LDC R15, c[0x0][0xbec] ;  /* 0x0002fb00ff0f0b82 */ /* 0x000e220000000800 */
[----:B------:R-:W-:Y:S01]  /*10360*/  IMAD R7, R24, UR5, R7 ;  /* 0x0000000518077c24 */ /* 0x000fe2000f8e0207 */
[----:B------:R-:W-:-:S03]  /*10370*/  ULDC.64 UR4, c[0x0][0xb98] ;  /* 0x0002e60000047ab9 */ /* 0x000fc60000000a00 */
[----:B------:R-:W-:-:S03]  /*10380*/  IMAD.IADD R3, R3, 0x1, R7 ;  /* 0x0000000103037824 */ /* 0x000fc600078e0207 */
[----:B------:R-:W2:Y:S01]  /*10390*/  @P0 LDC R21, c[0x0][0xbf0] ;  /* 0x0002fc00ff150b82 */ /* 0x000ea20000000800 */
[----:B------:R-:W-:-:S04]  /*103a0*/  IMAD.WIDE.U32 R2, R13, UR4, R2 ;  /* 0x000000040d027c25 */ /* 0x000fc8000f8e0002 */
[----:B0-----:R-:W-:-:S05]  /*103b0*/  @P0 IMAD.HI.U32 R4, R8, R15, RZ ;  /* 0x0000000f08040227 */ /* 0x001fca00078e00ff */
[----:B--2---:R-:W-:Y:S01]  /*103c0*/  @P0 SHF.R.U32.HI R5, RZ, R21, R4 ;  /* 0x00000015ff050219 */ /* 0x004fe20000011604 */
[----:B------:R-:W-:-:S03]  /*103d0*/  IMAD R4, R12, UR4, RZ ;  /* 0x000000040c047c24 */ /* 0x000fc6000f8e02ff */
[----:B------:R-:W-:Y:S01]  /*103e0*/  IADD3 R2, P0, R5, R2, RZ ;  /* 0x0000000205027210 */ /* 0x000fe20007f1e0ff */
[----:B------:R-:W-:-:S04]  /*103f0*/  IMAD.MOV R7, RZ, RZ, -R5 ;  /* 0x000000ffff077224 */ /* 0x000fc800078e0a05 */
[----:B------:R-:W-:Y:S01]  /*10400*/  IMAD R7, R9, R7, R8 ;  /* 0x0000000709077224 */ /* 0x000fe200078e0208 */
[----:B------:R-:W-:Y:S01]  /*10410*/  SHF.R.S32.HI R9, RZ, 0x1f, R5 ;  /* 0x0000001fff097819 */ /* 0x000fe20000011405 */
[----:B------:R-:W-:Y:S01]  /*10420*/  IMAD R8, R13, UR5, R4 ;  /* 0x000000050d087c24 */ /* 0x000fe2000f8e0204 */
[----:B------:R-:W-:Y:S02]  /*10430*/  ULDC.64 UR4, c[0x0][0xb88] ;  /* 0x0002e20000047ab9 */ /* 0x000fe40000000a00 */
[----:B------:R-:W-:Y:S02]  /*10440*/  SHF.R.S32.HI R4, RZ, 0x1f, R7 ;  /* 0x0000001fff047819 */ /* 0x000fe40000011407 */
[----:B------:R-:W-:-:S03]  /*10450*/  IADD3.X R3, R9, R3, R8, P0, !PT ;  /* 0x0000000309037210 */ /* 0x000fc600007fe408 */
[----:B------:R-:W-:Y:S02]  /*10460*/  IMAD R4, R4, UR4, RZ ;  /* 0x0000000404047c24 */ /* 0x000fe4000f8e02ff */
[----:B------:R-:W-:-:S04]  /*10470*/  IMAD.WIDE.U32 R2, R7, UR4, R2 ;  /* 0x0000000407027c25 */ /* 0x000fc8000f8e0002 */
[----:B------:R-:W-:Y:S01]  /*10480*/  IMAD R5, R7, UR5, R4 ;  /* 0x0000000507057c24 */ /* 0x000fe2000f8e0204 */
[----:B------:R-:W-:Y:S02]  /*10490*/  ULDC.64 UR4, c[0x0][0xb50] ;  /* 0x0002d40000047ab9 */ /* 0x000fe40000000a00 */
[----:B------:R-:W-:Y:S01]  /*104a0*/  LEA R4, P0, R2, UR4, 0x2 ;  /* 0x0000000402047c11 */ /* 0x000fe2000f8010ff */
[----:B------:R-:W-:-:S05]  /*104b0*/  IMAD.IADD R3, R3, 0x1, R5 ;  /* 0x0000000103037824 */ /* 0x000fca00078e0205 */
[----:B------:R-:W-:Y:S02]  /*104c0*/  LEA.HI.X R5, R2, UR5, R3, 0x2, P0 ;  /* 0x0000000502057c11 */ /* 0x000fe400080f1403 */
[----:B------:R-:W-:-:S05]  /*104d0*/  MOV R3, 0xff800000 ;  /* 0xff80000000037802 */ /* 0x000fca0000000f00 */
[----:B------:R0:W-:Y:S02]  /*104e0*/  STG.E desc[UR40][R4.64], R3 ;  /* 0x0000000304007986 */ /* 0x0001e4000c101928 */
.L_x_518:
[----:B------:R-:W-:Y:S05]  /*104f0*/  BSYNC B1 ;  /* 0x0000000000017941 */ /* 0x000fea0003800000 */
.L_x_517:
[----:B------:R-:W2:Y:S04]  /*10500*/  LDL R15, [R1+0x60] ;  /* 0x00006000010f7983 */ /* 0x000ea80000100800 */
[----:B------:R-:W3:Y:S01]  /*10510*/  LDL R20, [R1+0x88] ;  /* 0x0000880001147983 */ /* 0x000ee20000100800 */
[--C-:B0-----:R-:W-:Y:S01]  /*10520*/  SHF.R.S32.HI R4, RZ, 0x1f, R26.reuse ;  /* 0x0000001fff047819 */ /* 0x101fe2000001141a */
[----:B------:R-:W0:Y:S01]  /*10530*/  @P2 LDC R9, c[0x0][0xbf0] ;  /* 0x0002fc00ff092b82 */ /* 0x000e220000000800 */
[----:B------:R-:W-:Y:S01]  /*10540*/  SHF.R.S32.HI R21, RZ, 0x1f, R26 ;  /* 0x0000001fff157819 */ /* 0x000fe2000001141a */
[----:B------:R-:W-:Y:S01]  /*10550*/  ULDC.64 UR4, c[0x0][0xaa0] ;  /* 0x0002a80000047ab9 */ /* 0x000fe20000000a00 */
[-C--:B------:R-:W-:Y:S01]  /*10560*/  LEA.HI R4, R4, R26.reuse, RZ, 0x3 ;  /* 0x0000001a04047211 */ /* 0x080fe200078f18ff */
[----:B------:R-:W-:Y:S01]  /*10570*/  IMAD R3, R11, UR4, RZ ;  /* 0x000000040b037c24 */ /* 0x000fe2000f8e02ff */
[----:B------:R-:W-:-:S02]  /*10580*/  LEA.HI R21, R21, R26, RZ, 0x3 ;  /* 0x0000001a15157211 */ /* 0x000fc400078f18ff */
[----:B------:R-:W-:Y:S01]  /*10590*/  LOP3.LUT R4, R4, 0xfffffff8, RZ, 0xc0, !PT ;  /* 0xfffffff804047812 */ /* 0x000fe200078ec0ff */
[C---:B------:R-:W-:Y:S01]  /*105a0*/  IMAD R5, R6.reuse, UR5, R3 ;  /* 0x0000000506057c24 */ /* 0x040fe2000f8e0203 */
[----:B------:R-:W-:Y:S01]  /*105b0*/  SHF.R.S32.HI R21, RZ, 0x3, R21 ;  /* 0x00000003ff157819 */ /* 0x000fe20000011415 */
[----:B------:R-:W-:Y:S01]  /*105c0*/  IMAD.WIDE.U32 R2, R6, UR4, RZ ;  /* 0x0000000406027c25 */ /* 0x000fe2000f8e00ff */
[----:B------:R-:W-:-:S03]  /*105d0*/  ULDC.64 UR4, c[0x0][0xae8] ;  /* 0x0002ba0000047ab9 */ /* 0x000fc60000000a00 */
[----:B------:R-:W-:Y:S02]  /*105e0*/  IMAD.IADD R4, R26, 0x1, -R4 ;  /* 0x000000011a047824 */ /* 0x000fe400078e0a04 */
[----:B------:R-:W-:Y:S02]  /*105f0*/  IMAD.IADD R3, R3, 0x1, R5 ;  /* 0x0000000103037824 */ /* 0x000fe400078e0205 */
[----:B------:R-:W-:Y:S02]  /*10600*/  IMAD R6, R4, 0x30, R21 ;  /* 0x0000003004067824 */ /* 0x000fe400078e0215 */
[----:B------:R-:W-:Y:S02]  /*10610*/  IMAD R4, R10, UR4, RZ ;  /* 0x000000040a047c24 */ /* 0x000fe4000f8e02ff */
[----:B------:R-:W-:Y:S02]  /*10620*/  IMAD R8, R14, 0xc0, R6 ;  /* 0x000000c00e087824 */ /* 0x000fe400078e0206 */
[----:B------:R-:W-:-:S02]  /*10630*/  IMAD R7, R24, UR5, R4 ;  /* 0x0000000518077c24 */ /* 0x000fc4000f8e0204 */
[----:B------:R-:W-:-:S04]  /*10640*/  @P2 IMAD.HI.U32 R4, R8, R27, RZ ;  /* 0x0000001b08042227 */ /* 0x000fc800078e00ff */
[----:B------:R-:W-:Y:S01]  /*10650*/  IMAD.WIDE.U32 R2, R24, UR4, R2 ;  /* 0x0000000418027c25 */ /* 0x000fe2000f8e0002 */
[----:B------:R-:W-:-:S03]  /*10660*/  ULDC.64 UR4, c[0x0][0xaf0] ;  /* 0x0002bc0000047ab9 */ /* 0x000fc60000000a00 */
[----:B------:R-:W-:Y:S01]  /*10670*/  IMAD.MOV.U32 R5, RZ, RZ, R8 ;  /* 0x000000ffff057224 */ /* 0x000fe200078e0008 */
[----:B0-----:R-:W-:Y:S01]  /*10680*/  @P2 SHF.R.U32.HI R5, RZ, R9, R4 ;  /* 0x00000009ff052219 */ /* 0x001fe20000011604 */
[----:B------:R-:W-:Y:S02]  /*10690*/  IMAD.IADD R3, R3, 0x1, R7 ;  /* 0x0000000103037824 */ /* 0x000fe400078e0207 */
[----:B------:R-:W-:Y:S01]  /*106a0*/  IMAD R6, R12, UR4, RZ ;  /* 0x000000040c067c24 */ /* 0x000fe2000f8e02ff */
[----:B------:R-:W-:Y:S01]  /*106b0*/  IADD3 R7, -R5, RZ, RZ ;  /* 0x000000ff05077210 */ /* 0x000fe20007ffe1ff */
[----:B------:R-:W-:Y:S01]  /*106c0*/  IMAD.WIDE.U32 R2, R13, UR4, R2 ;  /* 0x000000040d027c25 */ /* 0x000fe2000f8e0002 */
[----:B------:R-:W-:-:S03]  /*106d0*/  SHF.R.S32.HI R4, RZ, 0x1f, R5 ;  /* 0x0000001fff047819 */ /* 0x000fc60000011405 */
[----:B------:R-:W-:Y:S01]  /*106e0*/  IMAD R9, R13, UR5, R6 ;  /* 0x000000050d097c24 */ /* 0x000fe2000f8e0206 */
[----:B------:R-:W-:Y:S01]  /*106f0*/  ULDC.64 UR4, c[0x0][0xae0] ;  /* 0x0002b80000047ab9 */ /* 0x000fe20000000a00 */
[----:B------:R-:W-:Y:S02]  /*10700*/  IMAD R7, R25, R7, R8 ;  /* 0x0000000719077224 */ /* 0x000fe400078e0208 */
[----:B------:R-:W-:Y:S02]  /*10710*/  IMAD R6, R4, UR4, RZ ;  /* 0x0000000404067c24 */ /* 0x000fe4000f8e02ff */
[----:B------:R-:W-:Y:S01]  /*10720*/  IMAD.IADD R3, R3, 0x1, R9 ;  /* 0x0000000103037824 */ /* 0x000fe200078e0209 */
[----:B------:R-:W-:Y:S01]  /*10730*/  SHF.R.S32.HI R4, RZ, 0x1f, R7 ;  /* 0x0000001fff047819 */ /* 0x000fe20000011407 */
[C---:B------:R-:W-:Y:S02]  /*10740*/  IMAD R9, R5.reuse, UR5, R6 ;  /* 0x0000000505097c24 */ /* 0x040fe4000f8e0206 */
[----:B------:R-:W-:Y:S01]  /*10750*/  IMAD.WIDE.U32 R2, R5, UR4, R2 ;  /* 0x0000000405027c25 */ /* 0x000fe2000f8e0002 */
[----:B------:R-:W-:-:S03]  /*10760*/  ULDC.64 UR4, c[0x0][0xad8] ;  /* 0x0002b60000047ab9 */ /* 0x000fc60000000a00 */
[----:B------:R-:W-:Y:S02]  /*10770*/  IMAD R4, R4, UR4, RZ ;  /* 0x0000000404047c24 */ /* 0x000fe4000f8e02ff */
[----:B------:R-:W-:Y:S02]  /*10780*/  IMAD.IADD R3, R3, 0x1, R9 ;  /* 0x0000000103037824 */ /* 0x000fe400078e0209 */
[C---:B------:R-:W-:Y:S02]  /*10790*/  IMAD R5, R7.reuse, UR5, R4 ;  /* 0x0000000507057c24 */ /* 0x040fe4000f8e0204 */
[----:B------:R-:W-:Y:S01]  /*107a0*/  IMAD.WIDE.U32 R2, R7, UR4, R2 ;  /* 0x0000000407027c25 */ /* 0x000fe2000f8e0002 */
[----:B------:R-:W-:-:S03]  /*107b0*/  ULDC.64 UR4, c[0x0][0xa80] ;  /* 0x0002a00000047ab9 */ /* 0x000fc60000000a00 */
[----:B------:R-:W-:Y:S01]  /*107c0*/  IMAD.IADD R3, R3, 0x1, R5 ;  /* 0x0000000103037824 */ /* 0x000fe200078e0205 */
[----:B------:R-:W-:Y:S01]  /*107d0*/  LEA R4, P0, R2, UR4, 0x1 ;  /* 0x0000000402047c11 */ /* 0x000fe2000f8008ff */
[----:B------:R-:W-:Y:S01]  /*107e0*/  IMAD R14, R14, 0xc0, R21 ;  /* 0x000000c00e0e7824 */ /* 0x000fe200078e0215 */
[----:B------:R-:W-:Y:S01]  /*107f0*/  ULDC UR4, c[0x0][0xac8] ;  /* 0x0002b20000047ab9 */ /* 0x000fe20000000800 */
[----:B------:R-:W-:Y:S01]  /*10800*/  IMAD R25, R0, R25, RZ ;  /* 0x0000001900197224 */ /* 0x000fe200078e02ff */
[----:B------:R-:W-:Y:S01]  /*10810*/  LEA.HI.X R8, R2, UR5, R3, 0x1, P0 ;  /* 0x0000000502087c11 */ /* 0x000fe200080f0c03 */
[----:B------:R-:W0:Y:S01]  /*10820*/  SHFL.IDX PT, R6, R4, RZ, 0x181f ;  /* 0x00181fff04067589 */ /* 0x000e2200000e0000 */
[C---:B------:R-:W-:Y:S01]  /*10830*/  VIADD R0, R14.reuse, 0x30 ;  /* 0x000000300e007836 */ /* 0x040fe20000000000 */
[C---:B------:R-:W-:Y:S01]  /*10840*/  IADD3 R2, R14.reuse, 0x60, RZ ;  /* 0x000000600e027810 */ /* 0x040fe20007ffe0ff */
[----:B------:R-:W-:Y:S01]  /*10850*/  VIADD R3, R14, 0x90 ;  /* 0x000000900e037836 */ /* 0x000fe20000000000 */
[----:B------:R-:W4:Y:S04]  /*10860*/  SHFL.IDX PT, R9, R4, 0x1, 0x181f ;  /* 0x00381f0004097f89 */ /* 0x000f2800000e0000 */
[----:B------:R-:W5:Y:S04]  /*10870*/  SHFL.IDX PT, R11, R4, 0x2, 0x181f ;  /* 0x00581f00040b7f89 */ /* 0x000f6800000e0000 */
[----:B------:R-:W3:Y:S04]  /*10880*/  SHFL.IDX PT, R5, R8, RZ, 0x181f ;  /* 0x00181fff08057589 */ /* 0x000ee800000e0000 */
[----:B------:R4:W1:Y:S04]  /*10890*/  SHFL.IDX PT, R13, R4, 0x3, 0x181f ;  /* 0x00781f00040d7f89 */ /* 0x00086800000e0000 */
[----:B------:R-:W1:Y:S04]  /*108a0*/  SHFL.IDX PT, R7, R8, 0x1, 0x181f ;  /* 0x00381f0008077f89 */ /* 0x000e6800000e0000 */
[----:B------:R-:W1:Y:S04]  /*108b0*/  SHFL.IDX PT, R10, R8, 0x2, 0x181f ;  /* 0x00581f00080a7f89 */ /* 0x000e6800000e0000 */
[----:B------:R1:W1:Y:S01]  /*108c0*/  SHFL.IDX PT, R12, R8, 0x3, 0x181f ;  /* 0x00781f00080c7f89 */ /* 0x00026200000e0000 */
[----:B--2---:R-:W-:-:S04]  /*108d0*/  ISETP.GE.AND P0, PT, R15, UR4, PT ;  /* 0x000000040f007c0c */ /* 0x004fc8000bf06270 */
[-C--:B------:R-:W-:Y:S02]  /*108e0*/  ISETP.GE.OR P3, PT, R14, R25.reuse, P0 ;  /* 0x000000190e00720c */ /* 0x080fe40000766670 */
[-C--:B------:R-:W-:Y:S02]  /*108f0*/  ISETP.GE.OR P2, PT, R0, R25.reuse, P0 ;  /* 0x000000190000720c */ /* 0x080fe40000746670 */
[-C--:B------:R-:W-:Y:S02]  /*10900*/  ISETP.GE.OR P1, PT, R2, R25.reuse, P0 ;  /* 0x000000190200720c */ /* 0x080fe40000726670 */
[----:B------:R-:W-:-:S07]  /*10910*/  ISETP.GE.OR P0, PT, R3, R25, P0 ;  /* 0x000000190300720c */ /* 0x000fce0000706670 */
[C---:B0-----:R-:W-:Y:S02]  /*10920*/  @!P3 LEA R2, P6, R15.reuse, R6, 0x1 ;  /* 0x000000060f02b211 */ /* 0x041fe400078c08ff */
[C---:B----4-:R-:W-:Y:S02]  /*10930*/  @!P2 LEA R4, P5, R15.reuse, R9, 0x1 ;  /* 0x000000090f04a211 */ /* 0x050fe400078a08ff */
[C---:B-----5:R-:W-:Y:S02]  /*10940*/  @!P1 LEA R6, P4, R15.reuse, R11, 0x1 ;  /* 0x0000000b0f069211 */ /* 0x060fe400078808ff */
[C-C-:B---3--:R-:W-:Y:S02]  /*10950*/  @!P3 LEA.HI.X R3, R15.reuse, R5, R20.reuse, 0x1, P6 ;  /* 0x000000050f03b211 */ /* 0x148fe400030f0c14 */
[C---:B-1----:R-:W-:Y:S02]  /*10960*/  @!P0 LEA R8, P6, R15.reuse, R13, 0x1 ;  /* 0x0000000d0f088211 */ /* 0x042fe400078c08ff */
[C-C-:B------:R-:W-:Y:S01]  /*10970*/  @!P2 LEA.HI.X R5, R15.reuse, R7, R20.reuse, 0x1, P5 ;  /* 0x000000070f05a211 */ /* 0x140fe200028f0c14 */
[----:B------:R1:W-:Y:S01]  /*10980*/  @!P3 ST.E.128 desc[UR40][R2.64], RZ ;  /* 0x000000ff0200b985 */ /* 0x0003e2000c101d28 */
[----:B------:R-:W-:-:S02]  /*10990*/  @!P1 LEA.HI.X R7, R15, R10, R20, 0x1, P4 ;  /* 0x0000000a0f079211 */ /* 0x000fc400020f0c14 */
[----:B------:R-:W-:Y:S01]  /*109a0*/  @!P0 LEA.HI.X R9, R15, R12, R20, 0x1, P6 ;  /* 0x0000000c0f098211 */ /* 0x000fe200030f0c14 */
[----:B------:R1:W-:Y:S04]  /*109b0*/  @!P2 ST.E.128 desc[UR40][R4.64], RZ ;  /* 0x000000ff0400a985 */ /* 0x0003e8000c101d28 */
[----:B------:R1:W-:Y:S04]  /*109c0*/  @!P1 ST.E.128 desc[UR40][R6.64], RZ ;  /* 0x000000ff06009985 */ /* 0x0003e8000c101d28 */
[----:B------:R1:W-:Y:S02]  /*109d0*/  @!P0 ST.E.128 desc[UR40][R8.64], RZ ;  /* 0x000000ff08008985 */ /* 0x0003e4000c101d28 */
.L_x_515:
[----:B------:R-:W-:Y:S05]  /*109e0*/  BSYNC B0 ;  /* 0x0000000000007941 */ /* 0x000fea0003800000 */
.L_x_512:
[----:B------:R-:W3:Y:S01]  /*109f0*/  LDL R0, [R1+0xc] ;  /* 0x00000c0001007983 */ /* 0x000ee20000100800 */
[----:B------:R-:W-:Y:S02]  /*10a00*/  ULDC UR4, c[0x0][0xc3c] ;  /* 0x00030f0000047ab9 */ /* 0x000fe40000000800 */
[----:B---3--:R-:W-:-:S13]  /*10a10*/  ISETP.GE.AND P0, PT, R0, UR4, PT ;  /* 0x0000000400007c0c */ /* 0x008fda000bf06270 */
[----:B------:R-:W-:Y:S05]  /*10a20*/  @!P0 BRA `(.L_x_519) ;  /* 0xffffff0400bc8947 */ /* 0x000fea000383ffff */
[----:B------:R-:W-:Y:S05]  /*10a30*/  BRA `(.L_x_417) ;  /* 0x0000007000147947 */ /* 0x000fea0003800000 */
.L_x_415:
[----:B------:R-:W-:-:S08]  /*10a40*/  NOP ;  /* 0x0000000000007918 */ /* 0x000fd00000000000 */
[----:B--2---:R-:W0:-:S00]  /*10a50*/  USETMAXREG.DEALLOC.CTAPOOL 0x20 ;  /* 0x00000020000079c8 */ /* 0x004e0000080e0500 */
[----:B0-----:R-:W2:Y:S01]  /*10a60*/  LDL.LU R2, [R1+0x30] ;  /* 0x0000300001027983 */ /* 0x001ea20000300800 */
[----:B------:R-:W-:-:S06]  /*10a70*/  LOP3.LUT R0, R0, 0x3, RZ, 0xc0, !PT ;  /* 0x0000000300007812 */ /* 0x000fcc00078ec0ff */
[----:B------:R-:W0:Y:S02]  /*10a80*/  SHFL.IDX PT, R0, R0, RZ, 0x1f ;  /* 0x00001fff00007589 */ /* 0x000e2400000e0000 */
[----:B0-----:R-:W-:-:S13]  /*10a90*/  ISETP.NE.AND P0, PT, R0, RZ, PT ;  /* 0x000000ff0000720c */ /* 0x001fda0003f05270 */
[----:B------:R-:W-:-:S04]  /*10aa0*/  @P0 MOV R0, 0x400 ;  /* 0x0000040000000802 */ /* 0x000fc80000000f00 */
[----:B------:R-:W-:Y:S01]  /*10ab0*/  @P0 LEA R0, R3, R0, 0x18 ;  /* 0x0000000003000211 */ /* 0x000fe200078ec0ff */
[----:B------:R-:W-:Y:S06]  /*10ac0*/  @P0 BAR.SYNC.DEFER_BLOCKING 0x5, 0x200 ;  /* 0x0148000000000b1d */ /* 0x000fec0000010000 */
[----:B------:R0:W1:Y:S02]  /*10ad0*/  @P0 LDS.128 R16, [R0+0x132d0] ;  /* 0x0132d00000100984 */ /* 0x0000640000000c00 */
[----:B------:R-:W-:Y:S06]  /*10ae0*/  @P0 BAR.ARV 0x4, 0x200 ;  /* 0x0108000000000b1d */ /* 0x000fec0000002000 */
[----:B--2---:R-:W-:-:S04]  /*10af0*/  LOP3.LUT R2, R2, 0xffffffef, RZ, 0xc0, !PT ;  /* 0xffffffef02027812 */ /* 0x004fc800078ec0ff */
[----:B------:R-:W-:-:S05]  /*10b00*/  @P0 LOP3.LUT R2, R2, 0x10, RZ, 0xfc, !PT ;  /* 0x0000001002020812 */ /* 0x000fca00078efcff */
[----:B------:R0:W-:Y:S01]  /*10b10*/  STL [R1+0x30], R2 ;  /* 0x0000300201007387 */ /* 0x0001e20000100800 */
[----:B-1----:R-:W-:Y:S05]  /*10b20*/  @P0 BRA `(.L_x_520) ;  /* 0x0000000800040947 */ /* 0x002fea0003800000 */
[----:B0-----:R-:W0:Y:S01]  /*10b30*/  S2R R2, SR_TID.X ;  /* 0x0000000000027919 */ /* 0x001e220000002100 */
[----:B------:R-:W-:Y:S01]  /*10b40*/  ULDC UR4, c[0x0][0xc3c] ;  /* 0x00030f0000047ab9 */ /* 0x000fe20000000800 */
[----:B------:R-:W-:Y:S01]  /*10b50*/  IMAD.MOV.U32 R0, RZ, RZ, RZ ;  /* 0x000000ffff007224 */ /* 0x000fe200078e00ff */
[----:B------:R-:W1:Y:S01]  /*10b60*/  S2UR UR6, SR_CTAID.X ;  /* 0x00000000000679c3 */ /* 0x000e620000002500 */
[----:B------:R-:W-:Y:S01]  /*10b70*/  ULDC UR5, c[0x0][0xc38] ;  /* 0x00030e0000057ab9 */ /* 0x000fe20000000800 */
        /* <DEDUP_REMOVED lines=26> */
[----:B0-----:R-:W-:-:S05]  /*10d20*/  SEL R7, R6, RZ, P5 ;  /* 0x000000ff06077207 */ /* 0x001fca0002800000 */
[----:B------:R-:W-:-:S05]  /*10d30*/  IMAD.IADD R7, R2, 0x1, R7 ;  /* 0x0000000102077824 */ /* 0x000fca00078e0207 */
[----:B------:R-:W0:Y:S02]  /*10d40*/  SHFL.IDX PT, R4, R7, 0x1f, 0x1f ;  /* 0x03e01f0007047f89 */ /* 0x000e2400000e0000 */
[----:B0-----:R-:W-:-:S04]  /*10d50*/  IMAD R4, R4, UR5, RZ ;  /* 0x0000000504047c24 */ /* 0x001fc8000f8e02ff */
[----:B------:R-:W-:Y:S01]  /*10d60*/  IMAD.MOV.U32 R3, RZ, RZ, R4 ;  /* 0x000000ffff037224 */ /* 0x000fe200078e0004 */
[----:B-1----:R-:W-:-:S13]  /*10d70*/  ISETP.GT.AND P6, PT, R4, UR6, PT ;  /* 0x0000000604007c0c */ /* 0x002fda000bfc4270 */
[----:B------:R-:W-:Y:S05]  /*10d80*/  @P6 BRA `(.L_x_521) ;  /* 0x00000000009c6947 */ /* 0x000fea0003800000 */
[----:B------:R-:W0:Y:S01]  /*10d90*/  LDC R6, c[0x0][0xc3c] ;  /* 0x00030f00ff067b82 */ /* 0x000e220000000800 */
[----:B------:R-:W-:Y:S01]  /*10da0*/  MOV R4, R3 ;  /* 0x0000000300047202 */ /* 0x000fe20000000f00 */
[----:B------:R-:W-:Y:S01]  /*10db0*/  UMOV UR4, URZ ;  /* 0x0000003f00047c82 */ /* 0x000fe20008000000 */
[----:B------:R-:W-:Y:S01]  /*10dc0*/  ULDC UR7, c[0x0][0xc3c] ;  /* 0x00030f0000077ab9 */ /* 0x000fe20000000800 */
[----:B------:R-:W-:-:S05]  /*10dd0*/  ULDC UR5, c[0x0][0xc38] ;  /* 0x00030e0000057ab9 */ /* 0x000fca0000000800 */
.L_x_525:
[----:B------:R-:W-:Y:S01]  /*10de0*/  UIADD3 UR4, UR4, 0x1f, URZ ;  /* 0x0000001f04047890 */ /* 0x000fe2000fffe03f */
[----:B------:R-:W-:-:S05]  /*10df0*/  IMAD.U32 R19, RZ, RZ, UR7 ;  /* 0x00000007ff137e24 */ /* 0x000fca000f8e00ff */
[----:B0-----:R-:W-:-:S13]  /*10e00*/  ISETP.LE.AND P6, PT, R6, UR4, PT ;  /* 0x0000000406007c0c */ /* 0x001fda000bfc3270 */
[----:B------:R-:W-:Y:S05]  /*10e10*/  @P6 BRA `(.L_x_522) ;  /* 0x0000000400246947 */ /* 0x000fea0003800000 */
[----:B------:R-:W-:Y:S01]  /*10e20*/  VIADD R7, R5, UR4 ;  /* 0x0000000405077c36 */ /* 0x000fe20008000000 */
[----:B------:R-:W-:Y:S01]  /*10e30*/  BSSY B0, `(.L_x_523) ;  /* 0x0000007000007945 */ /* 0x000fe20003800000 */
[----:B------:R-:W-:-:S03]  /*10e40*/  IMAD.MOV.U32 R0, RZ, RZ, RZ ;  /* 0x000000ffff007224 */ /* 0x000fc600078e00ff */
[----:B------:R-:W-:-:S13]  /*10e50*/  ISETP.GE.OR P6, PT, R7, R6, !P0 ;  /* 0x000000060700720c */ /* 0x000fda00047c6670 */
[----:B------:R-:W-:Y:S05]  /*10e60*/  @P6 BRA `(.L_x_524) ;  /* 0x00000000000c6947 */ /* 0x000fea0003800000 */
[----:B------:R-:W0:Y:S02]  /*10e70*/  LDC.64 R2, c[0x0][0xc80] ;  /* 0x00032000ff027b82 */ /* 0x000e240000000a00 */
[----:B0-----:R-:W-:-:S05]  /*10e80*/  IMAD.WIDE R2, R7, 0x4, R2 ;  /* 0x0000000407027825 */ /* 0x001fca00078e0202 */
[----:B------:R0:W5:Y:S02]  /*10e90*/  LDG.E R0, desc[UR40][R2.64] ;  /* 0x0000002802007981 */ /* 0x000164000c1e1900 */
.L_x_524:
[----:B------:R-:W-:Y:S05]  /*10ea0*/  BSYNC B0 ;  /* 0x0000000000007941 */ /* 0x000fea0003800000 */
.L_x_523:
[----:B0----5:R-:W0:Y:S02]  /*10eb0*/  SHFL.UP PT, R2, R0, 0x1, RZ ;  /* 0x0420000000027989 */ /* 0x021e2400000e00ff */
        /* <DEDUP_REMOVED lines=16> */
[----:B------:R-:W-:-:S05]  /*10fc0*/  IMAD.IADD R4, R3, 0x1, R4 ;  /* 0x0000000103047824 */ /* 0x000fca00078e0204 */
[----:B------:R-:W-:-:S13]  /*10fd0*/  ISETP.GT.AND P6, PT, R4, UR6, PT ;  /* 0x0000000604007c0c */ /* 0x000fda000bfc4270 */
[----:B------:R-:W-:Y:S05]  /*10fe0*/  @!P6 BRA `(.L_x_525) ;  /* 0xfffffffc007ce947 */ /* 0x000fea000383ffff */
[----:B------:R-:W-:-:S07]  /*10ff0*/  MOV R7, R9 ;  /* 0x0000000900077202 */ /* 0x000fce0000000f00 */
.L_x_521:
[----:B------:R-:W-:-:S04]  /*11000*/  IMAD.IADD R9, R4, 0x1, -R3 ;  /* 0x0000000104097824 */ /* 0x000fc800078e0a03 */
[----:B------:R-:W-:-:S05]  /*11010*/  IMAD R2, R7, UR5, R9 ;  /* 0x0000000507027c24 */ /* 0x000fca000f8e0209 */
[----:B------:R-:W-:-:S13]  /*11020*/  ISETP.GT.AND P0, PT, R2, UR6, PT ;  /* 0x0000000602007c0c */ /* 0x000fda000bf04270 */
[----:B------:R-:W-:-:S04]  /*11030*/  VOTE.ANY R6, PT, !P0 ;  /* 0x0000000000067806 */ /* 0x000fc800040e0100 */
[----:B------:R-:W0:Y:S01]  /*11040*/  POPC R19, R6 ;  /* 0x0000000600137309 */ /* 0x000e220000000000 */
[----:B------:R-:W-:Y:S01]  /*11050*/  ISETP.NE.AND P0, PT, R6, RZ, PT ;  /* 0x000000ff0600720c */ /* 0x000fe20003f05270 */
[----:B0-----:R-:W0:Y:S02]  /*11060*/  SHFL.IDX PT, R0, R0, R19, 0x1f ;  /* 0x00001f1300007589 */ /* 0x001e2400000e0000 */
[----:B0-----:R-:W-:-:S04]  /*11070*/  IABS R4, R0 ;  /* 0x0000000000047213 */ /* 0x001fc80000000000 */
[----:B------:R-:W0:Y:S08]  /*11080*/  I2F.RP R8, R4 ;  /* 0x0000000400087306 */ /* 0x000e300000209400 */
[----:B0-----:R-:W0:Y:S02]  /*11090*/  MUFU.RCP R8, R8 ;  /* 0x0000000800087308 */ /* 0x001e240000001000 */
[----:B0-----:R-:W-:-:S06]  /*110a0*/  VIADD R2, R8, 0xffffffe ;  /* 0x0ffffffe08027836 */ /* 0x001fcc0000000000 */
[----:B------:R0:W1:Y:S01]  /*110b0*/  F2I.FTZ.U32.TRUNC.NTZ R3, R2 ;  /* 0x0000000200037305 */ /* 0x000062000021f000 */
[----:B------:R-:W-:Y:S05]  /*110c0*/  @!P0 BRA `(.L_x_526) ;  /* 0x0000000000088947 */ /* 0x000fea0003800000 */
[----:B------:R-:W-:-:S06]  /*110d0*/  VIADD R16, R19, 0xffffffff ;  /* 0xffffffff13107836 */ /* 0x000fcc0000000000 */
[----:B------:R2:W3:Y:S02]  /*110e0*/  SHFL.IDX PT, R16, R7, R16, 0x1f ;  /* 0x00001f1007107589 */ /* 0x0004e400000e0000 */
.L_x_526:
[----:B---3--:R-:W-:Y:S01]  /*110f0*/  IMAD R16, R16, UR5, R9 ;  /* 0x0000000510107c24 */ /* 0x008fe2000f8e0209 */
[----:B0-----:R-:W-:Y:S01]  /*11100*/  IABS R2, R0 ;  /* 0x0000000000027213 */ /* 0x001fe20000000000 */
[----:B-12---:R-:W-:Y:S02]  /*11110*/  IMAD.MOV R7, RZ, RZ, -R3 ;  /* 0x000000ffff077224 */ /* 0x006fe400078e0a03 */
[----:B------:R-:W-:Y:S01]  /*11120*/  VIADD R19, R19, UR4 ;  /* 0x0000000413137c36 */ /* 0x000fe20008000000 */
[----:B------:R-:W-:Y:S01]  /*11130*/  IADD3 R9, -R16, UR6, RZ ;  /* 0x0000000610097c10 */ /* 0x000fe2000fffe1ff */
[----:B------:R-:W-:Y:S01]  /*11140*/  IMAD R7, R7, R4, RZ ;  /* 0x0000000407077224 */ /* 0x000fe200078e02ff */
[----:B------:R-:W-:Y:S01]  /*11150*/  IADD3 R8, RZ, -R2, RZ ;  /* 0x80000002ff087210 */ /* 0x000fe20007ffe0ff */
[----:B------:R-:W-:Y:S01]  /*11160*/  IMAD.MOV.U32 R2, RZ, RZ, RZ ;  /* 0x000000ffff027224 */ /* 0x000fe200078e00ff */
[----:B------:R-:W-:-:S03]  /*11170*/  IABS R6, R9 ;  /* 0x0000000900067213 */ /* 0x000fc60000000000 */
[----:B------:R-:W-:-:S04]  /*11180*/  IMAD.HI.U32 R2, R3, R7, R2 ;  /* 0x0000000703027227 */ /* 0x000fc800078e0002 */
[----:B------:R-:W-:Y:S02]  /*11190*/  IMAD.MOV.U32 R3, RZ, RZ, R6 ;  /* 0x000000ffff037224 */ /* 0x000fe400078e0006 */
[----:B------:R-:W-:Y:S02]  /*111a0*/  IMAD.MOV.U32 R6, RZ, RZ, R8 ;  /* 0x000000ffff067224 */ /* 0x000fe400078e0008 */
[----:B------:R-:W-:-:S04]  /*111b0*/  IMAD.HI.U32 R2, R2, R3, RZ ;  /* 0x0000000302027227 */ /* 0x000fc800078e00ff */
[----:B------:R-:W-:-:S05]  /*111c0*/  IMAD R3, R2, R6, R3 ;  /* 0x0000000602037224 */ /* 0x000fca00078e0203 */
[----:B------:R-:W-:-:S13]  /*111d0*/  ISETP.GT.U32.AND P1, PT, R4, R3, PT ;  /* 0x000000030400720c */ /* 0x000fda0003f24070 */
[----:B------:R-:W-:Y:S01]  /*111e0*/  @!P1 IMAD.IADD R3, R3, 0x1, -R4 ;  /* 0x0000000103039824 */ /* 0x000fe200078e0a04 */
[----:B------:R-:W-:Y:S02]  /*111f0*/  @!P1 IADD3 R2, R2, 0x1, RZ ;  /* 0x0000000102029810 */ /* 0x000fe40007ffe0ff */
        /* <DEDUP_REMOVED lines=11> */
.L_x_522:
[----:B------:R-:W-:Y:S02]  /*112b0*/  IMAD.MOV.U32 R17, RZ, RZ, RZ ;  /* 0x000000ffff117224 */ /* 0x000fe400078e00ff */
[----:B------:R-:W-:Y:S02]  /*112c0*/  IMAD.U32 R16, RZ, RZ, UR6 ;  /* 0x00000006ff107e24 */ /* 0x000fe4000f8e00ff */
[----:B------:R-:W-:-:S07]  /*112d0*/  IMAD.MOV.U32 R18, RZ, RZ, RZ ;  /* 0x000000ffff127224 */ /* 0x000fce00078e00ff */
.L_x_527:
[----:B------:R-:W-:-:S13]  /*112e0*/  ISETP.NE.AND P0, PT, R5, RZ, PT ;  /* 0x000000ff0500720c */ /* 0x000fda0003f05270 */
[----:B------:R-:W0:Y:S01]  /*112f0*/  @!P0 S2R R3, SR_CgaCtaId ;  /* 0x0000000000038919 */ /* 0x000e220000008800 */
[----:B------:R-:W-:-:S04]  /*11300*/  @!P0 MOV R0, 0x400 ;  /* 0x0000040000008802 */ /* 0x000fc80000000f00 */
[----:B0-----:R-:W-:-:S05]  /*11310*/  @!P0 LEA R0, R3, R0, 0x18 ;  /* 0x0000000003008211 */ /* 0x001fca00078ec0ff */
[----:B------:R1:W-:Y:S01]  /*11320*/  @!P0 STS.128 [R0+0x132d0], R16 ;  /* 0x0132d01000008388 */ /* 0x0003e20000000c00 */
[----:B------:R-:W-:Y:S06]  /*11330*/  BAR.ARV 0x5, 0x200 ;  /* 0x0148000000007b1d */ /* 0x000fec0000002000 */
.L_x_520:
[----:B01----:R-:W-:Y:S01]  /*11340*/  IMAD.MOV.U32 R0, RZ, RZ, 0x1 ;  /* 0x00000001ff007424 */ /* 0x003fe200078e00ff */
[----:B------:R-:W-:Y:S01]  /*11350*/  ULDC UR4, c[0x0][0xc3c] ;  /* 0x00030f0000047ab9 */ /* 0x000fe20000000800 */
[----:B------:R-:W-:Y:S02]  /*11360*/  MOV R29, RZ ;  /* 0x000000ff001d7202 */ /* 0x000fe40000000f00 */
[----:B------:R-:W-:Y:S01]  /*11370*/  ISETP.GE.AND P0, PT, R19, UR4, PT ;  /* 0x0000000413007c0c */ /* 0x000fe2000bf06270 */
[----:B------:R0:W-:Y:S04]  /*11380*/  STL [R1+0xc], R0 ;  /* 0x00000c0001007387 */ /* 0x0001e80000100800 */
[----:B------:R0:W-:Y:S08]  /*11390*/  STL [R1+0x68], RZ ;  /* 0x000068ff01007387 */ /* 0x0001f00000100800 */
[----:B0-----:R-:W-:Y:S05]  /*113a0*/  @P0 BRA `(.L_x_528) ;  /* 0x0000006000b40947 */ /* 0x001fea0003800000 */
[----:B------:R-:W2:Y:S01]  /*113b0*/  LDL R11, [R1+0x34] ;  /* 0x00003400010b7983 */ /* 0x000ea20000100800 */
[----:B------:R-:W0:Y:S01]  /*113c0*/  S2R R10, SR_TID.X ;  /* 0x00000000000a7919 */ /* 0x000e220000002100 */
[----:B------:R-:W1:Y:S01]  /*113d0*/  S2UR UR4, SR_CgaCtaId ;  /* 0x00000000000479c3 */ /* 0x000e620000008800 */
[C---:B0-----:R-:W-:Y:S01]  /*113e0*/  IMAD.SHL.U32 R3, R10.reuse, 0x40, RZ ;  /* 0x000000400a037824 */ /* 0x041fe200078e00ff */
[----:B------:R-:W-:Y:S01]  /*113f0*/  SHF.R.U32.HI R5, RZ, 0x1, R10 ;  /* 0x00000001ff057819 */ /* 0x000fe2000001160a */
[C---:B------:R-:W-:Y:S01]  /*11400*/  IMAD.SHL.U32 R0, R10.reuse, 0x10, RZ ;  /* 0x000000100a007824 */ /* 0x040fe200078e00ff */
[C---:B------:R-:W-:Y:S02]  /*11410*/  LOP3.LUT R12, R10.reuse, 0x7f, RZ, 0xc0, !PT ;  /* 0x0000007f0a0c7812 */ /* 0x040fe400078ec0ff */
[----:B------:R-:W-:Y:S01]  /*11420*/  LOP3.LUT R2, R3, 0x180, RZ, 0xc0, !PT ;  /* 0x0000018003027812 */ /* 0x000fe200078ec0ff */
[----:B------:R-:W-:Y:S01]  /*11430*/  IMAD.SHL.U32 R9, R10, 0x2, RZ ;  /* 0x000000020a097824 */ /* 0x000fe200078e00ff */
[----:B------:R-:W-:-:S02]  /*11440*/  LOP3.LUT R6, R0, 0x1b0, RZ, 0xc0, !PT ;  /* 0x000001b000067812 */ /* 0x000fc400078ec0ff */
[----:B------:R-:W-:Y:S01]  /*11450*/  LOP3.LUT R5, R2, 0x30, R5, 0xf8, !PT ;  /* 0x0000003002057812 */ /* 0x000fe200078ef805 */
[----:B------:R-:W-:Y:S01]  /*11460*/  IMAD.SHL.U32 R2, R10, 0x20, RZ ;  /* 0x000000200a027824 */ /* 0x000fe200078e00ff */
[----:B------:R-:W-:Y:S01]  /*11470*/  SHF.L.U32 R7, R12, 0x4, RZ ;  /* 0x000000040c077819 */ /* 0x000fe200000006ff */
[----:B------:R-:W-:Y:S01]  /*11480*/  IMAD.SHL.U32 R4, R10, 0x8, RZ ;  /* 0x000000080a047824 */ /* 0x000fe200078e00ff */
[----:B------:R-:W-:Y:S02]  /*11490*/  LOP3.LUT R8, R6, 0x30, R9, 0x78, !PT ;  /* 0x0000003006087812 */ /* 0x000fe400078e7809 */
[----:B------:R-:W-:Y:S02]  /*114a0*/  LOP3.LUT R6, R2, 0x80, RZ, 0xc0, !PT ;  /* 0x0000008002067812 */ /* 0x000fe400078ec0ff */
[----:B------:R-:W-:Y:S01]  /*114b0*/  LOP3.LUT R7, R7, 0x600, RZ, 0xc0, !PT ;  /* 0x0000060007077812 */ /* 0x000fe200078ec0ff */
[----:B------:R-:W-:Y:S01]  /*114c0*/  IMAD.SHL.U32 R9, R10, 0x4, RZ ;  /* 0x000000040a097824 */ /* 0x000fe200078e00ff */
[----:B------:R-:W-:-:S02]  /*114d0*/  LOP3.LUT R4, R5, 0x30, R4, 0x78, !PT ;  /* 0x0000003005047812 */ /* 0x000fc400078e7804 */
[----:B------:R-:W-:Y:S02]  /*114e0*/  LOP3.LUT R6, R6, 0x10, R10, 0xf8, !PT ;  /* 0x0000001006067812 */ /* 0x000fe400078ef80a */
[C---:B------:R-:W-:Y:S02]  /*114f0*/  LOP3.LUT R5, R7.reuse, 0x60, R2, 0xf8, !PT ;  /* 0x0000006007057812 */ /* 0x040fe400078ef802 */
[----:B------:R-:W-:Y:S02]  /*11500*/  LOP3.LUT R7, R7, 0x40, R0, 0xf8, !PT ;  /* 0x0000004007077812 */ /* 0x000fe400078ef800 */
[----:B------:R-:W-:Y:S02]  /*11510*/  LOP3.LUT R6, R6, 0x10, R9, 0x78, !PT ;  /* 0x0000001006067812 */ /* 0x000fe400078e7809 */
[----:B------:R-:W-:Y:S02]  /*11520*/  LOP3.LUT R5, R5, 0x100, R2, 0xf8, !PT ;  /* 0x0000010005057812 */ /* 0x000fe400078ef802 */
[----:B------:R-:W-:-:S02]  /*11530*/  LOP3.LUT R3, R4, 0x640, R3, 0xf8, !PT ;  /* 0x0000064004037812 */ /* 0x000fc400078ef803 */
[----:B------:R-:W-:Y:S02]  /*11540*/  LOP3.LUT R10, R7, R8, RZ, 0xfc, !PT ;  /* 0x00000008070a7212 */ /* 0x000fe400078efcff */
[----:B------:R-:W-:Y:S01]  /*11550*/  LOP3.LUT R0, R5, R6, RZ, 0xfc, !PT ;  /* 0x0000000605007212 */ /* 0x000fe200078efcff */
[----:B------:R1:W-:Y:S01]  /*11560*/  STL [R1+0x38], R3 ;  /* 0x0000380301007387 */ /* 0x0003e20000100800 */
[----:B------:R-:W-:-:S03]  /*11570*/  MOV R22, 0x400 ;  /* 0x0000040000167802 */ /* 0x000fc60000000f00 */
[----:B------:R-:W-:Y:S04]  /*11580*/  STL [R1+0x28], R10 ;  /* 0x0000280a01007387 */ /* 0x000fe80000100800 */
[----:B------:R2:W-:Y:S01]  /*11590*/  STL [R1+0x2c], R0 ;  /* 0x00002c0001007387 */ /* 0x0005e20000100800 */
[----:B-1----:R-:W-:-:S05]  /*115a0*/  IMAD.U32 R3, RZ, RZ, UR4 ;  /* 0x00000004ff037e24 */ /* 0x002fca000f8e00ff */
[----:B------:R0:W-:Y:S01]  /*115b0*/  STL [R1+0x24], R3 ;  /* 0x0000240301007387 */ /* 0x0001e20000100800 */
[----:B------:R-:W-:Y:S02]  /*115c0*/  LEA R22, R3, R22, 0x18 ;  /* 0x0000001603167211 */ /* 0x000fe400078ec0ff */
[----:B------:R-:W-:Y:S01]  /*115d0*/  SHF.R.U32.HI R4, RZ, 0x2, R12 ;  /* 0x00000002ff047819 */ /* 0x000fe2000001160c */
[----:B------:R-:W-:Y:S03]  /*115e0*/  BSSY B7, `(.L_x_528) ;  /* 0x0000609000077945 */ /* 0x000fe60003800000 */
[----:B------:R-:W-:Y:S02]  /*115f0*/  LOP3.LUT R2, R4, 0x60, R2, 0xf8, !PT ;  /* 0x0000006004027812 */ /* 0x000fe400078ef802 */
[----:B------:R-:W-:Y:S02]  /*11600*/  MOV R29, RZ ;  /* 0x000000ff001d7202 */ /* 0x000fe40000000f00 */
[----:B------:R-:W-:Y:S01]  /*11610*/  LOP3.LUT R2, R2, 0x80, RZ, 0xfc, !PT ;  /* 0x0000008002027812 */ /* 0x000fe200078efcff */
[----:B------:R-:W-:Y:S01]  /*11620*/  ULDC.64 UR38, c[0x0][0x198] ;  /* 0x0000660000267ab9 */ /* 0x000fe20000000a00 */
[----:B------:R-:W-:Y:S01]  /*11630*/  ULDC UR36, c[0x0][0xc] ;  /* 0x0000030000247ab9 */ /* 0x000fe20000000800 */
[----:B--2---:R-:W-:-:S02]  /*11640*/  LOP3.LUT R0, R11, 0x2, RZ, 0xfc, !PT ;  /* 0x000000020b007812 */ /* 0x004fc400078efcff */
[----:B0-----:R-:W-:-:S03]  /*11650*/  LOP3.LUT R3, R11, 0x1, RZ, 0xfc, !PT ;  /* 0x000000010b037812 */ /* 0x001fc600078efcff */
[----:B------:R0:W-:Y:S04]  /*11660*/  STL [R1+0x74], R0 ;  /* 0x0000740001007387 */ /* 0x0001e80000100800 */
[----:B------:R1:W-:Y:S01]  /*11670*/  STL [R1+0x58], R3 ;  /* 0x0000580301007387 */ /* 0x0003e20000100800 */
[----:B0-----:R-:W-:-:S03]  /*11680*/  IMAD.MOV.U32 R0, RZ, RZ, 0x1 ;  /* 0x00000001ff007424 */ /* 0x001fc600078e00ff */
[----:B------:R-:W-:Y:S01]  /*11690*/  STL [R1+0x68], RZ ;  /* 0x000068ff01007387 */ /* 0x000fe20000100800 */
[----:B-1----:R-:W-:-:S03]  /*116a0*/  IMAD.MOV.U32 R3, RZ, RZ, 0x1 ;  /* 0x00000001ff037424 */ /* 0x002fc600078e00ff */
[----:B------:R0:W-:Y:S04]  /*116b0*/  STL [R1+0x10], R0 ;  /* 0x0000100001007387 */ /* 0x0001e80000100800 */
[----:B------:R1:W-:Y:S01]  /*116c0*/  STL [R1+0x4], RZ ;  /* 0x000004ff01007387 */ /* 0x0003e20000100800 */
[----:B0-----:R-:W-:-:S03]  /*116d0*/  IMAD.IADD R0, R22, 0x1, R10 ;  /* 0x0000000116007824 */ /* 0x001fc600078e020a */
[----:B------:R1:W-:Y:S04]  /*116e0*/  STL [R1+0xc], R3 ;  /* 0x00000c0301007387 */ /* 0x0003e80000100800 */
[----:B------:R1:W-:Y:S02]  /*116f0*/  STL [R1+0x64], R0 ;  /* 0x0000640001007387 */ /* 0x0003e40000100800 */
.L_x_638:
[----:B01-3--:R-:W0:Y:S02]  /*11700*/  LDC.64 R2, c[0x0][0xc88] ;  /* 0x00032200ff027b82 */ /* 0x00be240000000a00 */
[----:B0-----:R-:W-:-:S05]  /*11710*/  IMAD.WIDE R2, R19, 0x4, R2 ;  /* 0x0000000413027825 */ /* 0x001fca00078e0202 */
[----:B-----5:R-:W2:Y:S01]  /*11720*/  LDG.E R23, desc[UR40][R2.64] ;  /* 0x0000002802177981 */ /* 0x020ea2000c1e1900 */
[----:B------:R-:W-:Y:S05]  /*11730*/  YIELD ;  /* 0x0000000000007946 */ /* 0x000fea0003800000 */
[----:B------:R-:W-:Y:S01]  /*11740*/  ULDC.64 UR4, c[0x0][0xa28] ;  /* 0x00028a0000047ab9 */ /* 0x000fe20000000a00 */
[----:B------:R-:W-:Y:S01]  /*11750*/  IMAD.MOV.U32 R10, RZ, RZ, RZ ;  /* 0x000000ffff0a7224 */ /* 0x000fe200078e00ff */
[----:B------:R-:W-:Y:S01]  /*11760*/  ISETP.NE.U32.AND P0, PT, RZ, UR4, PT ;  /* 0x00000004ff007c0c */ /* 0x000fe2000bf05070 */
[----:B------:R-:W-:Y:S01]  /*11770*/  ULDC.64 UR8, c[0x0][0xa18] ;  /* 0x0002860000087ab9 */ /* 0x000fe20000000a00 */
[----:B------:R-:W-:-:S02]  /*11780*/  ULDC.64 UR6, c[0x0][0xa10] ;  /* 0x0002840000067ab9 */ /* 0x000fc40000000a00 */
[----:B------:R-:W-:Y:S02]  /*11790*/  ISETP.NE.AND.EX P0, PT, RZ, UR5, PT, P0 ;  /* 0x00000005ff007c0c */ /* 0x000fe4000bf05300 */
[----:B--2---:R-:W-:-:S11]  /*117a0*/  SHF.R.S32.HI R0, RZ, 0x1f, R23 ;  /* 0x0000001fff007819 */ /* 0x004fd60000011417 */
[C---:B------:R-:W-:Y:S01]  /*117b0*/  @P0 LEA R2, P1, R23.reuse, UR4, 0x2 ;  /* 0x0000000417020c11 */ /* 0x040fe2000f8210ff */
[C---:B------:R-:W-:Y:S01]  /*117c0*/  IMAD.SHL.U32 R25, R23.reuse, 0x4, RZ ;  /* 0x0000000417197824 */ /* 0x040fe200078e00ff */
[C-C-:B------:R-:W-:Y:S01]  /*117d0*/  SHF.L.U64.HI R26, R23.reuse, 0x2, R0.reuse ;  /* 0x00000002171a7819 */ /* 0x140fe20000010200 */
[----:B------:R0:W-:Y:S01]  /*117e0*/  STL [R1+0x5c], R0 ;  /* 0x00005c0001007387 */ /* 0x0001e20000100800 */
[----:B------:R-:W-:Y:S01]  /*117f0*/  @P0 LEA.HI.X R3, R23, UR5, R0, 0x2, P1 ;  /* 0x0000000517030c11 */ /* 0x000fe200088f1400 */
[----:B------:R-:W-:-:S04]  /*11800*/  ULDC.64 UR4, c[0x0][0xa00] ;  /* 0x0002800000047ab9 */ /* 0x000fc80000000a00 */
[----:B------:R1:W2:Y:S01]  /*11810*/  @P0 LDG.E R10, desc[UR40][R2.64] ;  /* 0x00000028020a0981 */ /* 0x0002a2000c1e1900 */
[----:B------:R-:W-:Y:S02]  /*11820*/  ISETP.NE.U32.AND P0, PT, RZ, UR4, PT ;  /* 0x00000004ff007c0c */ /* 0x000fe4000bf05070 */
[----:B------:R-:W-:Y:S02]  /*11830*/  IADD3 R4, P3, R25, UR4, RZ ;  /* 0x0000000419047c10 */ /* 0x000fe4000ff7e0ff */
[----:B------:R-:W-:Y:S02]  /*11840*/  ISETP.NE.AND.EX P0, PT, RZ, UR5, PT, P0 ;  /* 0x00000005ff007c0c */ /* 0x000fe4000bf05300 */
[----:B0-----:R-:W-:Y:S02]  /*11850*/  MOV R0, RZ ;  /* 0x000000ff00007202 */ /* 0x001fe40000000f00 */
[----:B------:R-:W-:Y:S01]  /*11860*/  IADD3.X R5, R26, UR5, RZ, P3, !PT ;  /* 0x000000051a057c10 */ /* 0x000fe20009ffe4ff */
[----:B-1----:R-:W-:Y:S01]  /*11870*/  IMAD.MOV.U32 R3, RZ, RZ, RZ ;  /* 0x000000ffff037224 */ /* 0x002fe200078e00ff */
[----:B------:R-:W-:-:S02]  /*11880*/  ISETP.NE.U32.AND P2, PT, RZ, UR8, PT ;  /* 0x00000008ff007c0c */ /* 0x000fc4000bf45070 */
[----:B------:R-:W-:Y:S02]  /*11890*/  ISETP.NE.U32.AND P1, PT, RZ, UR6, PT ;  /* 0x00000006ff007c0c */ /* 0x000fe4000bf25070 */
[----:B------:R-:W-:Y:S01]  /*118a0*/  ISETP.NE.AND.EX P2, PT, RZ, UR9, PT, P2 ;  /* 0x00000009ff007c0c */ /* 0x000fe2000bf45320 */
[----:B------:R-:W-:Y:S01]  /*118b0*/  ULDC UR4, c[0x0][0x288] ;  /* 0x0000a20000047ab9 */ /* 0x000fe20000000800 */
[----:B------:R-:W-:Y:S01]  /*118c0*/  ISETP.NE.AND.EX P1, PT, RZ, UR7, PT, P1 ;  /* 0x00000007ff007c0c */ /* 0x000fe2000bf25310 */
[----:B------:R-:W3:Y:S01]  /*118d0*/  @P0 LDG.E R0, desc[UR40][R4.64] ;  /* 0x0000002804000981 */ /* 0x000ee2000c1e1900 */
[----:B------:R-:W-:-:S04]  /*118e0*/  IADD3 R6, P4, R25, UR6, RZ ;  /* 0x0000000619067c10 */ /* 0x000fc8000ff9e0ff */
[----:B------:R-:W-:-:S05]  /*118f0*/  IADD3.X R7, R26, UR7, RZ, P4, !PT ;  /* 0x000000071a077c10 */ /* 0x000fca000a7fe4ff */
[----:B------:R-:W-:Y:S02]  /*11900*/  @P2 IADD3 R8, P3, R25, UR8, RZ ;  /* 0x0000000819082c10 */ /* 0x000fe4000ff7e0ff */
[----:B------:R0:W5:Y:S02]  /*11910*/  @P1 LDG.E R3, desc[UR40][R6.64] ;  /* 0x0000002806031981 */ /* 0x000164000c1e1900 */
[----:B------:R-:W-:Y:S02]  /*11920*/  @P2 IADD3.X R9, R26, UR9, RZ, P3, !PT ;  /* 0x000000091a092c10 */ /* 0x000fe40009ffe4ff */
[----:B---3--:R1:W-:Y:S02]  /*11930*/  STL [R1], R0 ;  /* 0x0000000001007387 */ /* 0x0083e40000100800 */
[----:B-1----:R-:W-:Y:S01]  /*11940*/  IMAD.U32 R0, RZ, RZ, UR4 ;  /* 0x00000004ff007e24 */ /* 0x002fe2000f8e00ff */
[----:B------:R-:W-:-:S05]  /*11950*/  ULDC.64 UR4, c[0x0][0x418] ;  /* 0x0001060000047ab9 */ /* 0x000fca0000000a00 */
[----:B------:R-:W3:Y:S01]  /*11960*/  @P2 LDG.E R0, desc[UR40][R8.64] ;  /* 0x0000002808002981 */ /* 0x000ee2000c1e1900 */
[----:B------:R-:W-:-:S03]  /*11970*/  UISETP.NE.U32.AND UP0, UPT, UR4, URZ, UPT ;  /* 0x0000003f0400728c */ /* 0x000fc6000bf05070 */
[----:B------:R-:W-:Y:S01]  /*11980*/  ULDC UR4, c[0x0][0x424] ;  /* 0x0001090000047ab9 */ /* 0x000fe20000000800 */
[----:B------:R-:W-:-:S03]  /*11990*/  UISETP.NE.AND.EX UP0, UPT, UR5, URZ, UPT, UP0 ;  /* 0x0000003f0500728c */ /* 0x000fc6000bf05300 */
[----:B------:R-:W-:Y:S01]  /*119a0*/  ULDC UR5, c[0x0][0x2f0] ;  /* 0x0000bc0000057ab9 */ /* 0x000fe20000000800 */
[----:B------:R-:W-:-:S04]  /*119b0*/  USEL UR4, UR4, 0x1, UP0 ;  /* 0x0000000104047887 */ /* 0x000fc80008000000 */
[----:B------:R-:W-:-:S03]  /*119c0*/  UIMAD UR4, UR4, UR5, URZ ;  /* 0x00000005040472a4 */ /* 0x000fc6000f8e023f */
[----:B------:R-:W-:-:S03]  /*119d0*/  ULDC UR5, c[0x0][0x348] ;  /* 0x0000d20000057ab9 */ /* 0x000fc60000000800 */
[----:B------:R-:W-:Y:S01]  /*119e0*/  IMAD.U32 R2, RZ, RZ, UR4 ;  /* 0x00000004ff027e24 */ /* 0x000fe2000f8e00ff */
[----:B---3--:R1:W-:Y:S04]  /*119f0*/  STL [R1+0x60], R0 ;  /* 0x0000600001007387 */ /* 0x0083e80000100800 */
[----:B--2---:R0:W-:Y:S01]  /*11a00*/  STL [R1+0x1c], R10 ;  /* 0x00001c0a01007387 */ /* 0x0041e20000100800 */
[----:B-1----:R-:W-:Y:S01]  /*11a10*/  IMAD.U32 R0, RZ, RZ, UR5 ;  /* 0x00000005ff007e24 */ /* 0x002fe2000f8e00ff */
[----:B------:R-:W-:Y:S06]  /*11a20*/  @P2 BRA `(.L_x_529) ;  /* 0x0000000000142947 */ /* 0x000fec0003800000 */
[----:B------:R-:W-:Y:S05]  /*11a30*/  @!P0 BRA `(.L_x_529) ;  /* 0x0000000000108947 */ /* 0x000fea0003800000 */
[----:B------:R-:W2:Y:S04]  /*11a40*/  LDG.E R8, desc[UR40][R4.64] ;  /* 0x0000002804087981 */ /* 0x000ea8000c1e1900 */
[----:B------:R-:W2:Y:S02]  /*11a50*/  LDG.E R4, desc[UR40][R4.64+0x4] ;  /* 0x0000042804047981 */ /* 0x000ea4000c1e1900 */
[----:B--2---:R-:W-:-:S05]  /*11a60*/  IADD3 R4, -R8, R4, RZ ;  /* 0x0000000408047210 */ /* 0x004fca0007ffe1ff */
[----:B------:R1:W-:Y:S02]  /*11a70*/  STL [R1+0x60], R4 ;  /* 0x0000600401007387 */ /* 0x0003e40000100800 */
.L_x_529:
[----:B------:R-:W-:Y:S01]  /*11a80*/  IMAD.MOV.U32 R8, RZ, RZ, R23 ;  /* 0x000000ffff087224 */ /* 0x000fe200078e0017 */
[----:B------:R-:W-:Y:S02]  /*11a90*/  ULDC.64 UR4, c[0x0][0xa20] ;  /* 0x0002880000047ab9 */ /* 0x000fe40000000a00 */
[----:B------:R-:W-:Y:S02]  /*11aa0*/  ISETP.NE.U32.AND P0, PT, RZ, UR4, PT ;  /* 0x00000004ff007c0c */ /* 0x000fe4000bf05070 */
[----:B------:R2:W-:Y:S02]  /*11ab0*/  STL [R1+0x8], R8 ;  /* 0x0000080801007387 */ /* 0x0005e40000100800 */
[----:B------:R-:W-:-:S13]  /*11ac0*/  ISETP.NE.AND.EX P0, PT, RZ, UR5, PT, P0 ;  /* 0x00000005ff007c0c */ /* 0x000fda000bf05300 */
[----:B--2---:R-:W-:Y:S05]  /*11ad0*/  @!P0 BRA `(.L_x_530) ;  /* 0x0000000000108947 */ /* 0x004fea0003800000 */
[----:B-1----:R-:W-:-:S04]  /*11ae0*/  IADD3 R4, P0, R25, UR4, RZ ;  /* 0x0000000419047c10 */ /* 0x002fc8000ff1e0ff */
[----:B------:R-:W-:-:S05]  /*11af0*/  IADD3.X R5, R26, UR5, RZ, P0, !PT ;  /* 0x000000051a057c10 */ /* 0x000fca00087fe4ff */
[----:B------:R2:W5:Y:S01]  /*11b00*/  LDG.E R2, desc[UR40][R4.64] ;  /* 0x0000002804027981 */ /* 0x000562000c1e1900 */
[----:B------:R-:W-:Y:S05]  /*11b10*/  BRA `(.L_x_531) ;  /* 0x0000000000247947 */ /* 0x000fea0003800000 */
.L_x_530:
[----:B------:R-:W-:Y:S02]  /*11b20*/  ULDC.64 UR4, c[0x0][0xa08] ;  /* 0x0002820000047ab9 */ /* 0x000fe40000000a00 */
[----:B------:R-:W-:-:S04]  /*11b30*/  ISETP.NE.U32.AND P0, PT, RZ, UR4, PT ;  /* 0x00000004ff007c0c */ /* 0x000fc8000bf05070 */
[----:B------:R-:W-:-:S13]  /*11b40*/  ISETP.NE.AND.EX P0, PT, RZ, UR5, PT, P0 ;  /* 0x00000005ff007c0c */ /* 0x000fda000bf05300 */
[----:B------:R-:W-:Y:S05]  /*11b50*/  @!P0 BRA `(.L_x_531) ;  /* 0x0000000000148947 */ /* 0x000fea0003800000 */
[----:B-1----:R-:W1:Y:S02]  /*11b60*/  LDC.64 R4, c[0x0][0xa08] ;  /* 0x00028200ff047b82 */ /* 0x002e640000000a00 */
[----:B-1----:R-:W-:-:S05]  /*11b70*/  IMAD.WIDE R4, R8, 0x4, R4 ;  /* 0x0000000408047825 */ /* 0x002fca00078e0204 */
[----:B------:R-:W2:Y:S04]  /*11b80*/  LDG.E R2, desc[UR40][R4.64] ;  /* 0x0000002804027981 */ /* 0x000ea8000c1e1900 */
[----:B------:R-:W2:Y:S02]  /*11b90*/  LDG.E R4, desc[UR40][R4.64+0x4] ;  /* 0x0000042804047981 */ /* 0x000ea4000c1e1900 */
[----:B--2---:R-:W-:-:S07]  /*11ba0*/  IMAD.IADD R2, R4, 0x1, -R2 ;  /* 0x0000000104027824 */ /* 0x004fce00078e0a02 */
.L_x_531:
[----:B-12---:R-:W2:Y:S04]  /*11bb0*/  @P1 LDG.E R4, desc[UR40][R6.64] ;  /* 0x0000002806041981 */ /* 0x006ea8000c1e1900 */
[----:B0-----:R-:W2:Y:S01]  /*11bc0*/  @P1 LDG.E R6, desc[UR40][R6.64+0x4] ;  /* 0x0000042806061981 */ /* 0x001ea2000c1e1900 */
[----:B------:R-:W-:Y:S01]  /*11bd0*/  BSSY B0, `(.L_x_532) ;  /* 0x00000ea000007945 */ /* 0x000fe20003800000 */
[----:B--2---:R-:W-:Y:S02]  /*11be0*/  @P1 IMAD.IADD R0, R6, 0x1, -R4 ;  /* 0x0000000106001824 */ /* 0x004fe400078e0a04 */
[----:B-----5:R-:W-:-:S05]  /*11bf0*/  IMAD.IADD R4, R2, 0x1, -R10 ;  /* 0x0000000102047824 */ /* 0x020fca00078e0a0a */
[----:B------:R-:W-:-:S05]  /*11c00*/  IADD3 R24, R4, R0, RZ ;  /* 0x0000000004187210 */ /* 0x000fca0007ffe0ff */
[----:B------:R-:W-:-:S04]  /*11c10*/  VIADD R2, R24, 0x9f ;  /* 0x0000009f18027836 */ /* 0x000fc80000000000 */
[----:B------:R-:W-:-:S05]  /*11c20*/  IMAD.HI R2, R2, 0x66666667, RZ ;  /* 0x6666666702027827 */ /* 0x000fca00078e02ff */
[----:B------:R-:W-:-:S04]  /*11c30*/  SHF.R.U32.HI R5, RZ, 0x1f, R2 ;  /* 0x0000001fff057819 */ /* 0x000fc80000011602 */
[----:B------:R-:W-:-:S05]  /*11c40*/  LEA.HI.SX32 R6, R2, R5, 0x1a ;  /* 0x0000000502067211 */ /* 0x000fca00078fd2ff */
[--C-:B------:R-:W-:Y:S01]  /*11c50*/  IMAD R2, R6, 0xa0, -R4.reuse ;  /* 0x000000a006027824 */ /* 0x100fe200078e0a04 */
[----:B------:R0:W-:Y:S01]  /*11c60*/  STL [R1+0x54], R6 ;  /* 0x0000540601007387 */ /* 0x0001e20000100800 */
[----:B------:R-:W-:-:S03]  /*11c70*/  IMAD.MOV R4, RZ, RZ, -R4 ;  /* 0x000000ffff047224 */ /* 0x000fc600078e0a04 */
[----:B------:R-:W-:Y:S02]  /*11c80*/  VIMNMX R0, R2, R0, PT ;  /* 0x0000000002007248 */ /* 0x000fe40003fe0100 */
[----:B------:R-:W-:-:S04]  /*11c90*/  VIMNMX R4, RZ, R4, !PT ;  /* 0x00000004ff047248 */ /* 0x000fc80007fe0100 */
[----:B------:R-:W-:Y:S01]  /*11ca0*/  ISETP.GT.AND P0, PT, R0, R4, PT ;  /* 0x000000040000720c */ /* 0x000fe20003f04270 */
[----:B------:R-:W-:-:S05]  /*11cb0*/  IMAD.WIDE.U32 R4, R4, -0x33333333, RZ ;  /* 0xcccccccd04047825 */ /* 0x000fca00078e00ff */
[----:B------:R-:W-:-:S05]  /*11cc0*/  SHF.R.U32.HI R2, RZ, 0x7, R5 ;  /* 0x00000007ff027819 */ /* 0x000fca0000011605 */
[----:B------:R-:W-:Y:S02]  /*11cd0*/  IMAD.MOV.U32 R4, RZ, RZ, R2 ;  /* 0x000000ffff047224 */ /* 0x000fe400078e0002 */
[----:B------:R-:W-:-:S04]  /*11ce0*/  @P0 VIADD R0, R0, 0x9f ;  /* 0x0000009f00000836 */ /* 0x000fc80000000000 */
[----:B------:R-:W-:-:S05]  /*11cf0*/  @P0 IMAD.HI R0, R0, 0x66666667, RZ ;  /* 0x6666666700000827 */ /* 0x000fca00078e02ff */
[----:B------:R-:W-:-:S04]  /*11d00*/  @P0 SHF.R.U32.HI R5, RZ, 0x1f, R0 ;  /* 0x0000001fff050819 */ /* 0x000fc80000011600 */
[----:B------:R-:W-:Y:S02]  /*11d10*/  @P0 LEA.HI.SX32 R4, R0, R5, 0x1a ;  /* 0x0000000500040211 */ /* 0x000fe400078fd2ff */
[----:B------:R-:W-:Y:S02]  /*11d20*/  PLOP3.LUT P0, PT, PT, PT, PT, 0x80, 0x0 ;  /* 0x000000000000781c */ /* 0x000fe40003f0f070 */
[----:B------:R-:W-:-:S13]  /*11d30*/  ISETP.GT.AND P2, PT, R4, R2, PT ;  /* 0x000000020400720c */ /* 0x000fda0003f44270 */
[----:B0-----:R-:W-:Y:S05]  /*11d40*/  @!P2 BRA `(.L_x_533) ;  /* 0x0000000c0048a947 */ /* 0x001fea0003800000 */
[----:B------:R-:W-:Y:S01]  /*11d50*/  UMOV UR4, 0xffffffff ;  /* 0xffffffff00047882 */ /* 0x000fe20000000000 */
[----:B------:R-:W-:Y:S02]  /*11d60*/  SEL R0, R8, RZ, !P1 ;  /* 0x000000ff08007207 */ /* 0x000fe40004800000 */
[----:B------:R-:W-:Y:S05]  /*11d70*/  BRA.DIV UR4, `(.L_x_534) ;  /* 0x0000006604c47947 */ /* 0x000fea000b800000 */
[----:B------:R-:W0:Y:S02]  /*11d80*/  S2R R5, SR_TID.X ;  /* 0x0000000000057919 */ /* 0x000e240000002100 */
[----:B0-----:R-:W-:-:S04]  /*11d90*/  SHF.R.U32.HI R5, RZ, 0x5, R5 ;  /* 0x00000005ff057819 */ /* 0x001fc80000011605 */
[----:B------:R-:W-:-:S05]  /*11da0*/  LOP3.LUT R5, R5, 0x3, RZ, 0xc0, !PT ;  /* 0x0000000305057812 */ /* 0x000fca00078ec0ff */
[----:B------:R0:W1:Y:S02]  /*11db0*/  SHFL.IDX PT, R14, R5, RZ, 0x1f ;  /* 0x00001fff050e7589 */ /* 0x00006400000e0000 */
.L_x_686:
[----:B-1----:R-:W-:Y:S02]  /*11dc0*/  ISETP.NE.AND P0, PT, R14, RZ, PT ;  /* 0x000000ff0e00720c */ /* 0x002fe40003f05270 */
[----:B------:R-:W-:-:S11]  /*11dd0*/  PLOP3.LUT P6, PT, PT, PT, PT, 0x8, 0x0 ;  /* 0x000000000000781c */ /* 0x000fd60003fce170 */
[----:B------:R-:W-:Y:S05]  /*11de0*/  @P0 BRA `(.L_x_535) ;  /* 0x00000000000c0947 */ /* 0x000fea0003800000 */
[----:B------:R-:W-:-:S03]  /*11df0*/  UMOV UR4, 0xffffffff ;  /* 0xffffffff00047882 */ /* 0x000fc60000000000 */
[----:B------:R-:W-:Y:S05]  /*11e00*/  BRA.DIV UR4, `(.L_x_536) ;  /* 0x0000006604d47947 */ /* 0x000fea000b800000 */
[----:B------:R-:W-:-:S13]  /*11e10*/  ELECT P6, URZ, PT ;  /* 0x00000000003f782f */ /* 0x000fda00038c0000 */
.L_x_535:
[----:B0-----:R-:W2:Y:S01]  /*11e20*/  LDL R5, [R1+0x68] ;  /* 0x0000680001057983 */ /* 0x001ea20000100800 */
[----:B------:R-:W-:Y:S01]  /*11e30*/  BSSY B1, `(.L_x_537) ;  /* 0x0000008000017945 */ /* 0x000fe20003800000 */
[----:B--2---:R-:W-:-:S04]  /*11e40*/  IADD3 R5, R5, 0x1, RZ ;  /* 0x0000000105057810 */ /* 0x004fc80007ffe0ff */
[----:B------:R-:W-:-:S04]  /*11e50*/  LEA.HI R6, R5, R5, RZ, 0x1 ;  /* 0x0000000505067211 */ /* 0x000fc800078f08ff */
[----:B------:R-:W-:-:S05]  /*11e60*/  LOP3.LUT R6, R6, 0xfffffffe, RZ, 0xc0, !PT ;  /* 0xfffffffe06067812 */ /* 0x000fca00078ec0ff */
[----:B------:R-:W-:-:S05]  /*11e70*/  IMAD.IADD R5, R5, 0x1, -R6 ;  /* 0x0000000105057824 */ /* 0x000fca00078e0a06 */
[----:B------:R-:W-:-:S04]  /*11e80*/  SHF.L.U32 R5, R5, 0x1f, RZ ;  /* 0x0000001f05057819 */ /* 0x000fc800000006ff */
[----:B------:R-:W0:Y:S02]  /*11e90*/  SYNCS.PHASECHK.TRANS64.TRYWAIT P0, [R22+URZ+0x13220], R5 ;  /* 0x01322005160075a7 */ /* 0x000e24000800017f */
[----:B0-----:R-:W-:Y:S05]  /*11ea0*/  @!P0 BRA `(.L_x_538) ;  /* 0x0000006400cc8947 */ /* 0x001fea0003800000 */
.L_x_689:
[----:B------:R-:W-:Y:S05]  /*11eb0*/  BSYNC B1 ;  /* 0x0000000000017941 */ /* 0x000fea0003800000 */
.L_x_537:
[----:B------:R-:W-:Y:S04]  /*11ec0*/  BSSY B1, `(.L_x_539) ;  /* 0x0000050000017945 */ /* 0x000fe80003800000 */
[----:B------:R-:W-:Y:S05]  /*11ed0*/  @!P6 BRA `(.L_x_540) ;  /* 0x000000040038e947 */ /* 0x000fea0003800000 */
[----:B------:R-:W0:Y:S04]  /*11ee0*/  LDL R8, [R1+0x4] ;  /* 0x0000040001087983 */ /* 0x000e280000100800 */
[----:B------:R-:W2:Y:S01]  /*11ef0*/  LDL R7, [R1+0x10] ;  /* 0x0000100001077983 */ /* 0x000ea20000100800 */
[----:B------:R-:W1:Y:S01]  /*11f00*/  S2R R6, SR_TID.X ;  /* 0x0000000000067919 */ /* 0x000e620000002100 */
[----:B------:R-:W-:Y:S01]  /*11f10*/  BSSY B2, `(.L_x_541) ;  /* 0x0000007000027945 */ /* 0x000fe20003800000 */
[----:B-1----:R-:W-:-:S04]  /*11f20*/  LOP3.LUT R6, R6, 0x7f, RZ, 0xc0, !PT ;  /* 0x0000007f06067812 */ /* 0x002fc800078ec0ff */
[----:B------:R-:W-:Y:S01]  /*11f30*/  ISETP.NE.AND P1, PT, R6, RZ, PT ;  /* 0x000000ff0600720c */ /* 0x000fe20003f25270 */
[----:B0-----:R-:W-:Y:S01]  /*11f40*/  IMAD R5, R8, 0x8, R22 ;  /* 0x0000000808057824 */ /* 0x001fe200078e0216 */
[----:B--2---:R-:W-:-:S04]  /*11f50*/  SHF.L.U32 R9, R7, 0x1f, RZ ;  /* 0x0000001f07097819 */ /* 0x004fc800000006ff */
[----:B------:R-:W0:Y:S02]  /*11f60*/  SYNCS.PHASECHK.TRANS64.TRYWAIT P0, [R5+URZ+0x132a0], R9 ;  /* 0x0132a009050075a7 */ /* 0x000e24000800017f */
[----:B0-----:R-:W-:Y:S05]  /*11f70*/  @!P0 BRA `(.L_x_542) ;  /* 0x0000006400ac8947 */ /* 0x001fea0003800000 */
.L_x_690:
[----:B------:R-:W-:Y:S05]  /*11f80*/  BSYNC B2 ;  /* 0x0000000000027941 */ /* 0x000fea0003800000 */
.L_x_541:
[----:B------:R-:W-:Y:S04]  /*11f90*/  BSSY B2, `(.L_x_543) ;  /* 0x0000009000027945 */ /* 0x000fe80003800000 */
[----:B------:R-:W-:Y:S05]  /*11fa0*/  @P1 BRA `(.L_x_544) ;  /* 0x00000000001c1947 */ /* 0x000fea0003800000 */
[----:B------:R-:W1:Y:S02]  /*11fb0*/  S2R R6, SR_TID.X ;  /* 0x0000000000067919 */ /* 0x000e640000002100 */
[----:B-1----:R-:W-:Y:S01]  /*11fc0*/  LOP3.LUT R7, R6, 0x1f, RZ, 0xc0, !PT ;  /* 0x0000001f06077812 */ /* 0x002fe200078ec0ff */
[----:B------:R-:W-:-:S03]  /*11fd0*/  IMAD.MOV.U32 R6, RZ, RZ, 0x2800 ;  /* 0x00002800ff067424 */ /* 0x000fc600078e00ff */
[----:B------:R-:W-:Y:S01]  /*11fe0*/  ISETP.NE.AND P0, PT, R7, RZ, PT ;  /* 0x000000ff0700720c */ /* 0x000fe20003f05270 */
[----:B------:R1:W-:-:S12]  /*11ff0*/  SYNCS.ARRIVE.TRANS64 RZ, [R5+URZ+0x13290], R6 ;  /* 0x0132900605ff79a7 */ /* 0x0003d8000800003f */
[----:B-1----:R-:W-:Y:S05]  /*12000*/  @!P0 BRA `(.L_x_544) ;  /* 0x0000000000048947 */ /* 0x002fea0003800000 */
[----:B------:R-:W-:Y:S01]  /*12010*/  BPT.TRAP 0x1 ;  /* 0x000000040000795c */ /* 0x000fe20000300000 */
.L_x_544:
[----:B------:R-:W-:Y:S05]  /*12020*/  BSYNC B2 ;  /* 0x0000000000027941 */ /* 0x000fea0003800000 */
.L_x_543:
[----:B------:R-:W2:Y:S01]  /*12030*/  LDL R7, [R1+0x4] ;  /* 0x0000040001077983 */ /* 0x000ea20000100800 */
[----:B------:R-:W-:Y:S01]  /*12040*/  IMAD.MOV.U32 R11, RZ, RZ, RZ ;  /* 0x000000ffff0b7224 */ /* 0x000fe200078e00ff */
[----:B------:R-:W-:Y:S01]  /*12050*/  UIADD3 UR4, UP0, UR38, 0x570, URZ ;  /* 0x0000057026047890 */ /* 0x000fe2000ff1e03f */
[----:B------:R-:W-:Y:S01]  /*12060*/  IMAD R6, R4, 0xa0, R3 ;  /* 0x000000a004067824 */ /* 0x000fe200078e0203 */
[----:B------:R-:W-:Y:S01]  /*12070*/  PLOP3.LUT P0, PT, PT, PT, PT, 0x80, 0x0 ;  /* 0x000000000000781c */ /* 0x000fe20003f0f070 */
[----:B------:R-:W-:Y:S01]  /*12080*/  UMOV UR6, 0x0 ;  /* 0x0000000000067882 */ /* 0x000fe20000000000 */
[----:B------:R-:W-:Y:S01]  /*12090*/  R2UR UR10, R11 ;  /* 0x000000000b0a72ca */ /* 0x000fe200000e0000 */
[----:B------:R-:W-:Y:S01]  /*120a0*/  UIADD3.X UR5, URZ, UR39, URZ, UP0, !UPT ;  /* 0x000000273f057290 */ /* 0x000fe200087fe43f */
[----:B------:R-:W-:Y:S01]  /*120b0*/  IADD3 R6, R6, -0xa0, RZ ;  /* 0xffffff6006067810 */ /* 0x000fe20007ffe0ff */
[----:B------:R-:W-:Y:S01]  /*120c0*/  UMOV UR7, 0x12f00000 ;  /* 0x12f0000000077882 */ /* 0x000fe20000000000 */
[----:B--2---:R-:W-:-:S02]  /*120d0*/  IMAD R10, R7, 0x2800, R22 ;  /* 0x00002800070a7824 */ /* 0x004fc400078e0216 */
[----:B------:R-:W-:Y:S02]  /*120e0*/  VIADD R7, R5, 0x13290 ;  /* 0x0001329005077836 */ /* 0x000fe40000000000 */
[----:B------:R-:W-:-:S07]  /*120f0*/  VIADD R8, R10, 0xe000 ;  /* 0x0000e0000a087836 */ /* 0x000fce0000000000 */
.L_x_545:
[----:B------:R-:W-:-:S13]  /*12100*/  @P0 ELECT P2, URZ, PT ;  /* 0x00000000003f082f */ /* 0x000fda0003840000 */
[----:B------:R-:W-:Y:S02]  /*12110*/  @P2 R2UR UR13, R0 ;  /* 0x00000000000d22ca */ /* 0x000fe400000e0000 */
[----:B------:R-:W-:Y:S02]  /*12120*/  @P2 R2UR UR12, R18 ;  /* 0x00000000120c22ca */ /* 0x000fe400000e0000 */
[----:B------:R-:W-:Y:S02]  /*12130*/  @P2 R2UR UR11, R6 ;  /* 0x00000000060b22ca */ /* 0x000fe400000e0000 */
[----:B------:R-:W-:Y:S02]  /*12140*/  @P2 R2UR UR9, R7 ;  /* 0x00000000070922ca */ /* 0x000fe400000e0000 */
[----:B------:R-:W-:Y:S02]  /*12150*/  @P2 R2UR UR8, R8 ;  /* 0x00000000080822ca */ /* 0x000fe400000e0000 */
[----:B------:R-:W-:-:S02]  /*12160*/  @P2 PLOP3.LUT P0, PT, P2, PT, PT, 0x8, 0x0 ;  /* 0x000000000000281c */ /* 0x000fc4000170e170 */
[----:B------:R-:W-:-:S09]  /*12170*/  PLOP3.LUT P2, PT, PT, PT, PT, 0x8, 0x0 ;  /* 0x000000000000781c */ /* 0x000fd20003f4e170 */
[----:B------:R1:W-:Y:S02]  /*12180*/  UTMALDG.4D [UR8], [UR4], desc[UR6] ;  /* 0x00000608040075b4 */ /* 0x0003e40008019000 */
[----:B-1----:R-:W-:Y:S05]  /*12190*/  @P0 BRA.U.ANY `(.L_x_545) ;  /* 0xfffffffd00d80947 */ /* 0x002fea000393ffff */
[----:B------:R-:W1:Y:S01]  /*121a0*/  SYNCS.PHASECHK.TRANS64.TRYWAIT P0, [R5+URZ+0x132c0], R9 ;  /* 0x0132c009050075a7 */ /* 0x000e62000800017f */
[----:B------:R-:W-:Y:S04]  /*121b0*/  BSSY B2, `(.L_x_546) ;  /* 0x0000002000027945 */ /* 0x000fe80003800000 */
[----:B-1----:R-:W-:Y:S05]  /*121c0*/  @!P0 BRA `(.L_x_547) ;  /* 0x00000064002c8947 */ /* 0x002fea0003800000 */
.L_x_691:
[----:B------:R-:W-:Y:S05]  /*121d0*/  BSYNC B2 ;  /* 0x0000000000027941 */ /* 0x000fea0003800000 */
.L_x_546:
[----:B------:R-:W-:Y:S01]  /*121e0*/  BSSY B2, `(.L_x_548) ;  /* 0x000000b000027945 */ /* 0x000fe20003800000 */
[----:B------:R-:W-:Y:S02]  /*121f0*/  IMAD.MOV.U32 R8, RZ, RZ, 0x0 ;  /* 0x00000000ff087424 */ /* 0x000fe400078e00ff */
[----:B01----:R-:W-:Y:S01]  /*12200*/  IMAD.MOV.U32 R9, RZ, RZ, 0x12f00000 ;  /* 0x12f00000ff097424 */ /* 0x003fe200078e00ff */
[----:B------:R-:W-:Y:S06]  /*12210*/  @P1 BRA `(.L_x_549) ;  /* 0x00000000001c1947 */ /* 0x000fec0003800000 */
[----:B------:R-:W0:Y:S02]  /*12220*/  S2R R7, SR_TID.X ;  /* 0x0000000000077919 */ /* 0x000e240000002100 */
[----:B0-----:R-:W-:Y:S02]  /*12230*/  LOP3.LUT R12, R7, 0x1f, RZ, 0xc0, !PT ;  /* 0x0000001f070c7812 */ /* 0x001fe400078ec0ff */
[----:B------:R-:W-:Y:S02]  /*12240*/  MOV R7, 0x2800 ;  /* 0x0000280000077802 */ /* 0x000fe40000000f00 */
[----:B------:R-:W-:Y:S02]  /*12250*/  ISETP.NE.AND P0, PT, R12, RZ, PT ;  /* 0x000000ff0c00720c */ /* 0x000fe40003f05270 */
[----:B------:R0:W-:Y:S11]  /*12260*/  SYNCS.ARRIVE.TRANS64 RZ, [R5+URZ+0x132b0], R7 ;  /* 0x0132b00705ff79a7 */ /* 0x0001f6000800003f */
[----:B0-----:R-:W-:Y:S05]  /*12270*/  @!P0 BRA `(.L_x_549) ;  /* 0x0000000000048947 */ /* 0x001fea0003800000 */
[----:B------:R-:W-:Y:S01]  /*12280*/  BPT.TRAP 0x1 ;  /* 0x000000040000795c */ /* 0x000fe20000300000 */
.L_x_549:
[----:B------:R-:W-:Y:S05]  /*12290*/  BSYNC B2 ;  /* 0x0000000000027941 */ /* 0x000fea0003800000 */
.L_x_548:
[----:B------:R-:W-:Y:S01]  /*122a0*/  R2UR UR10, R11 ;  /* 0x000000000b0a72ca */ /* 0x000fe200000e0000 */
[----:B------:R-:W-:Y:S01]  /*122b0*/  UIADD3 UR4, UP0, UR38, 0x670, URZ ;  /* 0x0000067026047890 */ /* 0x000fe2000ff1e03f */
[----:B------:R-:W-:Y:S01]  /*122c0*/  R2UR UR6, R8 ;  /* 0x00000000080672ca */ /* 0x000fe200000e0000 */
[----:B------:R-:W-:Y:S01]  /*122d0*/  VIADD R10, R10, 0x6000 ;  /* 0x000060000a0a7836 */ /* 0x000fe20000000000 */
[----:B------:R-:W-:Y:S01]  /*122e0*/  R2UR UR7, R9 ;  /* 0x00000000090772ca */ /* 0x000fe200000e0000 */
[----:B------:R-:W-:Y:S01]  /*122f0*/  VIADD R5, R5, 0x132b0 ;  /* 0x000132b005057836 */ /* 0x000fe20000000000 */
[----:B------:R-:W-:Y:S01]  /*12300*/  PLOP3.LUT P0, PT, PT, PT, PT, 0x80, 0x0 ;  /* 0x000000000000781c */ /* 0x000fe20003f0f070 */
[----:B------:R-:W-:-:S12]  /*12310*/  UIADD3.X UR5, URZ, UR39, URZ, UP0, !UPT ;  /* 0x000000273f057290 */ /* 0x000fd800087fe43f */
.L_x_550:
        /* <DEDUP_REMOVED lines=10> */
.L_x_540:
[----:B------:R-:W-:Y:S05]  /*123c0*/  BSYNC B1 ;  /* 0x0000000000017941 */ /* 0x000fea0003800000 */
.L_x_539:
[----:B------:R-:W0:Y:S04]  /*123d0*/  LDL.LU R8, [R1+0x4] ;  /* 0x0000040001087983 */ /* 0x000e280000300800 */
[----:B------:R-:W2:Y:S01]  /*123e0*/  LDL.LU R7, [R1+0x10] ;  /* 0x0000100001077983 */ /* 0x000ea20000300800 */
[----:B------:R-:W-:Y:S01]  /*123f0*/  VIADD R4, R4, 0xfffffffe ;  /* 0xfffffffe04047836 */ /* 0x000fe20000000000 */
[----:B------:R-:W-:-:S04]  /*12400*/  PLOP3.LUT P0, PT, PT, PT, PT, 0x8, 0x0 ;  /* 0x000000000000781c */ /* 0x000fc80003f0e170 */
[----:B------:R-:W-:Y:S01]  /*12410*/  ISETP.GE.AND P2, PT, R4, R2, PT ;  /* 0x000000020400720c */ /* 0x000fe20003f46270 */
[----:B0-----:R-:W-:-:S05]  /*12420*/  VIADD R5, R8, 0x1 ;  /* 0x0000000108057836 */ /* 0x001fca0000000000 */
[----:B------:R-:W-:-:S04]  /*12430*/  ISETP.NE.AND P1, PT, R5, 0x2, PT ;  /* 0x000000020500780c */ /* 0x000fc80003f25270 */
[----:B------:R-:W-:Y:S02]  /*12440*/  SEL R6, RZ, 0x1, P1 ;  /* 0x00000001ff067807 */ /* 0x000fe40000800000 */
[----:B------:R-:W-:Y:S02]  /*12450*/  SEL R5, R5, RZ, P1 ;  /* 0x000000ff05057207 */ /* 0x000fe40000800000 */
[----:B--2---:R-:W-:-:S03]  /*12460*/  LOP3.LUT R7, R7, R6, RZ, 0x3c, !PT ;  /* 0x0000000607077212 */ /* 0x004fc600078e3cff */
[----:B------:R0:W-:Y:S04]  /*12470*/  STL [R1+0x4], R5 ;  /* 0x0000040501007387 */ /* 0x0001e80000100800 */
[----:B------:R0:W-:Y:S01]  /*12480*/  STL [R1+0x10], R7 ;  /* 0x0000100701007387 */ /* 0x0001e20000100800 */
[----:B------:R-:W-:Y:S05]  /*12490*/  @!P2 BRA `(.L_x_533) ;  /* 0x000000040074a947 */ /* 0x000fea0003800000 */
.L_x_563:
[----:B------:R-:W-:Y:S05]  /*124a0*/  YIELD ;  /* 0x0000000000007946 */ /* 0x000fea0003800000 */
[----:B------:R-:W-:Y:S04]  /*124b0*/  BSSY B1, `(.L_x_551) ;  /* 0x000004f000017945 */ /* 0x000fe80003800000 */
[----:B-1----:R-:W-:Y:S05]  /*124c0*/  @!P6 BRA `(.L_x_552) ;  /* 0x000000040034e947 */ /* 0x002fea0003800000 */
[----:B0-----:R-:W2:Y:S04]  /*124d0*/  LDL R5, [R1+0x4] ;  /* 0x0000040001057983 */ /* 0x001ea80000100800 */
[----:B------:R-:W3:Y:S01]  /*124e0*/  LDL R6, [R1+0x10] ;  /* 0x0000100001067983 */ /* 0x000ee20000100800 */
[----:B------:R-:W0:Y:S01]  /*124f0*/  S2R R7, SR_TID.X ;  /* 0x0000000000077919 */ /* 0x000e220000002100 */
[----:B------:R-:W-:Y:S01]  /*12500*/  BSSY B2, `(.L_x_553) ;  /* 0x0000007000027945 */ /* 0x000fe20003800000 */
[----:B0-----:R-:W-:-:S04]  /*12510*/  LOP3.LUT R7, R7, 0x7f, RZ, 0xc0, !PT ;  /* 0x0000007f07077812 */ /* 0x001fc800078ec0ff */
[----:B------:R-:W-:Y:S02]  /*12520*/  ISETP.NE.AND P2, PT, R7, RZ, PT ;  /* 0x000000ff0700720c */ /* 0x000fe40003f45270 */
[----:B--2---:R-:W-:Y:S02]  /*12530*/  LEA R5, R5, R22, 0x3 ;  /* 0x0000001605057211 */ /* 0x004fe400078e18ff */
[----:B---3--:R-:W-:-:S04]  /*12540*/  SHF.L.U32 R6, R6, 0x1f, RZ ;  /* 0x0000001f06067819 */ /* 0x008fc800000006ff */
[----:B------:R-:W0:Y:S02]  /*12550*/  SYNCS.PHASECHK.TRANS64.TRYWAIT P1, [R5+URZ+0x132a0], R6 ;  /* 0x0132a006050075a7 */ /* 0x000e24000802017f */
[----:B0-----:R-:W-:Y:S05]  /*12560*/  @!P1 BRA `(.L_x_554) ;  /* 0x0000006000589947 */ /* 0x001fea0003800000 */
.L_x_692:
[----:B------:R-:W-:Y:S05]  /*12570*/  BSYNC B2 ;  /* 0x0000000000027941 */ /* 0x000fea0003800000 */
.L_x_553:
        /* <DEDUP_REMOVED lines=9> */
.L_x_556:
[----:B------:R-:W-:Y:S05]  /*12610*/  BSYNC B2 ;  /* 0x0000000000027941 */ /* 0x000fea0003800000 */
.L_x_555:
[----:B------:R-:W2:Y:S01]  /*12620*/  LDL R7, [R1+0x4] ;  /* 0x0000040001077983 */ /* 0x000ea20000100800 */
[----:B------:R-:W-:Y:S01]  /*12630*/  IMAD.MOV.U32 R11, RZ, RZ, RZ ;  /* 0x000000ffff0b7224 */ /* 0x000fe200078e00ff */
[----:B------:R-:W-:Y:S01]  /*12640*/  UIADD3 UR4, UP0, UR38, 0x570, URZ ;  /* 0x0000057026047890 */ /* 0x000fe2000ff1e03f */
[----:B------:R-:W-:Y:S01]  /*12650*/  PLOP3.LUT P1, PT, PT, PT, PT, 0x80, 0x0 ;  /* 0x000000000000781c */ /* 0x000fe20003f2f070 */
[----:B------:R-:W-:Y:S01]  /*12660*/  IMAD R8, R4, 0xa0, R3 ;  /* 0x000000a004087824 */ /* 0x000fe200078e0203 */
[----:B------:R-:W-:Y:S01]  /*12670*/  UMOV UR6, 0x0 ;  /* 0x0000000000067882 */ /* 0x000fe20000000000 */
[----:B------:R-:W-:Y:S01]  /*12680*/  R2UR UR10, R11 ;  /* 0x000000000b0a72ca */ /* 0x000fe200000e0000 */
[----:B------:R-:W-:Y:S01]  /*12690*/  VIADD R9, R5, 0x13290 ;  /* 0x0001329005097836 */ /* 0x000fe20000000000 */
[----:B------:R-:W-:Y:S01]  /*126a0*/  UIADD3.X UR5, URZ, UR39, URZ, UP0, !UPT ;  /* 0x000000273f057290 */ /* 0x000fe200087fe43f */
[----:B------:R-:W-:Y:S01]  /*126b0*/  UMOV UR7, 0x12f00000 ;  /* 0x12f0000000077882 */ /* 0x000fe20000000000 */
[----:B--2---:R-:W-:-:S04]  /*126c0*/  IMAD R7, R7, 0x2800, R22 ;  /* 0x0000280007077824 */ /* 0x004fc800078e0216 */
[----:B------:R-:W-:-:S07]  /*126d0*/  VIADD R10, R7, 0xe000 ;  /* 0x0000e000070a7836 */ /* 0x000fce0000000000 */
.L_x_557:
        /* <DEDUP_REMOVED lines=13> */
.L_x_693:
[----:B------:R-:W-:Y:S05]  /*127b0*/  BSYNC B2 ;  /* 0x0000000000027941 */ /* 0x000fea0003800000 */
.L_x_558:
[----:B------:R-:W-:Y:S01]  /*127c0*/  BSSY B2, `(.L_x_560) ;  /* 0x000000b000027945 */ /* 0x000fe20003800000 */
[----:B------:R-:W-:Y:S01]  /*127d0*/  MOV R12, 0x0 ;  /* 0x00000000000c7802 */ /* 0x000fe20000000f00 */
[----:B------:R-:W-:Y:S02]  /*127e0*/  IMAD.MOV.U32 R13, RZ, RZ, 0x12f00000 ;  /* 0x12f00000ff0d7424 */ /* 0x000fe400078e00ff */
[----:B------:R-:W-:Y:S05]  /*127f0*/  @P2 BRA `(.L_x_561) ;  /* 0x00000000001c2947 */ /* 0x000fea0003800000 */
[----:B------:R-:W2:Y:S01]  /*12800*/  S2R R9, SR_TID.X ;  /* 0x0000000000097919 */ /* 0x000ea20000002100 */
[----:B01----:R-:W-:-:S04]  /*12810*/  IMAD.MOV.U32 R6, RZ, RZ, 0x2800 ;  /* 0x00002800ff067424 */ /* 0x003fc800078e00ff */
[----:B------:R3:W-:Y:S01]  /*12820*/  SYNCS.ARRIVE.TRANS64 RZ, [R5+URZ+0x132b0], R6 ;  /* 0x0132b00605ff79a7 */ /* 0x0007e2000800003f */
[----:B--2---:R-:W-:-:S04]  /*12830*/  LOP3.LUT R9, R9, 0x1f, RZ, 0xc0, !PT ;  /* 0x0000001f09097812 */ /* 0x004fc800078ec0ff */
[----:B------:R-:W-:-:S13]  /*12840*/  ISETP.NE.AND P1, PT, R9, RZ, PT ;  /* 0x000000ff0900720c */ /* 0x000fda0003f25270 */
[----:B---3--:R-:W-:Y:S05]  /*12850*/  @!P1 BRA `(.L_x_561) ;  /* 0x0000000000049947 */ /* 0x008fea0003800000 */
[----:B------:R-:W-:Y:S01]  /*12860*/  BPT.TRAP 0x1 ;  /* 0x000000040000795c */ /* 0x000fe20000300000 */
.L_x_561:
[----:B------:R-:W-:Y:S05]  /*12870*/  BSYNC B2 ;  /* 0x0000000000027941 */ /* 0x000fea0003800000 */
.L_x_560:
[----:B------:R-:W-:Y:S01]  /*12880*/  R2UR UR10, R11 ;  /* 0x000000000b0a72ca */ /* 0x000fe200000e0000 */
[----:B------:R-:W-:Y:S01]  /*12890*/  UIADD3 UR4, UP0, UR38, 0x670, URZ ;  /* 0x0000067026047890 */ /* 0x000fe2000ff1e03f */
[----:B------:R-:W-:Y:S01]  /*128a0*/  R2UR UR6, R12 ;  /* 0x000000000c0672ca */ /* 0x000fe200000e0000 */
[----:B------:R-:W-:Y:S01]  /*128b0*/  VIADD R7, R7, 0x6000 ;  /* 0x0000600007077836 */ /* 0x000fe20000000000 */
[----:B------:R-:W-:Y:S01]  /*128c0*/  R2UR UR7, R13 ;  /* 0x000000000d0772ca */ /* 0x000fe200000e0000 */
[----:B01----:R-:W-:Y:S01]  /*128d0*/  VIADD R5, R5, 0x132b0 ;  /* 0x000132b005057836 */ /* 0x003fe20000000000 */
[----:B------:R-:W-:Y:S01]  /*128e0*/  PLOP3.LUT P1, PT, PT, PT, PT, 0x80, 0x0 ;  /* 0x000000000000781c */ /* 0x000fe20003f2f070 */
[----:B------:R-:W-:-:S12]  /*128f0*/  UIADD3.X UR5, URZ, UR39, URZ, UP0, !UPT ;  /* 0x000000273f057290 */ /* 0x000fd800087fe43f */
.L_x_562:
        /* <DEDUP_REMOVED lines=10> */
.L_x_552:
[----:B------:R-:W-:Y:S05]  /*129a0*/  BSYNC B1 ;  /* 0x0000000000017941 */ /* 0x000fea0003800000 */
.L_x_551:
[----:B------:R-:W0:Y:S04]  /*129b0*/  LDL.LU R6, [R1+0x4] ;  /* 0x0000040001067983 */ /* 0x000e280000300800 */
[----:B------:R-:W2:Y:S01]  /*129c0*/  LDL.LU R9, [R1+0x10] ;  /* 0x0000100001097983 */ /* 0x000ea20000300800 */
[C---:B------:R-:W-:Y:S01]  /*129d0*/  ISETP.GT.AND P2, PT, R4.reuse, R2, PT ;  /* 0x000000020400720c */ /* 0x040fe20003f44270 */
[----:B------:R-:W-:Y:S01]  /*129e0*/  VIADD R4, R4, 0xffffffff ;  /* 0xffffffff04047836 */ /* 0x000fe20000000000 */
[----:B0-----:R-:W-:-:S04]  /*129f0*/  IADD3 R5, R6, 0x1, RZ ;  /* 0x0000000106057810 */ /* 0x001fc80007ffe0ff */
[----:B------:R-:W-:-:S04]  /*12a00*/  ISETP.NE.AND P1, PT, R5, 0x2, PT ;  /* 0x000000020500780c */ /* 0x000fc80003f25270 */
[----:B------:R-:W-:Y:S02]  /*12a10*/  SEL R6, RZ, 0x1, P1 ;  /* 0x00000001ff067807 */ /* 0x000fe40000800000 */
[----:B------:R-:W-:Y:S02]  /*12a20*/  SEL R5, R5, RZ, P1 ;  /* 0x000000ff05057207 */ /* 0x000fe40000800000 */
[----:B--2---:R-:W-:-:S05]  /*12a30*/  LOP3.LUT R9, R9, R6, RZ, 0x3c, !PT ;  /* 0x0000000609097212 */ /* 0x004fca00078e3cff */
[----:B------:R1:W-:Y:S04]  /*12a40*/  STL [R1+0x10], R9 ;  /* 0x0000100901007387 */ /* 0x0003e80000100800 */
[----:B------:R1:W-:Y:S01]  /*12a50*/  STL [R1+0x4], R5 ;  /* 0x0000040501007387 */ /* 0x0003e20000100800 */
[----:B------:R-:W-:Y:S05]  /*12a60*/  @P2 BRA `(.L_x_563) ;  /* 0xfffffff8008c2947 */ /* 0x000fea000383ffff */
.L_x_533:
[----:B------:R-:W-:Y:S05]  /*12a70*/  BSYNC B0 ;  /* 0x0000000000007941 */ /* 0x000fea0003800000 */
.L_x_532:
[----:B------:R-:W-:Y:S05]  /*12a80*/  @!P0 WARPSYNC.ALL ;  /* 0x0000000000008948 */ /* 0x000fea0003800000 */
[----:B------:R-:W-:Y:S01]  /*12a90*/  @!P0 BAR.SYNC.DEFER_BLOCKING 0xc, 0x200 ;  /* 0x0308000000008b1d */ /* 0x000fe20000010000 */
[----:B------:R-:W-:-:S13]  /*12aa0*/  ISETP.GT.AND P0, PT, R24, RZ, PT ;  /* 0x000000ff1800720c */ /* 0x000fda0003f04270 */
[----:B------:R-:W-:Y:S05]  /*12ab0*/  @P0 BRA `(.L_x_564) ;  /* 0x0000000000440947 */ /* 0x000fea0003800000 */
[----:B01----:R-:W0:Y:S02]  /*12ac0*/  S2R R5, SR_TID.X ;  /* 0x0000000000057919 */ /* 0x003e240000002100 */
[----:B0-----:R-:W-:-:S04]  /*12ad0*/  LOP3.LUT R5, R5, 0x7f, RZ, 0xc0, !PT ;  /* 0x0000007f05057812 */ /* 0x001fc800078ec0ff */
[----:B------:R-:W-:-:S13]  /*12ae0*/  ISETP.NE.AND P0, PT, R5, RZ, PT ;  /* 0x000000ff0500720c */ /* 0x000fda0003f05270 */
[----:B------:R-:W-:Y:S05]  /*12af0*/  @P0 BRA `(.L_x_565) ;  /* 0x0000004000540947 */ /* 0x000fea0003800000 */
[----:B------:R-:W0:Y:S01]  /*12b00*/  S2R R5, SR_LANEID ;  /* 0x0000000000057919 */ /* 0x000e220000000000 */
        /* <DEDUP_REMOVED lines=12> */
.L_x_564:
        /* <DEDUP_REMOVED lines=8> */
[----:B------:R-:W-:Y:S01]  /*12c50*/  IMAD.U32 R4, RZ, RZ, UR6 ;  /* 0x00000006ff047e24 */ /* 0x000fe2000f8e00ff */
[----:B------:R-:W-:Y:S01]  /*12c60*/  MOV R6, UR8 ;  /* 0x0000000800067c02 */ /* 0x000fe20008000f00 */
[----:B------:R-:W2:Y:S01]  /*12c70*/  LDC.64 R2, c[0x4][R2] ;  /* 0x0100000002027b82 */ /* 0x000ea20000000a00 */
[----:B01----:R-:W-:Y:S01]  /*12c80*/  IMAD.U32 R5, RZ, RZ, UR7 ;  /* 0x00000007ff057e24 */ /* 0x003fe2000f8e00ff */
[----:B------:R-:W-:Y:S01]  /*12c90*/  MOV R12, 0x1 ;  /* 0x00000001000c7802 */ /* 0x000fe20000000f00 */
[----:B------:R-:W-:Y:S02]  /*12ca0*/  IMAD.U32 R7, RZ, RZ, UR9 ;  /* 0x00000009ff077e24 */ /* 0x000fe4000f8e00ff */
[----:B------:R-:W-:-:S02]  /*12cb0*/  IMAD.U32 R10, RZ, RZ, UR4 ;  /* 0x00000004ff0a7e24 */ /* 0x000fc4000f8e00ff */
[----:B------:R-:W-:Y:S02]  /*12cc0*/  IMAD.U32 R11, RZ, RZ, UR5 ;  /* 0x00000005ff0b7e24 */ /* 0x000fe4000f8e00ff */
[----:B------:R-:W-:Y:S02]  /*12cd0*/  IMAD.MOV.U32 R8, RZ, RZ, 0x70 ;  /* 0x00000070ff087424 */ /* 0x000fe400078e00ff */
[----:B------:R-:W-:-:S07]  /*12ce0*/  IMAD.MOV.U32 R13, RZ, RZ, RZ ;  /* 0x000000ffff0d7224 */ /* 0x000fce00078e00ff */
[----:B------:R-:W-:-:S07]  /*12cf0*/  LEPC R20, `(.L_x_567) ;  /* 0x000000001014794e */ /* 0x000fce0000000000 */
[----:B--2---:R-:W-:Y:S05]  /*12d00*/  CALL.ABS.NOINC R2 ;  /* 0x0000000002007343 */ /* 0x004fea0003c00000 */
.L_x_567:
[----:B------:R-:W-:Y:S05]  /*12d10*/  BSYNC B6 ;  /* 0x0000000000067941 */ /* 0x000fea0003800000 */
.L_x_566:
        /* <DEDUP_REMOVED lines=8> */
[----:B--2---:R-:W-:Y:S01]  /*12da0*/  MOV R2, 0x0 ;  /* 0x0000000000027802 */ /* 0x004fe20000000f00 */
        /* <DEDUP_REMOVED lines=15> */
.L_x_569:
[----:B------:R-:W-:Y:S05]  /*12ea0*/  BSYNC B6 ;  /* 0x0000000000067941 */ /* 0x000fea0003800000 */
.L_x_568:
[----:B------:R-:W-:Y:S01]  /*12eb0*/  VIADD R0, R22, 0x1000 ;  /* 0x0000100016007836 */ /* 0x000fe20000000000 */
[----:B------:R-:W-:Y:S04]  /*12ec0*/  BSSY B6, `(.L_x_570) ;  /* 0x0000013000067945 */ /* 0x000fe80003800000 */
[----:B------:R-:W-:-:S13]  /*12ed0*/  LOP3.LUT P0, RZ, R0, 0x9f, RZ, 0xc0, !PT ;  /* 0x0000009f00ff7812 */ /* 0x000fda000780c0ff */
        /* <DEDUP_REMOVED lines=17> */
.L_x_571:
[----:B------:R-:W-:Y:S05]  /*12ff0*/  BSYNC B6 ;  /* 0x0000000000067941 */ /* 0x000fea0003800000 */
.L_x_570:
[----:B------:R-:W3:Y:S01]  /*13000*/  LDL R27, [R1+0x30] ;  /* 0x00003000011b7983 */ /* 0x000ee20000100800 */
[----:B------:R-:W-:Y:S01]  /*13010*/  BSSY B6, `(.L_x_572) ;  /* 0x0000013000067945 */ /* 0x000fe20003800000 */
[----:B---3--:R-:W-:-:S13]  /*13020*/  LOP3.LUT P6, RZ, R27, 0x1, RZ, 0xc0, !PT ;  /* 0x000000011bff7812 */ /* 0x008fda00078cc0ff */
[----:B------:R-:W-:Y:S05]  /*13030*/  @!P6 BRA `(.L_x_573) ;  /* 0x000000000040e947 */ /* 0x000fea0003800000 */
[----:B--2---:R-:W-:Y:S01]  /*13040*/  MOV R2, 0x0 ;  /* 0x0000000000027802 */ /* 0x004fe20000000f00 */
[----:B------:R-:W-:Y:S01]  /*13050*/  ULDC.64 UR4, c[0x4][0x98] ;  /* 0x0100260000047ab9 */ /* 0x000fe20000000a00 */
[----:B------:R-:W-:Y:S01]  /*13060*/  ULDC.64 UR6, c[0x4][0xa0] ;  /* 0x0100280000067ab9 */ /* 0x000fe20000000a00 */
[----:B------:R-:W-:Y:S01]  /*13070*/  ULDC.64 UR8, c[0x4][0x20] ;  /* 0x0100080000087ab9 */ /* 0x000fe20000000a00 */
[----:B------:R-:W-:Y:S01]  /*13080*/  IMAD.U32 R4, RZ, RZ, UR4 ;  /* 0x00000004ff047e24 */ /* 0x000fe2000f8e00ff */
[----:B0-----:R-:W-:Y:S01]  /*13090*/  MOV R7, UR7 ;  /* 0x0000000700077c02 */ /* 0x001fe20008000f00 */
[----:B------:R-:W0:Y:S01]  /*130a0*/  LDC.64 R2, c[0x4][R2] ;  /* 0x0100000002027b82 */ /* 0x000e220000000a00 */
[----:B-1----:R-:W-:Y:S01]  /*130b0*/  IMAD.U32 R5, RZ, RZ, UR5 ;  /* 0x00000005ff057e24 */ /* 0x002fe2000f8e00ff */
[----:B------:R-:W-:Y:S01]  /*130c0*/  MOV R13, RZ ;  /* 0x000000ff000d7202 */ /* 0x000fe20000000f00 */
[----:B------:R-:W-:Y:S02]  /*130d0*/  IMAD.U32 R6, RZ, RZ, UR6 ;  /* 0x00000006ff067e24 */ /* 0x000fe4000f8e00ff */
[----:B------:R-:W-:-:S02]  /*130e0*/  IMAD.U32 R10, RZ, RZ, UR8 ;  /* 0x00000008ff0a7e24 */ /* 0x000fc4000f8e00ff */
[----:B------:R-:W-:Y:S02]  /*130f0*/  IMAD.U32 R11, RZ, RZ, UR9 ;  /* 0x00000009ff0b7e24 */ /* 0x000fe4000f8e00ff */
[----:B------:R-:W-:Y:S02]  /*13100*/  IMAD.MOV.U32 R8, RZ, RZ, 0x70 ;  /* 0x00000070ff087424 */ /* 0x000fe400078e00ff */
[----:B------:R-:W-:-:S07]  /*13110*/  IMAD.MOV.U32 R12, RZ, RZ, 0x1 ;  /* 0x00000001ff0c7424 */ /* 0x000fce00078e00ff */
[----:B------:R-:W-:-:S07]  /*13120*/  LEPC R20, `(.L_x_573) ;  /* 0x000000001014794e */ /* 0x000fce0000000000 */
[----:B0-----:R-:W-:Y:S05]  /*13130*/  CALL.ABS.NOINC R2 ;  /* 0x0000000002007343 */ /* 0x001fea0003c00000 */
.L_x_573:
[----:B------:R-:W-:Y:S05]  /*13140*/  BSYNC B6 ;  /* 0x0000000000067941 */ /* 0x000fea0003800000 */
.L_x_572:
[----:B------:R-:W3:Y:S01]  /*13150*/  LDL R13, [R1+0x8] ;  /* 0x00000800010d7983 */ /* 0x000ee20000100800 */
[----:B------:R-:W-:Y:S01]  /*13160*/  ULDC.64 UR4, c[0x0][0x9f8] ;  /* 0x00027e0000047ab9 */ /* 0x000fe20000000a00 */
[----:B------:R-:W4:Y:S02]  /*13170*/  LDC R11, c[0x0][0x430] ;  /* 0x00010c00ff0b7b82 */ /* 0x000f240000000800 */
[----:B------:R-:W3:Y:S04]  /*13180*/  LDL R20, [R1+0x54] ;  /* 0x0000540001147983 */ /* 0x000ee80000100800 */
[----:B------:R-:W3:Y:S01]  /*13190*/  LDL R15, [R1+0x1c] ;  /* 0x00001c00010f7983 */ /* 0x000ee20000100800 */
[----:B------:R-:W-:-:S03]  /*131a0*/  ISETP.NE.U32.AND P0, PT, RZ, UR4, PT ;  /* 0x00000004ff007c0c */ /* 0x000fc6000bf05070 */
[----:B------:R-:W3:Y:S01]  /*131b0*/  LDL R12, [R1+0x74] ;  /* 0x00007400010c7983 */ /* 0x000ee20000100800 */
[----:B------:R-:W-:-:S13]  /*131c0*/  ISETP.NE.AND.EX P0, PT, RZ, UR5, PT, P0 ;  /* 0x00000005ff007c0c */ /* 0x000fda000bf05300 */
[----:B--2---:R-:W-:-:S04]  /*131d0*/  @P0 IADD3 R2, P1, R25, UR4, RZ ;  /* 0x0000000419020c10 */ /* 0x004fc8000ff3e0ff */
[----:B------:R-:W-:Y:S01]  /*131e0*/  @P0 IADD3.X R3, R26, UR5, RZ, P1, !PT ;  /* 0x000000051a030c10 */ /* 0x000fe20008ffe4ff */
[----:B------:R-:W2:Y:S01]  /*131f0*/  S2R R21, SR_TID.X ;  /* 0x0000000000157919 */ /* 0x000ea20000002100 */
[----:B----4-:R-:W-:-:S03]  /*13200*/  ISETP.NE.AND P2, PT, R11, 0x1, PT ;  /* 0x000000010b00780c */ /* 0x010fc60003f45270 */
[----:B---3--:R3:W4:Y:S01]  /*13210*/  @P0 LDG.E R13, desc[UR40][R2.64] ;  /* 0x00000028020d0981 */ /* 0x008722000c1e1900 */
[C---:B--2---:R-:W-:Y:S01]  /*13220*/  LOP3.LUT R0, R21.reuse, 0x7f, RZ, 0xc0, !PT ;  /* 0x0000007f15007812 */ /* 0x044fe200078ec0ff */
[----:B------:R-:W-:-:S03]  /*13230*/  IMAD.SHL.U32 R21, R21, 0x20, RZ ;  /* 0x0000002015157824 */ /* 0x000fc600078e00ff */
[----:B------:R-:W-:-:S05]  /*13240*/  SHF.R.U32.HI R0, RZ, 0x2, R0 ;  /* 0x00000002ff007819 */ /* 0x000fca0000011600 */
[----:B---3--:R-:W2:Y:S01]  /*13250*/  @P2 LDC R2, c[0x0][0x434] ;  /* 0x00010d00ff022b82 */ /* 0x008ea20000000800 */
[----:B------:R-:W-:Y:S01]  /*13260*/  LOP3.LUT R21, R0, 0x60, R21, 0xf8, !PT ;  /* 0x0000006000157812 */ /* 0x000fe200078ef815 */
[----:B------:R-:W-:-:S06]  /*13270*/  IMAD.MOV.U32 R0, RZ, RZ, 0xa0 ;  /* 0x000000a0ff007424 */ /* 0x000fcc00078e00ff */
[----:B------:R-:W3:Y:S01]  /*13280*/  @P2 LDC R3, c[0x0][0x438] ;  /* 0x00010e00ff032b82 */ /* 0x000ee20000000800 */
[----:B------:R-:W-:-:S04]  /*13290*/  IMAD R0, R20, R0, -0xa0 ;  /* 0xffffff6014007424 */ /* 0x000fc800078e0200 */
[----:B------:R-:W-:Y:S02]  /*132a0*/  IMAD.IADD R10, R21, 0x1, R0 ;  /* 0x00000001150a7824 */ /* 0x000fe400078e0200 */
[----:B------:R-:W3:Y:S03]  /*132b0*/  S2R R21, SR_TID.X ;  /* 0x0000000000157919 */ /* 0x000ee60000002100 */
[C---:B------:R-:W-:Y:S01]  /*132c0*/  ISETP.GE.AND P1, PT, R10.reuse, R24, PT ;  /* 0x000000180a00720c */ /* 0x040fe20003f26270 */
[----:B------:R-:W-:-:S04]  /*132d0*/  IMAD.IADD R10, R10, 0x1, R15 ;  /* 0x000000010a0a7824 */ /* 0x000fc800078e020f */
[----:B--2---:R-:W-:Y:S01]  /*132e0*/  @P2 IMAD.HI.U32 R2, R10, R2, RZ ;  /* 0x000000020a022227 */ /* 0x004fe200078e00ff */
[----:B------:R-:W-:-:S07]  /*132f0*/  MOV R6, R10 ;  /* 0x0000000a00067202 */ /* 0x000fce0000000f00 */
[----:B01----:R-:W0:Y:S01]  /*13300*/  @!P1 LDC.64 R4, c[0x0][0x418] ;  /* 0x00010600ff049b82 */ /* 0x003e220000000a00 */
[----:B---3--:R-:W-:-:S07]  /*13310*/  @P2 SHF.R.U32.HI R6, RZ, R3, R2 ;  /* 0x00000003ff062219 */ /* 0x008fce0000011602 */
[----:B------:R-:W1:Y:S01]  /*13320*/  @!P1 LDC.64 R2, c[0x0][0x428] ;  /* 0x00010a00ff029b82 */ /* 0x000e620000000a00 */
[----:B------:R-:W-:Y:S02]  /*13330*/  @!P1 SHF.R.S32.HI R7, RZ, 0x1f, R6 ;  /* 0x0000001fff079819 */ /* 0x000fe40000011406 */
[C---:B------:R-:W-:Y:S01]  /*13340*/  LOP3.LUT R25, R21.reuse, 0x7f, RZ, 0xc0, !PT ;  /* 0x0000007f15197812 */ /* 0x040fe200078ec0ff */
[----:B------:R-:W-:-:S03]  /*13350*/  IMAD.SHL.U32 R21, R21, 0x20, RZ ;  /* 0x0000002015157824 */ /* 0x000fc600078e00ff */
[----:B------:R-:W-:-:S04]  /*13360*/  SHF.R.U32.HI R25, RZ, 0x2, R25 ;  /* 0x00000002ff197819 */ /* 0x000fc80000011619 */
[----:B------:R-:W-:-:S04]  /*13370*/  LOP3.LUT R21, R25, 0x60, R21, 0xf8, !PT ;  /* 0x0000006019157812 */ /* 0x000fc800078ef815 */
[----:B------:R-:W-:-:S05]  /*13380*/  LOP3.LUT R21, R21, 0x80, RZ, 0xfc, !PT ;  /* 0x0000008015157812 */ /* 0x000fca00078efcff */
[----:B------:R-:W-:Y:S01]  /*13390*/  IMAD.IADD R0, R21, 0x1, R0 ;  /* 0x0000000115007824 */ /* 0x000fe200078e0200 */
[----:B------:R-:W-:Y:S01]  /*133a0*/  LOP3.LUT R27, R27, 0xfffffffd, RZ, 0xc0, !PT ;  /* 0xfffffffd1b1b7812 */ /* 0x000fe200078ec0ff */
[----:B------:R-:W-:Y:S01]  /*133b0*/  UMOV UR4, 0xffffffff ;  /* 0xffffffff00047882 */ /* 0x000fe20000000000 */
[----:B----4-:R-:W-:Y:S01]  /*133c0*/  SHF.R.S32.HI R14, RZ, 0x1f, R13 ;  /* 0x0000001fff0e7819 */ /* 0x010fe2000001140d */
[-C--:B-1----:R-:W-:Y:S01]  /*133d0*/  @!P1 IMAD.WIDE.U32 R8, R13, R2.reuse, R6 ;  /* 0x000000020d089225 */ /* 0x082fe200078e0006 */
[----:B------:R1:W-:Y:S01]  /*133e0*/  @P0 STL [R1+0x8], R13 ;  /* 0x0000080d01000387 */ /* 0x0003e20000100800 */
[----:B------:R-:W2:Y:S02]  /*133f0*/  @P2 LDC R7, c[0x0][0x438] ;  /* 0x00010e00ff072b82 */ /* 0x000ea40000000800 */
[----:B------:R-:W-:-:S04]  /*13400*/  @!P1 IMAD R2, R14, R2, RZ ;  /* 0x000000020e029224 */ /* 0x000fc800078e02ff */
[----:B------:R-:W-:Y:S01]  /*13410*/  @!P1 IMAD R3, R13, R3, R2 ;  /* 0x000000030d039224 */ /* 0x000fe200078e0202 */
[----:B0-----:R-:W-:-:S03]  /*13420*/  @!P1 LEA R2, P0, R8, R4, 0x2 ;  /* 0x0000000408029211 */ /* 0x001fc600078010ff */
[----:B------:R-:W-:-:S05]  /*13430*/  @!P1 IMAD.IADD R3, R9, 0x1, R3 ;  /* 0x0000000109039824 */ /* 0x000fca00078e0203 */
[----:B------:R-:W-:Y:S02]  /*13440*/  @!P1 LEA.HI.X R3, R8, R5, R3, 0x2, P0 ;  /* 0x0000000508039211 */ /* 0x000fe400000f1403 */
[----:B------:R-:W-:Y:S01]  /*13450*/  ISETP.GE.AND P0, PT, R0, R24, PT ;  /* 0x000000180000720c */ /* 0x000fe20003f06270 */
[----:B------:R-:W0:Y:S03]  /*13460*/  @P2 LDC R5, c[0x0][0x434] ;  /* 0x00010d00ff052b82 */ /* 0x000e260000000800 */
[----:B------:R-:W-:Y:S01]  /*13470*/  ISETP.GT.U32.OR P0, PT, R21, 0x9f, P0 ;  /* 0x0000009f1500780c */ /* 0x000fe20000704470 */
[----:B------:R-:W-:-:S06]  /*13480*/  IMAD.MOV.U32 R4, RZ, RZ, RZ ;  /* 0x000000ffff047224 */ /* 0x000fcc00078e00ff */
[----:B------:R3:W5:Y:S01]  /*13490*/  @!P1 LDG.E R4, desc[UR40][R2.64] ;  /* 0x0000002802049981 */ /* 0x000762000c1e1900 */
[----:B------:R-:W-:-:S05]  /*134a0*/  IADD3 R9, R0, R15, RZ ;  /* 0x0000000f00097210 */ /* 0x000fca0007ffe0ff */
[----:B---3--:R-:W3:Y:S01]  /*134b0*/  @!P0 LDC.64 R2, c[0x0][0x428] ;  /* 0x00010a00ff028b82 */ /* 0x008ee20000000a00 */
[----:B0-----:R-:W-:-:S04]  /*134c0*/  @P2 IMAD.HI.U32 R5, R9, R5, RZ ;  /* 0x0000000509052227 */ /* 0x001fc800078e00ff */
[----:B------:R-:W-:Y:S01]  /*134d0*/  IMAD.MOV.U32 R0, RZ, RZ, R9 ;  /* 0x000000ffff007224 */ /* 0x000fe200078e0009 */
[----:B--2---:R-:W-:Y:S01]  /*134e0*/  @P2 SHF.R.U32.HI R0, RZ, R7, R5 ;  /* 0x00000007ff002219 */ /* 0x004fe20000011605 */
[----:B------:R-:W-:-:S03]  /*134f0*/  IMAD.MOV R8, RZ, RZ, -R6 ;  /* 0x000000ffff087224 */ /* 0x000fc600078e0a06 */
[--C-:B------:R-:W-:Y:S01]  /*13500*/  @!P0 SHF.R.S32.HI R7, RZ, 0x1f, R0.reuse ;  /* 0x0000001fff078819 */ /* 0x100fe20000011400 */
[----:B------:R-:W-:Y:S02]  /*13510*/  @!P0 IMAD.MOV.U32 R6, RZ, RZ, R0 ;  /* 0x000000ffff068224 */ /* 0x000fe400078e0000 */
[-C--:B---3--:R-:W-:Y:S02]  /*13520*/  @!P0 IMAD R5, R14, R2.reuse, RZ ;  /* 0x000000020e058224 */ /* 0x088fe400078e02ff */
[----:B------:R-:W-:-:S04]  /*13530*/  @!P0 IMAD.WIDE.U32 R6, R13, R2, R6 ;  /* 0x000000020d068225 */ /* 0x000fc800078e0006 */
[----:B------:R-:W-:Y:S02]  /*13540*/  @!P0 IMAD R5, R13, R3, R5 ;  /* 0x000000030d058224 */ /* 0x000fe400078e0205 */
[----:B------:R-:W0:Y:S02]  /*13550*/  @!P0 LDC.64 R2, c[0x0][0x418] ;  /* 0x00010600ff028b82 */ /* 0x000e240000000a00 */
[----:B------:R-:W-:Y:S01]  /*13560*/  @!P0 IMAD.IADD R5, R5, 0x1, R7 ;  /* 0x0000000105058824 */ /* 0x000fe200078e0207 */
[----:B0-----:R-:W-:-:S04]  /*13570*/  @!P0 LEA R2, P1, R6, R2, 0x2 ;  /* 0x0000000206028211 */ /* 0x001fc800078210ff */
[----:B------:R-:W-:Y:S02]  /*13580*/  @!P0 LEA.HI.X R3, R6, R3, R5, 0x2, P1 ;  /* 0x0000000306038211 */ /* 0x000fe400008f1405 */
[----:B------:R-:W-:Y:S02]  /*13590*/  ISETP.GT.U32.AND P1, PT, R21, 0x9f, PT ;  /* 0x0000009f1500780c */ /* 0x000fe40003f24070 */
[----:B------:R-:W-:-:S06]  /*135a0*/  MOV R5, RZ ;  /* 0x000000ff00057202 */ /* 0x000fcc0000000f00 */
[----:B------:R1:W5:Y:S01]  /*135b0*/  @!P0 LDG.E R5, desc[UR40][R2.64] ;  /* 0x0000002802058981 */ /* 0x000362000c1e1900 */
[----:B------:R-:W-:-:S04]  /*135c0*/  ISETP.NE.AND P0, PT, R12, 0x3, PT ;  /* 0x000000030c00780c */ /* 0x000fc80003f05270 */
[----:B------:R-:W-:-:S04]  /*135d0*/  @P1 LOP3.LUT R27, R27, 0x2, RZ, 0xfc, !PT ;  /* 0x000000021b1b1812 */ /* 0x000fc800078efcff */
[----:B------:R-:W-:Y:S01]  /*135e0*/  LOP3.LUT R27, R27, 0xfffffffb, RZ, 0xc0, !PT ;  /* 0xfffffffb1b1b7812 */ /* 0x000fe200078ec0ff */
[----:B------:R1:W-:Y:S04]  /*135f0*/  STL [R1+0x20], R14 ;  /* 0x0000200e01007387 */ /* 0x0003e80000100800 */
[----:B------:R-:W-:-:S05]  /*13600*/  @P0 LOP3.LUT R27, R27, 0x4, RZ, 0xfc, !PT ;  /* 0x000000041b1b0812 */ /* 0x000fca00078efcff */
[----:B------:R1:W-:Y:S01]  /*13610*/  STL [R1+0x30], R27 ;  /* 0x0000301b01007387 */ /* 0x0003e20000100800 */
[----:B------:R-:W-:Y:S02]  /*13620*/  IMAD.MOV R0, RZ, RZ, -R0 ;  /* 0x000000ffff007224 */ /* 0x000fe400078e0a00 */
[C---:B------:R-:W-:Y:S02]  /*13630*/  IMAD R8, R11.reuse, R8, R10 ;  /* 0x000000080b087224 */ /* 0x040fe400078e020a */
[----:B------:R-:W-:Y:S01]  /*13640*/  IMAD R9, R11, R0, R9 ;  /* 0x000000000b097224 */ /* 0x000fe200078e0209 */
[----:B------:R-:W-:Y:S06]  /*13650*/  BRA.DIV UR4, `(.L_x_574) ;  /* 0x0000005204447947 */ /* 0x000fec000b800000 */
.L_x_696:
[----:B------:R-:W-:Y:S01]  /*13660*/  SHF.R.S32.HI R0, RZ, 0x1f, R18 ;  /* 0x0000001fff007819 */ /* 0x000fe20000011412 */
[----:B------:R-:W-:-:S04]  /*13670*/  VIADD R7, R20, 0xffffffff ;  /* 0xffffffff14077836 */ /* 0x000fc80000000000 */
[----:B------:R0:W-:Y:S01]  /*13680*/  STL [R1+0x14], R0 ;  /* 0x0000140001007387 */ /* 0x0001e20000100800 */
[----:B------:R-:W-:Y:S05]  /*13690*/  @!P0 BRA `(.L_x_575) ;  /* 0x0000000000048947 */ /* 0x000fea0003800000 */
[----:B------:R-:W-:Y:S01]  /*136a0*/  BPT.TRAP 0x1 ;  /* 0x000000040000795c */ /* 0x000fe20000300000 */
.L_x_575:
[----:B0-----:R-:W2:Y:S01]  /*136b0*/  LDL R0, [R1+0xc] ;  /* 0x00000c0001007983 */ /* 0x001ea20000100800 */
[----:B------:R-:W-:Y:S01]  /*136c0*/  IMAD R6, R29, 0x8, R22 ;  /* 0x000000081d067824 */ /* 0x000fe200078e0216 */
[----:B------:R-:W-:Y:S01]  /*136d0*/  BSSY B0, `(.L_x_576) ;  /* 0x0000007000007945 */ /* 0x000fe20003800000 */
[----:B--2---:R-:W-:-:S04]  /*136e0*/  SHF.L.U32 R0, R0, 0x1f, RZ ;  /* 0x0000001f00007819 */ /* 0x004fc800000006ff */
[----:B------:R0:W2:Y:S01]  /*136f0*/  SYNCS.PHASECHK.TRANS64.TRYWAIT P0, [R6+URZ+0x13280], R0 ;  /* 0x01328000060075a7 */ /* 0x0000a2000800017f */
[----:B------:R0:W-:Y:S02]  /*13700*/  STL [R1+0x50], R0 ;  /* 0x0000500001007387 */ /* 0x0001e40000100800 */
[----:B0-----:R-:W-:-:S05]  /*13710*/  SHF.R.S32.HI R0, RZ, 0x1f, R8 ;  /* 0x0000001fff007819 */ /* 0x001fca0000011408 */
[----:B------:R0:W-:Y:S02]  /*13720*/  STL [R1+0x48], R0 ;  /* 0x0000480001007387 */ /* 0x0001e40000100800 */
[----:B0-2---:R-:W-:Y:S05]  /*13730*/  @!P0 BRA `(.L_x_577) ;  /* 0x0000005000408947 */ /* 0x005fea0003800000 */
.L_x_697:
[----:B------:R-:W-:Y:S05]  /*13740*/  BSYNC B0 ;  /* 0x0000000000007941 */ /* 0x000fea0003800000 */
.L_x_576:
[----:B0-----:R-:W2:Y:S01]  /*13750*/  LDL R0, [R1+0x48] ;  /* 0x0000480001007983 */ /* 0x001ea20000100800 */
[----:B------:R-:W-:Y:S01]  /*13760*/  ULDC.64 UR4, c[0x0][0x328] ;  /* 0x0000ca0000047ab9 */ /* 0x000fe20000000a00 */
[----:B-1---5:R-:W-:Y:S01]  /*13770*/  SHF.R.S32.HI R13, RZ, 0x1f, R4 ;  /* 0x0000001fff0d7819 */ /* 0x022fe20000011404 */
[----:B------:R-:W-:Y:S01]  /*13780*/  ULDC.64 UR6, c[0x0][0x338] ;  /* 0x0000ce0000067ab9 */ /* 0x000fe20000000a00 */
[----:B------:R-:W3:Y:S01]  /*13790*/  LDL.LU R11, [R1+0x30] ;  /* 0x00003000010b7983 */ /* 0x000ee20000300800 */
[----:B------:R-:W0:Y:S01]  /*137a0*/  LDC R12, c[0x0][0x2f4] ;  /* 0x0000bd00ff0c7b82 */ /* 0x000e220000000800 */
[----:B------:R-:W-:Y:S01]  /*137b0*/  ULDC.64 UR8, c[0x0][0x330] ;  /* 0x0000cc0000087ab9 */ /* 0x000fe20000000a00 */
[----:B------:R-:W-:Y:S01]  /*137c0*/  ULDC.64 UR10, c[0x0][0x318] ;  /* 0x0000c600000a7ab9 */ /* 0x000fe20000000a00 */
[----:B------:R-:W4:Y:S01]  /*137d0*/  LDL R10, [R1+0x14] ;  /* 0x00001400010a7983 */ /* 0x000f220000100800 */
[----:B------:R-:W-:-:S03]  /*137e0*/  IMAD.WIDE.U32 R2, R8, UR4, RZ ;  /* 0x0000000408027c25 */ /* 0x000fc6000f8e00ff */
[----:B------:R1:W-:Y:S01]  /*137f0*/  STL [R1+0x4c], R13 ;  /* 0x00004c0d01007387 */ /* 0x0003e20000100800 */
[----:B------:R-:W1:Y:S01]  /*13800*/  S2R R14, SR_TID.X ;  /* 0x00000000000e7919 */ /* 0x000e620000002100 */
[----:B------:R-:W-:Y:S02]  /*13810*/  SHF.R.S32.HI R15, RZ, 0x1f, R5 ;  /* 0x0000001fff0f7819 */ /* 0x000fe40000011405 */
[----:B-1----:R-:W-:-:S04]  /*13820*/  SHF.L.U32 R21, R14, 0x4, RZ ;  /* 0x000000040e157819 */ /* 0x002fc800000006ff */
[----:B------:R-:W-:-:S04]  /*13830*/  LOP3.LUT R21, R21, 0x30, RZ, 0xc0, !PT ;  /* 0x0000003015157812 */ /* 0x000fc800078ec0ff */
[CC--:B0-----:R-:W-:Y:S02]  /*13840*/  ISETP.GE.AND P1, PT, R21.reuse, R12.reuse, PT ;  /* 0x0000000c1500720c */ /* 0x0c1fe40003f26270 */
[----:B------:R-:W-:Y:S01]  /*13850*/  ISETP.GE.AND P0, PT, R21, R12, PT ;  /* 0x0000000c1500720c */ /* 0x000fe20003f06270 */
[----:B--2---:R-:W-:-:S04]  /*13860*/  IMAD R0, R0, UR4, RZ ;  /* 0x0000000400007c24 */ /* 0x004fc8000f8e02ff */
[----:B------:R-:W-:-:S04]  /*13870*/  IMAD R0, R8, UR5, R0 ;  /* 0x0000000508007c24 */ /* 0x000fc8000f8e0200 */
[----:B------:R-:W-:Y:S02]  /*13880*/  IMAD.IADD R3, R3, 0x1, R0 ;  /* 0x0000000103037824 */ /* 0x000fe400078e0200 */
[----:B------:R-:W-:Y:S02]  /*13890*/  IMAD R0, R13, UR6, RZ ;  /* 0x000000060d007c24 */ /* 0x000fe4000f8e02ff */
[----:B------:R-:W2:Y:S01]  /*138a0*/  LDL R13, [R1+0x28] ;  /* 0x00002800010d7983 */ /* 0x000ea20000100800 */
[----:B------:R-:W-:-:S04]  /*138b0*/  IMAD.WIDE.U32 R2, R4, UR6, R2 ;  /* 0x0000000604027c25 */ /* 0x000fc8000f8e0002 */
[----:B------:R-:W-:-:S04]  /*138c0*/  IMAD R0, R4, UR7, R0 ;  /* 0x0000000704007c24 */ /* 0x000fc8000f8e0200 */
[----:B------:R-:W-:Y:S01]  /*138d0*/  IMAD.IADD R3, R3, 0x1, R0 ;  /* 0x0000000103037824 */ /* 0x000fe200078e0200 */
[----:B---3--:R-:W-:Y:S01]  /*138e0*/  LOP3.LUT R11, R11, 0xfffffffe, RZ, 0xc0, !PT ;  /* 0xfffffffe0b0b7812 */ /* 0x008fe200078ec0ff */
[----:B----4-:R-:W-:Y:S02]  /*138f0*/  IMAD R12, R10, UR8, RZ ;  /* 0x000000080a0c7c24 */ /* 0x010fe4000f8e02ff */
[C---:B------:R-:W-:Y:S01]  /*13900*/  IMAD.WIDE.U32 R2, R18.reuse, UR8, R2 ;  /* 0x0000000812027c25 */ /* 0x040fe2000f8e0002 */
[----:B------:R-:W-:Y:S02]  /*13910*/  @P1 LOP3.LUT R11, R11, 0x1, RZ, 0xfc, !PT ;  /* 0x000000010b0b1812 */ /* 0x000fe400078efcff */
[----:B------:R-:W-:Y:S01]  /*13920*/  SHF.R.S32.HI R10, RZ, 0x1f, R9 ;  /* 0x0000001fff0a7819 */ /* 0x000fe20000011409 */
[----:B------:R-:W-:Y:S01]  /*13930*/  IMAD R12, R18, UR9, R12 ;  /* 0x00000009120c7c24 */ /* 0x000fe2000f8e020c */
[----:B------:R-:W-:Y:S01]  /*13940*/  IADD3 R0, P1, R2, UR10, RZ ;  /* 0x0000000a02007c10 */ /* 0x000fe2000ff3e0ff */
[----:B------:R-:W-:Y:S03]  /*13950*/  STL [R1+0x30], R11 ;  /* 0x0000300b01007387 */ /* 0x000fe60000100800 */
[----:B------:R-:W-:Y:S01]  /*13960*/  IADD3.X R2, R3, UR11, R12, P1, !PT ;  /* 0x0000000b03027c10 */ /* 0x000fe20008ffe40c */
[----:B------:R-:W-:Y:S01]  /*13970*/  IMAD R3, R10, UR4, RZ ;  /* 0x000000040a037c24 */ /* 0x000fe2000f8e02ff */
[----:B------:R0:W-:Y:S03]  /*13980*/  STL [R1+0x44], R10 ;  /* 0x0000440a01007387 */ /* 0x0001e60000100800 */
[----:B------:R-:W-:-:S02]  /*13990*/  IMAD R3, R9, UR5, R3 ;  /* 0x0000000509037c24 */ /* 0x000fc4000f8e0203 */
[----:B0-----:R-:W-:-:S04]  /*139a0*/  IMAD.WIDE.U32 R10, R9, UR4, RZ ;  /* 0x00000004090a7c25 */ /* 0x001fc8000f8e00ff */
[----:B------:R-:W-:Y:S02]  /*139b0*/  IMAD.IADD R11, R11, 0x1, R3 ;  /* 0x000000010b0b7824 */ /* 0x000fe400078e0203 */
[----:B------:R-:W-:Y:S01]  /*139c0*/  IMAD R3, R15, UR6, RZ ;  /* 0x000000060f037c24 */ /* 0x000fe2000f8e02ff */
[----:B------:R0:W-:Y:S01]  /*139d0*/  STL [R1+0x40], R15 ;  /* 0x0000400f01007387 */ /* 0x0001e20000100800 */
[----:B------:R-:W-:-:S04]  /*139e0*/  IMAD.WIDE.U32 R10, R5, UR6, R10 ;  /* 0x00000006050a7c25 */ /* 0x000fc8000f8e000a */
[----:B------:R-:W-:Y:S01]  /*139f0*/  IMAD R3, R5, UR7, R3 ;  /* 0x0000000705037c24 */ /* 0x000fe2000f8e0203 */
[----:B------:R-:W-:-:S03]  /*13a00*/  LOP3.LUT R14, R14, 0x7f, RZ, 0xc0, !PT ;  /* 0x0000007f0e0e7812 */ /* 0x000fc600078ec0ff */
[----:B------:R-:W-:Y:S01]  /*13a10*/  IMAD.IADD R11, R11, 0x1, R3 ;  /* 0x000000010b0b7824 */ /* 0x000fe200078e0203 */
[----:B------:R-:W-:Y:S01]  /*13a20*/  SHF.R.U32.HI R14, RZ, 0x2, R14 ;  /* 0x00000002ff0e7819 */ /* 0x000fe2000001160e */
[----:B------:R-:W-:-:S04]  /*13a30*/  IMAD.WIDE.U32 R10, R18, UR8, R10 ;  /* 0x00000008120a7c25 */ /* 0x000fc8000f8e000a */
[----:B------:R-:W-:Y:S01]  /*13a40*/  IMAD R7, R7, -0xa0, R24 ;  /* 0xffffff6007077824 */ /* 0x000fe200078e0218 */
[----:B------:R-:W-:Y:S01]  /*13a50*/  IADD3 R28, P1, R10, UR10, RZ ;  /* 0x0000000a0a1c7c10 */ /* 0x000fe2000ff3e0ff */
[----:B------:R-:W-:Y:S02]  /*13a60*/  UMOV UR4, 0xffffffff ;  /* 0xffffffff00047882 */ /* 0x000fe40000000000 */
[----:B------:R-:W-:Y:S01]  /*13a70*/  IMAD.IADD R7, R7, 0x1, -R14 ;  /* 0x0000000107077824 */ /* 0x000fe200078e0a0e */
[----:B------:R-:W-:-:S04]  /*13a80*/  IADD3.X R25, R12, UR11, R11, P1, !PT ;  /* 0x0000000b0c197c10 */ /* 0x000fc80008ffe40b */
[----:B------:R-:W-:Y:S01]  /*13a90*/  ISETP.GE.AND P5, PT, R7, 0x1, PT ;  /* 0x000000010700780c */ /* 0x000fe20003fa6270 */
[----:B--2---:R-:W-:Y:S01]  /*13aa0*/  IMAD R20, R29, 0x2800, R13 ;  /* 0x000028001d147824 */ /* 0x004fe200078e020d */
[----:B0-----:R-:W-:Y:S11]  /*13ab0*/  BRA.DIV UR4, `(.L_x_578) ;  /* 0x0000004e04787947 */ /* 0x001ff6000b800000 */
[----:B------:R-:W2:Y:S01]  /*13ac0*/  LDL.LU R14, [R1+0x30] ;  /* 0x00003000010e7983 */ /* 0x000ea20000300800 */
[----:B------:R-:W0:Y:S03]  /*13ad0*/  S2R R11, SR_TID.X ;  /* 0x00000000000b7919 */ /* 0x000e260000002100 */
[----:B------:R-:W1:Y:S04]  /*13ae0*/  SHFL.IDX PT, R3, R0, RZ, 0x1c1f ;  /* 0x001c1fff00037589 */ /* 0x000e6800000e0000 */
[----:B------:R-:W3:Y:S01]  /*13af0*/  SHFL.IDX PT, R10, R2, RZ, 0x1c1f ;  /* 0x001c1fff020a7589 */ /* 0x000ee200000e0000 */
[----:B0-----:R-:W-:-:S04]  /*13b00*/  SHF.L.U32 R15, R11, 0x4, RZ ;  /* 0x000000040b0f7819 */ /* 0x001fc800000006ff */
[----:B------:R-:W-:-:S04]  /*13b10*/  LOP3.LUT R15, R15, 0x30, RZ, 0xc0, !PT ;  /* 0x000000300f0f7812 */ /* 0x000fc800078ec0ff */
[----:B-1----:R-:W-:-:S05]  /*13b20*/  IADD3 R12, P1, R15, R3, RZ ;  /* 0x000000030f0c7210 */ /* 0x002fca0007f3e0ff */
[----:B---3--:R-:W-:Y:S02]  /*13b30*/  IMAD.X R13, RZ, RZ, R10, P1 ;  /* 0x000000ffff0d7224 */ /* 0x008fe400008e060a */
[----:B------:R-:W0:Y:S01]  /*13b40*/  SHFL.IDX PT, R10, R0, 0x1, 0x1c1f ;  /* 0x003c1f00000a7f89 */ /* 0x000e2200000e0000 */
[----:B------:R-:W-:-:S03]  /*13b50*/  IMAD.IADD R3, R22, 0x1, R20 ;  /* 0x0000000116037824 */ /* 0x000fc600078e0214 */
[----:B------:R-:W1:Y:S01]  /*13b60*/  SHFL.IDX PT, R20, R2, 0x1, 0x1c1f ;  /* 0x003c1f0002147f89 */ /* 0x000e6200000e0000 */
[----:B------:R-:W-:-:S13]  /*13b70*/  ISETP.LT.OR P1, PT, R7, 0x1, P0 ;  /* 0x000000010700780c */ /* 0x000fda0000721670 */
[----:B------:R-:W-:Y:S01]  /*13b80*/  LDGSTS.E.BYPASS.LTC128B.128 [R3+0x6000], desc[UR40][R12.64], !P1 ;  /* 0x060000000c037fae */ /* 0x000fe2000c901d68 */
        /* <DEDUP_REMOVED lines=12> */
[----:B------:R1:W-:Y:S02]  /*13c50*/  LDGSTS.E.BYPASS.LTC128B.128 [R3+0x7000], desc[UR40][R10.64], !P1 ;  /* 0x070000000a037fae */ /* 0x0003e4000c901d68 */
[----:B-1----:R-:W-:-:S04]  /*13c60*/  IADD3 R10, P1, R15, R0, RZ ;  /* 0x000000000f0a7210 */ /* 0x002fc80007f3e0ff */
[----:B---3--:R-:W-:Y:S02]  /*13c70*/  IADD3.X R11, RZ, R2, RZ, P1, !PT ;  /* 0x00000002ff0b7210 */ /* 0x008fe40000ffe4ff */
        /* <DEDUP_REMOVED lines=10> */
.L_x_709:
[----:B------:R-:W2:Y:S01]  /*13d20*/  S2R R2, SR_TID.X ;  /* 0x0000000000027919 */ /* 0x000ea20000002100 */
[----:B------:R-:W-:Y:S01]  /*13d30*/  ISETP.LT.OR P0, PT, R7, 0x81, P0 ;  /* 0x000000810700780c */ /* 0x000fe20000701670 */
[----:B--2---:R-:W-:-:S05]  /*13d40*/  IMAD.SHL.U32 R2, R2, 0x10, RZ ;  /* 0x0000001002027824 */ /* 0x004fca00078e00ff */
[----:B------:R-:W-:-:S04]  /*13d50*/  LOP3.LUT R2, R2, 0x30, RZ, 0xc0, !PT ;  /* 0x0000003002027812 */ /* 0x000fc800078ec0ff */
[----:B------:R-:W-:-:S05]  /*13d60*/  IADD3 R10, P3, R2, R10, RZ ;  /* 0x0000000a020a7210 */ /* 0x000fca0007f7e0ff */
[----:B------:R-:W-:-:S05]  /*13d70*/  IMAD.X R11, RZ, RZ, R0, P3 ;  /* 0x000000ffff0b7224 */ /* 0x000fca00018e0600 */
[----:B------:R-:W-:Y:S01]  /*13d80*/  @!PT LDS RZ, [RZ] ;  /* 0x00000000fffff984 */ /* 0x000fe20000000800 */
[----:B------:R-:W-:Y:S01]  /*13d90*/  @!PT LDS RZ, [RZ] ;  /* 0x00000000fffff984 */ /* 0x000fe20000000800 */
[----:B------:R-:W-:Y:S01]  /*13da0*/  @!PT LDS RZ, [RZ] ;  /* 0x00000000fffff984 */ /* 0x000fe20000000800 */
[----:B------:R2:W-:Y:S01]  /*13db0*/  LDGSTS.E.BYPASS.LTC128B.128 [R3+0x8000], desc[UR40][R10.64], !P0 ;  /* 0x080000000a037fae */ /* 0x0005e2000c101d68 */
[----:B------:R-:W-:Y:S01]  /*13dc0*/  PLOP3.LUT P0, PT, PT, PT, PT, 0x80, 0x0 ;  /* 0x000000000000781c */ /* 0x000fe20003f0f070 */
[----:B------:R-:W-:-:S12]  /*13dd0*/  NOP ;  /* 0x0000000000007918 */ /* 0x000fd80000000000 */
.L_x_579:
[----:B------:R-:W-:Y:S02]  /*13de0*/  PLOP3.LUT P3, PT, P3, P0, PT, 0xa2, 0x0 ;  /* 0x000000000000781c */ /* 0x000fe40001f61472 */
[----:B------:R-:W-:-:S08]  /*13df0*/  @P0 R2UR P3, UR4, R6 ;  /* 0x00000000060402ca */ /* 0x000fd00000060000 */
[----:B------:R-:W-:-:S05]  /*13e00*/  @P0 PLOP3.LUT P0, PT, P3, PT, PT, 0x80, 0x0 ;  /* 0x000000000000081c */ /* 0x000fca0001f0f070 */
[----:B------:R-:W-:Y:S01]  /*13e10*/  @!P3 SYNCS.ARRIVE.TRANS64.RED.A0T1 RZ, [UR4+0x13270], RZ ;  /* 0x013270ffffffb9a7 */ /* 0x000fe20008200404 */
[----:B------:R-:W-:Y:S07]  /*13e20*/  @!P3 ARRIVES.LDGSTSBAR.64.TRANSCNT [UR4+0x13270] ;  /* 0x01327000ff00b9b0 */ /* 0x000fee0008000a84 */
[----:B------:R-:W-:Y:S05]  /*13e30*/  @P0 BRA.U.ANY `(.L_x_579) ;  /* 0xfffffffd00e80947 */ /* 0x000fea000393ffff */
[----:B------:R-:W-:Y:S01]  /*13e40*/  NOP ;  /* 0x0000000000007918 */ /* 0x000fe20000000000 */
[----:B------:R-:W3:Y:S02]  /*13e50*/  LDL R0, [R1+0x74] ;  /* 0x0000740001007983 */ /* 0x000ee40000100800 */
[----:B---3--:R-:W-:-:S13]  /*13e60*/  ISETP.NE.AND P6, PT, R0, 0x3, PT ;  /* 0x000000030000780c */ /* 0x008fda0003fc5270 */
[----:B------:R-:W-:Y:S05]  /*13e70*/  @!P6 BRA `(.L_x_580) ;  /* 0x000000000004e947 */ /* 0x000fea0003800000 */
[----:B------:R-:W-:Y:S01]  /*13e80*/  BPT.TRAP 0x1 ;  /* 0x000000040000795c */ /* 0x000fe20000300000 */
.L_x_580:
[----:B------:R3:W-:Y:S01]  /*13e90*/  SYNCS.ARRIVE.TRANS64.A1T0 RZ, [R6+URZ+0x13270], RZ ;  /* 0x013270ff06ff79a7 */ /* 0x0007e2000810003f */
[----:B------:R-:W-:Y:S05]  /*13ea0*/  @!P6 BRA `(.L_x_581) ;  /* 0x000000000004e947 */ /* 0x000fea0003800000 */
[----:B------:R-:W-:Y:S01]  /*13eb0*/  BPT.TRAP 0x1 ;  /* 0x000000040000795c */ /* 0x000fe20000300000 */
.L_x_581:
[----:B------:R-:W4:Y:S01]  /*13ec0*/  LDL R0, [R1+0x50] ;  /* 0x0000500001007983 */ /* 0x000f220000100800 */
[----:B------:R-:W-:Y:S01]  /*13ed0*/  BSSY B0, `(.L_x_582) ;  /* 0x0000003000007945 */ /* 0x000fe20003800000 */
[----:B----4-:R-:W4:Y:S03]  /*13ee0*/  SYNCS.PHASECHK.TRANS64.TRYWAIT P0, [R6+URZ+0x13240], R0 ;  /* 0x01324000060075a7 */ /* 0x010f26000800017f */
[----:B----4-:R-:W-:Y:S05]  /*13ef0*/  @!P0 BRA `(.L_x_583) ;  /* 0x0000004c00f88947 */ /* 0x010fea0003800000 */
.L_x_710:
[----:B------:R-:W-:Y:S05]  /*13f00*/  BSYNC B0 ;  /* 0x0000000000007941 */ /* 0x000fea0003800000 */
.L_x_582:
[----:B----4-:R-:W4:Y:S01]  /*13f10*/  LDL.LU R0, [R1+0x48] ;  /* 0x0000480001007983 */ /* 0x010f220000300800 */
[----:B------:R-:W-:Y:S01]  /*13f20*/  ULDC.64 UR4, c[0x0][0x300] ;  /* 0x0000c00000047ab9 */ /* 0x000fe20000000a00 */
[----:B------:R-:W-:Y:S02]  /*13f30*/  ULDC.64 UR6, c[0x0][0x310] ;  /* 0x0000c40000067ab9 */ /* 0x000fe40000000a00 */
[----:B------:R-:W5:Y:S04]  /*13f40*/  LDL.LU R13, [R1+0x4c] ;  /* 0x00004c00010d7983 */ /* 0x000f680000300800 */
[----:B------:R-:W3:Y:S04]  /*13f50*/  LDL.LU R12, [R1+0x44] ;  /* 0x00004400010c7983 */ /* 0x000ee80000300800 */
[----:B------:R-:W3:Y:S04]  /*13f60*/  LDL.LU R7, [R1+0x40] ;  /* 0x0000400001077983 */ /* 0x000ee80000300800 */
[----:B------:R-:W3:Y:S01]  /*13f70*/  LDL R2, [R1+0x14] ;  /* 0x0000140001027983 */ /* 0x000ee20000100800 */
[----:B--2---:R-:W-:-:S04]  /*13f80*/  IMAD.WIDE.U32 R10, R8, UR4, RZ ;  /* 0x00000004080a7c25 */ /* 0x004fc8000f8e00ff */
[----:B----4-:R-:W-:-:S04]  /*13f90*/  IMAD R0, R0, UR4, RZ ;  /* 0x0000000400007c24 */ /* 0x010fc8000f8e02ff */
[----:B------:R-:W-:-:S04]  /*13fa0*/  IMAD R0, R8, UR5, R0 ;  /* 0x0000000508007c24 */ /* 0x000fc8000f8e0200 */
[----:B------:R-:W-:Y:S02]  /*13fb0*/  IMAD.IADD R11, R11, 0x1, R0 ;  /* 0x000000010b0b7824 */ /* 0x000fe400078e0200 */
[----:B-----5:R-:W-:Y:S02]  /*13fc0*/  IMAD R0, R13, UR6, RZ ;  /* 0x000000060d007c24 */ /* 0x020fe4000f8e02ff */
[----:B------:R-:W-:-:S04]  /*13fd0*/  IMAD.WIDE.U32 R10, R4, UR6, R10 ;  /* 0x00000006040a7c25 */ /* 0x000fc8000f8e000a */
[----:B------:R-:W-:Y:S02]  /*13fe0*/  IMAD R4, R4, UR7, R0 ;  /* 0x0000000704047c24 */ /* 0x000fe4000f8e0200 */
[----:B---3--:R-:W-:Y:S02]  /*13ff0*/  IMAD R0, R12, UR4, RZ ;  /* 0x000000040c007c24 */ /* 0x008fe4000f8e02ff */
[----:B------:R-:W-:Y:S02]  /*14000*/  IMAD.IADD R11, R11, 0x1, R4 ;  /* 0x000000010b0b7824 */ /* 0x000fe400078e0204 */
[C---:B------:R-:W-:Y:S02]  /*14010*/  IMAD R0, R9.reuse, UR5, R0 ;  /* 0x0000000509007c24 */ /* 0x040fe4000f8e0200 */
[----:B------:R-:W-:Y:S01]  /*14020*/  IMAD.WIDE.U32 R8, R9, UR4, RZ ;  /* 0x0000000409087c25 */ /* 0x000fe2000f8e00ff */
[----:B------:R-:W-:-:S03]  /*14030*/  ULDC.64 UR4, c[0x0][0x308] ;  /* 0x0000c20000047ab9 */ /* 0x000fc60000000a00 */
[----:B------:R-:W-:Y:S01]  /*14040*/  IMAD.WIDE.U32 R10, R18, UR4, R10 ;  /* 0x00000004120a7c25 */ /* 0x000fe2000f8e000a */
[----:B------:R-:W-:-:S03]  /*14050*/  IADD3 R9, R9, R0, RZ ;  /* 0x0000000009097210 */ /* 0x000fc60007ffe0ff */
[----:B------:R-:W-:Y:S02]  /*14060*/  IMAD R0, R7, UR6, RZ ;  /* 0x0000000607007c24 */ /* 0x000fe4000f8e02ff */
[----:B------:R-:W-:Y:S02]  /*14070*/  IMAD R7, R2, UR4, RZ ;  /* 0x0000000402077c24 */ /* 0x000fe4000f8e02ff */
[C---:B------:R-:W-:Y:S02]  /*14080*/  IMAD R12, R5.reuse, UR7, R0 ;  /* 0x00000007050c7c24 */ /* 0x040fe4000f8e0200 */
[----:B------:R-:W-:Y:S01]  /*14090*/  IMAD.WIDE.U32 R4, R5, UR6, R8 ;  /* 0x0000000605047c25 */ /* 0x000fe2000f8e0008 */
[----:B------:R-:W-:Y:S02]  /*140a0*/  ULDC.64 UR6, c[0x0][0x2e8] ;  /* 0x0000ba0000067ab9 */ /* 0x000fe40000000a00 */
[----:B------:R-:W-:Y:S01]  /*140b0*/  IADD3 R0, P0, R10, UR6, RZ ;  /* 0x000000060a007c10 */ /* 0x000fe2000ff1e0ff */
[----:B------:R-:W-:-:S02]  /*140c0*/  IMAD.IADD R5, R5, 0x1, R12 ;  /* 0x0000000105057824 */ /* 0x000fc400078e020c */
[C---:B------:R-:W-:Y:S02]  /*140d0*/  IMAD R7, R18.reuse, UR5, R7 ;  /* 0x0000000512077c24 */ /* 0x040fe4000f8e0207 */
[----:B------:R-:W-:Y:S01]  /*140e0*/  IMAD.WIDE.U32 R4, R18, UR4, R4 ;  /* 0x0000000412047c25 */ /* 0x000fe2000f8e0004 */
[----:B------:R-:W-:Y:S02]  /*140f0*/  UMOV UR4, 0xffffffff ;  /* 0xffffffff00047882 */ /* 0x000fe40000000000 */
[----:B------:R-:W-:Y:S02]  /*14100*/  IADD3.X R2, R11, UR7, R7, P0, !PT ;  /* 0x000000070b027c10 */ /* 0x000fe400087fe407 */
[----:B------:R-:W-:-:S04]  /*14110*/  IADD3 R8, P0, R4, UR6, RZ ;  /* 0x0000000604087c10 */ /* 0x000fc8000ff1e0ff */
[----:B------:R-:W-:Y:S01]  /*14120*/  IADD3.X R7, R7, UR7, R5, P0, !PT ;  /* 0x0000000707077c10 */ /* 0x000fe200087fe405 */
[----:B------:R-:W-:Y:S08]  /*14130*/  BRA.DIV UR4, `(.L_x_584) ;  /* 0x0000004e04807947 */ /* 0x000ff0000b800000 */
[----:B------:R-:W2:Y:S01]  /*14140*/  S2R R5, SR_TID.X ;  /* 0x0000000000057919 */ /* 0x000ea20000002100 */
[----:B------:R-:W3:Y:S01]  /*14150*/  LDC R10, c[0x0][0x2f4] ;  /* 0x0000bd00ff0a7b82 */ /* 0x000ee20000000800 */
[----:B------:R-:W-:Y:S01]  /*14160*/  SHFL.IDX PT, R4, R2, RZ, 0x1c1f ;  /* 0x001c1fff02047589 */ /* 0x000fe200000e0000 */
[----:B--2---:R-:W-:-:S03]  /*14170*/  IMAD.SHL.U32 R9, R5, 0x10, RZ ;  /* 0x0000001005097824 */ /* 0x004fc600078e00ff */
[----:B------:R-:W2:Y:S02]  /*14180*/  SHFL.IDX PT, R5, R0, RZ, 0x1c1f ;  /* 0x001c1fff00057589 */ /* 0x000ea400000e0000 */
[----:B------:R-:W-:-:S04]  /*14190*/  LOP3.LUT R9, R9, 0x30, RZ, 0xc0, !PT ;  /* 0x0000003009097812 */ /* 0x000fc800078ec0ff */
[C---:B---3--:R-:W-:Y:S02]  /*141a0*/  ISETP.GE.AND P3, PT, R9.reuse, R10, PT ;  /* 0x0000000a0900720c */ /* 0x048fe40003f66270 */
[----:B--2---:R-:W-:-:S05]  /*141b0*/  @P5 IADD3 R5, P0, R9, R5, RZ ;  /* 0x0000000509055210 */ /* 0x004fca0007f1e0ff */
[----:B------:R-:W-:-:S05]  /*141c0*/  @P5 IMAD.X R4, RZ, RZ, R4, P0 ;  /* 0x000000ffff045224 */ /* 0x000fca00000e0604 */
[----:B------:R-:W-:-:S04]  /*141d0*/  @P5 LOP3.LUT R5, R5, R4, RZ, 0x3c, !PT ;  /* 0x0000000405055212 */ /* 0x000fc800078e3cff */
[----:B------:R-:W-:-:S04]  /*141e0*/  @P5 LOP3.LUT R4, R5, R4, RZ, 0x3c, !PT ;  /* 0x0000000405045212 */ /* 0x000fc800078e3cff */
[----:B------:R-:W-:-:S05]  /*141f0*/  @P5 LOP3.LUT R5, R5, R4, RZ, 0x3c, !PT ;  /* 0x0000000405055212 */ /* 0x000fca00078e3cff */
[----:B------:R-:W-:Y:S01]  /*14200*/  @!PT LDS RZ, [RZ] ;  /* 0x00000000fffff984 */ /* 0x000fe20000000800 */
[----:B------:R2:W-:Y:S04]  /*14210*/  @P5 LDGSTS.E.BYPASS.LTC128B.128 [R3+0xe000], desc[UR40][R4.64], !P3 ;  /* 0x0e00000004035fae */ /* 0x0005e8000d901d68 */
[----:B--2---:R-:W2:Y:S04]  /*14220*/  SHFL.IDX PT, R5, R0, 0x1, 0x1c1f ;  /* 0x003c1f0000057f89 */ /* 0x004ea800000e0000 */
[----:B------:R-:W3:Y:S01]  /*14230*/  SHFL.IDX PT, R4, R2, 0x1, 0x1c1f ;  /* 0x003c1f0002047f89 */ /* 0x000ee200000e0000 */
[----:B--2---:R-:W-:-:S05]  /*14240*/  @P4 IADD3 R5, P0, R9, R5, RZ ;  /* 0x0000000509054210 */ /* 0x004fca0007f1e0ff */
[----:B---3--:R-:W-:-:S05]  /*14250*/  @P4 IMAD.X R4, RZ, RZ, R4, P0 ;  /* 0x000000ffff044224 */ /* 0x008fca00000e0604 */
[----:B------:R-:W-:-:S04]  /*14260*/  @P4 LOP3.LUT R5, R5, R4, RZ, 0x3c, !PT ;  /* 0x0000000405054212 */ /* 0x000fc800078e3cff */
[----:B------:R-:W-:-:S04]  /*14270*/  @P4 LOP3.LUT R4, R5, R4, RZ, 0x3c, !PT ;  /* 0x0000000405044212 */ /* 0x000fc800078e3cff */
[----:B------:R-:W-:-:S05]  /*14280*/  @P4 LOP3.LUT R5, R5, R4, RZ, 0x3c, !PT ;  /* 0x0000000405054212 */ /* 0x000fca00078e3cff */
[----:B------:R2:W-:Y:S04]  /*14290*/  @P4 LDGSTS.E.BYPASS.LTC128B.128 [R3+0xe800], desc[UR40][R4.64], !P3 ;  /* 0x0e80000004034fae */ /* 0x0005e8000d901d68 */
[----:B--2---:R-:W2:Y:S04]  /*142a0*/  SHFL.IDX PT, R5, R0, 0x2, 0x1c1f ;  /* 0x005c1f0000057f89 */ /* 0x004ea800000e0000 */
[----:B------:R-:W3:Y:S04]  /*142b0*/  SHFL.IDX PT, R4, R2, 0x2, 0x1c1f ;  /* 0x005c1f0002047f89 */ /* 0x000ee800000e0000 */
[----:B------:R-:W4:Y:S04]  /*142c0*/  SHFL.IDX PT, R0, R0, 0x3, 0x1c1f ;  /* 0x007c1f0000007f89 */ /* 0x000f2800000e0000 */
[----:B------:R-:W5:Y:S01]  /*142d0*/  SHFL.IDX PT, R2, R2, 0x3, 0x1c1f ;  /* 0x007c1f0002027f89 */ /* 0x000f6200000e0000 */
[----:B--2---:R-:W-:-:S04]  /*142e0*/  @P1 IADD3 R5, P0, R9, R5, RZ ;  /* 0x0000000509051210 */ /* 0x004fc80007f1e0ff */
[----:B---3--:R-:W-:-:S04]  /*142f0*/  @P1 IADD3.X R4, RZ, R4, RZ, P0, !PT ;  /* 0x00000004ff041210 */ /* 0x008fc800007fe4ff */
[----:B------:R-:W-:Y:S02]  /*14300*/  @P1 LOP3.LUT R5, R5, R4, RZ, 0x3c, !PT ;  /* 0x0000000405051212 */ /* 0x000fe400078e3cff */
[----:B----4-:R-:W-:Y:S02]  /*14310*/  @P2 IADD3 R0, P0, R9, R0, RZ ;  /* 0x0000000009002210 */ /* 0x010fe40007f1e0ff */
[----:B------:R-:W-:-:S03]  /*14320*/  @P1 LOP3.LUT R4, R5, R4, RZ, 0x3c, !PT ;  /* 0x0000000405041212 */ /* 0x000fc600078e3cff */
[----:B-----5:R-:W-:Y:S01]  /*14330*/  @P2 IMAD.X R2, RZ, RZ, R2, P0 ;  /* 0x000000ffff022224 */ /* 0x020fe200000e0602 */
[----:B------:R-:W-:-:S05]  /*14340*/  @P1 LOP3.LUT R5, R5, R4, RZ, 0x3c, !PT ;  /* 0x0000000405051212 */ /* 0x000fca00078e3cff */
[----:B------:R2:W-:Y:S02]  /*14350*/  @P1 LDGSTS.E.BYPASS.LTC128B.128 [R3+0xf000], desc[UR40][R4.64], !P3 ;  /* 0x0f00000004031fae */ /* 0x0005e4000d901d68 */
[----:B--2---:R-:W-:Y:S02]  /*14360*/  @P2 IMAD.MOV.U32 R4, RZ, RZ, R0 ;  /* 0x000000ffff042224 */ /* 0x004fe400078e0000 */
[----:B------:R-:W-:Y:S01]  /*14370*/  @P2 IMAD.MOV.U32 R5, RZ, RZ, R2 ;  /* 0x000000ffff052224 */ /* 0x000fe200078e0002 */
[----:B------:R2:W3:Y:S04]  /*14380*/  SHFL.IDX PT, R0, R7, RZ, 0x1c1f ;  /* 0x001c1fff07007589 */ /* 0x0004e800000e0000 */
[----:B------:R4:W-:Y:S04]  /*14390*/  @P2 LDGSTS.E.BYPASS.LTC128B.128 [R3+0xf800], desc[UR40][R4.64], !P3 ;  /* 0x0f80000004032fae */ /* 0x0009e8000d901d68 */
[----:B----4-:R2:W4:Y:S02]  /*143a0*/  SHFL.IDX PT, R4, R8, RZ, 0x1c1f ;  /* 0x001c1fff08047589 */ /* 0x01052400000e0000 */
.L_x_722:
[----:B------:R-:W5:Y:S01]  /*143b0*/  LDL R2, [R1+0x30] ;  /* 0x0000300001027983 */ /* 0x000f620000100800 */
[----:B------:R-:W-:Y:S01]  /*143c0*/  BSSY B0, `(.L_x_585) ;  /* 0x000000e000007945 */ /* 0x000fe20003800000 */
[----:B-----5:R-:W-:-:S13]  /*143d0*/  LOP3.LUT P0, RZ, R2, 0x8, RZ, 0xc0, !PT ;  /* 0x0000000802ff7812 */ /* 0x020fda000780c0ff */
[----:B------:R-:W-:Y:S05]  /*143e0*/  @!P0 BRA `(.L_x_586) ;  /* 0x00000000002c8947 */ /* 0x000fea0003800000 */
[----:B------:R-:W5:Y:S01]  /*143f0*/  S2R R2, SR_TID.X ;  /* 0x0000000000027919 */ /* 0x000f620000002100 */
[----:B------:R-:W0:Y:S01]  /*14400*/  LDC R5, c[0x0][0x2f4] ;  /* 0x0000bd00ff057b82 */ /* 0x000e220000000800 */
[----:B-----5:R-:W-:-:S05]  /*14410*/  IMAD.SHL.U32 R2, R2, 0x10, RZ ;  /* 0x0000001002027824 */ /* 0x020fca00078e00ff */
[----:B------:R-:W-:-:S04]  /*14420*/  LOP3.LUT R2, R2, 0x30, RZ, 0xc0, !PT ;  /* 0x0000003002027812 */ /* 0x000fc800078ec0ff */
[C---:B0-----:R-:W-:Y:S02]  /*14430*/  ISETP.GE.AND P1, PT, R2.reuse, R5, PT ;  /* 0x000000050200720c */ /* 0x041fe40003f26270 */
[----:B----4-:R-:W-:-:S04]  /*14440*/  IADD3 R4, P0, R2, R4, RZ ;  /* 0x0000000402047210 */ /* 0x010fc80007f1e0ff */
[----:B---3--:R-:W-:-:S07]  /*14450*/  IADD3.X R5, RZ, R0, RZ, P0, !PT ;  /* 0x00000000ff057210 */ /* 0x008fce00007fe4ff */
[----:B------:R-:W-:Y:S01]  /*14460*/  @!PT LDS RZ, [RZ] ;  /* 0x00000000fffff984 */ /* 0x000fe20000000800 */
[----:B------:R-:W-:Y:S01]  /*14470*/  @!PT LDS RZ, [RZ] ;  /* 0x00000000fffff984 */ /* 0x000fe20000000800 */
[----:B------:R-:W-:Y:S01]  /*14480*/  @!PT LDS RZ, [RZ] ;  /* 0x00000000fffff984 */ /* 0x000fe20000000800 */
[----:B------:R0:W-:Y:S02]  /*14490*/  LDGSTS.E.BYPASS.LTC128B.128 [R3+0x10000], desc[UR40][R4.64], !P1 ;  /* 0x1000000004037fae */ /* 0x0001e4000c901d68 */
.L_x_586:
[----:B------:R-:W-:Y:S05]  /*144a0*/  BSYNC B0 ;  /* 0x0000000000007941 */ /* 0x000fea0003800000 */
.L_x_585:
[----:B------:R-:W-:Y:S01]  /*144b0*/  NOP ;  /* 0x0000000000007918 */ /* 0x000fe20000000000 */
[----:B------:R-:W-:-:S13]  /*144c0*/  PLOP3.LUT P0, PT, PT, PT, PT, 0x80, 0x0 ;  /* 0x000000000000781c */ /* 0x000fda0003f0f070 */
.L_x_587:
[----:B------:R-:W-:Y:S02]  /*144d0*/  PLOP3.LUT P1, PT, P1, P0, PT, 0xa2, 0x0 ;  /* 0x000000000000781c */ /* 0x000fe40000f21472 */
[----:B------:R-:W-:-:S08]  /*144e0*/  @P0 R2UR P1, UR4, R6 ;  /* 0x00000000060402ca */ /* 0x000fd00000020000 */
[----:B------:R-:W-:-:S05]  /*144f0*/  @P0 PLOP3.LUT P0, PT, P1, PT, PT, 0x80, 0x0 ;  /* 0x000000000000081c */ /* 0x000fca0000f0f070 */
[----:B------:R-:W-:Y:S01]  /*14500*/  @!P1 SYNCS.ARRIVE.TRANS64.RED.A0T1 RZ, [UR4+0x13230], RZ ;  /* 0x013230ffffff99a7 */ /* 0x000fe20008200404 */
[----:B------:R-:W-:Y:S07]  /*14510*/  @!P1 ARRIVES.LDGSTSBAR.64.TRANSCNT [UR4+0x13230] ;  /* 0x01323000ff0099b0 */ /* 0x000fee0008000a84 */
[----:B------:R-:W-:Y:S05]  /*14520*/  @P0 BRA.U.ANY `(.L_x_587) ;  /* 0xfffffffd00e80947 */ /* 0x000fea000393ffff */
[----:B------:R-:W-:Y:S01]  /*14530*/  NOP ;  /* 0x0000000000007918 */ /* 0x000fe20000000000 */
[----:B---3--:R-:W3:Y:S02]  /*14540*/  LDL R0, [R1+0x74] ;  /* 0x0000740001007983 */ /* 0x008ee40000100800 */
[----:B---3--:R-:W-:-:S13]  /*14550*/  ISETP.NE.AND P2, PT, R0, 0x3, PT ;  /* 0x000000030000780c */ /* 0x008fda0003f45270 */
[----:B------:R-:W-:Y:S05]  /*14560*/  @!P2 BRA `(.L_x_588) ;  /* 0x000000000004a947 */ /* 0x000fea0003800000 */
[----:B------:R-:W-:Y:S01]  /*14570*/  BPT.TRAP 0x1 ;  /* 0x000000040000795c */ /* 0x000fe20000300000 */
.L_x_588:
[----:B0---4-:R0:W5:Y:S01]  /*14580*/  LDL.LU R4, [R1] ;  /* 0x0000000001047983 */ /* 0x0111620000300800 */
[----:B------:R0:W-:Y:S03]  /*14590*/  SYNCS.ARRIVE.TRANS64.A1T0 RZ, [R6+URZ+0x13230], RZ ;  /* 0x013230ff06ff79a7 */ /* 0x0001e6000810003f */
[----:B------:R0:W5:Y:S01]  /*145a0*/  LDL.LU R3, [R1+0x5c] ;  /* 0x00005c0001037983 */ /* 0x0001620000300800 */
[----:B------:R-:W-:-:S07]  /*145b0*/  VIADD R0, R22, 0xb000 ;  /* 0x0000b00016007836 */ /* 0x000fce0000000000 */
[----:B------:R-:W-:Y:S05]  /*145c0*/  WARPSYNC.ALL ;  /* 0x0000000000007948 */ /* 0x000fea0003800000 */
[----:B------:R-:W-:Y:S01]  /*145d0*/  BAR.SYNC.DEFER_BLOCKING 0x8, 0x200 ;  /* 0x0208000000007b1d */ /* 0x000fe20000010000 */
[----:B------:R-:W-:-:S05]  /*145e0*/  LOP3.LUT P1, RZ, R0, 0x1bf, RZ, 0xc0, !PT ;  /* 0x000001bf00ff7812 */ /* 0x000fca000782c0ff */
[----:B------:R-:W-:Y:S01]  /*145f0*/  ULDC.64 UR4, c[0x0][0x298] ;  /* 0x0000a60000047ab9 */ /* 0x000fe20000000a00 */
[----:B------:R-:W-:Y:S01]  /*14600*/  ULDC.64 UR6, c[0x0][0xa00] ;  /* 0x0002800000067ab9 */ /* 0x000fe20000000a00 */
[----:B------:R-:W-:Y:S01]  /*14610*/  BSSY B6, `(.L_x_589) ;  /* 0x000001b000067945 */ /* 0x000fe20003800000 */
[----:B------:R-:W-:-:S04]  /*14620*/  ISETP.NE.U32.AND P0, PT, RZ, UR6, PT ;  /* 0x00000006ff007c0c */ /* 0x000fc8000bf05070 */
[----:B------:R-:W-:-:S04]  /*14630*/  ISETP.NE.AND.EX P0, PT, RZ, UR7, PT, P0 ;  /* 0x00000007ff007c0c */ /* 0x000fc8000bf05300 */
[----:B------:R-:W-:Y:S02]  /*14640*/  SEL R23, R23, RZ, !P0 ;  /* 0x000000ff17177207 */ /* 0x000fe40004000000 */
[----:B-----5:R-:W-:Y:S01]  /*14650*/  SHF.R.S32.HI R2, RZ, 0x1f, R4 ;  /* 0x0000001fff027819 */ /* 0x020fe20000011404 */
[----:B------:R-:W-:Y:S01]  /*14660*/  IMAD.WIDE.U32 R26, R4, UR4, RZ ;  /* 0x00000004041a7c25 */ /* 0x000fe2000f8e00ff */
[----:B-1----:R-:W-:-:S03]  /*14670*/  SEL R28, R3, RZ, !P0 ;  /* 0x000000ff031c7207 */ /* 0x002fc60004000000 */
[----:B------:R-:W-:-:S04]  /*14680*/  IMAD R2, R2, UR4, RZ ;  /* 0x0000000402027c24 */ /* 0x000fc8000f8e02ff */
[----:B------:R-:W-:-:S04]  /*14690*/  IMAD R25, R4, UR5, R2 ;  /* 0x0000000504197c24 */ /* 0x000fc8000f8e0202 */
[----:B------:R-:W-:Y:S01]  /*146a0*/  IMAD.IADD R25, R27, 0x1, R25 ;  /* 0x000000011b197824 */ /* 0x000fe200078e0219 */
[----:B------:R-:W-:Y:S06]  /*146b0*/  @!P1 BRA `(.L_x_590) ;  /* 0x0000000000409947 */ /* 0x000fec0003800000 */
[----:B------:R-:W-:Y:S01]  /*146c0*/  MOV R2, 0x0 ;  /* 0x0000000000027802 */ /* 0x000fe20000000f00 */
[----:B------:R-:W-:Y:S01]  /*146d0*/  ULDC.64 UR4, c[0x4][0x98] ;  /* 0x0100260000047ab9 */ /* 0x000fe20000000a00 */
[----:B------:R-:W-:Y:S01]  /*146e0*/  ULDC.64 UR6, c[0x4][0xa0] ;  /* 0x0100280000067ab9 */ /* 0x000fe20000000a00 */
[----:B------:R-:W-:Y:S01]  /*146f0*/  ULDC.64 UR8, c[0x4][0x28] ;  /* 0x01000a0000087ab9 */ /* 0x000fe20000000a00 */
[----:B------:R-:W-:Y:S01]  /*14700*/  IMAD.U32 R4, RZ, RZ, UR4 ;  /* 0x00000004ff047e24 */ /* 0x000fe2000f8e00ff */
[----:B0-----:R-:W-:Y:S01]  /*14710*/  MOV R6, UR6 ;  /* 0x0000000600067c02 */ /* 0x001fe20008000f00 */
[----:B------:R-:W0:Y:S01]  /*14720*/  LDC.64 R2, c[0x4][R2] ;  /* 0x0100000002027b82 */ /* 0x000e220000000a00 */
[----:B------:R-:W-:Y:S01]  /*14730*/  IMAD.U32 R5, RZ, RZ, UR5 ;  /* 0x00000005ff057e24 */ /* 0x000fe2000f8e00ff */
[----:B------:R-:W-:Y:S01]  /*14740*/  MOV R12, 0x1 ;  /* 0x00000001000c7802 */ /* 0x000fe20000000f00 */
[----:B--2---:R-:W-:Y:S02]  /*14750*/  IMAD.U32 R7, RZ, RZ, UR7 ;  /* 0x00000007ff077e24 */ /* 0x004fe4000f8e00ff */
[----:B------:R-:W-:-:S02]  /*14760*/  IMAD.U32 R10, RZ, RZ, UR8 ;  /* 0x00000008ff0a7e24 */ /* 0x000fc4000f8e00ff */
[----:B------:R-:W-:Y:S02]  /*14770*/  IMAD.U32 R11, RZ, RZ, UR9 ;  /* 0x00000009ff0b7e24 */ /* 0x000fe4000f8e00ff */
[----:B------:R-:W-:Y:S02]  /*14780*/  IMAD.MOV.U32 R8, RZ, RZ, 0x70 ;  /* 0x00000070ff087424 */ /* 0x000fe400078e00ff */
[----:B------:R-:W-:-:S07]  /*14790*/  IMAD.MOV.U32 R13, RZ, RZ, RZ ;  /* 0x000000ffff0d7224 */ /* 0x000fce00078e00ff */
[----:B------:R-:W-:-:S07]  /*147a0*/  LEPC R20, `(.L_x_590) ;  /* 0x000000001014794e */ /* 0x000fce0000000000 */
[----:B0-----:R-:W-:Y:S05]  /*147b0*/  CALL.ABS.NOINC R2 ;  /* 0x0000000002007343 */ /* 0x001fea0003c00000 */
.L_x_590:
[----:B------:R-:W-:Y:S05]  /*147c0*/  BSYNC B6 ;  /* 0x0000000000067941 */ /* 0x000fea0003800000 */
.L_x_589:
[----:B------:R-:W3:Y:S01]  /*147d0*/  LDL R20, [R1+0x14] ;  /* 0x0000140001147983 */ /* 0x000ee20000100800 */
[----:B------:R-:W-:Y:S01]  /*147e0*/  ULDC.64 UR4, c[0x0][0x2d8] ;  /* 0x0000b60000047ab9 */ /* 0x000fe20000000a00 */
[----:B------:R-:W-:Y:S01]  /*147f0*/  IMAD.MOV.U32 R2, RZ, RZ, R26 ;  /* 0x000000ffff027224 */ /* 0x000fe200078e001a */
[----:B------:R-:W1:Y:S01]  /*14800*/  LDC R9, c[0x0][0x448] ;  /* 0x00011200ff097b82 */ /* 0x000e620000000800 */
[----:B------:R-:W-:Y:S01]  /*14810*/  IMAD.MOV.U32 R3, RZ, RZ, R25 ;  /* 0x000000ffff037224 */ /* 0x000fe200078e0019 */
[----:B------:R4:W5:Y:S01]  /*14820*/  LDL R10, [R1+0x64] ;  /* 0x00006400010a7983 */ /* 0x0009620000100800 */
[----:B------:R-:W-:Y:S01]  /*14830*/  ULDC.64 UR6, c[0x0][0x2c8] ;  /* 0x0000b20000067ab9 */ /* 0x000fe20000000a00 */
[----:B------:R-:W-:Y:S01]  /*14840*/  ULDC.64 UR8, c[0x0][0x280] ;  /* 0x0000a00000087ab9 */ /* 0x000fe20000000a00 */
[----:B------:R-:W-:Y:S01]  /*14850*/  IMAD.WIDE.U32 R2, R18, UR4, R2 ;  /* 0x0000000412027c25 */ /* 0x000fe2000f8e0002 */
[----:B-1----:R-:W-:-:S13]  /*14860*/  ISETP.NE.AND P0, PT, R9, 0x1, PT ;  /* 0x000000010900780c */ /* 0x002fda0003f05270 */
[----:B------:R-:W1:Y:S08]  /*14870*/  @P0 LDC R5, c[0x0][0x450] ;  /* 0x00011400ff050b82 */ /* 0x000e700000000800 */
[----:B--2---:R-:W2:Y:S01]  /*14880*/  @P0 LDC R8, c[0x0][0x450] ;  /* 0x00011400ff080b82 */ /* 0x004ea20000000800 */
[----:B---3--:R-:W-:Y:S02]  /*14890*/  IMAD R0, R20, UR4, RZ ;  /* 0x0000000414007c24 */ /* 0x008fe4000f8e02ff */
[----:B------:R-:W3:Y:S02]  /*148a0*/  S2R R20, SR_TID.X ;  /* 0x0000000000147919 */ /* 0x000ee40000002100 */
[----:B------:R-:W-:Y:S01]  /*148b0*/  IMAD R0, R18, UR5, R0 ;  /* 0x0000000512007c24 */ /* 0x000fe2000f8e0200 */
[----:B------:R-:W-:-:S02]  /*148c0*/  ULDC.64 UR4, c[0x0][0x2e0] ;  /* 0x0000b80000047ab9 */ /* 0x000fc40000000a00 */
[----:B------:R-:W-:Y:S02]  /*148d0*/  IMAD R28, R28, UR4, RZ ;  /* 0x000000041c1c7c24 */ /* 0x000fe4000f8e02ff */
[----:B------:R-:W-:Y:S02]  /*148e0*/  IMAD.IADD R3, R3, 0x1, R0 ;  /* 0x0000000103037824 */ /* 0x000fe400078e0200 */
[C---:B------:R-:W-:Y:S01]  /*148f0*/  IMAD R28, R23.reuse, UR5, R28 ;  /* 0x00000005171c7c24 */ /* 0x040fe2000f8e021c */
[----:B------:R-:W4:Y:S01]  /*14900*/  @P0 LDC R0, c[0x0][0x44c] ;  /* 0x00011300ff000b82 */ /* 0x000f220000000800 */
[----:B------:R-:W-:Y:S01]  /*14910*/  IMAD.WIDE.U32 R2, R23, UR4, R2 ;  /* 0x0000000417027c25 */ /* 0x000fe2000f8e0002 */
[----:B------:R-:W-:Y:S01]  /*14920*/  ULDC.64 UR4, c[0x0][0x2d0] ;  /* 0x0000b40000047ab9 */ /* 0x000fe20000000a00 */
[----:B------:R0:W5:Y:S02]  /*14930*/  LDL R23, [R1+0x60] ;  /* 0x0000600001177983 */ /* 0x0001640000100800 */
[----:B------:R-:W-:Y:S01]  /*14940*/  IMAD.IADD R3, R3, 0x1, R28 ;  /* 0x0000000103037824 */ /* 0x000fe200078e021c */
[----:B---3--:R-:W-:-:S02]  /*14950*/  LOP3.LUT R21, R20, 0x7f, RZ, 0xc0, !PT ;  /* 0x0000007f14157812 */ /* 0x008fc400078ec0ff */
[----:B------:R-:W-:Y:S02]  /*14960*/  SHF.L.U32 R20, R20, 0x5, RZ ;  /* 0x0000000514147819 */ /* 0x000fe400000006ff */
[----:B------:R-:W-:-:S04]  /*14970*/  SHF.R.U32.HI R21, RZ, 0x2, R21 ;  /* 0x00000002ff157819 */ /* 0x000fc80000011615 */
[----:B------:R-:W-:-:S05]  /*14980*/  LOP3.LUT R20, R21, 0x60, R20, 0xf8, !PT ;  /* 0x0000006015147812 */ /* 0x000fca00078ef814 */
[----:B0-----:R-:W-:-:S04]  /*14990*/  IMAD R6, R17, 0xc0, R20 ;  /* 0x000000c011067824 */ /* 0x001fc800078e0214 */
[----:B----4-:R-:W-:-:S04]  /*149a0*/  @P0 IMAD.HI.U32 R0, R6, R0, RZ ;  /* 0x0000000006000227 */ /* 0x010fc800078e00ff */
[----:B------:R-:W-:Y:S01]  /*149b0*/  IMAD.MOV.U32 R4, RZ, RZ, R6 ;  /* 0x000000ffff047224 */ /* 0x000fe200078e0006 */
[----:B-1----:R-:W-:-:S04]  /*149c0*/  @P0 SHF.R.U32.HI R4, RZ, R5, R0 ;  /* 0x00000005ff040219 */ /* 0x002fc80000011600 */
[----:B------:R-:W-:-:S05]  /*149d0*/  SHF.R.S32.HI R0, RZ, 0x1f, R4 ;  /* 0x0000001fff007819 */ /* 0x000fca0000011404 */
[----:B------:R-:W-:-:S04]  /*149e0*/  IMAD R0, R0, UR4, RZ ;  /* 0x0000000400007c24 */ /* 0x000fc8000f8e02ff */
[C---:B------:R-:W-:Y:S02]  /*149f0*/  IMAD R7, R4.reuse, UR5, R0 ;  /* 0x0000000504077c24 */ /* 0x040fe4000f8e0200 */
[----:B------:R-:W-:Y:S02]  /*14a00*/  IMAD.MOV R0, RZ, RZ, -R4 ;  /* 0x000000ffff007224 */ /* 0x000fe400078e0a04 */
[----:B------:R-:W-:-:S04]  /*14a10*/  IMAD.WIDE.U32 R4, R4, UR4, R2 ;  /* 0x0000000404047c25 */ /* 0x000fc8000f8e0002 */
[----:B------:R-:W-:Y:S02]  /*14a20*/  IMAD R0, R9, R0, R6 ;  /* 0x0000000009007224 */ /* 0x000fe400078e0206 */
[----:B------:R-:W-:-:S03]  /*14a30*/  IMAD.IADD R5, R5, 0x1, R7 ;  /* 0x0000000105057824 */ /* 0x000fc600078e0207 */
[----:B------:R-:W-:Y:S01]  /*14a40*/  SHF.R.S32.HI R7, RZ, 0x1f, R0 ;  /* 0x0000001fff077819 */ /* 0x000fe20000011400 */
[----:B------:R-:W-:-:S04]  /*14a50*/  IMAD.WIDE.U32 R4, R0, UR6, R4 ;  /* 0x0000000600047c25 */ /* 0x000fc8000f8e0004 */
[----:B------:R-:W-:-:S04]  /*14a60*/  IMAD R7, R7, UR6, RZ ;  /* 0x0000000607077c24 */ /* 0x000fc8000f8e02ff */
[----:B------:R-:W-:Y:S02]  /*14a70*/  IMAD R0, R0, UR7, R7 ;  /* 0x0000000700007c24 */ /* 0x000fe4000f8e0207 */
[----:B------:R-:W0:Y:S01]  /*14a80*/  @P0 LDC R7, c[0x0][0x44c] ;  /* 0x00011300ff070b82 */ /* 0x000e220000000800 */
[----:B------:R-:W-:Y:S01]  /*14a90*/  IADD3 R4, P1, R4, UR8, RZ ;  /* 0x0000000804047c10 */ /* 0x000fe2000ff3e0ff */
[----:B------:R-:W1:Y:S03]  /*14aa0*/  S2R R21, SR_TID.X ;  /* 0x0000000000157919 */ /* 0x000e660000002100 */
[----:B------:R-:W-:Y:S02]  /*14ab0*/  IADD3.X R0, R5, UR9, R0, P1, !PT ;  /* 0x0000000905007c10 */ /* 0x000fe40008ffe400 */
[----:B------:R-:W-:-:S05]  /*14ac0*/  IADD3 R5, R6, 0x80, RZ ;  /* 0x0000008006057810 */ /* 0x000fca0007ffe0ff */
[----:B------:R-:W-:Y:S02]  /*14ad0*/  IMAD.MOV.U32 R6, RZ, RZ, R5 ;  /* 0x000000ffff067224 */ /* 0x000fe400078e0005 */
[----:B0-----:R-:W-:-:S05]  /*14ae0*/  @P0 IMAD.HI.U32 R7, R5, R7, RZ ;  /* 0x0000000705070227 */ /* 0x001fca00078e00ff */
[----:B--2---:R-:W-:-:S05]  /*14af0*/  @P0 SHF.R.U32.HI R6, RZ, R8, R7 ;  /* 0x00000008ff060219 */ /* 0x004fca0000011607 */
[----:B------:R-:W-:-:S04]  /*14b00*/  IMAD.MOV R7, RZ, RZ, -R6 ;  /* 0x000000ffff077224 */ /* 0x000fc800078e0a06 */
[----:B------:R-:W-:Y:S01]  /*14b10*/  IMAD R5, R9, R7, R5 ;  /* 0x0000000709057224 */ /* 0x000fe200078e0205 */
[----:B------:R-:W-:Y:S01]  /*14b20*/  SHF.R.S32.HI R7, RZ, 0x1f, R6 ;  /* 0x0000001fff077819 */ /* 0x000fe20000011406 */
[----:B------:R-:W-:-:S04]  /*14b30*/  IMAD.WIDE.U32 R2, R6, UR4, R2 ;  /* 0x0000000406027c25 */ /* 0x000fc8000f8e0002 */
[----:B------:R-:W-:Y:S01]  /*14b40*/  IMAD R7, R7, UR4, RZ ;  /* 0x0000000407077c24 */ /* 0x000fe2000f8e02ff */
[----:B------:R-:W-:-:S03]  /*14b50*/  ULDC UR4, c[0x0][0x2b8] ;  /* 0x0000ae0000047ab9 */ /* 0x000fc60000000800 */
[----:B------:R-:W-:Y:S01]  /*14b60*/  IMAD R7, R6, UR5, R7 ;  /* 0x0000000506077c24 */ /* 0x000fe2000f8e0207 */
[----:B------:R-:W-:Y:S01]  /*14b70*/  SHF.R.S32.HI R6, RZ, 0x1f, R5 ;  /* 0x0000001fff067819 */ /* 0x000fe20000011405 */
[----:B-1----:R-:W-:Y:S02]  /*14b80*/  IMAD.SHL.U32 R20, R21, 0x10, RZ ;  /* 0x0000001015147824 */ /* 0x002fe400078e00ff */
[----:B------:R-:W-:Y:S02]  /*14b90*/  IMAD.IADD R3, R3, 0x1, R7 ;  /* 0x0000000103037824 */ /* 0x000fe400078e0207 */
[----:B------:R-:W-:Y:S02]  /*14ba0*/  IMAD R6, R6, UR6, RZ ;  /* 0x0000000606067c24 */ /* 0x000fe4000f8e02ff */
[----:B------:R-:W-:Y:S01]  /*14bb0*/  IMAD.WIDE.U32 R2, R5, UR6, R2 ;  /* 0x0000000605027c25 */ /* 0x000fe2000f8e0002 */
[----:B------:R-:W-:-:S03]  /*14bc0*/  LOP3.LUT R20, R20, 0x30, RZ, 0xc0, !PT ;  /* 0x0000003014147812 */ /* 0x000fc600078ec0ff */
[----:B------:R-:W-:Y:S01]  /*14bd0*/  IMAD R6, R5, UR7, R6 ;  /* 0x0000000705067c24 */ /* 0x000fe2000f8e0206 */
[----:B------:R-:W-:Y:S02]  /*14be0*/  IADD3 R5, P1, R2, UR8, RZ ;  /* 0x0000000802057c10 */ /* 0x000fe4000ff3e0ff */
[----:B------:R-:W-:Y:S01]  /*14bf0*/  ISETP.GE.AND P0, PT, R20, UR4, PT ;  /* 0x0000000414007c0c */ /* 0x000fe2000bf06270 */
[----:B------:R-:W-:Y:S01]  /*14c00*/  UMOV UR4, 0xffffffff ;  /* 0xffffffff00047882 */ /* 0x000fe20000000000 */
[----:B------:R-:W-:Y:S02]  /*14c10*/  LOP3.LUT R21, R21, 0x7f, RZ, 0xc0, !PT ;  /* 0x0000007f15157812 */ /* 0x000fe400078ec0ff */
[----:B------:R-:W-:Y:S02]  /*14c20*/  IADD3.X R3, R3, UR9, R6, P1, !PT ;  /* 0x0000000903037c10 */ /* 0x000fe40008ffe406 */
[----:B------:R-:W-:Y:S01]  /*14c30*/  SHF.R.U32.HI R21, RZ, 0x2, R21 ;  /* 0x00000002ff157819 */ /* 0x000fe20000011615 */
[----:B------:R-:W-:Y:S06]  /*14c40*/  BRA.DIV UR4, `(.L_x_591) ;  /* 0x0000004a04587947 */ /* 0x000fec000b800000 */
[----:B------:R-:W0:Y:S01]  /*14c50*/  SHFL.IDX PT, R6, R4, RZ, 0x1c1f ;  /* 0x001c1fff04067589 */ /* 0x000e2200000e0000 */
[----:B-----5:R-:W-:Y:S02]  /*14c60*/  IMAD R2, R23, R9, RZ ;  /* 0x0000000917027224 */ /* 0x020fe400078e02ff */
[----:B------:R-:W-:Y:S01]  /*14c70*/  IMAD R17, R17, 0xc0, R21 ;  /* 0x000000c011117824 */ /* 0x000fe200078e0215 */
[----:B------:R-:W1:Y:S04]  /*14c80*/  SHFL.IDX PT, R7, R0, RZ, 0x1c1f ;  /* 0x001c1fff00077589 */ /* 0x000e6800000e0000 */
[----:B------:R-:W-:-:S13]  /*14c90*/  ISETP.GE.AND P2, PT, R17, R2, PT ;  /* 0x000000021100720c */ /* 0x000fda0003f46270 */
[----:B0-----:R-:W-:-:S04]  /*14ca0*/  @!P2 IADD3 R6, P1, R20, R6, RZ ;  /* 0x000000061406a210 */ /* 0x001fc80007f3e0ff */
[----:B-1----:R-:W-:-:S05]  /*14cb0*/  @!P2 IADD3.X R7, RZ, R7, RZ, P1, !PT ;  /* 0x00000007ff07a210 */ /* 0x002fca0000ffe4ff */
[----:B------:R-:W-:Y:S01]  /*14cc0*/  @!PT LDS RZ, [RZ] ;  /* 0x00000000fffff984 */ /* 0x000fe20000000800 */
[----:B------:R0:W-:Y:S02]  /*14cd0*/  @!P2 LDGSTS.E.BYPASS.LTC128B.128 [R10+0xb000], desc[UR40][R6.64], !P0 ;  /* 0x0b000000060aafae */ /* 0x0001e4000c101d68 */
[----:B0-----:R-:W-:Y:S02]  /*14ce0*/  VIADD R6, R17, 0x20 ;  /* 0x0000002011067836 */ /* 0x001fe40000000000 */
[----:B------:R-:W0:Y:S03]  /*14cf0*/  SHFL.IDX PT, R7, R4, 0x1, 0x1c1f ;  /* 0x003c1f0004077f89 */ /* 0x000e2600000e0000 */
        /* <DEDUP_REMOVED lines=10> */
[----:B------:R-:W-:Y:S02]  /*14da0*/  ISETP.GE.AND P1, PT, R6, R2, PT ;  /* 0x000000020600720c */ /* 0x000fe40003f26270 */
[----:B------:R-:W1:Y:S04]  /*14db0*/  SHFL.IDX PT, R6, R0, 0x2, 0x1c1f ;  /* 0x005c1f0000067f89 */ /* 0x000e6800000e0000 */
[----:B------:R-:W-:Y:S07]  /*14dc0*/  SHFL.IDX PT, R0, R0, 0x3, 0x1c1f ;  /* 0x007c1f0000007f89 */ /* 0x000fee00000e0000 */
[----:B0-----:R-:W-:-:S05]  /*14dd0*/  @!P1 IADD3 R7, P2, R20, R7, RZ ;  /* 0x0000000714079210 */ /* 0x001fca0007f5e0ff */
[----:B-1----:R-:W-:-:S05]  /*14de0*/  @!P1 IMAD.X R6, RZ, RZ, R6, P2 ;  /* 0x000000ffff069224 */ /* 0x002fca00010e0606 */
[----:B------:R-:W-:-:S04]  /*14df0*/  @!P1 LOP3.LUT R7, R7, R6, RZ, 0x3c, !PT ;  /* 0x0000000607079212 */ /* 0x000fc800078e3cff */
[----:B------:R-:W-:-:S04]  /*14e00*/  @!P1 LOP3.LUT R6, R7, R6, RZ, 0x3c, !PT ;  /* 0x0000000607069212 */ /* 0x000fc800078e3cff */
[----:B------:R-:W-:-:S05]  /*14e10*/  @!P1 LOP3.LUT R7, R7, R6, RZ, 0x3c, !PT ;  /* 0x0000000607079212 */ /* 0x000fca00078e3cff */
[----:B------:R0:W-:Y:S04]  /*14e20*/  @!P1 LDGSTS.E.BYPASS.LTC128B.128 [R10+0xc000], desc[UR40][R6.64], !P0 ;  /* 0x0c000000060a9fae */ /* 0x0001e8000c101d68 */
[----:B0-----:R0:W1:Y:S02]  /*14e30*/  SHFL.IDX PT, R6, R4, 0x3, 0x1c1f ;  /* 0x007c1f0004067f89 */ /* 0x00106400000e0000 */
[----:B0-----:R-:W-:-:S04]  /*14e40*/  IADD3 R4, R17, 0x80, RZ ;  /* 0x0000008011047810 */ /* 0x001fc80007ffe0ff */
[----:B------:R-:W-:Y:S01]  /*14e50*/  ISETP.GE.AND P1, PT, R4, R2, PT ;  /* 0x000000020400720c */ /* 0x000fe20003f26270 */
[----:B------:R-:W-:-:S05]  /*14e60*/  VIADD R4, R17, 0x60 ;  /* 0x0000006011047836 */ /* 0x000fca0000000000 */
[----:B------:R-:W-:Y:S02]  /*14e70*/  ISETP.GE.AND P2, PT, R4, R2, PT ;  /* 0x000000020400720c */ /* 0x000fe40003f46270 */
[----:B------:R-:W-:Y:S04]  /*14e80*/  SHFL.IDX PT, R4, R3, RZ, 0x1c1f ;  /* 0x001c1fff03047589 */ /* 0x000fe800000e0000 */
[----:B------:R-:W-:Y:S07]  /*14e90*/  SHFL.IDX PT, R3, R3, 0x1, 0x1c1f ;  /* 0x003c1f0003037f89 */ /* 0x000fee00000e0000 */
[----:B-1----:R-:W-:-:S05]  /*14ea0*/  @!P2 IADD3 R6, P3, R20, R6, RZ ;  /* 0x000000061406a210 */ /* 0x002fca0007f7e0ff */
[----:B------:R-:W-:Y:S02]  /*14eb0*/  @!P2 IMAD.X R7, RZ, RZ, R0, P3 ;  /* 0x000000ffff07a224 */ /* 0x000fe400018e0600 */
[----:B------:R-:W0:Y:S04]  /*14ec0*/  SHFL.IDX PT, R0, R5, RZ, 0x1c1f ;  /* 0x001c1fff05007589 */ /* 0x000e2800000e0000 */
[----:B------:R1:W-:Y:S04]  /*14ed0*/  @!P2 LDGSTS.E.BYPASS.LTC128B.128 [R10+0xc800], desc[UR40][R6.64], !P0 ;  /* 0x0c800000060aafae */ /* 0x0003e8000c101d68 */
[----:B------:R-:W2:Y:S01]  /*14ee0*/  SHFL.IDX PT, R5, R5, 0x1, 0x1c1f ;  /* 0x003c1f0005057f89 */ /* 0x000ea200000e0000 */
[----:B0-----:R-:W-:-:S05]  /*14ef0*/  @!P1 IADD3 R0, P3, R20, R0, RZ ;  /* 0x0000000014009210 */ /* 0x001fca0007f7e0ff */
[----:B------:R-:W-:Y:S02]  /*14f00*/  @!P1 IMAD.X R4, RZ, RZ, R4, P3 ;  /* 0x000000ffff049224 */ /* 0x000fe400018e0604 */
[----:B-1----:R-:W-:-:S03]  /*14f10*/  @!P1 IMAD.MOV.U32 R6, RZ, RZ, R0 ;  /* 0x000000ffff069224 */ /* 0x002fc600078e0000 */
[----:B------:R-:W-:-:S05]  /*14f20*/  @!P1 MOV R7, R4 ;  /* 0x0000000400079202 */ /* 0x000fca0000000f00 */
[----:B--2---:R0:W-:Y:S02]  /*14f30*/  @!P1 LDGSTS.E.BYPASS.LTC128B.128 [R10+0xd000], desc[UR40][R6.64], !P0 ;  /* 0x0d000000060a9fae */ /* 0x0041e4000c101d68 */
.L_x_735:
[----:B------:R-:W-:-:S05]  /*14f40*/  VIADD R17, R17, 0xa0 ;  /* 0x000000a011117836 */ /* 0x000fca0000000000 */
[----:B------:R-:W-:-:S13]  /*14f50*/  ISETP.GE.AND P1, PT, R17, R2, PT ;  /* 0x000000021100720c */ /* 0x000fda0003f26270 */
[----:B------:R-:W-:-:S05]  /*14f60*/  @!P1 IADD3 R2, P2, R20, R5, RZ ;  /* 0x0000000514029210 */ /* 0x000fca0007f5e0ff */
[----:B------:R-:W-:-:S05]  /*14f70*/  @!P1 IMAD.X R3, RZ, RZ, R3, P2 ;  /* 0x000000ffff039224 */ /* 0x000fca00010e0603 */
[----:B------:R-:W-:Y:S01]  /*14f80*/  @!PT LDS RZ, [RZ] ;  /* 0x00000000fffff984 */ /* 0x000fe20000000800 */
[----:B------:R-:W-:Y:S01]  /*14f90*/  @!PT LDS RZ, [RZ] ;  /* 0x00000000fffff984 */ /* 0x000fe20000000800 */
[----:B------:R-:W-:Y:S01]  /*14fa0*/  @!PT LDS RZ, [RZ] ;  /* 0x00000000fffff984 */ /* 0x000fe20000000800 */
[----:B------:R1:W-:Y:S01]  /*14fb0*/  @!P1 LDGSTS.E.BYPASS.LTC128B.128 [R10+0xd800], desc[UR40][R2.64], !P0 ;  /* 0x0d800000020a9fae */ /* 0x0003e2000c101d68 */
[----:B------:R-:W-:Y:S01]  /*14fc0*/  PLOP3.LUT P0, PT, PT, PT, PT, 0x80, 0x0 ;  /* 0x000000000000781c */ /* 0x000fe20003f0f070 */
[----:B------:R-:W-:-:S12]  /*14fd0*/  NOP ;  /* 0x0000000000007918 */ /* 0x000fd80000000000 */
.L_x_592:
[----:B------:R-:W-:Y:S02]  /*14fe0*/  PLOP3.LUT P1, PT, P1, P0, PT, 0xa2, 0x0 ;  /* 0x000000000000781c */ /* 0x000fe40000f21472 */
[----:B------:R-:W-:-:S08]  /*14ff0*/  @P0 R2UR P1, UR4, R22 ;  /* 0x00000000160402ca */ /* 0x000fd00000020000 */
[----:B------:R-:W-:-:S05]  /*15000*/  @P0 PLOP3.LUT P0, PT, P1, PT, PT, 0x80, 0x0 ;  /* 0x000000000000081c */ /* 0x000fca0000f0f070 */
[----:B------:R-:W-:Y:S01]  /*15010*/  @!P1 SYNCS.ARRIVE.TRANS64.RED.A0T1 RZ, [UR4+0x13200], RZ ;  /* 0x013200ffffff99a7 */ /* 0x000fe20008200404 */
[----:B------:R-:W-:Y:S07]  /*15020*/  @!P1 ARRIVES.LDGSTSBAR.64.TRANSCNT [UR4+0x13200] ;  /* 0x01320000ff0099b0 */ /* 0x000fee0008000a84 */
[----:B------:R-:W-:Y:S05]  /*15030*/  @P0 BRA.U.ANY `(.L_x_592) ;  /* 0xfffffffd00e80947 */ /* 0x000fea000393ffff */
[----:B-1----:R-:W2:Y:S02]  /*15040*/  LDL.LU R2, [R1+0x68] ;  /* 0x0000680001027983 */ /* 0x002ea40000300800 */
        /* <DEDUP_REMOVED lines=9> */
[----:B------:R-:W2:Y:S03]  /*150e0*/  SYNCS.PHASECHK.TRANS64.TRYWAIT P0, [R22+URZ+0x13220], R0 ;  /* 0x01322000160075a7 */ /* 0x000ea6000800017f */
[----:B-12---:R-:W-:Y:S05]  /*150f0*/  @!P0 BRA `(.L_x_594) ;  /* 0x0000004c00048947 */ /* 0x006fea0003800000 */
.L_x_736:
[----:B------:R-:W-:Y:S05]  /*15100*/  BSYNC B0 ;  /* 0x0000000000007941 */ /* 0x000fea0003800000 */
.L_x_593:
[----:B------:R-:W-:-:S13]  /*15110*/  ISETP.GE.AND P0, PT, R24, 0xa1, PT ;  /* 0x000000a11800780c */ /* 0x000fda0003f06270 */
[----:B------:R-:W-:Y:S05]  /*15120*/  @!P0 BRA `(.L_x_595) ;  /* 0x0000001400348947 */ /* 0x000fea0003800000 */
[----:B------:R-:W1:Y:S01]  /*15130*/  LDL.LU R2, [R1+0x54] ;  /* 0x0000540001027983 */ /* 0x000e620000300800 */
[----:B------:R-:W-:-:S03]  /*15140*/  IMAD.MOV.U32 R21, RZ, RZ, R29 ;  /* 0x000000ffff157224 */ /* 0x000fc600078e001d */
[----:B------:R2:W5:Y:S01]  /*15150*/  LDL.LU R23, [R1+0xc] ;  /* 0x00000c0001177983 */ /* 0x0005620000300800 */
[----:B-1----:R-:W-:-:S05]  /*15160*/  IADD3 R0, R2, -0x2, RZ ;  /* 0xfffffffe02007810 */ /* 0x002fca0007ffe0ff */
[----:B------:R2:W-:Y:S02]  /*15170*/  STL [R1], R0 ;  /* 0x0000000001007387 */ /* 0x0005e40000100800 */
.L_x_615:
[----:B0-----:R-:W3:Y:S04]  /*15180*/  LDL R3, [R1+0x1c] ;  /* 0x00001c0001037983 */ /* 0x001ee80000100800 */
[----:B----4-:R-:W4:Y:S04]  /*15190*/  LDL R8, [R1+0x20] ;  /* 0x0000200001087983 */ /* 0x010f280000100800 */
[----:B------:R-:W4:Y:S04]  /*151a0*/  LDL R11, [R1+0x8] ;  /* 0x00000800010b7983 */ /* 0x000f280000100800 */
[----:B0-----:R-:W3:Y:S01]  /*151b0*/  LDL.LU R10, [R1] ;  /* 0x00000000010a7983 */ /* 0x001ee20000300800 */
[----:B--2---:R-:W0:Y:S01]  /*151c0*/  S2R R0, SR_TID.X ;  /* 0x0000000000007919 */ /* 0x004e220000002100 */
[----:B-1----:R-:W1:Y:S01]  /*151d0*/  S2R R2, SR_TID.X ;  /* 0x0000000000027919 */ /* 0x002e620000002100 */
[----:B------:R-:W2:Y:S01]  /*151e0*/  S2R R12, SR_TID.X ;  /* 0x00000000000c7919 */ /* 0x000ea20000002100 */
[----:B------:R-:W-:Y:S05]  /*151f0*/  YIELD ;  /* 0x0000000000007946 */ /* 0x000fea0003800000 */
[----:B------:R-:W-:Y:S01]  /*15200*/  ULDC.64 UR4, c[0x0][0x428] ;  /* 0x00010a0000047ab9 */ /* 0x000fe20000000a00 */
[----:B------:R-:W4:Y:S01]  /*15210*/  LDL R9, [R1+0x74] ;  /* 0x0000740001097983 */ /* 0x000f220000100800 */
[----:B------:R-:W-:Y:S01]  /*15220*/  ULDC.64 UR6, c[0x0][0x418] ;  /* 0x0001060000067ab9 */ /* 0x000fe20000000a00 */
[----:B0-----:R-:W-:-:S02]  /*15230*/  LOP3.LUT R4, R0, 0x7f, RZ, 0xc0, !PT ;  /* 0x0000007f00047812 */ /* 0x001fc400078ec0ff */
[----:B------:R-:W0:Y:S02]  /*15240*/  LDC R0, c[0x0][0x430] ;  /* 0x00010c00ff007b82 */ /* 0x000e240000000800 */
[----:B------:R-:W-:Y:S01]  /*15250*/  SHF.R.U32.HI R5, RZ, 0x2, R4 ;  /* 0x00000002ff057819 */ /* 0x000fe20000011604 */
[----:B-1----:R-:W-:Y:S01]  /*15260*/  IMAD.SHL.U32 R4, R2, 0x20, RZ ;  /* 0x0000002002047824 */ /* 0x002fe200078e00ff */
[----:B0-----:R-:W-:-:S04]  /*15270*/  ISETP.NE.AND P0, PT, R0, 0x1, PT ;  /* 0x000000010000780c */ /* 0x001fc80003f05270 */
[----:B------:R-:W-:-:S09]  /*15280*/  LOP3.LUT R4, R5, 0x60, R4, 0xf8, !PT ;  /* 0x0000006005047812 */ /* 0x000fd200078ef804 */
[----:B------:R-:W0:Y:S08]  /*15290*/  @P0 LDC R6, c[0x0][0x434] ;  /* 0x00010d00ff060b82 */ /* 0x000e300000000800 */
[----:B------:R-:W1:Y:S01]  /*152a0*/  @P0 LDC R5, c[0x0][0x438] ;  /* 0x00010e00ff050b82 */ /* 0x000e620000000800 */
[----:B------:R-:W-:Y:S02]  /*152b0*/  LOP3.LUT R2, R2, 0x7f, RZ, 0xc0, !PT ;  /* 0x0000007f02027812 */ /* 0x000fe400078ec0ff */
[----:B--2---:R-:W-:-:S02]  /*152c0*/  SHF.L.U32 R12, R12, 0x5, RZ ;  /* 0x000000050c0c7819 */ /* 0x004fc400000006ff */
[----:B------:R-:W-:-:S04]  /*152d0*/  SHF.R.U32.HI R7, RZ, 0x2, R2 ;  /* 0x00000002ff077819 */ /* 0x000fc80000011602 */
[----:B------:R-:W-:Y:S02]  /*152e0*/  LOP3.LUT R12, R7, 0x60, R12, 0xf8, !PT ;  /* 0x00000060070c7812 */ /* 0x000fe400078ef80c */
[----:B------:R-:W2:Y:S02]  /*152f0*/  @P0 LDC R7, c[0x0][0x434] ;  /* 0x00010d00ff070b82 */ /* 0x000ea40000000800 */
[----:B------:R-:W-:-:S04]  /*15300*/  LOP3.LUT R12, R12, 0x80, RZ, 0xfc, !PT ;  /* 0x000000800c0c7812 */ /* 0x000fc800078efcff */
[----:B------:R-:W-:Y:S01]  /*15310*/  ISETP.GT.U32.AND P1, PT, R12, 0x9f, PT ;  /* 0x0000009f0c00780c */ /* 0x000fe20003f24070 */
[----:B---3--:R-:W-:-:S04]  /*15320*/  IMAD R3, R10, 0xa0, R3 ;  /* 0x000000a00a037824 */ /* 0x008fc800078e0203 */
[----:B------:R-:W-:-:S04]  /*15330*/  IMAD.IADD R4, R4, 0x1, R3 ;  /* 0x0000000104047824 */ /* 0x000fc800078e0203 */
[----:B0-----:R-:W-:-:S04]  /*15340*/  @P0 IMAD.HI.U32 R6, R4, R6, RZ ;  /* 0x0000000604060227 */ /* 0x001fc800078e00ff */
[----:B------:R-:W-:Y:S01]  /*15350*/  IMAD.MOV.U32 R2, RZ, RZ, R4 ;  /* 0x000000ffff027224 */ /* 0x000fe200078e0004 */
[----:B-1----:R-:W-:Y:S02]  /*15360*/  @P0 SHF.R.U32.HI R2, RZ, R5, R6 ;  /* 0x00000005ff020219 */ /* 0x002fe40000011606 */
[----:B------:R-:W0:Y:S01]  /*15370*/  @P0 LDC R6, c[0x0][0x438] ;  /* 0x00010e00ff060b82 */ /* 0x000e220000000800 */
[----:B------:R-:W-:-:S04]  /*15380*/  IMAD.IADD R3, R12, 0x1, R3 ;  /* 0x000000010c037824 */ /* 0x000fc800078e0203 */
[----:B--2---:R-:W-:-:S04]  /*15390*/  @P0 IMAD.HI.U32 R7, R3, R7, RZ ;  /* 0x0000000703070227 */ /* 0x004fc800078e00ff */
[----:B------:R-:W-:Y:S02]  /*153a0*/  IMAD.MOV.U32 R5, RZ, RZ, R3 ;  /* 0x000000ffff057224 */ /* 0x000fe400078e0003 */
[----:B----4-:R-:W-:Y:S01]  /*153b0*/  IMAD R8, R8, UR4, RZ ;  /* 0x0000000408087c24 */ /* 0x010fe2000f8e02ff */
[----:B0-----:R-:W-:Y:S01]  /*153c0*/  @P0 SHF.R.U32.HI R5, RZ, R6, R7 ;  /* 0x00000006ff050219 */ /* 0x001fe20000011607 */
[----:B------:R-:W-:-:S04]  /*153d0*/  IMAD.MOV R7, RZ, RZ, -R2 ;  /* 0x000000ffff077224 */ /* 0x000fc800078e0a02 */
[----:B------:R-:W-:Y:S02]  /*153e0*/  IMAD.MOV R6, RZ, RZ, -R5 ;  /* 0x000000ffff067224 */ /* 0x000fe400078e0a05 */
[C---:B------:R-:W-:Y:S02]  /*153f0*/  IMAD R4, R0.reuse, R7, R4 ;  /* 0x0000000700047224 */ /* 0x040fe400078e0204 */
[----:B------:R-:W-:Y:S01]  /*15400*/  IMAD R0, R0, R6, R3 ;  /* 0x0000000600007224 */ /* 0x000fe200078e0203 */
[----:B------:R-:W-:Y:S01]  /*15410*/  SHF.R.S32.HI R3, RZ, 0x1f, R2 ;  /* 0x0000001fff037819 */ /* 0x000fe20000011402 */
[C---:B------:R-:W-:Y:S02]  /*15420*/  IMAD R8, R11.reuse, UR5, R8 ;  /* 0x000000050b087c24 */ /* 0x040fe4000f8e0208 */
[----:B------:R-:W-:-:S05]  /*15430*/  IMAD.WIDE.U32 R2, R11, UR4, R2 ;  /* 0x000000040b027c25 */ /* 0x000fca000f8e0002 */
[----:B------:R-:W-:Y:S02]  /*15440*/  IADD3 R3, R8, R3, RZ ;  /* 0x0000000308037210 */ /* 0x000fe40007ffe0ff */
[----:B------:R-:W-:-:S04]  /*15450*/  LEA R6, P0, R2, UR6, 0x2 ;  /* 0x0000000602067c11 */ /* 0x000fc8000f8010ff */
[----:B------:R-:W-:Y:S01]  /*15460*/  LEA.HI.X R7, R2, UR7, R3, 0x2, P0 ;  /* 0x0000000702077c11 */ /* 0x000fe200080f1403 */
[--C-:B------:R-:W-:Y:S01]  /*15470*/  @!P1 IMAD.MOV.U32 R2, RZ, RZ, R5.reuse ;  /* 0x000000ffff029224 */ /* 0x100fe200078e0005 */
[----:B------:R-:W-:-:S03]  /*15480*/  @!P1 SHF.R.S32.HI R3, RZ, 0x1f, R5 ;  /* 0x0000001fff039819 */ /* 0x000fc60000011405 */
[----:B------:R0:W2:Y:S01]  /*15490*/  LDG.E R5, desc[UR40][R6.64] ;  /* 0x0000002806057981 */ /* 0x0000a2000c1e1900 */
[----:B------:R-:W-:-:S04]  /*154a0*/  @!P1 IMAD.WIDE.U32 R2, R11, UR4, R2 ;  /* 0x000000040b029c25 */ /* 0x000fc8000f8e0002 */
[----:B------:R-:W-:Y:S01]  /*154b0*/  @!P1 IMAD.IADD R8, R8, 0x1, R3 ;  /* 0x0000000108089824 */ /* 0x000fe200078e0203 */
[----:B0-----:R-:W-:Y:S01]  /*154c0*/  @!P1 LEA R6, P0, R2, UR6, 0x2 ;  /* 0x0000000602069c11 */ /* 0x001fe2000f8010ff */
[----:B------:R-:W-:-:S03]  /*154d0*/  VIADD R29, R21, 0x1 ;  /* 0x00000001151d7836 */ /* 0x000fc60000000000 */
[----:B------:R-:W-:Y:S01]  /*154e0*/  @!P1 LEA.HI.X R7, R2, UR7, R8, 0x2, P0 ;  /* 0x0000000702079c11 */ /* 0x000fe200080f1408 */
[----:B------:R-:W-:Y:S01]  /*154f0*/  IMAD.MOV.U32 R8, RZ, RZ, RZ ;  /* 0x000000ffff087224 */ /* 0x000fe200078e00ff */
[----:B------:R-:W-:Y:S02]  /*15500*/  MOV R2, R10 ;  /* 0x0000000a00027202 */ /* 0x000fe40000000f00 */
[----:B------:R-:W-:-:S03]  /*15510*/  ISETP.NE.AND P0, PT, R29, 0x2, PT ;  /* 0x000000021d00780c */ /* 0x000fc60003f05270 */
[----:B-----5:R0:W5:Y:S01]  /*15520*/  @!P1 LDG.E R8, desc[UR40][R6.64] ;  /* 0x0000002806089981 */ /* 0x020162000c1e1900 */
[----:B------:R-:W-:Y:S02]  /*15530*/  ISETP.GT.AND P1, PT, R2, RZ, PT ;  /* 0x000000ff0200720c */ /* 0x000fe40003f24270 */
[----:B------:R-:W-:Y:S01]  /*15540*/  SEL R2, RZ, 0x1, P0 ;  /* 0x00000001ff027807 */ /* 0x000fe20000000000 */
[----:B------:R-:W-:-:S03]  /*15550*/  VIADD R10, R10, 0xffffffff ;  /* 0xffffffff0a0a7836 */ /* 0x000fc60000000000 */
[----:B------:R-:W-:Y:S02]  /*15560*/  LOP3.LUT R2, R23, R2, RZ, 0x3c, !PT ;  /* 0x0000000217027212 */ /* 0x000fe400078e3cff */
[----:B------:R0:W-:Y:S04]  /*15570*/  STL [R1], R10 ;  /* 0x0000000a01007387 */ /* 0x0001e80000100800 */
[----:B------:R0:W-:Y:S01]  /*15580*/  STL [R1+0xc], R2 ;  /* 0x00000c0201007387 */ /* 0x0001e20000100800 */
[----:B------:R-:W-:Y:S02]  /*15590*/  ISETP.NE.AND P2, PT, R9, 0x3, PT ;  /* 0x000000030900780c */ /* 0x000fe40003f45270 */
[----:B------:R-:W-:Y:S02]  /*155a0*/  SEL R29, R29, RZ, P0 ;  /* 0x000000ff1d1d7207 */ /* 0x000fe40000000000 */
[----:B--2---:R-:W-:-:S09]  /*155b0*/  SHF.R.S32.HI R27, RZ, 0x1f, R5 ;  /* 0x0000001fff1b7819 */ /* 0x004fd20000011405 */
[----:B0-----:R-:W-:Y:S05]  /*155c0*/  @!P2 BRA `(.L_x_596) ;  /* 0x000000000004a947 */ /* 0x001fea0003800000 */
[----:B------:R-:W-:Y:S01]  /*155d0*/  BPT.TRAP 0x1 ;  /* 0x000000040000795c */ /* 0x000fe20000300000 */
.L_x_596:
[----:B------:R-:W-:Y:S01]  /*155e0*/  IMAD R6, R29, 0x8, R22 ;  /* 0x000000081d067824 */ /* 0x000fe200078e0216 */
[----:B------:R-:W-:Y:S01]  /*155f0*/  SHF.L.U32 R28, R2, 0x1f, RZ ;  /* 0x0000001f021c7819 */ /* 0x000fe200000006ff */
[----:B------:R-:W-:Y:S01]  /*15600*/  BSSY B0, `(.L_x_597) ;  /* 0x0000004000007945 */ /* 0x000fe20003800000 */
[----:B------:R-:W-:Y:S02]  /*15610*/  SHF.R.S32.HI R26, RZ, 0x1f, R4 ;  /* 0x0000001fff1a7819 */ /* 0x000fe40000011404 */
[----:B------:R-:W0:Y:S02]  /*15620*/  SYNCS.PHASECHK.TRANS64.TRYWAIT P0, [R6+URZ+0x13280], R28 ;  /* 0x0132801c060075a7 */ /* 0x000e24000800017f */
[----:B0-----:R-:W-:Y:S05]  /*15630*/  @!P0 BRA `(.L_x_598) ;  /* 0x0000004400c88947 */ /* 0x001fea0003800000 */
.L_x_737:
[----:B------:R-:W-:Y:S05]  /*15640*/  BSYNC B0 ;  /* 0x0000000000007941 */ /* 0x000fea0003800000 */
.L_x_597:
        /* <DEDUP_REMOVED lines=12> */
[----:B------:R-:W4:Y:S02]  /*15710*/  LDC R12, c[0x0][0x2f4] ;  /* 0x0000bd00ff0c7b82 */ /* 0x000f240000000800 */
[----:B------:R-:W-:-:S02]  /*15720*/  IMAD.IADD R3, R3, 0x1, R7 ;  /* 0x0000000103037824 */ /* 0x000fc400078e0207 */
[----:B------:R-:W-:Y:S02]  /*15730*/  IMAD R7, R27, UR6, RZ ;  /* 0x000000061b077c24 */ /* 0x000fe4000f8e02ff */
[----:B------:R-:W-:-:S04]  /*15740*/  IMAD.WIDE.U32 R2, R5, UR6, R2 ;  /* 0x0000000605027c25 */ /* 0x000fc8000f8e0002 */
[----:B------:R-:W-:-:S04]  /*15750*/  IMAD R7, R5, UR7, R7 ;  /* 0x0000000705077c24 */ /* 0x000fc8000f8e0207 */
[----:B------:R-:W-:Y:S02]  /*15760*/  IMAD.IADD R3, R3, 0x1, R7 ;  /* 0x0000000103037824 */ /* 0x000fe400078e0207 */
[----:B------:R-:W-:Y:S02]  /*15770*/  IMAD R7, R25, UR4, RZ ;  /* 0x0000000419077c24 */ /* 0x000fe4000f8e02ff */
[----:B------:R-:W-:-:S04]  /*15780*/  IMAD.WIDE.U32 R2, R18, UR8, R2 ;  /* 0x0000000812027c25 */ /* 0x000fc8000f8e0002 */
[----:B------:R-:W-:Y:S02]  /*15790*/  IMAD R7, R0, UR5, R7 ;  /* 0x0000000500077c24 */ /* 0x000fe4000f8e0207 */
[----:B-1----:R-:W-:-:S05]  /*157a0*/  IMAD.SHL.U32 R11, R11, 0x10, RZ ;  /* 0x000000100b0b7824 */ /* 0x002fca00078e00ff */
[----:B------:R-:W-:-:S04]  /*157b0*/  LOP3.LUT R11, R11, 0x30, RZ, 0xc0, !PT ;  /* 0x000000300b0b7812 */ /* 0x000fc800078ec0ff */
[----:B----4-:R-:W-:Y:S01]  /*157c0*/  ISETP.GE.AND P2, PT, R11, R12, PT ;  /* 0x0000000c0b00720c */ /* 0x010fe20003f46270 */
        /* <DEDUP_REMOVED lines=11> */
[----:B---3--:R-:W-:Y:S02]  /*15880*/  IMAD R7, R29, 0x2800, R13 ;  /* 0x000028001d077824 */ /* 0x008fe400078e020d */
[----:B------:R-:W-:-:S03]  /*15890*/  IMAD.WIDE.U32 R2, R18, UR8, R2 ;  /* 0x0000000812027c25 */ /* 0x000fc6000f8e0002 */
[----:B------:R-:W-:-:S04]  /*158a0*/  IADD3 R20, P0, R2, UR10, RZ ;  /* 0x0000000a02147c10 */ /* 0x000fc8000ff1e0ff */
[----:B------:R-:W-:Y:S01]  /*158b0*/  IADD3.X R17, R17, UR11, R3, P0, !PT ;  /* 0x0000000b11117c10 */ /* 0x000fe200087fe403 */
[----:B------:R-:W-:Y:S08]  /*158c0*/  BRA.DIV UR4, `(.L_x_599) ;  /* 0x0000004604387947 */ /* 0x000ff0000b800000 */
[----:B------:R-:W1:Y:S01]  /*158d0*/  S2R R3, SR_TID.X ;  /* 0x0000000000037919 */ /* 0x000e620000002100 */
[----:B------:R-:W-:Y:S01]  /*158e0*/  IADD3 R7, R22, R7, RZ ;  /* 0x0000000716077210 */ /* 0x000fe20007ffe0ff */
[----:B------:R-:W2:Y:S04]  /*158f0*/  SHFL.IDX PT, R2, R9, RZ, 0x1c1f ;  /* 0x001c1fff09027589 */ /* 0x000ea800000e0000 */
[----:B------:R-:W-:Y:S01]  /*15900*/  SHFL.IDX PT, R17, R17, RZ, 0x1c1f ;  /* 0x001c1fff11117589 */ /* 0x000fe200000e0000 */
[----:B-1----:R-:W-:-:S03]  /*15910*/  IMAD.SHL.U32 R11, R3, 0x10, RZ ;  /* 0x00000010030b7824 */ /* 0x002fc600078e00ff */
[----:B------:R-:W1:Y:S02]  /*15920*/  SHFL.IDX PT, R3, R10, RZ, 0x1c1f ;  /* 0x001c1fff0a037589 */ /* 0x000e6400000e0000 */
        /* <DEDUP_REMOVED lines=16> */
[----:B-1----:R-:W-:-:S05]  /*15a30*/  IADD3 R2, P0, R11, R2, RZ ;  /* 0x000000020b027210 */ /* 0x002fca0007f1e0ff */
[----:B------:R-:W-:-:S05]  /*15a40*/  IMAD.X R3, RZ, RZ, R10, P0 ;  /* 0x000000ffff037224 */ /* 0x000fca00000e060a */
[----:B------:R1:W-:Y:S04]  /*15a50*/  LDGSTS.E.BYPASS.LTC128B.128 [R7+0x7800], desc[UR40][R2.64], !P2 ;  /* 0x0780000002077fae */ /* 0x0003e8000d101d68 */
[----:B-1----:R1:W2:Y:S02]  /*15a60*/  SHFL.IDX PT, R2, R20, RZ, 0x1c1f ;  /* 0x001c1fff14027589 */ /* 0x0022a400000e0000 */
.L_x_749:
[----:B------:R-:W3:Y:S02]  /*15a70*/  S2R R3, SR_TID.X ;  /* 0x0000000000037919 */ /* 0x000ee40000002100 */
[----:B---3--:R-:W-:-:S05]  /*15a80*/  IMAD.SHL.U32 R3, R3, 0x10, RZ ;  /* 0x0000001003037824 */ /* 0x008fca00078e00ff */
[----:B------:R-:W-:-:S04]  /*15a90*/  LOP3.LUT R3, R3, 0x30, RZ, 0xc0, !PT ;  /* 0x0000003003037812 */ /* 0x000fc800078ec0ff */
[----:B--2---:R-:W-:-:S04]  /*15aa0*/  IADD3 R2, P0, R3, R2, RZ ;  /* 0x0000000203027210 */ /* 0x004fc80007f1e0ff */
[----:B------:R-:W-:Y:S02]  /*15ab0*/  IADD3.X R3, RZ, R17, RZ, P0, !PT ;  /* 0x00000011ff037210 */ /* 0x000fe400007fe4ff */
[----:B------:R-:W-:-:S03]  /*15ac0*/  PLOP3.LUT P0, PT, PT, PT, PT, 0x80, 0x0 ;  /* 0x000000000000781c */ /* 0x000fc60003f0f070 */
[----:B------:R-:W-:Y:S01]  /*15ad0*/  @!PT LDS RZ, [RZ] ;  /* 0x00000000fffff984 */ /* 0x000fe20000000800 */
[----:B------:R-:W-:Y:S01]  /*15ae0*/  @!PT LDS RZ, [RZ] ;  /* 0x00000000fffff984 */ /* 0x000fe20000000800 */
[----:B------:R-:W-:Y:S01]  /*15af0*/  @!PT LDS RZ, [RZ] ;  /* 0x00000000fffff984 */ /* 0x000fe20000000800 */
[----:B------:R2:W-:Y:S01]  /*15b00*/  LDGSTS.E.BYPASS.LTC128B.128 [R7+0x8000], desc[UR40][R2.64], !P2 ;  /* 0x0800000002077fae */ /* 0x0005e2000d101d68 */
[----:B------:R-:W-:-:S09]  /*15b10*/  NOP ;  /* 0x0000000000007918 */ /* 0x000fd20000000000 */
.L_x_600:
[----:B------:R-:W-:Y:S02]  /*15b20*/  PLOP3.LUT P2, PT, P2, P0, PT, 0xa2, 0x0 ;  /* 0x000000000000781c */ /* 0x000fe40001741472 */
[----:B------:R-:W-:-:S08]  /*15b30*/  @P0 R2UR P2, UR4, R6 ;  /* 0x00000000060402ca */ /* 0x000fd00000040000 */
[----:B------:R-:W-:-:S05]  /*15b40*/  @P0 PLOP3.LUT P0, PT, P2, PT, PT, 0x80, 0x0 ;  /* 0x000000000000081c */ /* 0x000fca000170f070 */
[----:B------:R-:W-:Y:S01]  /*15b50*/  @!P2 SYNCS.ARRIVE.TRANS64.RED.A0T1 RZ, [UR4+0x13270], RZ ;  /* 0x013270ffffffa9a7 */ /* 0x000fe20008200404 */
[----:B------:R-:W-:Y:S07]  /*15b60*/  @!P2 ARRIVES.LDGSTSBAR.64.TRANSCNT [UR4+0x13270] ;  /* 0x01327000ff00a9b0 */ /* 0x000fee0008000a84 */
[----:B------:R-:W-:Y:S05]  /*15b70*/  @P0 BRA.U.ANY `(.L_x_600) ;  /* 0xfffffffd00e80947 */ /* 0x000fea000393ffff */
[----:B------:R-:W-:Y:S01]  /*15b80*/  NOP ;  /* 0x0000000000007918 */ /* 0x000fe20000000000 */
[----:B--2---:R-:W2:Y:S02]  /*15b90*/  LDL R2, [R1+0x74] ;  /* 0x0000740001027983 */ /* 0x004ea40000100800 */
[----:B--2---:R-:W-:-:S13]  /*15ba0*/  ISETP.NE.AND P3, PT, R2, 0x3, PT ;  /* 0x000000030200780c */ /* 0x004fda0003f65270 */
[----:B------:R-:W-:Y:S05]  /*15bb0*/  @!P3 BRA `(.L_x_601) ;  /* 0x000000000004b947 */ /* 0x000fea0003800000 */
[----:B------:R-:W-:Y:S01]  /*15bc0*/  BPT.TRAP 0x1 ;  /* 0x000000040000795c */ /* 0x000fe20000300000 */
.L_x_601:
[----:B------:R2:W-:Y:S01]  /*15bd0*/  SYNCS.ARRIVE.TRANS64.A1T0 RZ, [R6+URZ+0x13270], RZ ;  /* 0x013270ff06ff79a7 */ /* 0x0005e2000810003f */
[----:B------:R-:W-:Y:S05]  /*15be0*/  @!P3 BRA `(.L_x_602) ;  /* 0x000000000004b947 */ /* 0x000fea0003800000 */
[----:B------:R-:W-:Y:S01]  /*15bf0*/  BPT.TRAP 0x1 ;  /* 0x000000040000795c */ /* 0x000fe20000300000 */
.L_x_602:
[----:B------:R-:W3:Y:S01]  /*15c00*/  SYNCS.PHASECHK.TRANS64.TRYWAIT P0, [R6+URZ+0x13240], R28 ;  /* 0x0132401c060075a7 */ /* 0x000ee2000800017f */
[----:B------:R-:W-:Y:S04]  /*15c10*/  BSSY B0, `(.L_x_603) ;  /* 0x0000002000007945 */ /* 0x000fe80003800000 */
[----:B---3--:R-:W-:Y:S05]  /*15c20*/  @!P0 BRA `(.L_x_604) ;  /* 0x0000004400fc8947 */ /* 0x008fea0003800000 */
.L_x_750:
[----:B------:R-:W-:Y:S05]  /*15c30*/  BSYNC B0 ;  /* 0x0000000000007941 */ /* 0x000fea0003800000 */
.L_x_603:
        /* <DEDUP_REMOVED lines=12> */
[----:B------:R-:W-:Y:S02]  /*15d00*/  IMAD.MOV.U32 R4, RZ, RZ, R2 ;  /* 0x000000ffff047224 */ /* 0x000fe400078e0002 */
[----:B------:R-:W-:Y:S02]  /*15d10*/  IMAD.IADD R5, R3, 0x1, R5 ;  /* 0x0000000103057824 */ /* 0x000fe400078e0205 */
[C---:B------:R-:W-:Y:S02]  /*15d20*/  IMAD R9, R0.reuse, UR5, R9 ;  /* 0x0000000500097c24 */ /* 0x040fe4000f8e0209 */
[----:B------:R-:W-:Y:S01]  /*15d30*/  IMAD.WIDE.U32 R2, R0, UR4, RZ ;  /* 0x0000000400027c25 */ /* 0x000fe2000f8e00ff */
[----:B------:R-:W-:-:S03]  /*15d40*/  ULDC.64 UR4, c[0x0][0x308] ;  /* 0x0000c20000047ab9 */ /* 0x000fc60000000a00 */
[----:B------:R-:W-:Y:S02]  /*15d50*/  IMAD.IADD R3, R3, 0x1, R9 ;  /* 0x0000000103037824 */ /* 0x000fe400078e0209 */
[----:B------:R-:W-:Y:S02]  /*15d60*/  IMAD R0, R24, UR6, RZ ;  /* 0x0000000618007c24 */ /* 0x000fe4000f8e02ff */
[----:B------:R-:W-:-:S04]  /*15d70*/  IMAD.WIDE.U32 R2, R8, UR6, R2 ;  /* 0x0000000608027c25 */ /* 0x000fc8000f8e0002 */
[----:B------:R-:W-:Y:S01]  /*15d80*/  IMAD R0, R8, UR7, R0 ;  /* 0x0000000708007c24 */ /* 0x000fe2000f8e0200 */
[----:B------:R-:W-:Y:S01]  /*15d90*/  ULDC.64 UR6, c[0x0][0x2e8] ;  /* 0x0000ba0000067ab9 */ /* 0x000fe20000000a00 */
[----:B------:R-:W-:-:S03]  /*15da0*/  IMAD.WIDE.U32 R4, R18, UR4, R4 ;  /* 0x0000000412047c25 */ /* 0x000fc6000f8e0004 */
[----:B------:R-:W-:Y:S02]  /*15db0*/  IADD3 R3, R3, R0, RZ ;  /* 0x0000000003037210 */ /* 0x000fe40007ffe0ff */
        /* <DEDUP_REMOVED lines=16> */
[----:B----4-:R-:W-:-:S05]  /*15ec0*/  IADD3 R2, P0, R10, R2, RZ ;  /* 0x000000020a027210 */ /* 0x010fca0007f1e0ff */
[----:B-----5:R-:W-:-:S05]  /*15ed0*/  IMAD.X R3, RZ, RZ, R3, P0 ;  /* 0x000000ffff037224 */ /* 0x020fca00000e0603 */
        /* <DEDUP_REMOVED lines=13> */
[----:B----4-:R-:W-:-:S04]  /*15fb0*/  IADD3 R2, P0, R10, R2, RZ ;  /* 0x000000020a027210 */ /* 0x010fc80007f1e0ff */
[----:B------:R-:W-:-:S05]  /*15fc0*/  IADD3.X R3, RZ, R8, RZ, P0, !PT ;  /* 0x00000008ff037210 */ /* 0x000fca00007fe4ff */
[----:B------:R4:W-:Y:S04]  /*15fd0*/  LDGSTS.E.BYPASS.LTC128B.128 [R7+0xf800], desc[UR40][R2.64], !P2 ;  /* 0x0f80000002077fae */ /* 0x0009e8000d101d68 */
[----:B----4-:R4:W0:Y:S02]  /*15fe0*/  SHFL.IDX PT, R2, R5, RZ, 0x1c1f ;  /* 0x001c1fff05027589 */ /* 0x01082400000e0000 */
.L_x_762:
        /* <DEDUP_REMOVED lines=8> */
.L_x_606:
[----:B------:R-:W-:Y:S02]  /*16070*/  PLOP3.LUT P2, PT, P2, P0, PT, 0xa2, 0x0 ;  /* 0x000000000000781c */ /* 0x000fe40001741472 */
[----:B------:R-:W-:-:S08]  /*16080*/  @P0 R2UR P2, UR4, R6 ;  /* 0x00000000060402ca */ /* 0x000fd00000040000 */
[----:B------:R-:W-:-:S05]  /*16090*/  @P0 PLOP3.LUT P0, PT, P2, PT, PT, 0x80, 0x0 ;  /* 0x000000000000081c */ /* 0x000fca000170f070 */
[----:B------:R-:W-:Y:S01]  /*160a0*/  @!P2 SYNCS.ARRIVE.TRANS64.RED.A0T1 RZ, [UR4+0x13230], RZ ;  /* 0x013230ffffffa9a7 */ /* 0x000fe20008200404 */
[----:B------:R-:W-:Y:S07]  /*160b0*/  @!P2 ARRIVES.LDGSTSBAR.64.TRANSCNT [UR4+0x13230] ;  /* 0x01323000ff00a9b0 */ /* 0x000fee0008000a84 */
[----:B------:R-:W-:Y:S05]  /*160c0*/  @P0 BRA.U.ANY `(.L_x_606) ;  /* 0xfffffffd00e80947 */ /* 0x000fea000393ffff */
[----:B------:R-:W-:Y:S01]  /*160d0*/  NOP ;  /* 0x0000000000007918 */ /* 0x000fe20000000000 */
[----:B------:R-:W5:Y:S02]  /*160e0*/  LDL R0, [R1+0x74] ;  /* 0x0000740001007983 */ /* 0x000f640000100800 */
[----:B-----5:R-:W-:-:S13]  /*160f0*/  ISETP.NE.AND P3, PT, R0, 0x3, PT ;  /* 0x000000030000780c */ /* 0x020fda0003f65270 */
[----:B------:R-:W-:Y:S05]  /*16100*/  @!P3 BRA `(.L_x_607) ;  /* 0x000000000004b947 */ /* 0x000fea0003800000 */
[----:B------:R-:W-:Y:S01]  /*16110*/  BPT.TRAP 0x1 ;  /* 0x000000040000795c */ /* 0x000fe20000300000 */
.L_x_607:
[----:B------:R-:W5:Y:S01]  /*16120*/  LDL R0, [R1+0x58] ;  /* 0x0000580001007983 */ /* 0x000f620000100800 */
[----:B------:R0:W-:Y:S01]  /*16130*/  SYNCS.ARRIVE.TRANS64.A1T0 RZ, [R6+URZ+0x13230], RZ ;  /* 0x013230ff06ff79a7 */ /* 0x0001e2000810003f */
[----:B-----5:R-:W-:-:S13]  /*16140*/  ISETP.NE.AND P0, PT, R0, 0x3, PT ;  /* 0x000000030000780c */ /* 0x020fda0003f05270 */
[----:B0-----:R-:W-:Y:S05]  /*16150*/  @!P0 BRA `(.L_x_608) ;  /* 0x0000000000048947 */ /* 0x001fea0003800000 */
[----:B------:R-:W-:Y:S01]  /*16160*/  BPT.TRAP 0x1 ;  /* 0x000000040000795c */ /* 0x000fe20000300000 */
.L_x_608:
[----:B------:R-:W-:Y:S01]  /*16170*/  LOP3.LUT R0, R23, 0x1, RZ, 0x3c, !PT ;  /* 0x0000000117007812 */ /* 0x000fe200078e3cff */
[----:B------:R-:W-:Y:S01]  /*16180*/  IMAD R2, R21, 0x8, R22 ;  /* 0x0000000815027824 */ /* 0x000fe200078e0216 */
[----:B------:R-:W-:Y:S02]  /*16190*/  BSSY B0, `(.L_x_609) ;  /* 0x0000004000007945 */ /* 0x000fe40003800000 */
[----:B------:R-:W-:-:S04]  /*161a0*/  SHF.L.U32 R0, R0, 0x1f, RZ ;  /* 0x0000001f00007819 */ /* 0x000fc800000006ff */
[----:B------:R-:W0:Y:S02]  /*161b0*/  SYNCS.PHASECHK.TRANS64.TRYWAIT P2, [R2+URZ+0x13270], R0 ;  /* 0x01327000020075a7 */ /* 0x000e24000804017f */
[----:B0-----:R-:W-:Y:S05]  /*161c0*/  @!P2 BRA `(.L_x_610) ;  /* 0x000000480004a947 */ /* 0x001fea0003800000 */
.L_x_763:
[----:B------:R-:W-:Y:S05]  /*161d0*/  BSYNC B0 ;  /* 0x0000000000007941 */ /* 0x000fea0003800000 */
.L_x_609:
[----:B------:R-:W5:Y:S02]  /*161e0*/  LDL R3, [R1+0x74] ;  /* 0x0000740001037983 */ /* 0x000f640000100800 */
[----:B-----5:R-:W-:-:S13]  /*161f0*/  ISETP.NE.AND P2, PT, R3, 0x3, PT ;  /* 0x000000030300780c */ /* 0x020fda0003f45270 */
[----:B------:R-:W-:Y:S05]  /*16200*/  @!P2 BRA `(.L_x_611) ;  /* 0x000000000004a947 */ /* 0x000fea0003800000 */
[----:B------:R-:W-:Y:S01]  /*16210*/  BPT.TRAP 0x1 ;  /* 0x000000040000795c */ /* 0x000fe20000300000 */
.L_x_611:
[----:B------:R-:W-:Y:S01]  /*16220*/  SHF.L.U32 R0, R23, 0x1f, RZ ;  /* 0x0000001f17007819 */ /* 0x000fe200000006ff */
[----:B------:R-:W-:-:S03]  /*16230*/  IMAD R3, R21, 0x2800, RZ ;  /* 0x0000280015037824 */ /* 0x000fc600078e02ff */
[----:B------:R-:W0:Y:S02]  /*16240*/  SYNCS.PHASECHK.TRANS64.TRYWAIT P2, [R2+URZ+0x13260], R0 ;  /* 0x01326000020075a7 */ /* 0x000e24000804017f */
[----:B0-----:R-:W-:Y:S05]  /*16250*/  @!P2 BRA `(.L_x_612) ;  /* 0x0000004400f4a947 */ /* 0x001fea0003800000 */
.L_x_764:
[----:B------:R-:W5:Y:S04]  /*16260*/  LDL R4, [R1+0x38] ;  /* 0x0000380001047983 */ /* 0x000f680000100800 */
[----:B------:R-:W2:Y:S04]  /*16270*/  LDL R10, [R1+0x2c] ;  /* 0x00002c00010a7983 */ /* 0x000ea80000100800 */
[----:B------:R-:W2:Y:S01]  /*16280*/  LDL R12, [R1+0x74] ;  /* 0x00007400010c7983 */ /* 0x000ea20000100800 */
[----:B------:R-:W-:Y:S05]  /*16290*/  WARPSYNC.ALL ;  /* 0x0000000000007948 */ /* 0x000fea0003800000 */
[----:B-----5:R-:W-:-:S05]  /*162a0*/  LOP3.LUT R0, R3, R4, RZ, 0xfc, !PT ;  /* 0x0000000403007212 */ /* 0x020fca00078efcff */
[----:B------:R-:W-:-:S05]  /*162b0*/  IMAD.IADD R0, R22, 0x1, R0 ;  /* 0x0000000116007824 */ /* 0x000fca00078e0200 */
[----:B--234-:R-:W0:Y:S01]  /*162c0*/  LDSM.16.MT88.4 R4, [R0+0x6000] ;  /* 0x006000000004783b */ /* 0x01ce220000004200 */
[----:B------:R-:W-:-:S05]  /*162d0*/  LOP3.LUT R3, R3, R10, RZ, 0xfc, !PT ;  /* 0x0000000a03037212 */ /* 0x000fca00078efcff */
[----:B------:R-:W-:Y:S01]  /*162e0*/  IMAD.IADD R3, R22, 0x1, R3 ;  /* 0x0000000116037824 */ /* 0x000fe200078e0203 */
        /* <DEDUP_REMOVED lines=23> */
[----:B------:R-:W0:Y:S01]  /*16460*/  LDSM.16.MT88.4 R4, [R0+0x8000] ;  /* 0x008000000004783b */ /* 0x000e220000004200 */
[----:B------:R-:W-:Y:S02]  /*16470*/  ISETP.NE.AND P2, PT, R12, 0x3, PT ;  /* 0x000000030c00780c */ /* 0x000fe40003f45270 */
        /* <DEDUP_REMOVED lines=13> */
.L_x_613:
[----:B--2---:R2:W-:Y:S01]  /*16550*/  SYNCS.ARRIVE.TRANS64.A1T0 RZ, [R2+URZ+0x13250], RZ ;  /* 0x013250ff02ff79a7 */ /* 0x0045e2000810003f */
[----:B------:R-:W-:Y:S06]  /*16560*/  BAR.SYNC.DEFER_BLOCKING 0x2, 0x80 ;  /* 0x0082000000007b1d */ /* 0x000fec0000010000 */
[----:B------:R-:W-:Y:S05]  /*16570*/  @!P0 BRA `(.L_x_614) ;  /* 0x0000000000048947 */ /* 0x000fea0003800000 */
[----:B------:R-:W-:Y:S01]  /*16580*/  BPT.TRAP 0x1 ;  /* 0x000000040000795c */ /* 0x000fe20000300000 */
.L_x_614:
[----:B------:R-:W3:Y:S01]  /*16590*/  LDL R0, [R1+0x24] ;  /* 0x0000240001007983 */ /* 0x000ee20000100800 */
[----:B--2---:R-:W-:Y:S01]  /*165a0*/  IADD3 R2, R2, 0x13280, RZ ;  /* 0x0001328002027810 */ /* 0x004fe20007ffe0ff */
[----:B------:R-:W-:Y:S02]  /*165b0*/  IMAD.MOV.U32 R21, RZ, RZ, R29 ;  /* 0x000000ffff157224 */ /* 0x000fe400078e001d */
[----:B------:R4:W5:Y:S01]  /*165c0*/  LDL R23, [R1+0xc] ;  /* 0x00000c0001177983 */ /* 0x0009620000100800 */
[----:B---3--:R-:W-:-:S04]  /*165d0*/  PRMT R2, R0, 0x654, R2 ;  /* 0x0000065400027816 */ /* 0x008fc80000000002 */
[----:B------:R4:W-:Y:S01]  /*165e0*/  SYNCS.ARRIVE.TRANS64.RED.A1T0 RZ, [R2+URZ], RZ ;  /* 0x000000ff02ff79a7 */ /* 0x0009e2000810043f */
[----:B------:R-:W-:Y:S05]  /*165f0*/  @P1 BRA `(.L_x_615) ;  /* 0xffffffe800e01947 */ /* 0x000fea000383ffff */
.L_x_595:
[----:B-1----:R-:W4:Y:S02]  /*16600*/  S2R R0, SR_TID.X ;  /* 0x0000000000007919 */ /* 0x002f240000002100 */
[----:B----4-:R-:W-:Y:S02]  /*16610*/  LOP3.LUT R2, R0, 0x7f, RZ, 0xc0, !PT ;  /* 0x0000007f00027812 */ /* 0x010fe400078ec0ff */
[----:B------:R-:W2:Y:S01]  /*16620*/  LDL R0, [R1+0x58] ;  /* 0x0000580001007983 */ /* 0x000ea20000100800 */
[----:B------:R-:W-:Y:S01]  /*16630*/  BSSY B0, `(.L_x_616) ;  /* 0x0000010000007945 */ /* 0x000fe20003800000 */
[----:B------:R-:W-:Y:S02]  /*16640*/  ISETP.NE.AND P1, PT, R2, RZ, PT ;  /* 0x000000ff0200720c */ /* 0x000fe40003f25270 */
[----:B--2---:R-:W-:-:S11]  /*16650*/  ISETP.NE.AND P0, PT, R0, 0x3, PT ;  /* 0x000000030000780c */ /* 0x004fd60003f05270 */
[----:B------:R-:W-:Y:S05]  /*16660*/  @P1 BRA `(.L_x_617) ;  /* 0x0000000000301947 */ /* 0x000fea0003800000 */
[----:B------:R-:W1:Y:S01]  /*16670*/  S2R R5, SR_LANEID ;  /* 0x0000000000057919 */ /* 0x000e620000000000 */
[----:B------:R-:W-:Y:S01]  /*16680*/  VOTEU.ANY UR4, UPT, PT ;  /* 0x0000000000047886 */ /* 0x000fe200038e0100 */
[----:B0-----:R-:W0:Y:S01]  /*16690*/  LDC.64 R2, c[0x0][0xc60] ;  /* 0x00031800ff027b82 */ /* 0x001e220000000a00 */
[----:B------:R-:W1:Y:S02]  /*166a0*/  FLO.U32 R0, UR4 ;  /* 0x0000000400007d00 */ /* 0x000e6400080e0000 */
[----:B-1----:R-:W-:-:S06]  /*166b0*/  ISETP.EQ.U32.AND P1, PT, R0, R5, PT ;  /* 0x000000050000720c */ /* 0x002fcc0003f22070 */
[----:B------:R-:W0:Y:S07]  /*166c0*/  POPC R5, UR4 ;  /* 0x0000000400057d09 */ /* 0x000e2e0008000000 */
[----:B0-----:R-:W2:Y:S01]  /*166d0*/  @P1 ATOMG.E.ADD.STRONG.GPU PT, R3, desc[UR40][R2.64], R5 ;  /* 0x00000005020319a8 */ /* 0x001ea200081ee1e8 */
[----:B------:R-:W0:Y:S02]  /*166e0*/  S2R R4, SR_LTMASK ;  /* 0x0000000000047919 */ /* 0x000e240000003900 */
[----:B0-----:R-:W-:-:S04]  /*166f0*/  LOP3.LUT R4, R4, UR4, RZ, 0xc0, !PT ;  /* 0x0000000404047c12 */ /* 0x001fc8000f8ec0ff */
[----:B------:R-:W0:Y:S01]  /*16700*/  POPC R7, R4 ;  /* 0x0000000400077309 */ /* 0x000e220000000000 */
[----:B--2---:R-:W0:Y:S02]  /*16710*/  SHFL.IDX PT, R0, R3, R0, 0x1f ;  /* 0x00001f0003007589 */ /* 0x004e2400000e0000 */
[----:B0-----:R-:W-:-:S07]  /*16720*/  IADD3 R16, R0, UR36, R7 ;  /* 0x0000002400107c10 */ /* 0x001fce000fffe007 */
.L_x_617:
[----:B------:R-:W-:Y:S05]  /*16730*/  BSYNC B0 ;  /* 0x0000000000007941 */ /* 0x000fea0003800000 */
.L_x_616:
[----:B------:R-:W-:Y:S05]  /*16740*/  @!P0 BRA `(.L_x_618) ;  /* 0x0000000000048947 */ /* 0x000fea0003800000 */
[----:B------:R-:W-:Y:S01]  /*16750*/  BPT.TRAP 0x1 ;  /* 0x000000040000795c */ /* 0x000fe20000300000 */
.L_x_618:
[----:B------:R-:W2:Y:S01]  /*16760*/  LDL R0, [R1+0xc] ;  /* 0x00000c0001007983 */ /* 0x000ea20000100800 */
[----:B0-----:R-:W-:Y:S01]  /*16770*/  IMAD R3, R29, 0x8, R22 ;  /* 0x000000081d037824 */ /* 0x001fe200078e0216 */
[----:B------:R-:W-:Y:S01]  /*16780*/  BSSY B0, `(.L_x_619) ;  /* 0x0000005000007945 */ /* 0x000fe20003800000 */
[----:B--2---:R-:W-:-:S04]  /*16790*/  LOP3.LUT R0, R0, 0x1, RZ, 0x3c, !PT ;  /* 0x0000000100007812 */ /* 0x004fc800078e3cff */
[----:B------:R-:W-:-:S04]  /*167a0*/  SHF.L.U32 R0, R0, 0x1f, RZ ;  /* 0x0000001f00007819 */ /* 0x000fc800000006ff */
[----:B------:R-:W0:Y:S02]  /*167b0*/  SYNCS.PHASECHK.TRANS64.TRYWAIT P1, [R3+URZ+0x13270], R0 ;  /* 0x01327000030075a7 */ /* 0x000e24000802017f */
[----:B0-----:R-:W-:Y:S05]  /*167c0*/  @!P1 BRA `(.L_x_620) ;  /* 0x0000004000ac9947 */ /* 0x001fea0003800000 */
.L_x_765:
[----:B------:R-:W-:Y:S05]  /*167d0*/  BSYNC B0 ;  /* 0x0000000000007941 */ /* 0x000fea0003800000 */
.L_x_619:
[----:B------:R-:W2:Y:S02]  /*167e0*/  LDL R2, [R1+0x74] ;  /* 0x0000740001027983 */ /* 0x000ea40000100800 */
[----:B--2---:R-:W-:-:S13]  /*167f0*/  ISETP.NE.AND P1, PT, R2, 0x3, PT ;  /* 0x000000030200780c */ /* 0x004fda0003f25270 */
[----:B------:R-:W-:Y:S05]  /*16800*/  @!P1 BRA `(.L_x_621) ;  /* 0x0000000000049947 */ /* 0x000fea0003800000 */
[----:B------:R-:W-:Y:S01]  /*16810*/  BPT.TRAP 0x1 ;  /* 0x000000040000795c */ /* 0x000fe20000300000 */
.L_x_621:
[----:B0-----:R-:W2:Y:S02]  /*16820*/  LDL R0, [R1+0xc] ;  /* 0x00000c0001007983 */ /* 0x001ea40000100800 */
[----:B--2---:R-:W-:-:S04]  /*16830*/  SHF.L.U32 R0, R0, 0x1f, RZ ;  /* 0x0000001f00007819 */ /* 0x004fc800000006ff */
[----:B------:R-:W0:Y:S02]  /*16840*/  SYNCS.PHASECHK.TRANS64.TRYWAIT P1, [R3+URZ+0x13260], R0 ;  /* 0x01326000030075a7 */ /* 0x000e24000802017f */
[----:B0-----:R-:W-:Y:S05]  /*16850*/  @!P1 BRA `(.L_x_622) ;  /* 0x00000040009c9947 */ /* 0x001fea0003800000 */
.L_x_766:
[----:B------:R-:W2:Y:S04]  /*16860*/  LDL R4, [R1+0x38] ;  /* 0x0000380001047983 */ /* 0x000ea80000100800 */
[----:B------:R-:W3:Y:S01]  /*16870*/  LDL R10, [R1+0x2c] ;  /* 0x00002c00010a7983 */ /* 0x000ee20000100800 */
[----:B------:R-:W-:-:S03]  /*16880*/  IMAD R2, R29, 0x2800, RZ ;  /* 0x000028001d027824 */ /* 0x000fc600078e02ff */
[----:B------:R-:W4:Y:S01]  /*16890*/  LDL R12, [R1+0x74] ;  /* 0x00007400010c7983 */ /* 0x000f220000100800 */
[----:B------:R-:W-:Y:S05]  /*168a0*/  WARPSYNC.ALL ;  /* 0x0000000000007948 */ /* 0x000fea0003800000 */
[----:B--2---:R-:W-:-:S05]  /*168b0*/  LOP3.LUT R5, R2, R4, RZ, 0xfc, !PT ;  /* 0x0000000402057212 */ /* 0x004fca00078efcff */
[----:B0-----:R-:W-:-:S05]  /*168c0*/  IMAD.IADD R0, R22, 0x1, R5 ;  /* 0x0000000116007824 */ /* 0x001fca00078e0205 */
[----:B------:R-:W0:Y:S01]  /*168d0*/  LDSM.16.MT88.4 R4, [R0+0x6000] ;  /* 0x006000000004783b */ /* 0x000e220000004200 */
[----:B---3--:R-:W-:-:S05]  /*168e0*/  LOP3.LUT R2, R2, R10, RZ, 0xfc, !PT ;  /* 0x0000000a02027212 */ /* 0x008fca00078efcff */
        /* <DEDUP_REMOVED lines=25> */
[----:B----4-:R-:W-:Y:S02]  /*16a80*/  ISETP.NE.AND P1, PT, R12, 0x3, PT ;  /* 0x000000030c00780c */ /* 0x010fe40003f25270 */
        /* <DEDUP_REMOVED lines=10> */
[----:B-1----:R-:W1:Y:S01]  /*16b30*/  FENCE.VIEW.ASYNC.S ;  /* 0x00000000000073c6 */ /* 0x002e620000000000 */
[----:B------:R-:W-:Y:S05]  /*16b40*/  @!P1 BRA `(.L_x_623) ;  /* 0x0000000000049947 */ /* 0x000fea0003800000 */
[----:B------:R-:W-:Y:S01]  /*16b50*/  BPT.TRAP 0x1 ;  /* 0x000000040000795c */ /* 0x000fe20000300000 */
.L_x_623:
[----:B-1----:R1:W-:Y:S01]  /*16b60*/  SYNCS.ARRIVE.TRANS64.A1T0 RZ, [R3+URZ+0x13250], RZ ;  /* 0x013250ff03ff79a7 */ /* 0x0023e2000810003f */
[----:B------:R-:W-:Y:S06]  /*16b70*/  BAR.SYNC.DEFER_BLOCKING 0x2, 0x80 ;  /* 0x0082000000007b1d */ /* 0x000fec0000010000 */
[----:B------:R-:W-:Y:S05]  /*16b80*/  @!P0 BRA `(.L_x_624) ;  /* 0x0000000000048947 */ /* 0x000fea0003800000 */
[----:B------:R-:W-:Y:S01]  /*16b90*/  BPT.TRAP 0x1 ;  /* 0x000000040000795c */ /* 0x000fe20000300000 */
.L_x_624:
[----:B------:R-:W2:Y:S04]  /*16ba0*/  LDL R0, [R1+0x24] ;  /* 0x0000240001007983 */ /* 0x000ea80000100800 */
[----:B0-----:R-:W3:Y:S01]  /*16bb0*/  LDL.LU R2, [R1+0xc] ;  /* 0x00000c0001027983 */ /* 0x001ee20000300800 */
[----:B------:R-:W-:Y:S01]  /*16bc0*/  VIADD R29, R29, 0x1 ;  /* 0x000000011d1d7836 */ /* 0x000fe20000000000 */
[----:B-1----:R-:W-:-:S04]  /*16bd0*/  IADD3 R3, R3, 0x13280, RZ ;  /* 0x0001328003037810 */ /* 0x002fc80007ffe0ff */
[----:B------:R-:W-:-:S04]  /*16be0*/  ISETP.NE.AND P0, PT, R29, 0x2, PT ;  /* 0x000000021d00780c */ /* 0x000fc80003f05270 */
[----:B------:R-:W-:Y:S02]  /*16bf0*/  SEL R29, R29, RZ, P0 ;  /* 0x000000ff1d1d7207 */ /* 0x000fe40000000000 */
[----:B--2---:R-:W-:Y:S02]  /*16c00*/  PRMT R3, R0, 0x654, R3 ;  /* 0x0000065400037816 */ /* 0x004fe40000000003 */
[----:B------:R-:W-:Y:S02]  /*16c10*/  SEL R0, RZ, 0x1, P0 ;  /* 0x00000001ff007807 */ /* 0x000fe40000000000 */
[----:B------:R0:W-:Y:S02]  /*16c20*/  SYNCS.ARRIVE.TRANS64.RED.A1T0 RZ, [R3+URZ], RZ ;  /* 0x000000ff03ff79a7 */ /* 0x0001e4000810043f */
[----:B---3--:R-:W-:-:S05]  /*16c30*/  LOP3.LUT R2, R2, R0, RZ, 0x3c, !PT ;  /* 0x0000000002027212 */ /* 0x008fca00078e3cff */
[----:B------:R0:W-:Y:S02]  /*16c40*/  STL [R1+0xc], R2 ;  /* 0x00000c0201007387 */ /* 0x0001e40000100800 */
.L_x_565:
[----:B------:R-:W2:Y:S02]  /*16c50*/  LDL R0, [R1+0x30] ;  /* 0x0000300001007983 */ /* 0x000ea40000100800 */
[----:B--2---:R-:W-:-:S13]  /*16c60*/  LOP3.LUT P0, RZ, R0, 0x10, RZ, 0xc0, !PT ;  /* 0x0000001000ff7812 */ /* 0x004fda000780c0ff */
[----:B------:R-:W-:Y:S05]  /*16c70*/  @!P0 BRA `(.L_x_625) ;  /* 0x0000000000288947 */ /* 0x000fea0003800000 */
[----:B------:R-:W-:Y:S05]  /*16c80*/  WARPSYNC.ALL ;  /* 0x0000000000007948 */ /* 0x000fea0003800000 */
[----:B------:R-:W1:Y:S08]  /*16c90*/  S2UR UR4, SR_CgaCtaId ;  /* 0x00000000000479c3 */ /* 0x000e700000008800 */
[----:B------:R-:W-:Y:S01]  /*16ca0*/  BAR.SYNC.DEFER_BLOCKING 0x5, 0x200 ;  /* 0x0148000000007b1d */ /* 0x000fe20000010000 */
[----:B------:R-:W-:Y:S01]  /*16cb0*/  MOV R22, 0x400 ;  /* 0x0000040000167802 */ /* 0x000fe20000000f00 */
[----:B-1----:R-:W-:-:S05]  /*16cc0*/  IMAD.U32 R0, RZ, RZ, UR4 ;  /* 0x00000004ff007e24 */ /* 0x002fca000f8e00ff */
[----:B------:R-:W-:Y:S01]  /*16cd0*/  LEA R22, R0, R22, 0x18 ;  /* 0x0000001600167211 */ /* 0x000fe200078ec0ff */
[----:B------:R1:W-:Y:S04]  /*16ce0*/  STL [R1+0x24], R0 ;  /* 0x0000240001007387 */ /* 0x0003e80000100800 */
[----:B------:R1:W2:Y:S01]  /*16cf0*/  LDS.128 R16, [R22+0x132d0] ;  /* 0x0132d00016107984 */ /* 0x0002a20000000c00 */
[----:B------:R-:W-:Y:S06]  /*16d00*/  BAR.ARV 0x4, 0x200 ;  /* 0x0108000000007b1d */ /* 0x000fec0000002000 */
[----:B------:R-:W-:Y:S05]  /*16d10*/  BRA `(.L_x_626) ;  /* 0x0000000800487947 */ /* 0x000fea0003800000 */
.L_x_625:
[----:B------:R-:W1:Y:S01]  /*16d20*/  S2R R0, SR_TID.X ;  /* 0x0000000000007919 */ /* 0x000e620000002100 */
[----:B------:R-:W-:Y:S01]  /*16d30*/  UMOV UR4, 0xffffffff ;  /* 0xffffffff00047882 */ /* 0x000fe20000000000 */
[----:B-1----:R-:W-:-:S04]  /*16d40*/  LOP3.LUT R6, R0, 0x1f, RZ, 0xc0, !PT ;  /* 0x0000001f00067812 */ /* 0x002fc800078ec0ff */
[----:B------:R-:W-:Y:S01]  /*16d50*/  ISETP.NE.AND P0, PT, R6, 0x1f, PT ;  /* 0x0000001f0600780c */ /* 0x000fe20003f05270 */
[----:B------:R-:W-:-:S12]  /*16d60*/  BRA.DIV UR4, `(.L_x_627) ;  /* 0x0000003e046c7947 */ /* 0x000fd8000b800000 */
[----:B------:R-:W-:Y:S01]  /*16d70*/  IMAD.IADD R5, R19, 0x1, R6 ;  /* 0x0000000113057824 */ /* 0x000fe200078e0206 */
[----:B------:R-:W-:-:S04]  /*16d80*/  ULDC UR4, c[0x0][0xc3c] ;  /* 0x00030f0000047ab9 */ /* 0x000fc80000000800 */
[----:B------:R-:W-:-:S13]  /*16d90*/  ISETP.GE.OR P1, PT, R5, UR4, !P0 ;  /* 0x0000000405007c0c */ /* 0x000fda000c726670 */
[----:B0-----:R-:W0:Y:S02]  /*16da0*/  @!P1 LDC.64 R2, c[0x0][0xc80] ;  /* 0x00032000ff029b82 */ /* 0x001e240000000a00 */
[----:B0-----:R-:W-:-:S06]  /*16db0*/  @!P1 IMAD.WIDE R2, R5, 0x4, R2 ;  /* 0x0000000405029825 */ /* 0x001fcc00078e0202 */
[----:B------:R0:W2:Y:S01]  /*16dc0*/  @!P1 LDG.E R3, desc[UR40][R2.64] ;  /* 0x0000002802039981 */ /* 0x0000a2000c1e1900 */
[C---:B------:R-:W-:Y:S02]  /*16dd0*/  ISETP.GE.U32.AND P2, PT, R6.reuse, 0x2, PT ;  /* 0x000000020600780c */ /* 0x040fe40003f46070 */
[C---:B------:R-:W-:Y:S01]  /*16de0*/  ISETP.GE.U32.AND P3, PT, R6.reuse, 0x4, PT ;  /* 0x000000040600780c */ /* 0x040fe20003f66070 */
[----:B------:R-:W-:Y:S01]  /*16df0*/  SHFL.IDX PT, R0, R16, RZ, 0x1f ;  /* 0x00001fff10007589 */ /* 0x000fe200000e0000 */
[C---:B------:R-:W-:Y:S02]  /*16e00*/  ISETP.GE.U32.AND P4, PT, R6.reuse, 0x8, PT ;  /* 0x000000080600780c */ /* 0x040fe40003f86070 */
[----:B------:R-:W-:Y:S01]  /*16e10*/  ISETP.GE.U32.AND P5, PT, R6, 0x10, PT ;  /* 0x000000100600780c */ /* 0x000fe20003fa6070 */
[----:B------:R-:W-:Y:S01]  /*16e20*/  SHFL.IDX PT, R4, R16, 0x1, 0x1f ;  /* 0x00201f0010047f89 */ /* 0x000fe200000e0000 */
[----:B0-----:R-:W-:Y:S01]  /*16e30*/  IMAD.MOV.U32 R2, RZ, RZ, RZ ;  /* 0x000000ffff027224 */ /* 0x001fe200078e00ff */
[----:B--2---:R-:W-:-:S02]  /*16e40*/  @!P1 MOV R2, R3 ;  /* 0x0000000300029202 */ /* 0x004fc40000000f00 */
[----:B------:R-:W-:-:S03]  /*16e50*/  ISETP.NE.AND P1, PT, R6, RZ, PT ;  /* 0x000000ff0600720c */ /* 0x000fc60003f25270 */
        /* <DEDUP_REMOVED lines=15> */
[----:B------:R0:W1:Y:S02]  /*16f50*/  SHFL.IDX PT, R14, R3, 0x1f, 0x1f ;  /* 0x03e01f00030e7f89 */ /* 0x00006400000e0000 */
.L_x_776:
[----:B------:R-:W-:Y:S02]  /*16f60*/  ULDC UR4, c[0x0][0xc38] ;  /* 0x00030e0000047ab9 */ /* 0x000fe40000000800 */
[----:B------:R-:W-:-:S04]  /*16f70*/  IMAD.U32 R16, RZ, RZ, UR4 ;  /* 0x00000004ff107e24 */ /* 0x000fc8000f8e00ff */
[----:B-1----:R-:W-:-:S04]  /*16f80*/  IMAD R6, R14, R16, RZ ;  /* 0x000000100e067224 */ /* 0x002fc800078e02ff */
[----:B------:R-:W-:-:S05]  /*16f90*/  IMAD.IADD R4, R4, 0x1, R6 ;  /* 0x0000000104047824 */ /* 0x000fca00078e0206 */
[----:B------:R-:W-:-:S13]  /*16fa0*/  ISETP.GT.AND P6, PT, R4, R0, PT ;  /* 0x000000000400720c */ /* 0x000fda0003fc4270 */
[----:B------:R-:W-:Y:S05]  /*16fb0*/  @P6 BRA `(.L_x_628) ;  /* 0x00000000009c6947 */ /* 0x000fea0003800000 */
.L_x_633:
[----:B------:R-:W1:Y:S01]  /*16fc0*/  LDC R2, c[0x0][0xc3c] ;  /* 0x00030f00ff027b82 */ /* 0x000e620000000800 */
[----:B------:R-:W-:-:S05]  /*16fd0*/  VIADD R19, R19, 0x1f ;  /* 0x0000001f13137836 */ /* 0x000fca0000000000 */
[----:B-1----:R-:W-:-:S13]  /*16fe0*/  ISETP.GE.AND P6, PT, R19, R2, PT ;  /* 0x000000021300720c */ /* 0x002fda0003fc6270 */
[----:B------:R-:W-:Y:S05]  /*16ff0*/  @P6 BRA `(.L_x_629) ;  /* 0x0000000400446947 */ /* 0x000fea0003800000 */
[----:B0-----:R-:W0:Y:S01]  /*17000*/  S2R R3, SR_TID.X ;  /* 0x0000000000037919 */ /* 0x001e220000002100 */
[----:B------:R-:W-:Y:S01]  /*17010*/  BSSY B0, `(.L_x_630) ;  /* 0x0000009000007945 */ /* 0x000fe20003800000 */
[----:B0-----:R-:W-:-:S05]  /*17020*/  LOP3.LUT R3, R3, 0x1f, RZ, 0xc0, !PT ;  /* 0x0000001f03037812 */ /* 0x001fca00078ec0ff */
[----:B------:R-:W-:-:S05]  /*17030*/  IMAD.IADD R5, R19, 0x1, R3 ;  /* 0x0000000113057824 */ /* 0x000fca00078e0203 */
[----:B------:R-:W-:Y:S02]  /*17040*/  ISETP.GE.OR P6, PT, R5, R2, !P0 ;  /* 0x000000020500720c */ /* 0x000fe400047c6670 */
[----:B------:R-:W-:-:S11]  /*17050*/  MOV R2, RZ ;  /* 0x000000ff00027202 */ /* 0x000fd60000000f00 */
[----:B------:R-:W-:Y:S05]  /*17060*/  @P6 BRA `(.L_x_631) ;  /* 0x00000000000c6947 */ /* 0x000fea0003800000 */
[----:B------:R-:W0:Y:S02]  /*17070*/  LDC.64 R2, c[0x0][0xc80] ;  /* 0x00032000ff027b82 */ /* 0x000e240000000a00 */
[----:B0-----:R-:W-:-:S06]  /*17080*/  IMAD.WIDE R2, R5, 0x4, R2 ;  /* 0x0000000405027825 */ /* 0x001fcc00078e0202 */
[----:B------:R0:W5:Y:S02]  /*17090*/  LDG.E R2, desc[UR40][R2.64] ;  /* 0x0000002802027981 */ /* 0x000164000c1e1900 */
.L_x_631:
[----:B------:R-:W-:Y:S05]  /*170a0*/  BSYNC B0 ;  /* 0x0000000000007941 */ /* 0x000fea0003800000 */
.L_x_630:
[----:B------:R-:W-:-:S03]  /*170b0*/  UMOV UR4, 0xffffffff ;  /* 0xffffffff00047882 */ /* 0x000fc60000000000 */
[----:B------:R-:W-:Y:S05]  /*170c0*/  BRA.DIV UR4, `(.L_x_632) ;  /* 0x0000003e04b87947 */ /* 0x000fea000b800000 */
[----:B-----5:R-:W0:Y:S02]  /*170d0*/  SHFL.UP PT, R14, R2, 0x1, RZ ;  /* 0x04200000020e7989 */ /* 0x020e2400000e00ff */
        /* <DEDUP_REMOVED lines=15> */
.L_x_784:
[----:B------:R-:W-:Y:S02]  /*171d0*/  ULDC UR4, c[0x0][0xc38] ;  /* 0x00030e0000047ab9 */ /* 0x000fe40000000800 */
[----:B------:R-:W-:-:S04]  /*171e0*/  IMAD.U32 R16, RZ, RZ, UR4 ;  /* 0x00000004ff107e24 */ /* 0x000fc8000f8e00ff */
[----:B-1----:R-:W-:-:S04]  /*171f0*/  IMAD R6, R14, R16, RZ ;  /* 0x000000100e067224 */ /* 0x002fc800078e02ff */
[----:B------:R-:W-:-:S05]  /*17200*/  IMAD.IADD R4, R6, 0x1, R4 ;  /* 0x0000000106047824 */ /* 0x000fca00078e0204 */
[----:B------:R-:W-:-:S13]  /*17210*/  ISETP.GT.AND P6, PT, R4, R0, PT ;  /* 0x000000000400720c */ /* 0x000fda0003fc4270 */
[----:B------:R-:W-:Y:S05]  /*17220*/  @!P6 BRA `(.L_x_633) ;  /* 0xfffffffc0064e947 */ /* 0x000fea000383ffff */
.L_x_628:
[----:B------:R-:W-:Y:S01]  /*17230*/  IMAD.IADD R6, R4, 0x1, -R6 ;  /* 0x0000000104067824 */ /* 0x000fe200078e0a06 */
[----:B------:R-:W-:-:S03]  /*17240*/  UMOV UR4, 0xffffffff ;  /* 0xffffffff00047882 */ /* 0x000fc60000000000 */
[----:B------:R-:W-:-:S05]  /*17250*/  IMAD R5, R3, R16, R6 ;  /* 0x0000001003057224 */ /* 0x000fca00078e0206 */
[----:B------:R-:W-:Y:S01]  /*17260*/  ISETP.GT.AND P6, PT, R5, R0, PT ;  /* 0x000000000500720c */ /* 0x000fe20003fc4270 */
[----:B------:R-:W-:-:S12]  /*17270*/  BRA.DIV UR4, `(.L_x_634) ;  /* 0x00000042040c7947 */ /* 0x000fd8000b800000 */
[----:B------:R-:W-:-:S04]  /*17280*/  VOTE.ANY R5, PT, !P6 ;  /* 0x0000000000057806 */ /* 0x000fc800070e0100 */
[----:B------:R-:W1:Y:S02]  /*17290*/  POPC R4, R5 ;  /* 0x0000000500047309 */ /* 0x000e640000000000 */
[----:B-1----:R1:W2:Y:S02]  /*172a0*/  SHFL.IDX PT, R17, R2, R4, 0x1f ;  /* 0x00001f0402117589 */ /* 0x0022a400000e0000 */
.L_x_788:
[----:B------:R-:W-:Y:S01]  /*172b0*/  ISETP.NE.AND P0, PT, R5, RZ, PT ;  /* 0x000000ff0500720c */ /* 0x000fe20003f05270 */
[----:B-1----:R-:W-:-:S12]  /*172c0*/  IMAD.MOV.U32 R2, RZ, RZ, RZ ;  /* 0x000000ffff027224 */ /* 0x002fd800078e00ff */
[----:B------:R-:W-:Y:S05]  /*172d0*/  @!P0 BRA `(.L_x_635) ;  /* 0x0000000000108947 */ /* 0x000fea0003800000 */
[----:B------:R-:W-:Y:S01]  /*172e0*/  UMOV UR4, 0xffffffff ;  /* 0xffffffff00047882 */ /* 0x000fe20000000000 */
[----:B------:R-:W-:Y:S02]  /*172f0*/  IADD3 R12, R4, -0x1, RZ ;  /* 0xffffffff040c7810 */ /* 0x000fe40007ffe0ff */
[----:B------:R-:W-:Y:S05]  /*17300*/  BRA.DIV UR4, `(.L_x_636) ;  /* 0x0000004204307947 */ /* 0x000fea000b800000 */
[----:B------:R1:W3:Y:S02]  /*17310*/  SHFL.IDX PT, R2, R3, R12, 0x1f ;  /* 0x00001f0c03027589 */ /* 0x0002e400000e0000 */
.L_x_635:
[----:B--2---:R-:W-:Y:S01]  /*17320*/  IABS R5, R17 ;  /* 0x0000001100057213 */ /* 0x004fe20000000000 */
[----:B---3--:R-:W-:Y:S02]  /*17330*/  IMAD R16, R2, R16, R6 ;  /* 0x0000001002107224 */ /* 0x008fe400078e0206 */
[----:B------:R-:W-:Y:S01]  /*17340*/  IMAD.IADD R19, R4, 0x1, R19 ;  /* 0x0000000104137824 */ /* 0x000fe200078e0213 */
[----:B------:R-:W2:Y:S01]  /*17350*/  I2F.RP R7, R5 ;  /* 0x0000000500077306 */ /* 0x000ea20000209400 */
[----:B------:R-:W-:-:S07]  /*17360*/  IMAD.IADD R0, R0, 0x1, -R16 ;  /* 0x0000000100007824 */ /* 0x000fce00078e0a10 */
[----:B--2---:R-:W2:Y:S02]  /*17370*/  MUFU.RCP R7, R7 ;  /* 0x0000000700077308 */ /* 0x004ea40000001000 */
[----:B--2---:R-:W-:-:S06]  /*17380*/  VIADD R8, R7, 0xffffffe ;  /* 0x0ffffffe07087836 */ /* 0x004fcc0000000000 */
[----:B01----:R-:W0:Y:S02]  /*17390*/  F2I.FTZ.U32.TRUNC.NTZ R3, R8 ;  /* 0x0000000800037305 */ /* 0x003e24000021f000 */
[----:B0-----:R-:W-:-:S04]  /*173a0*/  IMAD.MOV R2, RZ, RZ, -R3 ;  /* 0x000000ffff027224 */ /* 0x001fc800078e0a03 */
[----:B------:R-:W-:Y:S02]  /*173b0*/  IMAD R6, R2, R5, RZ ;  /* 0x0000000502067224 */ /* 0x000fe400078e02ff */
[----:B------:R-:W-:-:S04]  /*173c0*/  IMAD.MOV.U32 R2, RZ, RZ, RZ ;  /* 0x000000ffff027224 */ /* 0x000fc800078e00ff */
[----:B------:R-:W-:Y:S01]  /*173d0*/  IMAD.HI.U32 R2, R3, R6, R2 ;  /* 0x0000000603027227 */ /* 0x000fe200078e0002 */
[----:B------:R-:W-:Y:S02]  /*173e0*/  IABS R6, R17 ;  /* 0x0000001100067213 */ /* 0x000fe40000000000 */
[----:B------:R-:W-:Y:S02]  /*173f0*/  IABS R3, R0 ;  /* 0x0000000000037213 */ /* 0x000fe40000000000 */
[----:B------:R-:W-:-:S03]  /*17400*/  IADD3 R6, RZ, -R6, RZ ;  /* 0x80000006ff067210 */ /* 0x000fc60007ffe0ff */
[----:B------:R-:W-:-:S04]  /*17410*/  IMAD.HI.U32 R2, R2, R3, RZ ;  /* 0x0000000302027227 */ /* 0x000fc800078e00ff */
[----:B------:R-:W-:-:S05]  /*17420*/  IMAD R3, R2, R6, R3 ;  /* 0x0000000602037224 */ /* 0x000fca00078e0203 */
[----:B------:R-:W-:-:S13]  /*17430*/  ISETP.GT.U32.AND P1, PT, R5, R3, PT ;  /* 0x000000030500720c */ /* 0x000fda0003f24070 */
[----:B------:R-:W-:Y:S02]  /*17440*/  @!P1 IMAD.IADD R3, R3, 0x1, -R5 ;  /* 0x0000000103039824 */ /* 0x000fe400078e0a05 */
        /* <DEDUP_REMOVED lines=8> */
[----:B------:R-:W-:Y:S01]  /*174d0*/  IADD3 R3, -R2, RZ, RZ ;  /* 0x000000ff02037210 */ /* 0x000fe20007ffe1ff */
[----:B------:R-:W-:-:S04]  /*174e0*/  IMAD.MOV.U32 R18, RZ, RZ, R2 ;  /* 0x000000ffff127224 */ /* 0x000fc800078e0002 */
[----:B------:R-:W-:Y:S01]  /*174f0*/  IMAD R17, R17, R3, R0 ;  /* 0x0000000311117224 */ /* 0x000fe200078e0200 */
[----:B------:R-:W-:Y:S06]  /*17500*/  BRA `(.L_x_637) ;  /* 0x00000000001c7947 */ /* 0x000fec0003800000 */
.L_x_629:
[----:B------:R-:W-:Y:S01]  /*17510*/  UMOV UR4, URZ ;  /* 0x0000003f00047c82 */ /* 0x000fe20008000000 */
[----:B------:R-:W-:Y:S01]  /*17520*/  UMOV UR5, URZ ;  /* 0x0000003f00057c82 */ /* 0x000fe20008000000 */
[----:B------:R-:W-:Y:S01]  /*17530*/  ULDC UR6, c[0x0][0xc3c] ;  /* 0x00030f0000067ab9 */ /* 0x000fe20000000800 */
[----:B------:R-:W-:Y:S01]  /*17540*/  IMAD.MOV.U32 R16, RZ, RZ, R0 ;  /* 0x000000ffff107224 */ /* 0x000fe200078e0000 */
[----:B------:R-:W-:Y:S01]  /*17550*/  MOV R18, UR5 ;  /* 0x0000000500127c02 */ /* 0x000fe20008000f00 */
[----:B------:R-:W-:Y:S02]  /*17560*/  IMAD.U32 R17, RZ, RZ, UR4 ;  /* 0x00000004ff117e24 */ /* 0x000fe4000f8e00ff */
[----:B------:R-:W-:-:S07]  /*17570*/  IMAD.U32 R19, RZ, RZ, UR6 ;  /* 0x00000006ff137e24 */ /* 0x000fce000f8e00ff */
.L_x_637:
[----:B------:R3:W2:Y:S01]  /*17580*/  LDL R2, [R1+0x24] ;  /* 0x0000240001027983 */ /* 0x0006a20000100800 */
[----:B------:R-:W1:Y:S01]  /*17590*/  S2R R0, SR_TID.X ;  /* 0x0000000000007919 */ /* 0x000e620000002100 */
[----:B------:R-:W-:Y:S05]  /*175a0*/  WARPSYNC.ALL ;  /* 0x0000000000007948 */ /* 0x000fea0003800000 */
[----:B-1----:R-:W-:Y:S01]  /*175b0*/  LOP3.LUT R0, R0, 0x1f, RZ, 0xc0, !PT ;  /* 0x0000001f00007812 */ /* 0x002fe200078ec0ff */
[----:B------:R-:W-:Y:S03]  /*175c0*/  BAR.SYNC.DEFER_BLOCKING 0x4, 0x200 ;  /* 0x0108000000007b1d */ /* 0x000fe60000010000 */
[----:B------:R-:W-:-:S13]  /*175d0*/  ISETP.NE.AND P0, PT, R0, RZ, PT ;  /* 0x000000ff0000720c */ /* 0x000fda0003f05270 */
[----:B------:R-:W-:Y:S01]  /*175e0*/  @!P0 MOV R0, 0x400 ;  /* 0x0000040000008802 */ /* 0x000fe20000000f00 */
[----:B--2---:R-:W1:Y:S03]  /*175f0*/  @!P0 S2R R2, SR_CgaCtaId ;  /* 0x0000000000028919 */ /* 0x004e660000008800 */
[----:B-1----:R-:W-:Y:S01]  /*17600*/  @!P0 LEA R22, R2, R0, 0x18 ;  /* 0x0000000002168211 */ /* 0x002fe200078ec0ff */
[----:B------:R3:W-:Y:S04]  /*17610*/  @!P0 STL [R1+0x24], R2 ;  /* 0x0000240201008387 */ /* 0x0007e80000100800 */
[----:B------:R3:W-:Y:S01]  /*17620*/  @!P0 STS.128 [R22+0x132d0], R16 ;  /* 0x0132d01016008388 */ /* 0x0007e20000000c00 */
[----:B------:R-:W-:Y:S06]  /*17630*/  BAR.ARV 0x5, 0x200 ;  /* 0x0148000000007b1d */ /* 0x000fec0000002000 */
.L_x_626:
[----:B------:R-:W-:Y:S02]  /*17640*/  ULDC UR4, c[0x0][0xc3c] ;  /* 0x00030f0000047ab9 */ /* 0x000fe40000000800 */
[----:B--2---:R-:W-:-:S13]  /*17650*/  ISETP.GE.AND P0, PT, R19, UR4, PT ;  /* 0x0000000413007c0c */ /* 0x004fda000bf06270 */
[----:B------:R-:W-:Y:S05]  /*17660*/  @!P0 BRA `(.L_x_638) ;  /* 0xffffffa000248947 */ /* 0x000fea000383ffff */
[----:B------:R-:W-:Y:S05]  /*17670*/  BSYNC B7 ;  /* 0x0000000000077941 */ /* 0x000fea0003800000 */
.L_x_528:
[----:B-1----:R-:W2:Y:S01]  /*17680*/  LDL.LU R0, [R1+0x68] ;  /* 0x0000680001007983 */ /* 0x002ea20000300800 */
[----:B------:R-:W-:Y:S01]  /*17690*/  BSSY B0, `(.L_x_639) ;  /* 0x000000b000007945 */ /* 0x000fe20003800000 */
[----:B------:R-:W1:Y:S01]  /*176a0*/  S2R R5, SR_CgaCtaId ;  /* 0x0000000000057919 */ /* 0x000e620000008800 */
[----:B--2---:R-:W-:-:S05]  /*176b0*/  VIADD R0, R0, 0x1 ;  /* 0x0000000100007836 */ /* 0x004fca0000000000 */
[----:B0--3--:R-:W-:-:S04]  /*176c0*/  LEA.HI R2, R0, R0, RZ, 0x1 ;  /* 0x0000000000027211 */ /* 0x009fc800078f08ff */
[----:B------:R-:W-:Y:S02]  /*176d0*/  LOP3.LUT R3, R2, 0xfffffffe, RZ, 0xc0, !PT ;  /* 0xfffffffe02037812 */ /* 0x000fe400078ec0ff */
[----:B------:R-:W-:-:S03]  /*176e0*/  MOV R2, 0x400 ;  /* 0x0000040000027802 */ /* 0x000fc60000000f00 */
[----:B------:R-:W-:Y:S01]  /*176f0*/  IMAD.IADD R0, R0, 0x1, -R3 ;  /* 0x0000000100007824 */ /* 0x000fe200078e0a03 */
[----:B-1----:R-:W-:-:S04]  /*17700*/  LEA R5, R5, R2, 0x18 ;  /* 0x0000000205057211 */ /* 0x002fc800078ec0ff */
[----:B------:R-:W-:-:S04]  /*17710*/  SHF.L.U32 R0, R0, 0x1f, RZ ;  /* 0x0000001f00007819 */ /* 0x000fc800000006ff */
[----:B------:R-:W0:Y:S02]  /*17720*/  SYNCS.PHASECHK.TRANS64.TRYWAIT P0, [R5+URZ+0x13220], R0 ;  /* 0x01322000050075a7 */ /* 0x000e24000800017f */
[----:B0-----:R-:W-:Y:S05]  /*17730*/  @!P0 BRA `(.L_x_640) ;  /* 0x0000003c004c8947 */ /* 0x001fea0003800000 */
.L_x_791:
[----:B------:R-:W-:Y:S05]  /*17740*/  BSYNC B0 ;  /* 0x0000000000007941 */ /* 0x000fea0003800000 */
.L_x_639:
[----:B------:R-:W-:-:S03]  /*17750*/  UMOV UR4, 0xffffffff ;  /* 0xffffffff00047882 */ /* 0x000fc60000000000 */
[----:B------:R-:W-:Y:S05]  /*17760*/  BRA.DIV UR4, `(.L_x_641) ;  /* 0x0000003e04547947 */ /* 0x000fea000b800000 */
[----:B0-----:R-:W0:Y:S02]  /*17770*/  S2R R0, SR_TID.X ;  /* 0x0000000000007919 */ /* 0x001e240000002100 */
[----:B0-----:R-:W-:-:S04]  /*17780*/  SHF.R.U32.HI R0, RZ, 0x5, R0 ;  /* 0x00000005ff007819 */ /* 0x001fc80000011600 */
[----:B------:R-:W-:-:S05]  /*17790*/  LOP3.LUT R0, R0, 0x3, RZ, 0xc0, !PT ;  /* 0x0000000300007812 */ /* 0x000fca00078ec0ff */
[----:B------:R0:W1:Y:S02]  /*177a0*/  SHFL.IDX PT, R14, R0, RZ, 0x1f ;  /* 0x00001fff000e7589 */ /* 0x00006400000e0000 */
.L_x_794:
[----:B-1----:R-:W-:-:S13]  /*177b0*/  ISETP.NE.AND P0, PT, R14, RZ, PT ;  /* 0x000000ff0e00720c */ /* 0x002fda0003f05270 */
[----:B------:R-:W-:Y:S05]  /*177c0*/  @P0 BRA `(.L_x_417) ;  /* 0x0000000000b00947 */ /* 0x000fea0003800000 */
[----:B------:R-:W-:-:S03]  /*177d0*/  UMOV UR4, 0xffffffff ;  /* 0xffffffff00047882 */ /* 0x000fc60000000000 */
[----:B------:R-:W-:Y:S05]  /*177e0*/  BRA.DIV UR4, `(.L_x_642) ;  /* 0x0000003e04687947 */ /* 0x000fea000b800000 */
[----:B------:R-:W-:-:S13]  /*177f0*/  ELECT P6, URZ, PT ;  /* 0x00000000003f782f */ /* 0x000fda00038c0000 */
.L_x_797:
[----:B------:R-:W-:Y:S05]  /*17800*/  @!P6 BRA `(.L_x_417) ;  /* 0x0000000000a0e947 */ /* 0x000fea0003800000 */
[----:B0-----:R-:W2:Y:S02]  /*17810*/  LDL.LU R0, [R1+0x34] ;  /* 0x0000340001007983 */ /* 0x001ea40000300800 */
[----:B--2---:R-:W-:-:S04]  /*17820*/  LOP3.LUT R0, R0, 0x2, RZ, 0xfc, !PT ;  /* 0x0000000200007812 */ /* 0x004fc800078efcff */
[----:B------:R-:W-:-:S13]  /*17830*/  ISETP.NE.AND P0, PT, R0, 0x3, PT ;  /* 0x000000030000780c */ /* 0x000fda0003f05270 */
[----:B------:R-:W-:Y:S05]  /*17840*/  @!P0 BRA `(.L_x_643) ;  /* 0x0000000000048947 */ /* 0x000fea0003800000 */
[----:B------:R-:W-:Y:S01]  /*17850*/  BPT.TRAP 0x1 ;  /* 0x000000040000795c */ /* 0x000fe20000300000 */
.L_x_643:
[----:B------:R-:W2:Y:S01]  /*17860*/  LDL R0, [R1+0xc] ;  /* 0x00000c0001007983 */ /* 0x000ea20000100800 */
[C---:B------:R-:W-:Y:S01]  /*17870*/  IMAD R3, R29.reuse, 0x8, R5 ;  /* 0x000000081d037824 */ /* 0x040fe200078e0205 */
[----:B------:R-:W-:-:S04]  /*17880*/  IADD3 R29, R29, 0x1, RZ ;  /* 0x000000011d1d7810 */ /* 0x000fc80007ffe0ff */
[----:B------:R-:W-:Y:S02]  /*17890*/  ISETP.NE.AND P2, PT, R29, 0x2, PT ;  /* 0x000000021d00780c */ /* 0x000fe40003f45270 */
[----:B--2---:R-:W-:Y:S02]  /*178a0*/  SHF.L.U32 R2, R0, 0x1f, RZ ;  /* 0x0000001f00027819 */ /* 0x004fe400000006ff */
[----:B------:R-:W-:Y:S02]  /*178b0*/  SEL R0, RZ, 0x1, P2 ;  /* 0x00000001ff007807 */ /* 0x000fe40001000000 */
[----:B------:R-:W0:Y:S02]  /*178c0*/  SYNCS.PHASECHK.TRANS64.TRYWAIT P1, [R3+URZ+0x13240], R2 ;  /* 0x01324002030075a7 */ /* 0x000e24000802017f */
[----:B0-----:R-:W-:Y:S05]  /*178d0*/  @!P1 BRA `(.L_x_644) ;  /* 0x0000003c004c9947 */ /* 0x001fea0003800000 */
.L_x_798:
[----:B------:R-:W2:Y:S01]  /*178e0*/  LDL.LU R4, [R1+0xc] ;  /* 0x00000c0001047983 */ /* 0x000ea20000300800 */
[----:B------:R-:W-:Y:S02]  /*178f0*/  SEL R29, R29, RZ, P2 ;  /* 0x000000ff1d1d7207 */ /* 0x000fe40001000000 */
[----:B--2---:R-:W-:Y:S01]  /*17900*/  LOP3.LUT R0, R4, R0, RZ, 0x3c, !PT ;  /* 0x0000000004007212 */ /* 0x004fe200078e3cff */
[----:B------:R-:W-:Y:S06]  /*17910*/  @!P0 BRA `(.L_x_645) ;  /* 0x0000000000048947 */ /* 0x000fec0003800000 */
[----:B------:R-:W-:Y:S01]  /*17920*/  BPT.TRAP 0x1 ;  /* 0x000000040000795c */ /* 0x000fe20000300000 */
.L_x_645:
[----:B------:R-:W-:Y:S01]  /*17930*/  IMAD R29, R29, 0x8, R5 ;  /* 0x000000081d1d7824 */ /* 0x000fe200078e0205 */
[----:B------:R-:W-:-:S04]  /*17940*/  SHF.L.U32 R0, R0, 0x1f, RZ ;  /* 0x0000001f00007819 */ /* 0x000fc800000006ff */
[----:B------:R-:W1:Y:S02]  /*17950*/  SYNCS.PHASECHK.TRANS64.TRYWAIT P1, [R29+URZ+0x13240], R0 ;  /* 0x013240001d0075a7 */ /* 0x000e64000802017f */
[----:B-1----:R-:W-:Y:S05]  /*17960*/  @!P1 BRA `(.L_x_646) ;  /* 0x0000003c003c9947 */ /* 0x002fea0003800000 */
.L_x_799:
[----:B------:R-:W-:Y:S05]  /*17970*/  @!P0 BRA `(.L_x_647) ;  /* 0x0000000000048947 */ /* 0x000fea0003800000 */
[----:B------:R-:W-:Y:S01]  /*17980*/  BPT.TRAP 0x1 ;  /* 0x000000040000795c */ /* 0x000fe20000300000 */
.L_x_647:
[----:B------:R-:W2:Y:S02]  /*17990*/  SYNCS.PHASECHK.TRANS64.TRYWAIT P1, [R3+URZ+0x13260], R2 ;  /* 0x01326002030075a7 */ /* 0x000ea4000802017f */
[----:B--2---:R-:W-:Y:S05]  /*179a0*/  @!P1 BRA `(.L_x_648) ;  /* 0x0000003c00409947 */ /* 0x004fea0003800000 */
.L_x_800:
[----:B------:R-:W-:Y:S05]  /*179b0*/  @!P0 BRA `(.L_x_649) ;  /* 0x0000000000048947 */ /* 0x000fea0003800000 */
[----:B------:R-:W-:Y:S01]  /*179c0*/  BPT.TRAP 0x1 ;  /* 0x000000040000795c */ /* 0x000fe20000300000 */
.L_x_649:
[----:B------:R-:W3:Y:S02]  /*179d0*/  SYNCS.PHASECHK.TRANS64.TRYWAIT P1, [R29+URZ+0x13260], R0 ;  /* 0x013260001d0075a7 */ /* 0x000ee4000802017f */
[----:B---3--:R-:W-:Y:S05]  /*179e0*/  @!P1 BRA `(.L_x_650) ;  /* 0x0000003c00449947 */ /* 0x008fea0003800000 */
.L_x_801:
[----:B------:R-:W-:Y:S05]  /*179f0*/  @!P0 BRA `(.L_x_651) ;  /* 0x0000000000048947 */ /* 0x000fea0003800000 */
[----:B------:R-:W-:Y:S01]  /*17a00*/  BPT.TRAP 0x1 ;  /* 0x000000040000795c */ /* 0x000fe20000300000 */
.L_x_651:
[----:B------:R-:W4:Y:S02]  /*17a10*/  SYNCS.PHASECHK.TRANS64.TRYWAIT P1, [R3+URZ+0x13280], R2 ;  /* 0x01328002030075a7 */ /* 0x000f24000802017f */
[----:B----4-:R-:W-:Y:S05]  /*17a20*/  @!P1 BRA `(.L_x_652) ;  /* 0x0000003c00489947 */ /* 0x010fea0003800000 */
.L_x_802:
[----:B------:R-:W-:Y:S05]  /*17a30*/  @!P0 BRA `(.L_x_653) ;  /* 0x0000000000048947 */ /* 0x000fea0003800000 */
[----:B------:R-:W-:Y:S01]  /*17a40*/  BPT.TRAP 0x1 ;  /* 0x000000040000795c */ /* 0x000fe20000300000 */
.L_x_653:
[----:B------:R0:W0:Y:S02]  /*17a50*/  SYNCS.PHASECHK.TRANS64.TRYWAIT P0, [R29+URZ+0x13280], R0 ;  /* 0x013280001d0075a7 */ /* 0x000024000800017f */
[----:B0-----:R-:W-:Y:S05]  /*17a60*/  @!P0 NANOSLEEP.SYNCS 0x989680 ;  /* 0x009896800000895d */ /* 0x001fea0003900000 */
[----:B------:R-:W0:Y:S02]  /*17a70*/  @!P0 SYNCS.PHASECHK.TRANS64 P0, [R29+URZ+0x13280], R0 ;  /* 0x013280001d0085a7 */ /* 0x000e24000800007f */
[----:B0-----:R-:W-:Y:S05]  /*17a80*/  @!P0 BRA `(.L_x_653) ;  /* 0xfffffffc00f08947 */ /* 0x001fea000383ffff */
.L_x_417:
[----:B------:R-:W-:Y:S05]  /*17a90*/  BSYNC B8 ;  /* 0x0000000000087941 */ /* 0x000fea0003800000 */
.L_x_414:
[----:B------:R-:W-:Y:S05]  /*17aa0*/  EXIT ;  /* 0x000000000000794d */ /* 0x000fea0003800000 */
.L_x_433:
[----:B0-----:R0:W1:Y:S02]  /*17ab0*/  SYNCS.PHASECHK.TRANS64.TRYWAIT P5, [R66+URZ+0x13290], R67 ;  /* 0x01329043420075a7 */ /* 0x00106400080a017f */
[----:B-1----:R-:W-:Y:S05]  /*17ac0*/  @!P5 NANOSLEEP.SYNCS 0x989680 ;  /* 0x009896800000d95d */ /* 0x002fea0003900000 */
[----:B------:R-:W1:Y:S02]  /*17ad0*/  @!P5 SYNCS.PHASECHK.TRANS64 P5, [R66+URZ+0x13290], R67 ;  /* 0x013290434200d5a7 */ /* 0x000e6400080a007f */
[----:B-1----:R-:W-:Y:S05]  /*17ae0*/  @!P5 BRA `(.L_x_433) ;  /* 0xfffffffc00f0d947 */ /* 0x002fea000383ffff */
[----:B------:R-:W-:Y:S05]  /*17af0*/  BRA `(.L_x_654) ;  /* 0xfffffea800d07947 */ /* 0x000fea000383ffff */
.L_x_434:
[----:B------:R-:W-:Y:S01]  /*17b00*/  BSSY B1, `(.L_x_655) ;  /* 0x0000007000017945 */ /* 0x000fe20003800000 */
[----:B------:R-:W-:Y:S02]  /*17b10*/  IMAD.MOV.U32 R12, RZ, RZ, RZ ;  /* 0x000000ffff0c7224 */ /* 0x000fe400078e00ff */
[----:B------:R-:W-:Y:S02]  /*17b20*/  IMAD.MOV.U32 R11, RZ, RZ, 0x1e1f ;  /* 0x00001e1fff0b7424 */ /* 0x000fe400078e00ff */
[----:B------:R-:W-:-:S07]  /*17b30*/  IMAD.MOV.U32 R15, RZ, RZ, -0x1 ;  /* 0xffffffffff0f7424 */ /* 0x000fce00078e00ff */
[----:B0-----:R-:W-:Y:S05]  /*17b40*/  WARPSYNC.COLLECTIVE R15, `(.L_x_656) ;  /* 0x000000000f087348 */ /* 0x001fea0003c00000 */
[----:B------:R1:W2:Y:S02]  /*17b50*/  SHFL.IDX P6, R14, R13, R12, R11 ;  /* 0x0000000c0d0e7389 */ /* 0x0002a400000c000b */
[----:B012---:R-:W-:Y:S01]  /*17b60*/  ENDCOLLECTIVE ;  /* 0x000000000000791b */ /* 0x007fe20003800000 */
.L_x_656:
[----:B------:R-:W-:Y:S05]  /*17b70*/  BSYNC B1 ;  /* 0x0000000000017941 */ /* 0x000fea0003800000 */
.L_x_655:
[----:B------:R-:W-:Y:S01]  /*17b80*/  IMAD.MOV.U32 R13, RZ, RZ, R71 ;  /* 0x000000ffff0d7224 */ /* 0x000fe200078e0047 */
[----:B------:R-:W-:Y:S01]  /*17b90*/  MOV R69, R14 ;  /* 0x0000000e00457202 */ /* 0x000fe20000000f00 */
[----:B------:R-:W-:Y:S02]  /*17ba0*/  IMAD.MOV.U32 R12, RZ, RZ, RZ ;  /* 0x000000ffff0c7224 */ /* 0x000fe400078e00ff */
[----:B------:R-:W-:Y:S02]  /*17bb0*/  IMAD.MOV.U32 R11, RZ, RZ, 0x1e1f ;  /* 0x00001e1fff0b7424 */ /* 0x000fe400078e00ff */
[----:B------:R-:W-:-:S07]  /*17bc0*/  IMAD.MOV.U32 R15, RZ, RZ, -0x1 ;  /* 0xffffffffff0f7424 */ /* 0x000fce00078e00ff */
[----:B------:R-:W-:Y:S05]  /*17bd0*/  WARPSYNC.COLLECTIVE R15, `(.L_x_657) ;  /* 0x000000000f087348 */ /* 0x000fea0003c00000 */
[----:B------:R0:W1:Y:S02]  /*17be0*/  SHFL.IDX P6, R14, R13, R12, R11 ;  /* 0x0000000c0d0e7389 */ /* 0x00006400000c000b */
[----:B01----:R-:W-:Y:S01]  /*17bf0*/  ENDCOLLECTIVE ;  /* 0x000000000000791b */ /* 0x003fe20003800000 */
.L_x_657:
[----:B------:R-:W-:Y:S05]  /*17c00*/  BRA `(.L_x_658) ;  /* 0xfffffea800a07947 */ /* 0x000fea000383ffff */
.L_x_444:
[----:B0-----:R0:W1:Y:S02]  /*17c10*/  SYNCS.PHASECHK.TRANS64.TRYWAIT P6, [R66+URZ+0x13290], R67 ;  /* 0x01329043420075a7 */ /* 0x00106400080c017f */
[----:B-1----:R-:W-:Y:S05]  /*17c20*/  @!P6 NANOSLEEP.SYNCS 0x989680 ;  /* 0x009896800000e95d */ /* 0x002fea0003900000 */
[----:B------:R-:W1:Y:S02]  /*17c30*/  @!P6 SYNCS.PHASECHK.TRANS64 P6, [R66+URZ+0x13290], R67 ;  /* 0x013290434200e5a7 */ /* 0x000e6400080c007f */
[----:B-1----:R-:W-:Y:S05]  /*17c40*/  @!P6 BRA `(.L_x_444) ;  /* 0xfffffffc00f0e947 */ /* 0x002fea000383ffff */
[----:B------:R-:W-:Y:S05]  /*17c50*/  BRA `(.L_x_659) ;  /* 0xfffffeb800d07947 */ /* 0x000fea000383ffff */
.L_x_445:
[----:B------:R-:W-:Y:S01]  /*17c60*/  BSSY B1, `(.L_x_660) ;  /* 0x0000007000017945 */ /* 0x000fe20003800000 */
[----:B------:R-:W-:Y:S01]  /*17c70*/  MOV R12, RZ ;  /* 0x000000ff000c7202 */ /* 0x000fe20000000f00 */
[----:B------:R-:W-:Y:S02]  /*17c80*/  IMAD.MOV.U32 R11, RZ, RZ, 0x1e1f ;  /* 0x00001e1fff0b7424 */ /* 0x000fe400078e00ff */
[----:B------:R-:W-:-:S07]  /*17c90*/  IMAD.MOV.U32 R15, RZ, RZ, -0x1 ;  /* 0xffffffffff0f7424 */ /* 0x000fce00078e00ff */
[----:B0-----:R-:W-:Y:S05]  /*17ca0*/  WARPSYNC.COLLECTIVE R15, `(.L_x_661) ;  /* 0x000000000f087348 */ /* 0x001fea0003c00000 */
[----:B------:R1:W2:Y:S02]  /*17cb0*/  SHFL.IDX P6, R14, R13, R12, R11 ;  /* 0x0000000c0d0e7389 */ /* 0x0002a400000c000b */
[----:B012---:R-:W-:Y:S01]  /*17cc0*/  ENDCOLLECTIVE ;  /* 0x000000000000791b */ /* 0x007fe20003800000 */
.L_x_661:
[----:B------:R-:W-:Y:S05]  /*17cd0*/  BSYNC B1 ;  /* 0x0000000000017941 */ /* 0x000fea0003800000 */
.L_x_660:
[----:B------:R-:W-:Y:S01]  /*17ce0*/  IMAD.MOV.U32 R13, RZ, RZ, R71 ;  /* 0x000000ffff0d7224 */ /* 0x000fe200078e0047 */
[----:B------:R-:W-:Y:S01]  /*17cf0*/  MOV R12, RZ ;  /* 0x000000ff000c7202 */ /* 0x000fe20000000f00 */
[----:B------:R-:W-:Y:S02]  /*17d00*/  IMAD.MOV.U32 R11, RZ, RZ, 0x1e1f ;  /* 0x00001e1fff0b7424 */ /* 0x000fe400078e00ff */
[----:B------:R-:W-:Y:S02]  /*17d10*/  IMAD.MOV.U32 R15, RZ, RZ, -0x1 ;  /* 0xffffffffff0f7424 */ /* 0x000fe400078e00ff */
[----:B------:R-:W-:-:S07]  /*17d20*/  IMAD.MOV.U32 R69, RZ, RZ, R14 ;  /* 0x000000ffff457224 */ /* 0x000fce00078e000e */
[----:B------:R-:W-:Y:S05]  /*17d30*/  WARPSYNC.COLLECTIVE R15, `(.L_x_662) ;  /* 0x000000000f087348 */ /* 0x000fea0003c00000 */
[----:B------:R0:W1:Y:S02]  /*17d40*/  SHFL.IDX P6, R14, R13, R12, R11 ;  /* 0x0000000c0d0e7389 */ /* 0x00006400000c000b */
[----:B01----:R-:W-:Y:S01]  /*17d50*/  ENDCOLLECTIVE ;  /* 0x000000000000791b */ /* 0x003fe20003800000 */
.L_x_662:
[----:B------:R-:W-:Y:S01]  /*17d60*/  IMAD.MOV.U32 R71, RZ, RZ, R14 ;  /* 0x000000ffff477224 */ /* 0x000fe200078e000e */
[----:B------:R-:W-:Y:S06]  /*17d70*/  BRA `(.L_x_663) ;  /* 0xfffffeb8009c7947 */ /* 0x000fec000383ffff */
.L_x_450:
[----:B0-----:R0:W1:Y:S02]  /*17d80*/  SYNCS.PHASECHK.TRANS64.TRYWAIT P3, [R66+URZ+0x13290], R67 ;  /* 0x01329043420075a7 */ /* 0x001064000806017f */
[----:B-1----:R-:W-:Y:S05]  /*17d90*/  @!P3 NANOSLEEP.SYNCS 0x989680 ;  /* 0x009896800000b95d */ /* 0x002fea0003900000 */
[----:B------:R-:W1:Y:S02]  /*17da0*/  @!P3 SYNCS.PHASECHK.TRANS64 P3, [R66+URZ+0x13290], R67 ;  /* 0x013290434200b5a7 */ /* 0x000e64000806007f */
[----:B-1----:R-:W-:Y:S05]  /*17db0*/  @!P3 BRA `(.L_x_450) ;  /* 0xfffffffc00f0b947 */ /* 0x002fea000383ffff */
[----:B------:R-:W-:Y:S05]  /*17dc0*/  BRA `(.L_x_664) ;  /* 0xfffffec800707947 */ /* 0x000fea000383ffff */
.L_x_451:
[----:B------:R-:W-:Y:S01]  /*17dd0*/  BSSY B1, `(.L_x_665) ;  /* 0x0000007000017945 */ /* 0x000fe20003800000 */
[----:B------:R-:W-:Y:S01]  /*17de0*/  IMAD.MOV.U32 R12, RZ, RZ, RZ ;  /* 0x000000ffff0c7224 */ /* 0x000fe200078e00ff */
[----:B------:R-:W-:Y:S01]  /*17df0*/  MOV R11, 0x1e1f ;  /* 0x00001e1f000b7802 */ /* 0x000fe20000000f00 */
[----:B------:R-:W-:-:S07]  /*17e00*/  IMAD.MOV.U32 R15, RZ, RZ, -0x1 ;  /* 0xffffffffff0f7424 */ /* 0x000fce00078e00ff */
[----:B0-----:R-:W-:Y:S05]  /*17e10*/  WARPSYNC.COLLECTIVE R15, `(.L_x_666) ;  /* 0x000000000f087348 */ /* 0x001fea0003c00000 */
[----:B------:R1:W2:Y:S02]  /*17e20*/  SHFL.IDX P6, R14, R13, R12, R11 ;  /* 0x0000000c0d0e7389 */ /* 0x0002a400000c000b */
[----:B012---:R-:W-:Y:S01]  /*17e30*/  ENDCOLLECTIVE ;  /* 0x000000000000791b */ /* 0x007fe20003800000 */
.L_x_666:
[----:B------:R-:W-:Y:S05]  /*17e40*/  BSYNC B1 ;  /* 0x0000000000017941 */ /* 0x000fea0003800000 */
.L_x_665:
[----:B------:R-:W-:Y:S01]  /*17e50*/  IMAD.MOV.U32 R13, RZ, RZ, R4 ;  /* 0x000000ffff0d7224 */ /* 0x000fe200078e0004 */
[----:B------:R-:W-:Y:S01]  /*17e60*/  MOV R11, 0x1e1f ;  /* 0x00001e1f000b7802 */ /* 0x000fe20000000f00 */
[----:B------:R-:W-:Y:S02]  /*17e70*/  IMAD.MOV.U32 R12, RZ, RZ, RZ ;  /* 0x000000ffff0c7224 */ /* 0x000fe400078e00ff */
[----:B------:R-:W-:Y:S02]  /*17e80*/  IMAD.MOV.U32 R15, RZ, RZ, -0x1 ;  /* 0xffffffffff0f7424 */ /* 0x000fe400078e00ff */
[----:B------:R-:W-:-:S07]  /*17e90*/  IMAD.MOV.U32 R5, RZ, RZ, R14 ;  /* 0x000000ffff057224 */ /* 0x000fce00078e000e */
[----:B------:R-:W-:Y:S05]  /*17ea0*/  WARPSYNC.COLLECTIVE R15, `(.L_x_667) ;  /* 0x000000000f087348 */ /* 0x000fea0003c00000 */
[----:B------:R0:W1:Y:S02]  /*17eb0*/  SHFL.IDX P6, R14, R13, R12, R11 ;  /* 0x0000000c0d0e7389 */ /* 0x00006400000c000b */
[----:B01----:R-:W-:Y:S01]  /*17ec0*/  ENDCOLLECTIVE ;  /* 0x000000000000791b */ /* 0x003fe20003800000 */
.L_x_667:
[----:B------:R-:W-:Y:S05]  /*17ed0*/  BRA `(.L_x_668) ;  /* 0xfffffec800a87947 */ /* 0x000fea000383ffff */
.L_x_455:
[----:B-1----:R1:W4:Y:S02]  /*17ee0*/  SYNCS.PHASECHK.TRANS64.TRYWAIT P4, [R66+URZ+0x132b0], R67 ;  /* 0x0132b043420075a7 */ /* 0x002324000808017f */
[----:B----4-:R-:W-:Y:S05]  /*17ef0*/  @!P4 NANOSLEEP.SYNCS 0x989680 ;  /* 0x009896800000c95d */ /* 0x010fea0003900000 */
[----:B------:R-:W4:Y:S02]  /*17f00*/  @!P4 SYNCS.PHASECHK.TRANS64 P4, [R66+URZ+0x132b0], R67 ;  /* 0x0132b0434200c5a7 */ /* 0x000f24000808007f */
[----:B----4-:R-:W-:Y:S05]  /*17f10*/  @!P4 BRA `(.L_x_455) ;  /* 0xfffffffc00f0c947 */ /* 0x010fea000383ffff */
[----:B------:R-:W-:Y:S05]  /*17f20*/  BRA `(.L_x_669) ;  /* 0xfffffecc001c7947 */ /* 0x000fea000383ffff */
.L_x_473:
        /* <DEDUP_REMOVED lines=8> */
.L_x_671:
[----:B------:R-:W-:Y:S05]  /*17fb0*/  BSYNC B1 ;  /* 0x0000000000017941 */ /* 0x000fea0003800000 */
.L_x_670:
        /* <DEDUP_REMOVED lines=8> */
.L_x_672:
[----:B------:R-:W-:Y:S02]  /*18040*/  IMAD.MOV.U32 R13, RZ, RZ, R30 ;  /* 0x000000ffff0d7224 */ /* 0x000fe400078e001e */
[----:B------:R-:W-:-:S07]  /*18050*/  IMAD.MOV.U32 R27, RZ, RZ, R14 ;  /* 0x000000ffff1b7224 */ /* 0x000fce00078e000e */
[----:B------:R-:W-:Y:S05]  /*18060*/  WARPSYNC.COLLECTIVE R15, `(.L_x_673) ;  /* 0x000000000f087348 */ /* 0x000fea0003c00000 */
[----:B------:R0:W1:Y:S02]  /*18070*/  SHFL.IDX P6, R14, R13, R12, R11 ;  /* 0x0000000c0d0e7389 */ /* 0x00006400000c000b */
[----:B01----:R-:W-:Y:S01]  /*18080*/  ENDCOLLECTIVE ;  /* 0x000000000000791b */ /* 0x003fe20003800000 */
.L_x_673:
[----:B------:R-:W-:Y:S02]  /*18090*/  IMAD.MOV.U32 R13, RZ, RZ, R24 ;  /* 0x000000ffff0d7224 */ /* 0x000fe400078e0018 */
[----:B------:R-:W-:-:S07]  /*180a0*/  IMAD.MOV.U32 R3, RZ, RZ, R14 ;  /* 0x000000ffff037224 */ /* 0x000fce00078e000e */
[----:B------:R-:W-:Y:S05]  /*180b0*/  WARPSYNC.COLLECTIVE R15, `(.L_x_674) ;  /* 0x000000000f087348 */ /* 0x000fea0003c00000 */
[----:B------:R0:W1:Y:S02]  /*180c0*/  SHFL.IDX P6, R14, R13, R12, R11 ;  /* 0x0000000c0d0e7389 */ /* 0x00006400000c000b */
[----:B01----:R-:W-:Y:S01]  /*180d0*/  ENDCOLLECTIVE ;  /* 0x000000000000791b */ /* 0x003fe20003800000 */
.L_x_674:
[----:B------:R-:W-:Y:S05]  /*180e0*/  BRA `(.L_x_675) ;  /* 0xfffffed8003c7947 */ /* 0x000fea000383ffff */
.L_x_477:
[----:B-1----:R1:W3:Y:S02]  /*180f0*/  SYNCS.PHASECHK.TRANS64.TRYWAIT P0, [R18+URZ+0x13200], R29 ;  /* 0x0132001d120075a7 */ /* 0x0022e4000800017f */
[----:B---3--:R-:W-:Y:S05]  /*18100*/  @!P0 NANOSLEEP.SYNCS 0x989680 ;  /* 0x009896800000895d */ /* 0x008fea0003900000 */
[----:B------:R-:W3:Y:S02]  /*18110*/  @!P0 SYNCS.PHASECHK.TRANS64 P0, [R18+URZ+0x13200], R29 ;  /* 0x0132001d120085a7 */ /* 0x000ee4000800007f */
[----:B---3--:R-:W-:Y:S05]  /*18120*/  @!P0 BRA `(.L_x_477) ;  /* 0xfffffffc00f08947 */ /* 0x008fea000383ffff */
[----:B------:R-:W-:Y:S05]  /*18130*/  BRA `(.L_x_676) ;  /* 0xfffffed800cc7947 */ /* 0x000fea000383ffff */
.L_x_481:
[----:B------:R-:W-:Y:S01]  /*18140*/  BSSY B1, `(.L_x_677) ;  /* 0x0000008000017945 */ /* 0x000fe20003800000 */
[----:B------:R-:W-:Y:S01]  /*18150*/  MOV R13, R28 ;  /* 0x0000001c000d7202 */ /* 0x000fe20000000f00 */
[----:B------:R-:W-:Y:S02]  /*18160*/  IMAD.MOV.U32 R12, RZ, RZ, RZ ;  /* 0x000000ffff0c7224 */ /* 0x000fe400078e00ff */
[----:B------:R-:W-:Y:S02]  /*18170*/  IMAD.MOV.U32 R11, RZ, RZ, 0x1e1f ;  /* 0x00001e1fff0b7424 */ /* 0x000fe400078e00ff */
[----:B------:R-:W-:-:S07]  /*18180*/  IMAD.MOV.U32 R15, RZ, RZ, -0x1 ;  /* 0xffffffffff0f7424 */ /* 0x000fce00078e00ff */
[----:B------:R-:W-:Y:S05]  /*18190*/  WARPSYNC.COLLECTIVE R15, `(.L_x_678) ;  /* 0x000000000f087348 */ /* 0x000fea0003c00000 */
[----:B------:R0:W1:Y:S02]  /*181a0*/  SHFL.IDX P6, R14, R13, R12, R11 ;  /* 0x0000000c0d0e7389 */ /* 0x00006400000c000b */
[----:B01----:R-:W-:Y:S01]  /*181b0*/  ENDCOLLECTIVE ;  /* 0x000000000000791b */ /* 0x003fe20003800000 */
.L_x_678:
[----:B------:R-:W-:Y:S05]  /*181c0*/  BSYNC B1 ;  /* 0x0000000000017941 */ /* 0x000fea0003800000 */
.L_x_677:
        /* <DEDUP_REMOVED lines=8> */
.L_x_679:
[----:B------:R-:W-:Y:S01]  /*18250*/  MOV R13, R30 ;  /* 0x0000001e000d7202 */ /* 0x000fe20000000f00 */
[----:B------:R-:W-:-:S07]  /*18260*/  IMAD.MOV.U32 R27, RZ, RZ, R14 ;  /* 0x000000ffff1b7224 */ /* 0x000fce00078e000e */
[----:B------:R-:W-:Y:S05]  /*18270*/  WARPSYNC.COLLECTIVE R15, `(.L_x_680) ;  /* 0x000000000f087348 */ /* 0x000fea0003c00000 */
[----:B------:R0:W1:Y:S02]  /*18280*/  SHFL.IDX P6, R14, R13, R12, R11 ;  /* 0x0000000c0d0e7389 */ /* 0x00006400000c000b */
[----:B01----:R-:W-:Y:S01]  /*18290*/  ENDCOLLECTIVE ;  /* 0x000000000000791b */ /* 0x003fe20003800000 */
.L_x_680:
[----:B------:R-:W-:Y:S02]  /*182a0*/  IMAD.MOV.U32 R13, RZ, RZ, R24 ;  /* 0x000000ffff0d7224 */ /* 0x000fe400078e0018 */
[----:B------:R-:W-:-:S07]  /*182b0*/  IMAD.MOV.U32 R21, RZ, RZ, R14 ;  /* 0x000000ffff157224 */ /* 0x000fce00078e000e */
[----:B------:R-:W-:Y:S05]  /*182c0*/  WARPSYNC.COLLECTIVE R15, `(.L_x_681) ;  /* 0x000000000f087348 */ /* 0x000fea0003c00000 */
[----:B------:R0:W1:Y:S02]  /*182d0*/  SHFL.IDX P6, R14, R13, R12, R11 ;  /* 0x0000000c0d0e7389 */ /* 0x00006400000c000b */
[----:B01----:R-:W-:Y:S01]  /*182e0*/  ENDCOLLECTIVE ;  /* 0x000000000000791b */ /* 0x003fe20003800000 */
.L_x_681:
[----:B------:R-:W-:Y:S05]  /*182f0*/  BRA `(.L_x_682) ;  /* 0xfffffee8007c7947 */ /* 0x000fea000383ffff */
.L_x_485:
[----:B-1----:R1:W3:Y:S02]  /*18300*/  SYNCS.PHASECHK.TRANS64.TRYWAIT P1, [R18+URZ+0x13200], R25 ;  /* 0x01320019120075a7 */ /* 0x0022e4000802017f */
[----:B---3--:R-:W-:Y:S05]  /*18310*/  @!P1 NANOSLEEP.SYNCS 0x989680 ;  /* 0x009896800000995d */ /* 0x008fea0003900000 */
[----:B------:R-:W3:Y:S02]  /*18320*/  @!P1 SYNCS.PHASECHK.TRANS64 P1, [R18+URZ+0x13200], R25 ;  /* 0x01320019120095a7 */ /* 0x000ee4000802007f */
[----:B---3--:R-:W-:Y:S05]  /*18330*/  @!P1 BRA `(.L_x_485) ;  /* 0xfffffffc00f09947 */ /* 0x008fea000383ffff */
[----:B------:R-:W-:Y:S05]  /*18340*/  BRA `(.L_x_683) ;  /* 0xfffffeec00007947 */ /* 0x000fea000383ffff */
.L_x_489:
[----:B-1----:R1:W3:Y:S02]  /*18350*/  SYNCS.PHASECHK.TRANS64.TRYWAIT P1, [R0+URZ+0x13230], R5 ;  /* 0x01323005000075a7 */ /* 0x0022e4000802017f */
[----:B---3--:R-:W-:Y:S05]  /*18360*/  @!P1 NANOSLEEP.SYNCS 0x989680 ;  /* 0x009896800000995d */ /* 0x008fea0003900000 */
[----:B------:R-:W3:Y:S02]  /*18370*/  @!P1 SYNCS.PHASECHK.TRANS64 P1, [R0+URZ+0x13230], R5 ;  /* 0x01323005000095a7 */ /* 0x000ee4000802007f */
[----:B---3--:R-:W-:Y:S05]  /*18380*/  @!P1 BRA `(.L_x_489) ;  /* 0xfffffffc00f09947 */ /* 0x008fea000383ffff */
[----:B------:R-:W-:Y:S05]  /*18390*/  BRA `(.L_x_488) ;  /* 0xfffffefc00547947 */ /* 0x000fea000383ffff */
.L_x_497:
[----:B-1----:R1:W2:Y:S02]  /*183a0*/  SYNCS.PHASECHK.TRANS64.TRYWAIT P1, [R13+URZ+0x13230], R10 ;  /* 0x0132300a0d0075a7 */ /* 0x0022a4000802017f */
[----:B--2---:R-:W-:Y:S05]  /*183b0*/  @!P1 NANOSLEEP.SYNCS 0x989680 ;  /* 0x009896800000995d */ /* 0x004fea0003900000 */
[----:B------:R-:W2:Y:S02]  /*183c0*/  @!P1 SYNCS.PHASECHK.TRANS64 P1, [R13+URZ+0x13230], R10 ;  /* 0x0132300a0d0095a7 */ /* 0x000ea4000802007f */
[----:B--2---:R-:W-:Y:S05]  /*183d0*/  @!P1 BRA `(.L_x_497) ;  /* 0xfffffffc00f09947 */ /* 0x004fea000383ffff */
[----:B------:R-:W-:Y:S05]  /*183e0*/  BRA `(.L_x_496) ;  /* 0xffffff30004c7947 */ /* 0x000fea000383ffff */
.L_x_502:
[----:B-1----:R1:W2:Y:S02]  /*183f0*/  SYNCS.PHASECHK.TRANS64.TRYWAIT P1, [R14+URZ+0x13250], R9 ;  /* 0x013250090e0075a7 */ /* 0x0022a4000802017f */
[----:B--2---:R-:W-:Y:S05]  /*18400*/  @!P1 NANOSLEEP.SYNCS 0x989680 ;  /* 0x009896800000995d */ /* 0x004fea0003900000 */
[----:B------:R-:W2:Y:S02]  /*18410*/  @!P1 SYNCS.PHASECHK.TRANS64 P1, [R14+URZ+0x13250], R9 ;  /* 0x013250090e0095a7 */ /* 0x000ea4000802007f */
[----:B--2---:R-:W-:Y:S05]  /*18420*/  @!P1 BRA `(.L_x_502) ;  /* 0xfffffffc00f09947 */ /* 0x004fea000383ffff */
[----:B------:R-:W-:Y:S05]  /*18430*/  BRA `(.L_x_501) ;  /* 0xffffff3400bc7947 */ /* 0x000fea000383ffff */
.L_x_510:
[----:B-1----:R1:W2:Y:S02]  /*18440*/  SYNCS.PHASECHK.TRANS64.TRYWAIT P1, [R8+URZ+0x13250], R3 ;  /* 0x01325003080075a7 */ /* 0x0022a4000802017f */
[----:B--2---:R-:W-:Y:S05]  /*18450*/  @!P1 NANOSLEEP.SYNCS 0x989680 ;  /* 0x009896800000995d */ /* 0x004fea0003900000 */
[----:B------:R-:W2:Y:S02]  /*18460*/  @!P1 SYNCS.PHASECHK.TRANS64 P1, [R8+URZ+0x13250], R3 ;  /* 0x01325003080095a7 */ /* 0x000ea4000802007f */
[----:B--2---:R-:W-:Y:S05]  /*18470*/  @!P1 BRA `(.L_x_510) ;  /* 0xfffffffc00f09947 */ /* 0x004fea000383ffff */
[----:B------:R-:W-:Y:S05]  /*18480*/  BRA `(.L_x_509) ;  /* 0xffffff5c00b07947 */ /* 0x000fea000383ffff */
.L_x_534:
[----:B------:R-:W0:Y:S01]  /*18490*/  S2R R8, SR_TID.X ;  /* 0x0000000000087919 */ /* 0x000e220000002100 */
[----:B------:R-:W-:Y:S01]  /*184a0*/  BSSY B1, `(.L_x_684) ;  /* 0x000000a000017945 */ /* 0x000fe20003800000 */
[----:B------:R-:W-:Y:S01]  /*184b0*/  IMAD.MOV.U32 R12, RZ, RZ, RZ ;  /* 0x000000ffff0c7224 */ /* 0x000fe200078e00ff */
[----:B------:R-:W-:Y:S01]  /*184c0*/  MOV R11, 0x1f ;  /* 0x0000001f000b7802 */ /* 0x000fe20000000f00 */
[----:B------:R-:W-:Y:S01]  /*184d0*/  IMAD.MOV.U32 R15, RZ, RZ, -0x1 ;  /* 0xffffffffff0f7424 */ /* 0x000fe200078e00ff */
[----:B0-----:R-:W-:-:S04]  /*184e0*/  SHF.R.U32.HI R8, RZ, 0x5, R8 ;  /* 0x00000005ff087819 */ /* 0x001fc80000011608 */
[----:B------:R-:W-:-:S05]  /*184f0*/  LOP3.LUT R8, R8, 0x3, RZ, 0xc0, !PT ;  /* 0x0000000308087812 */ /* 0x000fca00078ec0ff */
[----:B------:R-:W-:-:S07]  /*18500*/  IMAD.MOV.U32 R13, RZ, RZ, R8 ;  /* 0x000000ffff0d7224 */ /* 0x000fce00078e0008 */
[----:B------:R-:W-:Y:S05]  /*18510*/  WARPSYNC.COLLECTIVE R15, `(.L_x_685) ;  /* 0x000000000f087348 */ /* 0x000fea0003c00000 */
[----:B------:R0:W1:Y:S02]  /*18520*/  SHFL.IDX P6, R14, R13, R12, R11 ;  /* 0x0000000c0d0e7389 */ /* 0x00006400000c000b */
[----:B01----:R-:W-:Y:S01]  /*18530*/  ENDCOLLECTIVE ;  /* 0x000000000000791b */ /* 0x003fe20003800000 */
.L_x_685:
[----:B------:R-:W-:Y:S05]  /*18540*/  BSYNC B1 ;  /* 0x0000000000017941 */ /* 0x000fea0003800000 */
.L_x_684:
[----:B------:R-:W-:Y:S05]  /*18550*/  BRA `(.L_x_686) ;  /* 0xffffff9800187947 */ /* 0x000fea000383ffff */
.L_x_536:
[----:B------:R-:W-:Y:S01]  /*18560*/  BSSY B1, `(.L_x_687) ;  /* 0x0000006000017945 */ /* 0x000fe20003800000 */
[----:B------:R-:W-:-:S07]  /*18570*/  IMAD.MOV.U32 R15, RZ, RZ, -0x1 ;  /* 0xffffffffff0f7424 */ /* 0x000fce00078e00ff */
[----:B0-----:R-:W-:Y:S05]  /*18580*/  WARPSYNC.COLLECTIVE R15, `(.L_x_688) ;  /* 0x000000000f0c7348 */ /* 0x001fea0003c00000 */
[----:B------:R-:W-:Y:S02]  /*18590*/  ELECT P6, UR62, PT ;  /* 0x00000000003e782f */ /* 0x000fe400038c0000 */
[----:B------:R-:W-:Y:S01]  /*185a0*/  MOV R14, UR62 ;  /* 0x0000003e000e7c02 */ /* 0x000fe20008000f00 */
[----:B0-----:R-:W-:Y:S10]  /*185b0*/  ENDCOLLECTIVE ;  /* 0x000000000000791b */ /* 0x001ff40003800000 */
.L_x_688:
[----:B------:R-:W-:Y:S05]  /*185c0*/  BSYNC B1 ;  /* 0x0000000000017941 */ /* 0x000fea0003800000 */
.L_x_687:
[----:B------:R-:W-:Y:S05]  /*185d0*/  BRA `(.L_x_535) ;  /* 0xffffff9800107947 */ /* 0x000fea000383ffff */
.L_x_538:
[----:B0-----:R0:W1:Y:S02]  /*185e0*/  SYNCS.PHASECHK.TRANS64.TRYWAIT P0, [R22+URZ+0x13220], R5 ;  /* 0x01322005160075a7 */ /* 0x001064000800017f */
[----:B-1----:R-:W-:Y:S05]  /*185f0*/  @!P0 NANOSLEEP.SYNCS 0x989680 ;  /* 0x009896800000895d */ /* 0x002fea0003900000 */
[----:B------:R-:W1:Y:S02]  /*18600*/  @!P0 SYNCS.PHASECHK.TRANS64 P0, [R22+URZ+0x13220], R5 ;  /* 0x01322005160085a7 */ /* 0x000e64000800007f */
[----:B-1----:R-:W-:Y:S05]  /*18610*/  @!P0 BRA `(.L_x_538) ;  /* 0xfffffffc00f08947 */ /* 0x002fea000383ffff */
[----:B------:R-:W-:Y:S05]  /*18620*/  BRA `(.L_x_689) ;  /* 0xffffff9800207947 */ /* 0x000fea000383ffff */
.L_x_542:
[----:B0-----:R0:W1:Y:S02]  /*18630*/  SYNCS.PHASECHK.TRANS64.TRYWAIT P0, [R5+URZ+0x132a0], R9 ;  /* 0x0132a009050075a7 */ /* 0x001064000800017f */
[----:B-1----:R-:W-:Y:S05]  /*18640*/  @!P0 NANOSLEEP.SYNCS 0x989680 ;  /* 0x009896800000895d */ /* 0x002fea0003900000 */
[----:B------:R-:W1:Y:S02]  /*18650*/  @!P0 SYNCS.PHASECHK.TRANS64 P0, [R5+URZ+0x132a0], R9 ;  /* 0x0132a009050085a7 */ /* 0x000e64000800007f */
[----:B-1----:R-:W-:Y:S05]  /*18660*/  @!P0 BRA `(.L_x_542) ;  /* 0xfffffffc00f08947 */ /* 0x002fea000383ffff */
[----:B------:R-:W-:Y:S05]  /*18670*/  BRA `(.L_x_690) ;  /* 0xffffff9800407947 */ /* 0x000fea000383ffff */
.L_x_547:
[----:B-1----:R1:W2:Y:S02]  /*18680*/  SYNCS.PHASECHK.TRANS64.TRYWAIT P0, [R5+URZ+0x132c0], R9 ;  /* 0x0132c009050075a7 */ /* 0x0022a4000800017f */
[----:B--2---:R-:W-:Y:S05]  /*18690*/  @!P0 NANOSLEEP.SYNCS 0x989680 ;  /* 0x009896800000895d */ /* 0x004fea0003900000 */
[----:B------:R-:W2:Y:S02]  /*186a0*/  @!P0 SYNCS.PHASECHK.TRANS64 P0, [R5+URZ+0x132c0], R9 ;  /* 0x0132c009050085a7 */ /* 0x000ea4000800007f */
[----:B--2---:R-:W-:Y:S05]  /*186b0*/  @!P0 BRA `(.L_x_547) ;  /* 0xfffffffc00f08947 */ /* 0x004fea000383ffff */
[----:B------:R-:W-:Y:S05]  /*186c0*/  BRA `(.L_x_691) ;  /* 0xffffff9800c07947 */ /* 0x000fea000383ffff */
.L_x_554:
[----:B0-----:R0:W1:Y:S02]  /*186d0*/  SYNCS.PHASECHK.TRANS64.TRYWAIT P1, [R5+URZ+0x132a0], R6 ;  /* 0x0132a006050075a7 */ /* 0x001064000802017f */
[----:B-1----:R-:W-:Y:S05]  /*186e0*/  @!P1 NANOSLEEP.SYNCS 0x989680 ;  /* 0x009896800000995d */ /* 0x002fea0003900000 */
[----:B------:R-:W1:Y:S02]  /*186f0*/  @!P1 SYNCS.PHASECHK.TRANS64 P1, [R5+URZ+0x132a0], R6 ;  /* 0x0132a006050095a7 */ /* 0x000e64000802007f */
[----:B-1----:R-:W-:Y:S05]  /*18700*/  @!P1 BRA `(.L_x_554) ;  /* 0xfffffffc00f09947 */ /* 0x002fea000383ffff */
[----:B------:R-:W-:Y:S05]  /*18710*/  BRA `(.L_x_692) ;  /* 0xffffff9c00947947 */ /* 0x000fea000383ffff */
.L_x_559:
[----:B-1----:R1:W2:Y:S02]  /*18720*/  SYNCS.PHASECHK.TRANS64.TRYWAIT P1, [R5+URZ+0x132c0], R6 ;  /* 0x0132c006050075a7 */ /* 0x0022a4000802017f */
[----:B--2---:R-:W-:Y:S05]  /*18730*/  @!P1 NANOSLEEP.SYNCS 0x989680 ;  /* 0x009896800000995d */ /* 0x004fea0003900000 */
[----:B------:R-:W2:Y:S02]  /*18740*/  @!P1 SYNCS.PHASECHK.TRANS64 P1, [R5+URZ+0x132c0], R6 ;  /* 0x0132c006050095a7 */ /* 0x000ea4000802007f */
[----:B--2---:R-:W-:Y:S05]  /*18750*/  @!P1 BRA `(.L_x_559) ;  /* 0xfffffffc00f09947 */ /* 0x004fea000383ffff */
[----:B------:R-:W-:Y:S05]  /*18760*/  BRA `(.L_x_693) ;  /* 0xffffffa000107947 */ /* 0x000fea000383ffff */
.L_x_574:
[----:B------:R-:W0:Y:S01]  /*18770*/  S2R R21, SR_TID.X ;  /* 0x0000000000157919 */ /* 0x000e220000002100 */
[----:B------:R-:W-:Y:S01]  /*18780*/  BSSY B0, `(.L_x_694) ;  /* 0x000000a000007945 */ /* 0x000fe20003800000 */
[----:B------:R-:W-:Y:S01]  /*18790*/  MOV R11, 0x1f ;  /* 0x0000001f000b7802 */ /* 0x000fe20000000f00 */
[----:B------:R-:W-:Y:S01]  /*187a0*/  IMAD.MOV.U32 R15, RZ, RZ, -0x1 ;  /* 0xffffffffff0f7424 */ /* 0x000fe200078e00ff */
[----:B0-----:R-:W-:-:S04]  /*187b0*/  SHF.R.U32.HI R12, RZ, 0x5, R21 ;  /* 0x00000005ff0c7819 */ /* 0x001fc80000011615 */
[----:B------:R-:W-:-:S05]  /*187c0*/  LOP3.LUT R12, R12, 0x3, RZ, 0xc0, !PT ;  /* 0x000000030c0c7812 */ /* 0x000fca00078ec0ff */
[----:B-1----:R-:W-:Y:S02]  /*187d0*/  IMAD.MOV.U32 R13, RZ, RZ, R12 ;  /* 0x000000ffff0d7224 */ /* 0x002fe400078e000c */
[----:B------:R-:W-:-:S07]  /*187e0*/  IMAD.MOV.U32 R12, RZ, RZ, RZ ;  /* 0x000000ffff0c7224 */ /* 0x000fce00078e00ff */
[----:B-----5:R-:W-:Y:S05]  /*187f0*/  WARPSYNC.COLLECTIVE R15, `(.L_x_695) ;  /* 0x000000000f087348 */ /* 0x020fea0003c00000 */
[----:B------:R0:W1:Y:S02]  /*18800*/  SHFL.IDX P6, R14, R13, R12, R11 ;  /* 0x0000000c0d0e7389 */ /* 0x00006400000c000b */
[----:B01---5:R-:W-:Y:S01]  /*18810*/  ENDCOLLECTIVE ;  /* 0x000000000000791b */ /* 0x023fe20003800000 */
.L_x_695:
[----:B------:R-:W-:Y:S05]  /*18820*/  BSYNC B0 ;  /* 0x0000000000007941 */ /* 0x000fea0003800000 */
.L_x_694:
[----:B------:R-:W-:Y:S05]  /*18830*/  BRA `(.L_x_696) ;  /* 0xffffffac00887947 */ /* 0x000fea000383ffff */
.L_x_577:
[----:B0-----:R-:W2:Y:S02]  /*18840*/  LDL R0, [R1+0x50] ;  /* 0x0000500001007983 */ /* 0x001ea40000100800 */
[----:B--2---:R0:W2:Y:S02]  /*18850*/  SYNCS.PHASECHK.TRANS64.TRYWAIT P0, [R6+URZ+0x13280], R0 ;  /* 0x01328000060075a7 */ /* 0x0040a4000800017f */
[----:B--2---:R-:W-:Y:S05]  /*18860*/  @!P0 NANOSLEEP.SYNCS 0x989680 ;  /* 0x009896800000895d */ /* 0x004fea0003900000 */
[----:B------:R-:W2:Y:S02]  /*18870*/  @!P0 SYNCS.PHASECHK.TRANS64 P0, [R6+URZ+0x13280], R0 ;  /* 0x01328000060085a7 */ /* 0x000ea4000800007f */
[----:B--2---:R-:W-:Y:S05]  /*18880*/  @!P0 BRA `(.L_x_577) ;  /* 0xfffffffc00ec8947 */ /* 0x004fea000383ffff */
[----:B------:R-:W-:Y:S05]  /*18890*/  BRA `(.L_x_697) ;  /* 0xffffffac00a87947 */ /* 0x000fea000383ffff */
.L_x_578:
        /* <DEDUP_REMOVED lines=8> */
.L_x_699:
[----:B------:R-:W-:Y:S05]  /*18920*/  BSYNC B0 ;  /* 0x0000000000007941 */ /* 0x000fea0003800000 */
.L_x_698:
        /* <DEDUP_REMOVED lines=8> */
.L_x_700:
[----:B------:R-:W-:Y:S01]  /*189b0*/  IMAD.MOV.U32 R13, RZ, RZ, R2 ;  /* 0x000000ffff0d7224 */ /* 0x000fe200078e0002 */
[----:B------:R-:W-:Y:S01]  /*189c0*/  MOV R12, 0x1 ;  /* 0x00000001000c7802 */ /* 0x000fe20000000f00 */
[----:B------:R-:W-:-:S07]  /*189d0*/  IMAD.MOV.U32 R3, RZ, RZ, R14 ;  /* 0x000000ffff037224 */ /* 0x000fce00078e000e */
[----:B------:R-:W-:Y:S05]  /*189e0*/  WARPSYNC.COLLECTIVE R15, `(.L_x_701) ;  /* 0x000000000f087348 */ /* 0x000fea0003c00000 */
[----:B------:R0:W1:Y:S02]  /*189f0*/  SHFL.IDX P6, R14, R13, R12, R11 ;  /* 0x0000000c0d0e7389 */ /* 0x00006400000c000b */
[----:B01----:R-:W-:Y:S01]  /*18a00*/  ENDCOLLECTIVE ;  /* 0x000000000000791b */ /* 0x003fe20003800000 */
.L_x_701:
[----:B------:R-:W-:Y:S01]  /*18a10*/  IADD3 R26, P1, R21, R3, RZ ;  /* 0x00000003151a7210 */ /* 0x000fe20007f3e0ff */
[----:B------:R-:W-:-:S04]  /*18a20*/  IMAD.IADD R3, R22, 0x1, R20 ;  /* 0x0000000116037824 */ /* 0x000fc800078e0214 */
[----:B------:R-:W-:Y:S01]  /*18a30*/  IMAD.X R27, RZ, RZ, R10, P1 ;  /* 0x000000ffff1b7224 */ /* 0x000fe200008e060a */
[----:B------:R-:W-:Y:S01]  /*18a40*/  ISETP.LT.OR P1, PT, R7, 0x1, P0 ;  /* 0x000000010700780c */ /* 0x000fe20000721670 */
[----:B------:R-:W-:-:S12]  /*18a50*/  IMAD.MOV.U32 R13, RZ, RZ, R0 ;  /* 0x000000ffff0d7224 */ /* 0x000fd800078e0000 */
        /* <DEDUP_REMOVED lines=8> */
.L_x_702:
[----:B------:R-:W-:Y:S01]  /*18ae0*/  MOV R13, R2 ;  /* 0x00000002000d7202 */ /* 0x000fe20000000f00 */
[----:B------:R-:W-:Y:S02]  /*18af0*/  IMAD.MOV.U32 R12, RZ, RZ, 0x2 ;  /* 0x00000002ff0c7424 */ /* 0x000fe400078e00ff */
[----:B------:R-:W-:-:S07]  /*18b00*/  IMAD.MOV.U32 R10, RZ, RZ, R14 ;  /* 0x000000ffff0a7224 */ /* 0x000fce00078e000e */
[----:B------:R-:W-:Y:S05]  /*18b10*/  WARPSYNC.COLLECTIVE R15, `(.L_x_703) ;  /* 0x000000000f087348 */ /* 0x000fea0003c00000 */
[----:B------:R0:W1:Y:S02]  /*18b20*/  SHFL.IDX P6, R14, R13, R12, R11 ;  /* 0x0000000c0d0e7389 */ /* 0x00006400000c000b */
[----:B01----:R-:W-:Y:S01]  /*18b30*/  ENDCOLLECTIVE ;  /* 0x000000000000791b */ /* 0x003fe20003800000 */
.L_x_703:
        /* <DEDUP_REMOVED lines=12> */
.L_x_704:
[----:B------:R-:W-:-:S05]  /*18c00*/  IMAD.MOV.U32 R10, RZ, RZ, R14 ;  /* 0x000000ffff0a7224 */ /* 0x000fca00078e000e */
[----:B------:R-:W-:-:S04]  /*18c10*/  IADD3 R26, P1, R21, R10, RZ ;  /* 0x0000000a151a7210 */ /* 0x000fc80007f3e0ff */
[----:B------:R-:W-:Y:S02]  /*18c20*/  IADD3.X R27, RZ, R20, RZ, P1, !PT ;  /* 0x00000014ff1b7210 */ /* 0x000fe40000ffe4ff */
[----:B------:R-:W-:-:S13]  /*18c30*/  ISETP.LT.OR P1, PT, R7, 0x41, P0 ;  /* 0x000000410700780c */ /* 0x000fda0000721670 */
[----:B------:R-:W-:Y:S01]  /*18c40*/  @!PT LDS RZ, [RZ] ;  /* 0x00000000fffff984 */ /* 0x000fe20000000800 */
[----:B------:R-:W-:Y:S01]  /*18c50*/  @!PT LDS RZ, [RZ] ;  /* 0x00000000fffff984 */ /* 0x000fe20000000800 */
[----:B------:R-:W-:Y:S01]  /*18c60*/  @!PT LDS RZ, [RZ] ;  /* 0x00000000fffff984 */ /* 0x000fe20000000800 */
[----:B------:R0:W-:Y:S04]  /*18c70*/  LDGSTS.E.BYPASS.LTC128B.128 [R3+0x7000], desc[UR40][R26.64], !P1 ;  /* 0x070000001a037fae */ /* 0x0001e8000c901d68 */
[----:B------:R0:W5:Y:S01]  /*18c80*/  LDL.LU R27, [R1+0x30] ;  /* 0x00003000011b7983 */ /* 0x0001620000300800 */
[----:B------:R-:W-:Y:S01]  /*18c90*/  IMAD.MOV.U32 R13, RZ, RZ, R2 ;  /* 0x000000ffff0d7224 */ /* 0x000fe200078e0002 */
[C---:B------:R-:W-:Y:S01]  /*18ca0*/  ISETP.GE.AND P3, PT, R7.reuse, 0x81, PT ;  /* 0x000000810700780c */ /* 0x040fe20003f66270 */
[----:B------:R-:W-:Y:S01]  /*18cb0*/  IMAD.MOV.U32 R12, RZ, RZ, 0x3 ;  /* 0x00000003ff0c7424 */ /* 0x000fe200078e00ff */
[C---:B------:R-:W-:Y:S02]  /*18cc0*/  ISETP.GE.AND P4, PT, R7.reuse, 0x21, PT ;  /* 0x000000210700780c */ /* 0x040fe40003f86270 */
[----:B------:R-:W-:-:S13]  /*18cd0*/  ISETP.GE.AND P2, PT, R7, 0x61, PT ;  /* 0x000000610700780c */ /* 0x000fda0003f46270 */
[----:B0----5:R-:W-:Y:S05]  /*18ce0*/  WARPSYNC.COLLECTIVE R15, `(.L_x_705) ;  /* 0x000000000f087348 */ /* 0x021fea0003c00000 */
[----:B------:R1:W2:Y:S02]  /*18cf0*/  SHFL.IDX P6, R14, R13, R12, R11 ;  /* 0x0000000c0d0e7389 */ /* 0x0002a400000c000b */
[----:B012--5:R-:W-:Y:S01]  /*18d00*/  ENDCOLLECTIVE ;  /* 0x000000000000791b */ /* 0x027fe20003800000 */
.L_x_705:
[----:B------:R-:W-:Y:S02]  /*18d10*/  IMAD.MOV.U32 R13, RZ, RZ, R0 ;  /* 0x000000ffff0d7224 */ /* 0x000fe400078e0000 */
[----:B------:R-:W-:-:S07]  /*18d20*/  IMAD.MOV.U32 R2, RZ, RZ, R14 ;  /* 0x000000ffff027224 */ /* 0x000fce00078e000e */
[----:B------:R-:W-:Y:S05]  /*18d30*/  WARPSYNC.COLLECTIVE R15, `(.L_x_706) ;  /* 0x000000000f087348 */ /* 0x000fea0003c00000 */
[----:B------:R0:W1:Y:S02]  /*18d40*/  SHFL.IDX P6, R14, R13, R12, R11 ;  /* 0x0000000c0d0e7389 */ /* 0x00006400000c000b */
[----:B01----:R-:W-:Y:S01]  /*18d50*/  ENDCOLLECTIVE ;  /* 0x000000000000791b */ /* 0x003fe20003800000 */
.L_x_706:
[----:B------:R-:W-:Y:S02]  /*18d60*/  IMAD.MOV.U32 R13, RZ, RZ, R25 ;  /* 0x000000ffff0d7224 */ /* 0x000fe400078e0019 */
[----:B------:R-:W-:Y:S01]  /*18d70*/  IMAD.MOV.U32 R12, RZ, RZ, RZ ;  /* 0x000000ffff0c7224 */ /* 0x000fe200078e00ff */
[----:B------:R-:W-:-:S07]  /*18d80*/  MOV R0, R14 ;  /* 0x0000000e00007202 */ /* 0x000fce0000000f00 */
[----:B------:R-:W-:Y:S05]  /*18d90*/  WARPSYNC.COLLECTIVE R15, `(.L_x_707) ;  /* 0x000000000f087348 */ /* 0x000fea0003c00000 */
[----:B------:R0:W1:Y:S02]  /*18da0*/  SHFL.IDX P6, R14, R13, R12, R11 ;  /* 0x0000000c0d0e7389 */ /* 0x00006400000c000b */
[----:B01----:R-:W-:Y:S01]  /*18db0*/  ENDCOLLECTIVE ;  /* 0x000000000000791b */ /* 0x003fe20003800000 */
.L_x_707:
[----:B------:R-:W-:-:S05]  /*18dc0*/  IADD3 R20, P1, R21, R0, RZ ;  /* 0x0000000015147210 */ /* 0x000fca0007f3e0ff */
[----:B------:R-:W-:Y:S01]  /*18dd0*/  IMAD.X R21, RZ, RZ, R2, P1 ;  /* 0x000000ffff157224 */ /* 0x000fe200008e0602 */
[----:B------:R-:W-:Y:S02]  /*18de0*/  ISETP.LT.OR P1, PT, R7, 0x61, P0 ;  /* 0x000000610700780c */ /* 0x000fe40000721670 */
[----:B------:R-:W-:-:S11]  /*18df0*/  MOV R13, R28 ;  /* 0x0000001c000d7202 */ /* 0x000fd60000000f00 */
        /* <DEDUP_REMOVED lines=9> */
.L_x_708:
[----:B------:R-:W-:Y:S01]  /*18e90*/  IMAD.MOV.U32 R10, RZ, RZ, R14 ;  /* 0x000000ffff0a7224 */ /* 0x000fe200078e000e */
[----:B------:R-:W-:-:S04]  /*18ea0*/  LOP3.LUT R27, R27, 0xfffffff7, RZ, 0xc0, !PT ;  /* 0xfffffff71b1b7812 */ /* 0x000fc800078ec0ff */
[----:B------:R-:W-:-:S05]  /*18eb0*/  @P3 LOP3.LUT R27, R27, 0x8, RZ, 0xfc, !PT ;  /* 0x000000081b1b3812 */ /* 0x000fca00078efcff */
[----:B------:R0:W-:Y:S01]  /*18ec0*/  STL [R1+0x30], R27 ;  /* 0x0000301b01007387 */ /* 0x0001e20000100800 */
[----:B------:R-:W-:Y:S05]  /*18ed0*/  BRA `(.L_x_709) ;  /* 0xffffffac00907947 */ /* 0x000fea000383ffff */
.L_x_583:
[----:B----4-:R-:W4:Y:S02]  /*18ee0*/  LDL R0, [R1+0x50] ;  /* 0x0000500001007983 */ /* 0x010f240000100800 */
[----:B----4-:R4:W0:Y:S02]  /*18ef0*/  SYNCS.PHASECHK.TRANS64.TRYWAIT P0, [R6+URZ+0x13240], R0 ;  /* 0x01324000060075a7 */ /* 0x010824000800017f */
[----:B0-----:R-:W-:Y:S05]  /*18f00*/  @!P0 NANOSLEEP.SYNCS 0x989680 ;  /* 0x009896800000895d */ /* 0x001fea0003900000 */
[----:B------:R-:W0:Y:S02]  /*18f10*/  @!P0 SYNCS.PHASECHK.TRANS64 P0, [R6+URZ+0x13240], R0 ;  /* 0x01324000060085a7 */ /* 0x000e24000800007f */
[----:B0-----:R-:W-:Y:S05]  /*18f20*/  @!P0 BRA `(.L_x_583) ;  /* 0xfffffffc00ec8947 */ /* 0x001fea000383ffff */
[----:B------:R-:W-:Y:S05]  /*18f30*/  BRA `(.L_x_710) ;  /* 0xffffffac00f07947 */ /* 0x000fea000383ffff */
.L_x_584:
[----:B------:R-:W-:Y:S01]  /*18f40*/  BSSY B0, `(.L_x_711) ;  /* 0x0000008000007945 */ /* 0x000fe20003800000 */
[----:B------:R-:W-:Y:S01]  /*18f50*/  IMAD.MOV.U32 R13, RZ, RZ, R2 ;  /* 0x000000ffff0d7224 */ /* 0x000fe200078e0002 */
[----:B------:R-:W-:Y:S01]  /*18f60*/  MOV R15, 0xffffffff ;  /* 0xffffffff000f7802 */ /* 0x000fe20000000f00 */
[----:B------:R-:W-:Y:S02]  /*18f70*/  IMAD.MOV.U32 R12, RZ, RZ, RZ ;  /* 0x000000ffff0c7224 */ /* 0x000fe400078e00ff */
[----:B------:R-:W-:-:S07]  /*18f80*/  IMAD.MOV.U32 R11, RZ, RZ, 0x1c1f ;  /* 0x00001c1fff0b7424 */ /* 0x000fce00078e00ff */
[----:B01----:R-:W-:Y:S05]  /*18f90*/  WARPSYNC.COLLECTIVE R15, `(.L_x_712) ;  /* 0x000000000f087348 */ /* 0x003fea0003c00000 */
[----:B-1----:R1:W2:Y:S02]  /*18fa0*/  SHFL.IDX P6, R14, R13, R12, R11 ;  /* 0x0000000c0d0e7389 */ /* 0x0022a400000c000b */
[----:B012---:R-:W-:Y:S01]  /*18fb0*/  ENDCOLLECTIVE ;  /* 0x000000000000791b */ /* 0x007fe20003800000 */
.L_x_712:
[----:B------:R-:W-:Y:S05]  /*18fc0*/  BSYNC B0 ;  /* 0x0000000000007941 */ /* 0x000fea0003800000 */
.L_x_711:
[----:B------:R-:W0:Y:S01]  /*18fd0*/  S2R R20, SR_TID.X ;  /* 0x0000000000147919 */ /* 0x000e220000002100 */
[----:B------:R-:W-:Y:S01]  /*18fe0*/  IMAD.MOV.U32 R13, RZ, RZ, R0 ;  /* 0x000000ffff0d7224 */ /* 0x000fe200078e0000 */
[----:B------:R-:W1:Y:S01]  /*18ff0*/  LDC R21, c[0x0][0x2f4] ;  /* 0x0000bd00ff157b82 */ /* 0x000e620000000800 */
[----:B------:R-:W-:Y:S02]  /*19000*/  IMAD.MOV.U32 R12, RZ, RZ, RZ ;  /* 0x000000ffff0c7224 */ /* 0x000fe400078e00ff */
[----:B------:R-:W-:Y:S02]  /*19010*/  IMAD.MOV.U32 R11, RZ, RZ, 0x1c1f ;  /* 0x00001c1fff0b7424 */ /* 0x000fe400078e00ff */
[----:B------:R-:W-:Y:S02]  /*19020*/  IMAD.MOV.U32 R15, RZ, RZ, -0x1 ;  /* 0xffffffffff0f7424 */ /* 0x000fe400078e00ff */
[----:B------:R-:W-:-:S07]  /*19030*/  IMAD.MOV.U32 R4, RZ, RZ, R14 ;  /* 0x000000ffff047224 */ /* 0x000fce00078e000e */
[----:B01----:R-:W-:Y:S05]  /*19040*/  WARPSYNC.COLLECTIVE R15, `(.L_x_713) ;  /* 0x000000000f087348 */ /* 0x003fea0003c00000 */
[----:B------:R2:W3:Y:S02]  /*19050*/  SHFL.IDX P6, R14, R13, R12, R11 ;  /* 0x0000000c0d0e7389 */ /* 0x0004e400000c000b */
[----:B0123--:R-:W-:Y:S01]  /*19060*/  ENDCOLLECTIVE ;  /* 0x000000000000791b */ /* 0x00ffe20003800000 */
.L_x_713:
[----:B------:R-:W-:Y:S01]  /*19070*/  IMAD.MOV.U32 R13, RZ, RZ, R2 ;  /* 0x000000ffff0d7224 */ /* 0x000fe200078e0002 */
[----:B------:R-:W-:Y:S02]  /*19080*/  MOV R12, 0x1 ;  /* 0x00000001000c7802 */ /* 0x000fe40000000f00 */
[----:B------:R-:W-:Y:S01]  /*19090*/  SHF.L.U32 R20, R20, 0x4, RZ ;  /* 0x0000000414147819 */ /* 0x000fe200000006ff */
[----:B------:R-:W-:-:S03]  /*190a0*/  IMAD.MOV.U32 R5, RZ, RZ, R14 ;  /* 0x000000ffff057224 */ /* 0x000fc600078e000e */
[----:B------:R-:W-:-:S07]  /*190b0*/  LOP3.LUT R20, R20, 0x30, RZ, 0xc0, !PT ;  /* 0x0000003014147812 */ /* 0x000fce00078ec0ff */
[----:B------:R-:W-:Y:S05]  /*190c0*/  WARPSYNC.COLLECTIVE R15, `(.L_x_714) ;  /* 0x000000000f087348 */ /* 0x000fea0003c00000 */
[----:B------:R0:W1:Y:S02]  /*190d0*/  SHFL.IDX P6, R14, R13, R12, R11 ;  /* 0x0000000c0d0e7389 */ /* 0x00006400000c000b */
[----:B01----:R-:W-:Y:S01]  /*190e0*/  ENDCOLLECTIVE ;  /* 0x000000000000791b */ /* 0x003fe20003800000 */
.L_x_714:
[C---:B------:R-:W-:Y:S02]  /*190f0*/  @P5 IADD3 R5, P0, R20.reuse, R5, RZ ;  /* 0x0000000514055210 */ /* 0x040fe40007f1e0ff */
[----:B------:R-:W-:-:S03]  /*19100*/  ISETP.GE.AND P3, PT, R20, R21, PT ;  /* 0x000000151400720c */ /* 0x000fc60003f66270 */
        /* <DEDUP_REMOVED lines=13> */
.L_x_715:
[----:B------:R-:W-:Y:S01]  /*191e0*/  MOV R13, R2 ;  /* 0x00000002000d7202 */ /* 0x000fe20000000f00 */
[----:B------:R-:W-:Y:S02]  /*191f0*/  IMAD.MOV.U32 R12, RZ, RZ, 0x2 ;  /* 0x00000002ff0c7424 */ /* 0x000fe400078e00ff */
[----:B------:R-:W-:-:S07]  /*19200*/  IMAD.MOV.U32 R5, RZ, RZ, R14 ;  /* 0x000000ffff057224 */ /* 0x000fce00078e000e */
[----:B------:R-:W-:Y:S05]  /*19210*/  WARPSYNC.COLLECTIVE R15, `(.L_x_716) ;  /* 0x000000000f087348 */ /* 0x000fea0003c00000 */
[----:B------:R0:W1:Y:S02]  /*19220*/  SHFL.IDX P6, R14, R13, R12, R11 ;  /* 0x0000000c0d0e7389 */ /* 0x00006400000c000b */
[----:B01----:R-:W-:Y:S01]  /*19230*/  ENDCOLLECTIVE ;  /* 0x000000000000791b */ /* 0x003fe20003800000 */
.L_x_716:
        /* <DEDUP_REMOVED lines=14> */
.L_x_717:
[----:B------:R-:W-:Y:S02]  /*19320*/  IMAD.MOV.U32 R13, RZ, RZ, R2 ;  /* 0x000000ffff0d7224 */ /* 0x000fe400078e0002 */
[----:B------:R-:W-:Y:S02]  /*19330*/  IMAD.MOV.U32 R12, RZ, RZ, 0x3 ;  /* 0x00000003ff0c7424 */ /* 0x000fe400078e00ff */
[----:B------:R-:W-:-:S07]  /*19340*/  IMAD.MOV.U32 R5, RZ, RZ, R14 ;  /* 0x000000ffff057224 */ /* 0x000fce00078e000e */
[----:B------:R-:W-:Y:S05]  /*19350*/  WARPSYNC.COLLECTIVE R15, `(.L_x_718) ;  /* 0x000000000f087348 */ /* 0x000fea0003c00000 */
[----:B------:R0:W1:Y:S02]  /*19360*/  SHFL.IDX P6, R14, R13, R12, R11 ;  /* 0x0000000c0d0e7389 */ /* 0x00006400000c000b */
[----:B01----:R-:W-:Y:S01]  /*19370*/  ENDCOLLECTIVE ;  /* 0x000000000000791b */ /* 0x003fe20003800000 */
.L_x_718:
[----:B------:R-:W-:-:S04]  /*19380*/  @P1 IADD3 R5, P0, R20, R5, RZ ;  /* 0x0000000514051210 */ /* 0x000fc80007f1e0ff */
[----:B------:R-:W-:-:S04]  /*19390*/  @P1 IADD3.X R4, RZ, R4, RZ, P0, !PT ;  /* 0x00000004ff041210 */ /* 0x000fc800007fe4ff */
[----:B------:R-:W-:Y:S01]  /*193a0*/  @P1 LOP3.LUT R5, R5, R4, RZ, 0x3c, !PT ;  /* 0x0000000405051212 */ /* 0x000fe200078e3cff */
[----:B------:R-:W-:-:S03]  /*193b0*/  IMAD.MOV.U32 R13, RZ, RZ, R0 ;  /* 0x000000ffff0d7224 */ /* 0x000fc600078e0000 */
[----:B------:R-:W-:-:S04]  /*193c0*/  @P1 LOP3.LUT R4, R5, R4, RZ, 0x3c, !PT ;  /* 0x0000000405041212 */ /* 0x000fc800078e3cff */
[----:B------:R-:W-:Y:S01]  /*193d0*/  @P1 LOP3.LUT R5, R5, R4, RZ, 0x3c, !PT ;  /* 0x0000000405051212 */ /* 0x000fe200078e3cff */
[----:B------:R-:W-:-:S04]  /*193e0*/  IMAD.MOV.U32 R2, RZ, RZ, R14 ;  /* 0x000000ffff027224 */ /* 0x000fc800078e000e */
[----:B------:R-:W-:Y:S01]  /*193f0*/  @!PT LDS RZ, [RZ] ;  /* 0x00000000fffff984 */ /* 0x000fe20000000800 */
[----:B------:R-:W-:Y:S01]  /*19400*/  @!PT LDS RZ, [RZ] ;  /* 0x00000000fffff984 */ /* 0x000fe20000000800 */
[----:B------:R-:W-:Y:S01]  /*19410*/  @!PT LDS RZ, [RZ] ;  /* 0x00000000fffff984 */ /* 0x000fe20000000800 */
[----:B------:R0:W-:Y:S03]  /*19420*/  @P1 LDGSTS.E.BYPASS.LTC128B.128 [R3+0xf000], desc[UR40][R4.64], !P3 ;  /* 0x0f00000004031fae */ /* 0x0001e6000d901d68 */
[----:B0-----:R-:W-:Y:S05]  /*19430*/  WARPSYNC.COLLECTIVE R15, `(.L_x_719) ;  /* 0x000000000f087348 */ /* 0x001fea0003c00000 */
[----:B------:R1:W2:Y:S02]  /*19440*/  SHFL.IDX P6, R14, R13, R12, R11 ;  /* 0x0000000c0d0e7389 */ /* 0x0002a400000c000b */
[----:B012---:R-:W-:Y:S01]  /*19450*/  ENDCOLLECTIVE ;  /* 0x000000000000791b */ /* 0x007fe20003800000 */
.L_x_719:
[----:B------:R-:W-:Y:S01]  /*19460*/  IMAD.MOV.U32 R13, RZ, RZ, R7 ;  /* 0x000000ffff0d7224 */ /* 0x000fe200078e0007 */
[----:B------:R-:W-:Y:S02]  /*19470*/  MOV R12, RZ ;  /* 0x000000ff000c7202 */ /* 0x000fe40000000f00 */
[----:B------:R-:W-:-:S07]  /*19480*/  MOV R0, R14 ;  /* 0x0000000e00007202 */ /* 0x000fce0000000f00 */
[----:B------:R-:W-:Y:S05]  /*19490*/  WARPSYNC.COLLECTIVE R15, `(.L_x_720) ;  /* 0x000000000f087348 */ /* 0x000fea0003c00000 */
[----:B------:R0:W1:Y:S02]  /*194a0*/  SHFL.IDX P6, R14, R13, R12, R11 ;  /* 0x0000000c0d0e7389 */ /* 0x00006400000c000b */
[----:B01----:R-:W-:Y:S01]  /*194b0*/  ENDCOLLECTIVE ;  /* 0x000000000000791b */ /* 0x003fe20003800000 */
.L_x_720:
[----:B------:R-:W-:-:S05]  /*194c0*/  @P2 IADD3 R0, P0, R20, R0, RZ ;  /* 0x0000000014002210 */ /* 0x000fca0007f1e0ff */
[----:B------:R-:W-:Y:S02]  /*194d0*/  @P2 IMAD.MOV.U32 R4, RZ, RZ, R0 ;  /* 0x000000ffff042224 */ /* 0x000fe400078e0000 */
[----:B------:R-:W-:-:S04]  /*194e0*/  @P2 IMAD.X R2, RZ, RZ, R2, P0 ;  /* 0x000000ffff022224 */ /* 0x000fc800000e0602 */
[----:B------:R-:W-:Y:S02]  /*194f0*/  @P2 IMAD.MOV.U32 R5, RZ, RZ, R2 ;  /* 0x000000ffff052224 */ /* 0x000fe400078e0002 */
[----:B------:R-:W-:-:S03]  /*19500*/  IMAD.MOV.U32 R13, RZ, RZ, R8 ;  /* 0x000000ffff0d7224 */ /* 0x000fc600078e0008 */
        /* <DEDUP_REMOVED lines=8> */
.L_x_721:
[----:B------:R-:W-:Y:S01]  /*19590*/  IMAD.MOV.U32 R4, RZ, RZ, R14 ;  /* 0x000000ffff047224 */ /* 0x000fe200078e000e */
[----:B------:R-:W-:Y:S06]  /*195a0*/  BRA `(.L_x_722) ;  /* 0xffffffac00807947 */ /* 0x000fec000383ffff */
.L_x_591:
[----:B------:R-:W-:Y:S01]  /*195b0*/  IMAD.MOV.U32 R13, RZ, RZ, R0 ;  /* 0x000000ffff0d7224 */ /* 0x000fe200078e0000 */
[----:B------:R-:W-:Y:S01]  /*195c0*/  MOV R12, RZ ;  /* 0x000000ff000c7202 */ /* 0x000fe20000000f00 */
[----:B------:R-:W-:Y:S02]  /*195d0*/  IMAD.MOV.U32 R11, RZ, RZ, 0x1c1f ;  /* 0x00001c1fff0b7424 */ /* 0x000fe400078e00ff */
[----:B------:R-:W-:Y:S02]  /*195e0*/  IMAD.MOV.U32 R15, RZ, RZ, -0x1 ;  /* 0xffffffffff0f7424 */ /* 0x000fe400078e00ff */
[----:B-----5:R-:W-:Y:S02]  /*195f0*/  IMAD R2, R23, R9, RZ ;  /* 0x0000000917027224 */ /* 0x020fe400078e02ff */
[----:B------:R-:W-:-:S07]  /*19600*/  IMAD R17, R17, 0xc0, R21 ;  /* 0x000000c011117824 */ /* 0x000fce00078e0215 */
[----:B------:R-:W-:Y:S05]  /*19610*/  WARPSYNC.COLLECTIVE R15, `(.L_x_723) ;  /* 0x000000000f087348 */ /* 0x000fea0003c00000 */
[----:B------:R0:W1:Y:S02]  /*19620*/  SHFL.IDX P6, R14, R13, R12, R11 ;  /* 0x0000000c0d0e7389 */ /* 0x00006400000c000b */
[----:B01----:R-:W-:Y:S01]  /*19630*/  ENDCOLLECTIVE ;  /* 0x000000000000791b */ /* 0x003fe20003800000 */
.L_x_723:
[C---:B------:R-:W-:Y:S01]  /*19640*/  VIADD R9, R17.reuse, 0x20 ;  /* 0x0000002011097836 */ /* 0x040fe20000000000 */
[----:B------:R-:W-:Y:S01]  /*19650*/  ISETP.GE.AND P2, PT, R17, R2, PT ;  /* 0x000000021100720c */ /* 0x000fe20003f46270 */
[----:B------:R-:W-:Y:S02]  /*19660*/  IMAD.MOV.U32 R13, RZ, RZ, R4 ;  /* 0x000000ffff0d7224 */ /* 0x000fe400078e0004 */
[----:B------:R-:W-:-:S10]  /*19670*/  IMAD.MOV.U32 R7, RZ, RZ, R14 ;  /* 0x000000ffff077224 */ /* 0x000fd400078e000e */
[----:B------:R-:W-:Y:S05]  /*19680*/  WARPSYNC.COLLECTIVE R15, `(.L_x_724) ;  /* 0x000000000f087348 */ /* 0x000fea0003c00000 */
[----:B------:R0:W1:Y:S02]  /*19690*/  SHFL.IDX P6, R14, R13, R12, R11 ;  /* 0x0000000c0d0e7389 */ /* 0x00006400000c000b */
[----:B01----:R-:W-:Y:S01]  /*196a0*/  ENDCOLLECTIVE ;  /* 0x000000000000791b */ /* 0x003fe20003800000 */
.L_x_724:
[----:B------:R-:W-:Y:S02]  /*196b0*/  IMAD.MOV.U32 R13, RZ, RZ, R0 ;  /* 0x000000ffff0d7224 */ /* 0x000fe400078e0000 */
[----:B------:R-:W-:Y:S01]  /*196c0*/  IMAD.MOV.U32 R12, RZ, RZ, 0x1 ;  /* 0x00000001ff0c7424 */ /* 0x000fe200078e00ff */
[----:B------:R-:W-:-:S07]  /*196d0*/  MOV R6, R14 ;  /* 0x0000000e00067202 */ /* 0x000fce0000000f00 */
[----:B------:R-:W-:Y:S05]  /*196e0*/  WARPSYNC.COLLECTIVE R15, `(.L_x_725) ;  /* 0x000000000f087348 */ /* 0x000fea0003c00000 */
[----:B------:R0:W1:Y:S02]  /*196f0*/  SHFL.IDX P6, R14, R13, R12, R11 ;  /* 0x0000000c0d0e7389 */ /* 0x00006400000c000b */
[----:B01----:R-:W-:Y:S01]  /*19700*/  ENDCOLLECTIVE ;  /* 0x000000000000791b */ /* 0x003fe20003800000 */
.L_x_725:
[----:B------:R-:W-:-:S05]  /*19710*/  @!P2 IADD3 R6, P1, R20, R6, RZ ;  /* 0x000000061406a210 */ /* 0x000fca0007f3e0ff */
[----:B------:R-:W-:Y:S01]  /*19720*/  @!P2 IMAD.X R7, RZ, RZ, R7, P1 ;  /* 0x000000ffff07a224 */ /* 0x000fe200008e0607 */
[----:B------:R-:W-:-:S04]  /*19730*/  ISETP.GE.AND P1, PT, R9, R2, PT ;  /* 0x000000020900720c */ /* 0x000fc80003f26270 */
[----:B------:R-:W-:Y:S01]  /*19740*/  @!PT LDS RZ, [RZ] ;  /* 0x00000000fffff984 */ /* 0x000fe20000000800 */
[----:B------:R-:W-:Y:S01]  /*19750*/  @!PT LDS RZ, [RZ] ;  /* 0x00000000fffff984 */ /* 0x000fe20000000800 */
[----:B------:R-:W-:Y:S01]  /*19760*/  @!PT LDS RZ, [RZ] ;  /* 0x00000000fffff984 */ /* 0x000fe20000000800 */
[----:B------:R0:W-:Y:S01]  /*19770*/  @!P2 LDGSTS.E.BYPASS.LTC128B.128 [R10+0xb000], desc[UR40][R6.64], !P0 ;  /* 0x0b000000060aafae */ /* 0x0001e2000c101d68 */
[----:B------:R-:W-:Y:S01]  /*19780*/  IMAD.MOV.U32 R13, RZ, RZ, R4 ;  /* 0x000000ffff0d7224 */ /* 0x000fe200078e0004 */
[----:B0-----:R-:W-:-:S07]  /*19790*/  MOV R6, R14 ;  /* 0x0000000e00067202 */ /* 0x001fce0000000f00 */
[----:B------:R-:W-:Y:S05]  /*197a0*/  WARPSYNC.COLLECTIVE R15, `(.L_x_726) ;  /* 0x000000000f087348 */ /* 0x000fea0003c00000 */
[----:B------:R0:W1:Y:S02]  /*197b0*/  SHFL.IDX P6, R14, R13, R12, R11 ;  /* 0x0000000c0d0e7389 */ /* 0x00006400000c000b */
[----:B01----:R-:W-:Y:S01]  /*197c0*/  ENDCOLLECTIVE ;  /* 0x000000000000791b */ /* 0x003fe20003800000 */
.L_x_726:
[----:B------:R-:W-:Y:S01]  /*197d0*/  MOV R13, R0 ;  /* 0x00000000000d7202 */ /* 0x000fe20000000f00 */
[----:B------:R-:W-:Y:S02]  /*197e0*/  IMAD.MOV.U32 R12, RZ, RZ, 0x2 ;  /* 0x00000002ff0c7424 */ /* 0x000fe400078e00ff */
[----:B------:R-:W-:-:S07]  /*197f0*/  IMAD.MOV.U32 R7, RZ, RZ, R14 ;  /* 0x000000ffff077224 */ /* 0x000fce00078e000e */
[----:B------:R-:W-:Y:S05]  /*19800*/  WARPSYNC.COLLECTIVE R15, `(.L_x_727) ;  /* 0x000000000f087348 */ /* 0x000fea0003c00000 */
[----:B------:R0:W1:Y:S02]  /*19810*/  SHFL.IDX P6, R14, R13, R12, R11 ;  /* 0x0000000c0d0e7389 */ /* 0x00006400000c000b */
[----:B01----:R-:W-:Y:S01]  /*19820*/  ENDCOLLECTIVE ;  /* 0x000000000000791b */ /* 0x003fe20003800000 */
.L_x_727:
        /* <DEDUP_REMOVED lines=10> */
[----:B0-----:R-:W-:-:S05]  /*198d0*/  VIADD R6, R17, 0x40 ;  /* 0x0000004011067836 */ /* 0x001fca0000000000 */
[----:B------:R-:W-:Y:S01]  /*198e0*/  ISETP.GE.AND P1, PT, R6, R2, PT ;  /* 0x000000020600720c */ /* 0x000fe20003f26270 */
[----:B------:R-:W-:-:S12]  /*198f0*/  IMAD.MOV.U32 R6, RZ, RZ, R14 ;  /* 0x000000ffff067224 */ /* 0x000fd800078e000e */
[----:B------:R-:W-:Y:S05]  /*19900*/  WARPSYNC.COLLECTIVE R15, `(.L_x_728) ;  /* 0x000000000f087348 */ /* 0x000fea0003c00000 */
[----:B------:R0:W1:Y:S02]  /*19910*/  SHFL.IDX P6, R14, R13, R12, R11 ;  /* 0x0000000c0d0e7389 */ /* 0x00006400000c000b */
[----:B01----:R-:W-:Y:S01]  /*19920*/  ENDCOLLECTIVE ;  /* 0x000000000000791b */ /* 0x003fe20003800000 */
.L_x_728:
[----:B------:R-:W-:Y:S02]  /*19930*/  IMAD.MOV.U32 R13, RZ, RZ, R0 ;  /* 0x000000ffff0d7224 */ /* 0x000fe400078e0000 */
[----:B------:R-:W-:Y:S02]  /*19940*/  IMAD.MOV.U32 R12, RZ, RZ, 0x3 ;  /* 0x00000003ff0c7424 */ /* 0x000fe400078e00ff */
[----:B------:R-:W-:-:S07]  /*19950*/  IMAD.MOV.U32 R7, RZ, RZ, R14 ;  /* 0x000000ffff077224 */ /* 0x000fce00078e000e */
[----:B------:R-:W-:Y:S05]  /*19960*/  WARPSYNC.COLLECTIVE R15, `(.L_x_729) ;  /* 0x000000000f087348 */ /* 0x000fea0003c00000 */
[----:B------:R0:W1:Y:S02]  /*19970*/  SHFL.IDX P6, R14, R13, R12, R11 ;  /* 0x0000000c0d0e7389 */ /* 0x00006400000c000b */
[----:B01----:R-:W-:Y:S01]  /*19980*/  ENDCOLLECTIVE ;  /* 0x000000000000791b */ /* 0x003fe20003800000 */
.L_x_729:
[----:B------:R-:W-:-:S04]  /*19990*/  @!P1 IADD3 R7, P2, R20, R7, RZ ;  /* 0x0000000714079210 */ /* 0x000fc80007f5e0ff */
[----:B------:R-:W-:-:S04]  /*199a0*/  @!P1 IADD3.X R6, RZ, R6, RZ, P2, !PT ;  /* 0x00000006ff069210 */ /* 0x000fc800017fe4ff */
[----:B------:R-:W-:Y:S01]  /*199b0*/  @!P1 LOP3.LUT R7, R7, R6, RZ, 0x3c, !PT ;  /* 0x0000000607079212 */ /* 0x000fe200078e3cff */
[----:B------:R-:W-:-:S03]  /*199c0*/  IMAD.MOV.U32 R13, RZ, RZ, R4 ;  /* 0x000000ffff0d7224 */ /* 0x000fc600078e0004 */
[----:B------:R-:W-:Y:S01]  /*199d0*/  @!P1 LOP3.LUT R6, R7, R6, RZ, 0x3c, !PT ;  /* 0x0000000607069212 */ /* 0x000fe200078e3cff */
[----:B------:R-:W-:-:S03]  /*199e0*/  VIADD R4, R17, 0x60 ;  /* 0x0000006011047836 */ /* 0x000fc60000000000 */
[----:B------:R-:W-:Y:S01]  /*199f0*/  @!P1 LOP3.LUT R7, R7, R6, RZ, 0x3c, !PT ;  /* 0x0000000607079212 */ /* 0x000fe200078e3cff */
[----:B------:R-:W-:-:S04]  /*19a00*/  IMAD.MOV.U32 R0, RZ, RZ, R14 ;  /* 0x000000ffff007224 */ /* 0x000fc800078e000e */
[----:B------:R-:W-:Y:S01]  /*19a10*/  @!PT LDS RZ, [RZ] ;  /* 0x00000000fffff984 */ /* 0x000fe20000000800 */
[----:B------:R-:W-:Y:S01]  /*19a20*/  @!PT LDS RZ, [RZ] ;  /* 0x00000000fffff984 */ /* 0x000fe20000000800 */
[----:B------:R-:W-:Y:S01]  /*19a30*/  @!PT LDS RZ, [RZ] ;  /* 0x00000000fffff984 */ /* 0x000fe20000000800 */
[----:B------:R0:W-:Y:S01]  /*19a40*/  @!P1 LDGSTS.E.BYPASS.LTC128B.128 [R10+0xc000], desc[UR40][R6.64], !P0 ;  /* 0x0c000000060a9fae */ /* 0x0001e2000c101d68 */
[----:B------:R-:W-:-:S13]  /*19a50*/  ISETP.GE.AND P1, PT, R4, R2, PT ;  /* 0x000000020400720c */ /* 0x000fda0003f26270 */
[----:B0-----:R-:W-:Y:S05]  /*19a60*/  WARPSYNC.COLLECTIVE R15, `(.L_x_730) ;  /* 0x000000000f087348 */ /* 0x001fea0003c00000 */
[----:B------:R1:W2:Y:S02]  /*19a70*/  SHFL.IDX P6, R14, R13, R12, R11 ;  /* 0x0000000c0d0e7389 */ /* 0x0002a400000c000b */
[----:B012---:R-:W-:Y:S01]  /*19a80*/  ENDCOLLECTIVE ;  /* 0x000000000000791b */ /* 0x007fe20003800000 */
.L_x_730:
[----:B------:R-:W-:Y:S02]  /*19a90*/  IMAD.MOV.U32 R13, RZ, RZ, R3 ;  /* 0x000000ffff0d7224 */ /* 0x000fe400078e0003 */
[----:B------:R-:W-:Y:S01]  /*19aa0*/  IMAD.MOV.U32 R12, RZ, RZ, RZ ;  /* 0x000000ffff0c7224 */ /* 0x000fe200078e00ff */
[----:B------:R-:W-:-:S07]  /*19ab0*/  MOV R6, R14 ;  /* 0x0000000e00067202 */ /* 0x000fce0000000f00 */
[----:B------:R-:W-:Y:S05]  /*19ac0*/  WARPSYNC.COLLECTIVE R15, `(.L_x_731) ;  /* 0x000000000f087348 */ /* 0x000fea0003c00000 */
[----:B------:R0:W1:Y:S02]  /*19ad0*/  SHFL.IDX P6, R14, R13, R12, R11 ;  /* 0x0000000c0d0e7389 */ /* 0x00006400000c000b */
[----:B01----:R-:W-:Y:S01]  /*19ae0*/  ENDCOLLECTIVE ;  /* 0x000000000000791b */ /* 0x003fe20003800000 */
.L_x_731:
[----:B------:R-:W-:-:S05]  /*19af0*/  @!P1 IADD3 R6, P3, R20, R6, RZ ;  /* 0x0000000614069210 */ /* 0x000fca0007f7e0ff */
[----:B------:R-:W-:-:S05]  /*19b00*/  @!P1 IMAD.X R7, RZ, RZ, R0, P3 ;  /* 0x000000ffff079224 */ /* 0x000fca00018e0600 */
[----:B------:R-:W-:Y:S01]  /*19b10*/  @!PT LDS RZ, [RZ] ;  /* 0x00000000fffff984 */ /* 0x000fe20000000800 */
[----:B------:R-:W-:Y:S01]  /*19b20*/  @!PT LDS RZ, [RZ] ;  /* 0x00000000fffff984 */ /* 0x000fe20000000800 */
[----:B------:R-:W-:Y:S01]  /*19b30*/  @!PT LDS RZ, [RZ] ;  /* 0x00000000fffff984 */ /* 0x000fe20000000800 */
[----:B------:R0:W-:Y:S01]  /*19b40*/  @!P1 LDGSTS.E.BYPASS.LTC128B.128 [R10+0xc800], desc[UR40][R6.64], !P0 ;  /* 0x0c800000060a9fae */ /* 0x0001e2000c101d68 */
[----:B------:R-:W-:Y:S01]  /*19b50*/  IMAD.MOV.U32 R13, RZ, RZ, R5 ;  /* 0x000000ffff0d7224 */ /* 0x000fe200078e0005 */
[----:B------:R-:W-:Y:S01]  /*19b60*/  MOV R4, R14 ;  /* 0x0000000e00047202 */ /* 0x000fe20000000f00 */
[----:B0-----:R-:W-:-:S07]  /*19b70*/  VIADD R6, R17, 0x80 ;  /* 0x0000008011067836 */ /* 0x001fce0000000000 */
[----:B------:R-:W-:Y:S05]  /*19b80*/  WARPSYNC.COLLECTIVE R15, `(.L_x_732) ;  /* 0x000000000f087348 */ /* 0x000fea0003c00000 */
[----:B------:R0:W1:Y:S02]  /*19b90*/  SHFL.IDX P6, R14, R13, R12, R11 ;  /* 0x0000000c0d0e7389 */ /* 0x00006400000c000b */
[----:B01----:R-:W-:Y:S01]  /*19ba0*/  ENDCOLLECTIVE ;  /* 0x000000000000791b */ /* 0x003fe20003800000 */
.L_x_732:
[----:B------:R-:W-:Y:S01]  /*19bb0*/  ISETP.GE.AND P1, PT, R6, R2, PT ;  /* 0x000000020600720c */ /* 0x000fe20003f26270 */
[----:B------:R-:W-:Y:S02]  /*19bc0*/  IMAD.MOV.U32 R13, RZ, RZ, R3 ;  /* 0x000000ffff0d7224 */ /* 0x000fe400078e0003 */
[----:B------:R-:W-:Y:S02]  /*19bd0*/  IMAD.MOV.U32 R12, RZ, RZ, 0x1 ;  /* 0x00000001ff0c7424 */ /* 0x000fe400078e00ff */
[----:B------:R-:W-:-:S08]  /*19be0*/  IMAD.MOV.U32 R0, RZ, RZ, R14 ;  /* 0x000000ffff007224 */ /* 0x000fd000078e000e */
[----:B------:R-:W-:Y:S05]  /*19bf0*/  WARPSYNC.COLLECTIVE R15, `(.L_x_733) ;  /* 0x000000000f087348 */ /* 0x000fea0003c00000 */
[----:B------:R0:W1:Y:S02]  /*19c00*/  SHFL.IDX P6, R14, R13, R12, R11 ;  /* 0x0000000c0d0e7389 */ /* 0x00006400000c000b */
[----:B01----:R-:W-:Y:S01]  /*19c10*/  ENDCOLLECTIVE ;  /* 0x000000000000791b */ /* 0x003fe20003800000 */
.L_x_733:
[----:B------:R-:W-:-:S04]  /*19c20*/  @!P1 IADD3 R0, P3, R20, R0, RZ ;  /* 0x0000000014009210 */ /* 0x000fc80007f7e0ff */
[----:B------:R-:W-:Y:S01]  /*19c30*/  @!P1 MOV R6, R0 ;  /* 0x0000000000069202 */ /* 0x000fe20000000f00 */
[----:B------:R-:W-:-:S04]  /*19c40*/  @!P1 IMAD.X R4, RZ, RZ, R4, P3 ;  /* 0x000000ffff049224 */ /* 0x000fc800018e0604 */
[----:B------:R-:W-:Y:S01]  /*19c50*/  @!P1 IMAD.MOV.U32 R7, RZ, RZ, R4 ;  /* 0x000000ffff079224 */ /* 0x000fe200078e0004 */
[----:B------:R-:W-:-:S04]  /*19c60*/  MOV R13, R5 ;  /* 0x00000005000d7202 */ /* 0x000fc80000000f00 */
        /* <DEDUP_REMOVED lines=8> */
.L_x_734:
[----:B------:R-:W-:Y:S01]  /*19cf0*/  IMAD.MOV.U32 R5, RZ, RZ, R14 ;  /* 0x000000ffff057224 */ /* 0x000fe200078e000e */
[----:B------:R-:W-:Y:S06]  /*19d00*/  BRA `(.L_x_735) ;  /* 0xffffffb0008c7947 */ /* 0x000fec000383ffff */
.L_x_594:
[----:B-1----:R1:W2:Y:S02]  /*19d10*/  SYNCS.PHASECHK.TRANS64.TRYWAIT P0, [R22+URZ+0x13220], R0 ;  /* 0x01322000160075a7 */ /* 0x0022a4000800017f */
[----:B--2---:R-:W-:Y:S05]  /*19d20*/  @!P0 NANOSLEEP.SYNCS 0x989680 ;  /* 0x009896800000895d */ /* 0x004fea0003900000 */
[----:B------:R-:W2:Y:S02]  /*19d30*/  @!P0 SYNCS.PHASECHK.TRANS64 P0, [R22+URZ+0x13220], R0 ;  /* 0x01322000160085a7 */ /* 0x000ea4000800007f */
[----:B--2---:R-:W-:Y:S05]  /*19d40*/  @!P0 BRA `(.L_x_594) ;  /* 0xfffffffc00f08947 */ /* 0x004fea000383ffff */
[----:B------:R-:W-:Y:S05]  /*19d50*/  BRA `(.L_x_736) ;  /* 0xffffffb000e87947 */ /* 0x000fea000383ffff */
.L_x_598:
[----:B0-----:R0:W1:Y:S02]  /*19d60*/  SYNCS.PHASECHK.TRANS64.TRYWAIT P0, [R6+URZ+0x13280], R28 ;  /* 0x0132801c060075a7 */ /* 0x001064000800017f */
[----:B-1----:R-:W-:Y:S05]  /*19d70*/  @!P0 NANOSLEEP.SYNCS 0x989680 ;  /* 0x009896800000895d */ /* 0x002fea0003900000 */
[----:B------:R-:W1:Y:S02]  /*19d80*/  @!P0 SYNCS.PHASECHK.TRANS64 P0, [R6+URZ+0x13280], R28 ;  /* 0x0132801c060085a7 */ /* 0x000e64000800007f */
[----:B-1----:R-:W-:Y:S05]  /*19d90*/  @!P0 BRA `(.L_x_598) ;  /* 0xfffffffc00f08947 */ /* 0x002fea000383ffff */
[----:B------:R-:W-:Y:S05]  /*19da0*/  BRA `(.L_x_737) ;  /* 0xffffffb800247947 */ /* 0x000fea000383ffff */
.L_x_599:
[----:B------:R-:W-:Y:S01]  /*19db0*/  BSSY B0, `(.L_x_738) ;  /* 0x0000008000007945 */ /* 0x000fe20003800000 */
[----:B------:R-:W-:Y:S01]  /*19dc0*/  IMAD.MOV.U32 R13, RZ, RZ, R10 ;  /* 0x000000ffff0d7224 */ /* 0x000fe200078e000a */
[----:B------:R-:W-:Y:S01]  /*19dd0*/  MOV R15, 0xffffffff ;  /* 0xffffffff000f7802 */ /* 0x000fe20000000f00 */
[----:B------:R-:W-:Y:S02]  /*19de0*/  IMAD.MOV.U32 R12, RZ, RZ, RZ ;  /* 0x000000ffff0c7224 */ /* 0x000fe400078e00ff */
[----:B------:R-:W-:-:S07]  /*19df0*/  IMAD.MOV.U32 R11, RZ, RZ, 0x1c1f ;  /* 0x00001c1fff0b7424 */ /* 0x000fce00078e00ff */
[----:B0-----:R-:W-:Y:S05]  /*19e00*/  WARPSYNC.COLLECTIVE R15, `(.L_x_739) ;  /* 0x000000000f087348 */ /* 0x001fea0003c00000 */
[----:B------:R1:W2:Y:S02]  /*19e10*/  SHFL.IDX P6, R14, R13, R12, R11 ;  /* 0x0000000c0d0e7389 */ /* 0x0002a400000c000b */
[----:B012---:R-:W-:Y:S01]  /*19e20*/  ENDCOLLECTIVE ;  /* 0x000000000000791b */ /* 0x007fe20003800000 */
.L_x_739:
[----:B------:R-:W-:Y:S05]  /*19e30*/  BSYNC B0 ;  /* 0x0000000000007941 */ /* 0x000fea0003800000 */
.L_x_738:
[----:B------:R-:W0:Y:S01]  /*19e40*/  S2R R2, SR_TID.X ;  /* 0x0000000000027919 */ /* 0x000e220000002100 */
[----:B------:R-:W-:Y:S01]  /*19e50*/  IMAD.MOV.U32 R13, RZ, RZ, R9 ;  /* 0x000000ffff0d7224 */ /* 0x000fe200078e0009 */
[----:B------:R-:W-:Y:S01]  /*19e60*/  MOV R15, 0xffffffff ;  /* 0xffffffff000f7802 */ /* 0x000fe20000000f00 */
[----:B------:R-:W-:Y:S02]  /*19e70*/  IMAD.MOV.U32 R12, RZ, RZ, RZ ;  /* 0x000000ffff0c7224 */ /* 0x000fe400078e00ff */
[----:B------:R-:W-:Y:S02]  /*19e80*/  IMAD.MOV.U32 R11, RZ, RZ, 0x1c1f ;  /* 0x00001c1fff0b7424 */ /* 0x000fe400078e00ff */
[----:B------:R-:W-:Y:S02]  /*19e90*/  IMAD.MOV.U32 R3, RZ, RZ, R14 ;  /* 0x000000ffff037224 */ /* 0x000fe400078e000e */
[----:B------:R-:W-:-:S07]  /*19ea0*/  IMAD.IADD R7, R22, 0x1, R7 ;  /* 0x0000000116077824 */ /* 0x000fce00078e0207 */
[----:B0-----:R-:W-:Y:S05]  /*19eb0*/  WARPSYNC.COLLECTIVE R15, `(.L_x_740) ;  /* 0x000000000f087348 */ /* 0x001fea0003c00000 */
[----:B------:R1:W2:Y:S02]  /*19ec0*/  SHFL.IDX P6, R14, R13, R12, R11 ;  /* 0x0000000c0d0e7389 */ /* 0x0002a400000c000b */
[----:B012---:R-:W-:Y:S01]  /*19ed0*/  ENDCOLLECTIVE ;  /* 0x000000000000791b */ /* 0x007fe20003800000 */
.L_x_740:
[----:B------:R-:W-:Y:S01]  /*19ee0*/  MOV R13, R10 ;  /* 0x0000000a000d7202 */ /* 0x000fe20000000f00 */
        /* <DEDUP_REMOVED lines=10> */
.L_x_741:
        /* <DEDUP_REMOVED lines=10> */
.L_x_742:
[----:B------:R-:W-:Y:S02]  /*1a030*/  IMAD.MOV.U32 R13, RZ, RZ, R10 ;  /* 0x000000ffff0d7224 */ /* 0x000fe400078e000a */
[----:B------:R-:W-:Y:S01]  /*1a040*/  IMAD.MOV.U32 R12, RZ, RZ, 0x2 ;  /* 0x00000002ff0c7424 */ /* 0x000fe200078e00ff */
[----:B------:R-:W-:Y:S01]  /*1a050*/  SHF.L.U32 R15, R2, 0x4, RZ ;  /* 0x00000004020f7819 */ /* 0x000fe200000006ff */
[----:B------:R-:W-:-:S03]  /*1a060*/  IMAD.MOV.U32 R2, RZ, RZ, R14 ;  /* 0x000000ffff027224 */ /* 0x000fc600078e000e */
[----:B------:R-:W-:-:S04]  /*1a070*/  LOP3.LUT R15, R15, 0x30, RZ, 0xc0, !PT ;  /* 0x000000300f0f7812 */ /* 0x000fc800078ec0ff */
[----:B------:R-:W-:Y:S02]  /*1a080*/  IADD3 R2, P0, R15, R2, RZ ;  /* 0x000000020f027210 */ /* 0x000fe40007f1e0ff */
[----:B------:R-:W-:-:S03]  /*1a090*/  MOV R15, 0xffffffff ;  /* 0xffffffff000f7802 */ /* 0x000fc60000000f00 */
[----:B------:R-:W-:-:S08]  /*1a0a0*/  IMAD.X R3, RZ, RZ, R3, P0 ;  /* 0x000000ffff037224 */ /* 0x000fd000000e0603 */
[----:B------:R-:W-:Y:S05]  /*1a0b0*/  WARPSYNC.COLLECTIVE R15, `(.L_x_743) ;  /* 0x000000000f087348 */ /* 0x000fea0003c00000 */
[----:B------:R0:W1:Y:S02]  /*1a0c0*/  SHFL.IDX P6, R14, R13, R12, R11 ;  /* 0x0000000c0d0e7389 */ /* 0x00006400000c000b */
[----:B01----:R-:W-:Y:S01]  /*1a0d0*/  ENDCOLLECTIVE ;  /* 0x000000000000791b */ /* 0x003fe20003800000 */
.L_x_743:
        /* <DEDUP_REMOVED lines=10> */
.L_x_744:
[----:B------:R-:W-:Y:S02]  /*1a180*/  IMAD.MOV.U32 R13, RZ, RZ, R10 ;  /* 0x000000ffff0d7224 */ /* 0x000fe400078e000a */
[----:B------:R-:W-:Y:S02]  /*1a190*/  IMAD.MOV.U32 R12, RZ, RZ, 0x3 ;  /* 0x00000003ff0c7424 */ /* 0x000fe400078e00ff */
[----:B------:R-:W-:Y:S02]  /*1a1a0*/  IMAD.SHL.U32 R15, R2, 0x10, RZ ;  /* 0x00000010020f7824 */ /* 0x000fe400078e00ff */
[----:B------:R-:W-:-:S03]  /*1a1b0*/  IMAD.MOV.U32 R2, RZ, RZ, R14 ;  /* 0x000000ffff027224 */ /* 0x000fc600078e000e */
[----:B------:R-:W-:-:S04]  /*1a1c0*/  LOP3.LUT R15, R15, 0x30, RZ, 0xc0, !PT ;  /* 0x000000300f0f7812 */ /* 0x000fc800078ec0ff */
[----:B------:R-:W-:Y:S01]  /*1a1d0*/  IADD3 R2, P0, R15, R2, RZ ;  /* 0x000000020f027210 */ /* 0x000fe20007f1e0ff */
[----:B------:R-:W-:-:S03]  /*1a1e0*/  IMAD.MOV.U32 R15, RZ, RZ, -0x1 ;  /* 0xffffffffff0f7424 */ /* 0x000fc600078e00ff */
[----:B------:R-:W-:-:S09]  /*1a1f0*/  IADD3.X R3, RZ, R3, RZ, P0, !PT ;  /* 0x00000003ff037210 */ /* 0x000fd200007fe4ff */
[----:B------:R-:W-:Y:S05]  /*1a200*/  WARPSYNC.COLLECTIVE R15, `(.L_x_745) ;  /* 0x000000000f087348 */ /* 0x000fea0003c00000 */
[----:B------:R0:W1:Y:S02]  /*1a210*/  SHFL.IDX P6, R14, R13, R12, R11 ;  /* 0x0000000c0d0e7389 */ /* 0x00006400000c000b */
[----:B01----:R-:W-:Y:S01]  /*1a220*/  ENDCOLLECTIVE ;  /* 0x000000000000791b */ /* 0x003fe20003800000 */
.L_x_745:
        /* <DEDUP_REMOVED lines=10> */
.L_x_746:
[----:B------:R-:W-:Y:S01]  /*1a2d0*/  IMAD.MOV.U32 R13, RZ, RZ, R17 ;  /* 0x000000ffff0d7224 */ /* 0x000fe200078e0011 */
[----:B------:R-:W-:Y:S01]  /*1a2e0*/  MOV R12, RZ ;  /* 0x000000ff000c7202 */ /* 0x000fe20000000f00 */
[----:B------:R-:W-:Y:S02]  /*1a2f0*/  IMAD.SHL.U32 R3, R3, 0x10, RZ ;  /* 0x0000001003037824 */ /* 0x000fe400078e00ff */
[----:B------:R-:W-:-:S07]  /*1a300*/  IMAD.MOV.U32 R2, RZ, RZ, R14 ;  /* 0x000000ffff027224 */ /* 0x000fce00078e000e */
[----:B------:R-:W-:Y:S05]  /*1a310*/  WARPSYNC.COLLECTIVE R15, `(.L_x_747) ;  /* 0x000000000f087348 */ /* 0x000fea0003c00000 */
[----:B------:R0:W1:Y:S02]  /*1a320*/  SHFL.IDX P6, R14, R13, R12, R11 ;  /* 0x0000000c0d0e7389 */ /* 0x00006400000c000b */
[----:B01----:R-:W-:Y:S01]  /*1a330*/  ENDCOLLECTIVE ;  /* 0x000000000000791b */ /* 0x003fe20003800000 */
.L_x_747:
        /* <DEDUP_REMOVED lines=12> */
.L_x_748:
[----:B------:R-:W-:Y:S01]  /*1a400*/  IMAD.MOV.U32 R2, RZ, RZ, R14 ;  /* 0x000000ffff027224 */ /* 0x000fe200078e000e */
[----:B------:R-:W-:Y:S06]  /*1a410*/  BRA `(.L_x_749) ;  /* 0xffffffb400947947 */ /* 0x000fec000383ffff */
.L_x_604:
[----:B---3--:R3:W4:Y:S02]  /*1a420*/  SYNCS.PHASECHK.TRANS64.TRYWAIT P0, [R6+URZ+0x13240], R28 ;  /* 0x0132401c060075a7 */ /* 0x008724000800017f */
[----:B----4-:R-:W-:Y:S05]  /*1a430*/  @!P0 NANOSLEEP.SYNCS 0x989680 ;  /* 0x009896800000895d */ /* 0x010fea0003900000 */
[----:B------:R-:W4:Y:S02]  /*1a440*/  @!P0 SYNCS.PHASECHK.TRANS64 P0, [R6+URZ+0x13240], R28 ;  /* 0x0132401c060085a7 */ /* 0x000f24000800007f */
[----:B----4-:R-:W-:Y:S05]  /*1a450*/  @!P0 BRA `(.L_x_604) ;  /* 0xfffffffc00f08947 */ /* 0x010fea000383ffff */
[----:B------:R-:W-:Y:S05]  /*1a460*/  BRA `(.L_x_750) ;  /* 0xffffffb400f07947 */ /* 0x000fea000383ffff */
.L_x_605:
        /* <DEDUP_REMOVED lines=8> */
.L_x_752:
[----:B------:R-:W-:Y:S05]  /*1a4f0*/  BSYNC B0 ;  /* 0x0000000000007941 */ /* 0x000fea0003800000 */
.L_x_751:
[----:B------:R-:W-:Y:S01]  /*1a500*/  IMAD.MOV.U32 R13, RZ, RZ, R0 ;  /* 0x000000ffff0d7224 */ /* 0x000fe200078e0000 */
[----:B------:R-:W-:Y:S01]  /*1a510*/  MOV R15, 0xffffffff ;  /* 0xffffffff000f7802 */ /* 0x000fe20000000f00 */
[----:B------:R-:W-:Y:S01]  /*1a520*/  IMAD.MOV.U32 R12, RZ, RZ, RZ ;  /* 0x000000ffff0c7224 */ /* 0x000fe200078e00ff */
[----:B------:R-:W-:Y:S01]  /*1a530*/  MOV R3, R14 ;  /* 0x0000000e00037202 */ /* 0x000fe20000000f00 */
[----:B------:R-:W-:-:S07]  /*1a540*/  IMAD.MOV.U32 R11, RZ, RZ, 0x1c1f ;  /* 0x00001c1fff0b7424 */ /* 0x000fce00078e00ff */
[----:B------:R-:W-:Y:S05]  /*1a550*/  WARPSYNC.COLLECTIVE R15, `(.L_x_753) ;  /* 0x000000000f087348 */ /* 0x000fea0003c00000 */
[----:B------:R0:W1:Y:S02]  /*1a560*/  SHFL.IDX P6, R14, R13, R12, R11 ;  /* 0x0000000c0d0e7389 */ /* 0x00006400000c000b */
[----:B01----:R-:W-:Y:S01]  /*1a570*/  ENDCOLLECTIVE ;  /* 0x000000000000791b */ /* 0x003fe20003800000 */
.L_x_753:
[----:B------:R-:W-:Y:S01]  /*1a580*/  IMAD.MOV.U32 R13, RZ, RZ, R8 ;  /* 0x000000ffff0d7224 */ /* 0x000fe200078e0008 */
[----:B------:R-:W-:Y:S01]  /*1a590*/  MOV R12, 0x1 ;  /* 0x00000001000c7802 */ /* 0x000fe20000000f00 */
[----:B------:R-:W-:-:S07]  /*1a5a0*/  IMAD.MOV.U32 R2, RZ, RZ, R14 ;  /* 0x000000ffff027224 */ /* 0x000fce00078e000e */
[----:B------:R-:W-:Y:S05]  /*1a5b0*/  WARPSYNC.COLLECTIVE R15, `(.L_x_754) ;  /* 0x000000000f087348 */ /* 0x000fea0003c00000 */
[----:B------:R0:W1:Y:S02]  /*1a5c0*/  SHFL.IDX P6, R14, R13, R12, R11 ;  /* 0x0000000c0d0e7389 */ /* 0x00006400000c000b */
[----:B01----:R-:W-:Y:S01]  /*1a5d0*/  ENDCOLLECTIVE ;  /* 0x000000000000791b */ /* 0x003fe20003800000 */
.L_x_754:
[----:B------:R-:W-:-:S05]  /*1a5e0*/  IADD3 R2, P0, R10, R2, RZ ;  /* 0x000000020a027210 */ /* 0x000fca0007f1e0ff */
[----:B------:R-:W-:-:S05]  /*1a5f0*/  IMAD.X R3, RZ, RZ, R3, P0 ;  /* 0x000000ffff037224 */ /* 0x000fca00000e0603 */
        /* <DEDUP_REMOVED lines=9> */
.L_x_755:
[----:B------:R-:W-:Y:S02]  /*1a690*/  IMAD.MOV.U32 R13, RZ, RZ, R8 ;  /* 0x000000ffff0d7224 */ /* 0x000fe400078e0008 */
[----:B------:R-:W-:Y:S02]  /*1a6a0*/  IMAD.MOV.U32 R12, RZ, RZ, 0x2 ;  /* 0x00000002ff0c7424 */ /* 0x000fe400078e00ff */
[----:B------:R-:W-:-:S07]  /*1a6b0*/  IMAD.MOV.U32 R2, RZ, RZ, R14 ;  /* 0x000000ffff027224 */ /* 0x000fce00078e000e */
[----:B------:R-:W-:Y:S05]  /*1a6c0*/  WARPSYNC.COLLECTIVE R15, `(.L_x_756) ;  /* 0x000000000f087348 */ /* 0x000fea0003c00000 */
[----:B------:R0:W1:Y:S02]  /*1a6d0*/  SHFL.IDX P6, R14, R13, R12, R11 ;  /* 0x0000000c0d0e7389 */ /* 0x00006400000c000b */
[----:B01----:R-:W-:Y:S01]  /*1a6e0*/  ENDCOLLECTIVE ;  /* 0x000000000000791b */ /* 0x003fe20003800000 */
.L_x_756:
[----:B------:R-:W-:-:S04]  /*1a6f0*/  IADD3 R2, P0, R10, R2, RZ ;  /* 0x000000020a027210 */ /* 0x000fc80007f1e0ff */
[----:B------:R-:W-:-:S05]  /*1a700*/  IADD3.X R3, RZ, R3, RZ, P0, !PT ;  /* 0x00000003ff037210 */ /* 0x000fca00007fe4ff */
        /* <DEDUP_REMOVED lines=9> */
.L_x_757:
[----:B------:R-:W-:Y:S01]  /*1a7a0*/  IMAD.MOV.U32 R13, RZ, RZ, R8 ;  /* 0x000000ffff0d7224 */ /* 0x000fe200078e0008 */
[----:B------:R-:W-:Y:S01]  /*1a7b0*/  MOV R12, 0x3 ;  /* 0x00000003000c7802 */ /* 0x000fe20000000f00 */
[----:B------:R-:W-:-:S07]  /*1a7c0*/  IMAD.MOV.U32 R2, RZ, RZ, R14 ;  /* 0x000000ffff027224 */ /* 0x000fce00078e000e */
[----:B------:R-:W-:Y:S05]  /*1a7d0*/  WARPSYNC.COLLECTIVE R15, `(.L_x_758) ;  /* 0x000000000f087348 */ /* 0x000fea0003c00000 */
[----:B------:R0:W1:Y:S02]  /*1a7e0*/  SHFL.IDX P6, R14, R13, R12, R11 ;  /* 0x0000000c0d0e7389 */ /* 0x00006400000c000b */
[----:B01----:R-:W-:Y:S01]  /*1a7f0*/  ENDCOLLECTIVE ;  /* 0x000000000000791b */ /* 0x003fe20003800000 */
.L_x_758:
        /* <DEDUP_REMOVED lines=11> */
.L_x_759:
[----:B------:R-:W-:Y:S02]  /*1a8b0*/  IMAD.MOV.U32 R13, RZ, RZ, R4 ;  /* 0x000000ffff0d7224 */ /* 0x000fe400078e0004 */
[----:B------:R-:W-:Y:S02]  /*1a8c0*/  IMAD.MOV.U32 R12, RZ, RZ, RZ ;  /* 0x000000ffff0c7224 */ /* 0x000fe400078e00ff */
[----:B------:R-:W-:-:S07]  /*1a8d0*/  IMAD.MOV.U32 R2, RZ, RZ, R14 ;  /* 0x000000ffff027224 */ /* 0x000fce00078e000e */
[----:B------:R-:W-:Y:S05]  /*1a8e0*/  WARPSYNC.COLLECTIVE R15, `(.L_x_760) ;  /* 0x000000000f087348 */ /* 0x000fea0003c00000 */
[----:B------:R0:W1:Y:S02]  /*1a8f0*/  SHFL.IDX P6, R14, R13, R12, R11 ;  /* 0x0000000c0d0e7389 */ /* 0x00006400000c000b */
[----:B01----:R-:W-:Y:S01]  /*1a900*/  ENDCOLLECTIVE ;  /* 0x000000000000791b */ /* 0x003fe20003800000 */
.L_x_760:
[----:B------:R-:W-:-:S04]  /*1a910*/  IADD3 R2, P0, R10, R2, RZ ;  /* 0x000000020a027210 */ /* 0x000fc80007f1e0ff */
[----:B------:R-:W-:-:S05]  /*1a920*/  IADD3.X R3, RZ, R8, RZ, P0, !PT ;  /* 0x00000008ff037210 */ /* 0x000fca00007fe4ff */
[----:B------:R-:W-:Y:S01]  /*1a930*/  @!PT LDS RZ, [RZ] ;  /* 0x00000000fffff984 */ /* 0x000fe20000000800 */
[----:B------:R-:W-:Y:S01]  /*1a940*/  @!PT LDS RZ, [RZ] ;  /* 0x00000000fffff984 */ /* 0x000fe20000000800 */
[----:B------:R-:W-:Y:S01]  /*1a950*/  @!PT LDS RZ, [RZ] ;  /* 0x00000000fffff984 */ /* 0x000fe20000000800 */
[----:B------:R0:W-:Y:S01]  /*1a960*/  LDGSTS.E.BYPASS.LTC128B.128 [R7+0xf800], desc[UR40][R2.64], !P2 ;  /* 0x0f80000002077fae */ /* 0x0001e2000d101d68 */
[----:B------:R-:W-:Y:S01]  /*1a970*/  MOV R13, R5 ;  /* 0x00000005000d7202 */ /* 0x000fe20000000f00 */
[----:B------:R-:W-:-:S07]  /*1a980*/  IMAD.MOV.U32 R4, RZ, RZ, R14 ;  /* 0x000000ffff047224 */ /* 0x000fce00078e000e */
[----:B0-----:R-:W-:Y:S05]  /*1a990*/  WARPSYNC.COLLECTIVE R15, `(.L_x_761) ;  /* 0x000000000f087348 */ /* 0x001fea0003c00000 */
[----:B------:R1:W2:Y:S02]  /*1a9a0*/  SHFL.IDX P6, R14, R13, R12, R11 ;  /* 0x0000000c0d0e7389 */ /* 0x0002a400000c000b */
[----:B012---:R-:W-:Y:S01]  /*1a9b0*/  ENDCOLLECTIVE ;  /* 0x000000000000791b */ /* 0x007fe20003800000 */
.L_x_761:
[----:B------:R-:W-:Y:S01]  /*1a9c0*/  IMAD.MOV.U32 R2, RZ, RZ, R14 ;  /* 0x000000ffff027224 */ /* 0x000fe200078e000e */
[----:B------:R-:W-:Y:S06]  /*1a9d0*/  BRA `(.L_x_762) ;  /* 0xffffffb400847947 */ /* 0x000fec000383ffff */
.L_x_610:
[----:B------:R0:W0:Y:S02]  /*1a9e0*/  SYNCS.PHASECHK.TRANS64.TRYWAIT P2, [R2+URZ+0x13270], R0 ;  /* 0x01327000020075a7 */ /* 0x000024000804017f */
[----:B0-----:R-:W-:Y:S05]  /*1a9f0*/  @!P2 NANOSLEEP.SYNCS 0x989680 ;  /* 0x009896800000a95d */ /* 0x001fea0003900000 */
[----:B------:R-:W0:Y:S02]  /*1aa00*/  @!P2 SYNCS.PHASECHK.TRANS64 P2, [R2+URZ+0x13270], R0 ;  /* 0x013270000200a5a7 */ /* 0x000e24000804007f */
[----:B0-----:R-:W-:Y:S05]  /*1aa10*/  @!P2 BRA `(.L_x_610) ;  /* 0xfffffffc00f0a947 */ /* 0x001fea000383ffff */
[----:B------:R-:W-:Y:S05]  /*1aa20*/  BRA `(.L_x_763) ;  /* 0xffffffb400e87947 */ /* 0x000fea000383ffff */
.L_x_612:
[----:B------:R0:W0:Y:S02]  /*1aa30*/  SYNCS.PHASECHK.TRANS64.TRYWAIT P2, [R2+URZ+0x13260], R0 ;  /* 0x01326000020075a7 */ /* 0x000024000804017f */
[----:B0-----:R-:W-:Y:S05]  /*1aa40*/  @!P2 NANOSLEEP.SYNCS 0x989680 ;  /* 0x009896800000a95d */ /* 0x001fea0003900000 */
[----:B------:R-:W0:Y:S02]  /*1aa50*/  @!P2 SYNCS.PHASECHK.TRANS64 P2, [R2+URZ+0x13260], R0 ;  /* 0x013260000200a5a7 */ /* 0x000e24000804007f */
[----:B0-----:R-:W-:Y:S05]  /*1aa60*/  @!P2 BRA `(.L_x_612) ;  /* 0xfffffffc00f0a947 */ /* 0x001fea000383ffff */
[----:B------:R-:W-:Y:S05]  /*1aa70*/  BRA `(.L_x_764) ;  /* 0xffffffb400f87947 */ /* 0x000fea000383ffff */
.L_x_620:
[----:B0-----:R0:W1:Y:S02]  /*1aa80*/  SYNCS.PHASECHK.TRANS64.TRYWAIT P1, [R3+URZ+0x13270], R0 ;  /* 0x01327000030075a7 */ /* 0x001064000802017f */
[----:B-1----:R-:W-:Y:S05]  /*1aa90*/  @!P1 NANOSLEEP.SYNCS 0x989680 ;  /* 0x009896800000995d */ /* 0x002fea0003900000 */
[----:B------:R-:W1:Y:S02]  /*1aaa0*/  @!P1 SYNCS.PHASECHK.TRANS64 P1, [R3+URZ+0x13270], R0 ;  /* 0x01327000030095a7 */ /* 0x000e64000802007f */
[----:B-1----:R-:W-:Y:S05]  /*1aab0*/  @!P1 BRA `(.L_x_620) ;  /* 0xfffffffc00f09947 */ /* 0x002fea000383ffff */
[----:B------:R-:W-:Y:S05]  /*1aac0*/  BRA `(.L_x_765) ;  /* 0xffffffbc00407947 */ /* 0x000fea000383ffff */
.L_x_622:
[----:B0-----:R0:W1:Y:S02]  /*1aad0*/  SYNCS.PHASECHK.TRANS64.TRYWAIT P1, [R3+URZ+0x13260], R0 ;  /* 0x01326000030075a7 */ /* 0x001064000802017f */
[----:B-1----:R-:W-:Y:S05]  /*1aae0*/  @!P1 NANOSLEEP.SYNCS 0x989680 ;  /* 0x009896800000995d */ /* 0x002fea0003900000 */
[----:B------:R-:W1:Y:S02]  /*1aaf0*/  @!P1 SYNCS.PHASECHK.TRANS64 P1, [R3+URZ+0x13260], R0 ;  /* 0x01326000030095a7 */ /* 0x000e64000802007f */
[----:B-1----:R-:W-:Y:S05]  /*1ab00*/  @!P1 BRA `(.L_x_622) ;  /* 0xfffffffc00f09947 */ /* 0x002fea000383ffff */
[----:B------:R-:W-:Y:S05]  /*1ab10*/  BRA `(.L_x_766) ;  /* 0xffffffbc00507947 */ /* 0x000fea000383ffff */
.L_x_627:
[----:B------:R-:W-:Y:S01]  /*1ab20*/  BSSY B0, `(.L_x_767) ;  /* 0x0000008000007945 */ /* 0x000fe20003800000 */
[----:B------:R-:W-:Y:S01]  /*1ab30*/  IMAD.MOV.U32 R13, RZ, RZ, R16 ;  /* 0x000000ffff0d7224 */ /* 0x000fe200078e0010 */
[----:B------:R-:W-:Y:S01]  /*1ab40*/  MOV R11, 0x1f ;  /* 0x0000001f000b7802 */ /* 0x000fe20000000f00 */
[----:B------:R-:W-:Y:S02]  /*1ab50*/  IMAD.MOV.U32 R12, RZ, RZ, RZ ;  /* 0x000000ffff0c7224 */ /* 0x000fe400078e00ff */
[----:B------:R-:W-:-:S07]  /*1ab60*/  IMAD.MOV.U32 R15, RZ, RZ, -0x1 ;  /* 0xffffffffff0f7424 */ /* 0x000fce00078e00ff */
[----:B0----5:R-:W-:Y:S05]  /*1ab70*/  WARPSYNC.COLLECTIVE R15, `(.L_x_768) ;  /* 0x000000000f087348 */ /* 0x021fea0003c00000 */
[----:B------:R1:W2:Y:S02]  /*1ab80*/  SHFL.IDX P6, R14, R13, R12, R11 ;  /* 0x0000000c0d0e7389 */ /* 0x0002a400000c000b */
[----:B012--5:R-:W-:Y:S01]  /*1ab90*/  ENDCOLLECTIVE ;  /* 0x000000000000791b */ /* 0x027fe20003800000 */
.L_x_768:
[----:B------:R-:W-:Y:S05]  /*1aba0*/  BSYNC B0 ;  /* 0x0000000000007941 */ /* 0x000fea0003800000 */
.L_x_767:
[----:B------:R-:W-:Y:S01]  /*1abb0*/  IMAD.MOV.U32 R13, RZ, RZ, R16 ;  /* 0x000000ffff0d7224 */ /* 0x000fe200078e0010 */
[----:B------:R-:W-:Y:S01]  /*1abc0*/  MOV R12, 0x1 ;  /* 0x00000001000c7802 */ /* 0x000fe20000000f00 */
[----:B------:R-:W-:Y:S01]  /*1abd0*/  IMAD.MOV.U32 R11, RZ, RZ, 0x1f ;  /* 0x0000001fff0b7424 */ /* 0x000fe200078e00ff */
[----:B------:R-:W-:Y:S01]  /*1abe0*/  IADD3 R5, R19, R6, RZ ;  /* 0x0000000613057210 */ /* 0x000fe20007ffe0ff */
[----:B------:R-:W-:Y:S02]  /*1abf0*/  IMAD.MOV.U32 R15, RZ, RZ, -0x1 ;  /* 0xffffffffff0f7424 */ /* 0x000fe400078e00ff */
[----:B------:R-:W-:-:S07]  /*1ac00*/  IMAD.MOV.U32 R0, RZ, RZ, R14 ;  /* 0x000000ffff007224 */ /* 0x000fce00078e000e */
[----:B------:R-:W-:Y:S05]  /*1ac10*/  WARPSYNC.COLLECTIVE R15, `(.L_x_769) ;  /* 0x000000000f087348 */ /* 0x000fea0003c00000 */
[----:B------:R0:W1:Y:S02]  /*1ac20*/  SHFL.IDX P6, R14, R13, R12, R11 ;  /* 0x0000000c0d0e7389 */ /* 0x00006400000c000b */
[----:B01----:R-:W-:Y:S01]  /*1ac30*/  ENDCOLLECTIVE ;  /* 0x000000000000791b */ /* 0x003fe20003800000 */
.L_x_769:
[----:B------:R-:W-:Y:S02]  /*1ac40*/  ULDC UR4, c[0x0][0xc3c] ;  /* 0x00030f0000047ab9 */ /* 0x000fe40000000800 */
[----:B------:R-:W-:-:S13]  /*1ac50*/  ISETP.GE.OR P1, PT, R5, UR4, !P0 ;  /* 0x0000000405007c0c */ /* 0x000fda000c726670 */
[----:B------:R-:W0:Y:S01]  /*1ac60*/  @!P1 LDC.64 R2, c[0x0][0xc80] ;  /* 0x00032000ff029b82 */ /* 0x000e220000000a00 */
[----:B------:R-:W-:Y:S01]  /*1ac70*/  MOV R11, RZ ;  /* 0x000000ff000b7202 */ /* 0x000fe20000000f00 */
[----:B------:R-:W-:Y:S02]  /*1ac80*/  IMAD.MOV.U32 R4, RZ, RZ, R14 ;  /* 0x000000ffff047224 */ /* 0x000fe400078e000e */
[----:B0-----:R-:W-:-:S06]  /*1ac90*/  @!P1 IMAD.WIDE R2, R5, 0x4, R2 ;  /* 0x0000000405029825 */ /* 0x001fcc00078e0202 */
[----:B------:R0:W2:Y:S01]  /*1aca0*/  @!P1 LDG.E R3, desc[UR40][R2.64] ;  /* 0x0000002802039981 */ /* 0x0000a2000c1e1900 */
[C---:B------:R-:W-:Y:S02]  /*1acb0*/  ISETP.GE.U32.AND P2, PT, R6.reuse, 0x2, PT ;  /* 0x000000020600780c */ /* 0x040fe40003f46070 */
[C---:B------:R-:W-:Y:S02]  /*1acc0*/  ISETP.GE.U32.AND P3, PT, R6.reuse, 0x4, PT ;  /* 0x000000040600780c */ /* 0x040fe40003f66070 */
[C---:B------:R-:W-:Y:S02]  /*1acd0*/  ISETP.GE.U32.AND P4, PT, R6.reuse, 0x8, PT ;  /* 0x000000080600780c */ /* 0x040fe40003f86070 */
[C---:B------:R-:W-:Y:S01]  /*1ace0*/  ISETP.GE.U32.AND P5, PT, R6.reuse, 0x10, PT ;  /* 0x000000100600780c */ /* 0x040fe20003fa6070 */
[----:B0-----:R-:W-:Y:S02]  /*1acf0*/  IMAD.MOV.U32 R2, RZ, RZ, RZ ;  /* 0x000000ffff027224 */ /* 0x001fe400078e00ff */
[----:B--2---:R-:W-:Y:S01]  /*1ad00*/  @!P1 IMAD.MOV.U32 R2, RZ, RZ, R3 ;  /* 0x000000ffff029224 */ /* 0x004fe200078e0003 */
[----:B------:R-:W-:-:S03]  /*1ad10*/  ISETP.NE.AND P1, PT, R6, RZ, PT ;  /* 0x000000ff0600720c */ /* 0x000fc60003f25270 */
[----:B------:R-:W-:-:S10]  /*1ad20*/  IMAD.MOV.U32 R13, RZ, RZ, R2 ;  /* 0x000000ffff0d7224 */ /* 0x000fd400078e0002 */
[----:B------:R-:W-:Y:S05]  /*1ad30*/  WARPSYNC.COLLECTIVE R15, `(.L_x_770) ;  /* 0x000000000f087348 */ /* 0x000fea0003c00000 */
[----:B------:R0:W1:Y:S02]  /*1ad40*/  SHFL.UP P6, R14, R13, R12, R11 ;  /* 0x0400000c0d0e7389 */ /* 0x00006400000c000b */
[----:B01----:R-:W-:Y:S01]  /*1ad50*/  ENDCOLLECTIVE ;  /* 0x000000000000791b */ /* 0x003fe20003800000 */
.L_x_770:
[----:B------:R-:W-:Y:S01]  /*1ad60*/  IMAD.MOV.U32 R12, RZ, RZ, 0x2 ;  /* 0x00000002ff0c7424 */ /* 0x000fe200078e00ff */
[----:B------:R-:W-:-:S05]  /*1ad70*/  SEL R5, R14, RZ, P1 ;  /* 0x000000ff0e057207 */ /* 0x000fca0000800000 */
[----:B------:R-:W-:-:S04]  /*1ad80*/  IMAD.IADD R3, R2, 0x1, R5 ;  /* 0x0000000102037824 */ /* 0x000fc800078e0205 */
[----:B------:R-:W-:-:S07]  /*1ad90*/  IMAD.MOV.U32 R13, RZ, RZ, R3 ;  /* 0x000000ffff0d7224 */ /* 0x000fce00078e0003 */
[----:B------:R-:W-:Y:S05]  /*1ada0*/  WARPSYNC.COLLECTIVE R15, `(.L_x_771) ;  /* 0x000000000f087348 */ /* 0x000fea0003c00000 */
[----:B------:R0:W1:Y:S02]  /*1adb0*/  SHFL.UP P6, R14, R13, R12, R11 ;  /* 0x0400000c0d0e7389 */ /* 0x00006400000c000b */
[----:B01----:R-:W-:Y:S01]  /*1adc0*/  ENDCOLLECTIVE ;  /* 0x000000000000791b */ /* 0x003fe20003800000 */
.L_x_771:
[----:B------:R-:W-:Y:S01]  /*1add0*/  IMAD.MOV.U32 R12, RZ, RZ, 0x4 ;  /* 0x00000004ff0c7424 */ /* 0x000fe200078e00ff */
[----:B------:R-:W-:-:S04]  /*1ade0*/  SEL R14, R14, RZ, P2 ;  /* 0x000000ff0e0e7207 */ /* 0x000fc80001000000 */
[----:B------:R-:W-:-:S05]  /*1adf0*/  IADD3 R3, R3, R14, RZ ;  /* 0x0000000e03037210 */ /* 0x000fca0007ffe0ff */
[----:B------:R-:W-:-:S07]  /*1ae00*/  IMAD.MOV.U32 R13, RZ, RZ, R3 ;  /* 0x000000ffff0d7224 */ /* 0x000fce00078e0003 */
[----:B------:R-:W-:Y:S05]  /*1ae10*/  WARPSYNC.COLLECTIVE R15, `(.L_x_772) ;  /* 0x000000000f087348 */ /* 0x000fea0003c00000 */
[----:B------:R0:W1:Y:S02]  /*1ae20*/  SHFL.UP P6, R14, R13, R12, R11 ;  /* 0x0400000c0d0e7389 */ /* 0x00006400000c000b */
[----:B01----:R-:W-:Y:S01]  /*1ae30*/  ENDCOLLECTIVE ;  /* 0x000000000000791b */ /* 0x003fe20003800000 */
.L_x_772:
[----:B------:R-:W-:Y:S01]  /*1ae40*/  IMAD.MOV.U32 R12, RZ, RZ, 0x8 ;  /* 0x00000008ff0c7424 */ /* 0x000fe200078e00ff */
[----:B------:R-:W-:-:S05]  /*1ae50*/  SEL R14, R14, RZ, P3 ;  /* 0x000000ff0e0e7207 */ /* 0x000fca0001800000 */
[----:B------:R-:W-:-:S05]  /*1ae60*/  IMAD.IADD R3, R3, 0x1, R14 ;  /* 0x0000000103037824 */ /* 0x000fca00078e020e */
[----:B------:R-:W-:-:S07]  /*1ae70*/  MOV R13, R3 ;  /* 0x00000003000d7202 */ /* 0x000fce0000000f00 */
[----:B------:R-:W-:Y:S05]  /*1ae80*/  WARPSYNC.COLLECTIVE R15, `(.L_x_773) ;  /* 0x000000000f087348 */ /* 0x000fea0003c00000 */
[----:B------:R0:W1:Y:S02]  /*1ae90*/  SHFL.UP P6, R14, R13, R12, R11 ;  /* 0x0400000c0d0e7389 */ /* 0x00006400000c000b */
[----:B01----:R-:W-:Y:S01]  /*1aea0*/  ENDCOLLECTIVE ;  /* 0x000000000000791b */ /* 0x003fe20003800000 */
.L_x_773:
[----:B------:R-:W-:Y:S02]  /*1aeb0*/  MOV R12, 0x10 ;  /* 0x00000010000c7802 */ /* 0x000fe40000000f00 */
[----:B------:R-:W-:-:S05]  /*1aec0*/  SEL R14, R14, RZ, P4 ;  /* 0x000000ff0e0e7207 */ /* 0x000fca0002000000 */
[----:B------:R-:W-:-:S04]  /*1aed0*/  IMAD.IADD R3, R3, 0x1, R14 ;  /* 0x0000000103037824 */ /* 0x000fc800078e020e */
[----:B------:R-:W-:-:S07]  /*1aee0*/  IMAD.MOV.U32 R13, RZ, RZ, R3 ;  /* 0x000000ffff0d7224 */ /* 0x000fce00078e0003 */
[----:B------:R-:W-:Y:S05]  /*1aef0*/  WARPSYNC.COLLECTIVE R15, `(.L_x_774) ;  /* 0x000000000f087348 */ /* 0x000fea0003c00000 */
[----:B------:R0:W1:Y:S02]  /*1af00*/  SHFL.UP P6, R14, R13, R12, R11 ;  /* 0x0400000c0d0e7389 */ /* 0x00006400000c000b */
[----:B01----:R-:W-:Y:S01]  /*1af10*/  ENDCOLLECTIVE ;  /* 0x000000000000791b */ /* 0x003fe20003800000 */
.L_x_774:
[----:B------:R-:W-:Y:S01]  /*1af20*/  IMAD.MOV.U32 R12, RZ, RZ, 0x1f ;  /* 0x0000001fff0c7424 */ /* 0x000fe200078e00ff */
[----:B------:R-:W-:Y:S02]  /*1af30*/  MOV R11, 0x1f ;  /* 0x0000001f000b7802 */ /* 0x000fe40000000f00 */
[----:B------:R-:W-:-:S05]  /*1af40*/  SEL R14, R14, RZ, P5 ;  /* 0x000000ff0e0e7207 */ /* 0x000fca0002800000 */
[----:B------:R-:W-:-:S04]  /*1af50*/  IMAD.IADD R3, R3, 0x1, R14 ;  /* 0x0000000103037824 */ /* 0x000fc800078e020e */
[----:B------:R-:W-:-:S07]  /*1af60*/  IMAD.MOV.U32 R13, RZ, RZ, R3 ;  /* 0x000000ffff0d7224 */ /* 0x000fce00078e0003 */
[----:B------:R-:W-:Y:S05]  /*1af70*/  WARPSYNC.COLLECTIVE R15, `(.L_x_775) ;  /* 0x000000000f087348 */ /* 0x000fea0003c00000 */
[----:B------:R0:W1:Y:S02]  /*1af80*/  SHFL.IDX P6, R14, R13, R12, R11 ;  /* 0x0000000c0d0e7389 */ /* 0x00006400000c000b */
[----:B01----:R-:W-:Y:S01]  /*1af90*/  ENDCOLLECTIVE ;  /* 0x000000000000791b */ /* 0x003fe20003800000 */
.L_x_775:
[----:B------:R-:W-:Y:S05]  /*1afa0*/  BRA `(.L_x_776) ;  /* 0xffffffbc00ec7947 */ /* 0x000fea000383ffff */
.L_x_632:
[----:B------:R-:W-:Y:S01]  /*1afb0*/  BSSY B0, `(.L_x_777) ;  /* 0x0000008000007945 */ /* 0x000fe20003800000 */
[----:B-----5:R-:W-:Y:S01]  /*1afc0*/  IMAD.MOV.U32 R13, RZ, RZ, R2 ;  /* 0x000000ffff0d7224 */ /* 0x020fe200078e0002 */
[----:B------:R-:W-:Y:S01]  /*1afd0*/  MOV R15, 0xffffffff ;  /* 0xffffffff000f7802 */ /* 0x000fe20000000f00 */
[----:B------:R-:W-:Y:S02]  /*1afe0*/  IMAD.MOV.U32 R12, RZ, RZ, 0x1 ;  /* 0x00000001ff0c7424 */ /* 0x000fe400078e00ff */
[----:B------:R-:W-:-:S07]  /*1aff0*/  IMAD.MOV.U32 R11, RZ, RZ, RZ ;  /* 0x000000ffff0b7224 */ /* 0x000fce00078e00ff */
[----:B0-----:R-:W-:Y:S05]  /*1b000*/  WARPSYNC.COLLECTIVE R15, `(.L_x_778) ;  /* 0x000000000f087348 */ /* 0x001fea0003c00000 */
[----:B------:R1:W2:Y:S02]  /*1b010*/  SHFL.UP P6, R14, R13, R12, R11 ;  /* 0x0400000c0d0e7389 */ /* 0x0002a400000c000b */
[----:B012---:R-:W-:Y:S01]  /*1b020*/  ENDCOLLECTIVE ;  /* 0x000000000000791b */ /* 0x007fe20003800000 */
.L_x_778:
[----:B------:R-:W-:Y:S05]  /*1b030*/  BSYNC B0 ;  /* 0x0000000000007941 */ /* 0x000fea0003800000 */
.L_x_777:
[----:B------:R-:W-:Y:S01]  /*1b040*/  SEL R3, R14, RZ, P1 ;  /* 0x000000ff0e037207 */ /* 0x000fe20000800000 */
[----:B------:R-:W-:Y:S01]  /*1b050*/  IMAD.MOV.U32 R12, RZ, RZ, 0x2 ;  /* 0x00000002ff0c7424 */ /* 0x000fe200078e00ff */
[----:B------:R-:W-:Y:S01]  /*1b060*/  MOV R11, RZ ;  /* 0x000000ff000b7202 */ /* 0x000fe20000000f00 */
[----:B------:R-:W-:Y:S02]  /*1b070*/  IMAD.MOV.U32 R15, RZ, RZ, -0x1 ;  /* 0xffffffffff0f7424 */ /* 0x000fe400078e00ff */
[----:B------:R-:W-:-:S04]  /*1b080*/  IMAD.IADD R3, R2, 0x1, R3 ;  /* 0x0000000102037824 */ /* 0x000fc800078e0203 */
[----:B------:R-:W-:-:S07]  /*1b090*/  IMAD.MOV.U32 R13, RZ, RZ, R3 ;  /* 0x000000ffff0d7224 */ /* 0x000fce00078e0003 */
[----:B------:R-:W-:Y:S05]  /*1b0a0*/  WARPSYNC.COLLECTIVE R15, `(.L_x_779) ;  /* 0x000000000f087348 */ /* 0x000fea0003c00000 */
[----:B------:R0:W1:Y:S02]  /*1b0b0*/  SHFL.UP P6, R14, R13, R12, R11 ;  /* 0x0400000c0d0e7389 */ /* 0x00006400000c000b */
[----:B01----:R-:W-:Y:S01]  /*1b0c0*/  ENDCOLLECTIVE ;  /* 0x000000000000791b */ /* 0x003fe20003800000 */
.L_x_779:
[----:B------:R-:W-:Y:S02]  /*1b0d0*/  MOV R12, 0x4 ;  /* 0x00000004000c7802 */ /* 0x000fe40000000f00 */
[----:B------:R-:W-:-:S05]  /*1b0e0*/  SEL R14, R14, RZ, P2 ;  /* 0x000000ff0e0e7207 */ /* 0x000fca0001000000 */
[----:B------:R-:W-:-:S04]  /*1b0f0*/  IMAD.IADD R3, R3, 0x1, R14 ;  /* 0x0000000103037824 */ /* 0x000fc800078e020e */
[----:B------:R-:W-:-:S07]  /*1b100*/  IMAD.MOV.U32 R13, RZ, RZ, R3 ;  /* 0x000000ffff0d7224 */ /* 0x000fce00078e0003 */
[----:B------:R-:W-:Y:S05]  /*1b110*/  WARPSYNC.COLLECTIVE R15, `(.L_x_780) ;  /* 0x000000000f087348 */ /* 0x000fea0003c00000 */
[----:B------:R0:W1:Y:S02]  /*1b120*/  SHFL.UP P6, R14, R13, R12, R11 ;  /* 0x0400000c0d0e7389 */ /* 0x00006400000c000b */
[----:B01----:R-:W-:Y:S01]  /*1b130*/  ENDCOLLECTIVE ;  /* 0x000000000000791b */ /* 0x003fe20003800000 */
.L_x_780:
[----:B------:R-:W-:Y:S01]  /*1b140*/  IMAD.MOV.U32 R12, RZ, RZ, 0x8 ;  /* 0x00000008ff0c7424 */ /* 0x000fe200078e00ff */
[----:B------:R-:W-:-:S05]  /*1b150*/  SEL R14, R14, RZ, P3 ;  /* 0x000000ff0e0e7207 */ /* 0x000fca0001800000 */
[----:B------:R-:W-:-:S04]  /*1b160*/  IMAD.IADD R3, R3, 0x1, R14 ;  /* 0x0000000103037824 */ /* 0x000fc800078e020e */
[----:B------:R-:W-:-:S07]  /*1b170*/  IMAD.MOV.U32 R13, RZ, RZ, R3 ;  /* 0x000000ffff0d7224 */ /* 0x000fce00078e0003 */
[----:B------:R-:W-:Y:S05]  /*1b180*/  WARPSYNC.COLLECTIVE R15, `(.L_x_781) ;  /* 0x000000000f087348 */ /* 0x000fea0003c00000 */
[----:B------:R0:W1:Y:S02]  /*1b190*/  SHFL.UP P6, R14, R13, R12, R11 ;  /* 0x0400000c0d0e7389 */ /* 0x00006400000c000b */
[----:B01----:R-:W-:Y:S01]  /*1b1a0*/  ENDCOLLECTIVE ;  /* 0x000000000000791b */ /* 0x003fe20003800000 */
.L_x_781:
[----:B------:R-:W-:Y:S01]  /*1b1b0*/  IMAD.MOV.U32 R12, RZ, RZ, 0x10 ;  /* 0x00000010ff0c7424 */ /* 0x000fe200078e00ff */
[----:B------:R-:W-:-:S04]  /*1b1c0*/  SEL R14, R14, RZ, P4 ;  /* 0x000000ff0e0e7207 */ /* 0x000fc80002000000 */
[----:B------:R-:W-:-:S05]  /*1b1d0*/  IADD3 R3, R3, R14, RZ ;  /* 0x0000000e03037210 */ /* 0x000fca0007ffe0ff */
[----:B------:R-:W-:-:S07]  /*1b1e0*/  IMAD.MOV.U32 R13, RZ, RZ, R3 ;  /* 0x000000ffff0d7224 */ /* 0x000fce00078e0003 */
[----:B------:R-:W-:Y:S05]  /*1b1f0*/  WARPSYNC.COLLECTIVE R15, `(.L_x_782) ;  /* 0x000000000f087348 */ /* 0x000fea0003c00000 */
[----:B------:R0:W1:Y:S02]  /*1b200*/  SHFL.UP P6, R14, R13, R12, R11 ;  /* 0x0400000c0d0e7389 */ /* 0x00006400000c000b */
[----:B01----:R-:W-:Y:S01]  /*1b210*/  ENDCOLLECTIVE ;  /* 0x000000000000791b */ /* 0x003fe20003800000 */
.L_x_782:
[----:B------:R-:W-:Y:S02]  /*1b220*/  IMAD.MOV.U32 R12, RZ, RZ, 0x1f ;  /* 0x0000001fff0c7424 */ /* 0x000fe400078e00ff */
[----:B------:R-:W-:Y:S01]  /*1b230*/  IMAD.MOV.U32 R11, RZ, RZ, 0x1f ;  /* 0x0000001fff0b7424 */ /* 0x000fe200078e00ff */
[----:B------:R-:W-:-:S05]  /*1b240*/  SEL R14, R14, RZ, P5 ;  /* 0x000000ff0e0e7207 */ /* 0x000fca0002800000 */
[----:B------:R-:W-:-:S05]  /*1b250*/  IMAD.IADD R3, R3, 0x1, R14 ;  /* 0x0000000103037824 */ /* 0x000fca00078e020e */
[----:B------:R-:W-:-:S07]  /*1b260*/  MOV R13, R3 ;  /* 0x00000003000d7202 */ /* 0x000fce0000000f00 */
[----:B------:R-:W-:Y:S05]  /*1b270*/  WARPSYNC.COLLECTIVE R15, `(.L_x_783) ;  /* 0x000000000f087348 */ /* 0x000fea0003c00000 */
[----:B------:R0:W1:Y:S02]  /*1b280*/  SHFL.IDX P6, R14, R13, R12, R11 ;  /* 0x0000000c0d0e7389 */ /* 0x00006400000c000b */
[----:B01----:R-:W-:Y:S01]  /*1b290*/  ENDCOLLECTIVE ;  /* 0x000000000000791b */ /* 0x003fe20003800000 */
.L_x_783:
[----:B------:R-:W-:Y:S05]  /*1b2a0*/  BRA `(.L_x_784) ;  /* 0xffffffbc00c87947 */ /* 0x000fea000383ffff */
.L_x_634:
[----:B------:R-:W-:Y:S01]  /*1b2b0*/  BSSY B0, `(.L_x_785) ;  /* 0x0000006000007945 */ /* 0x000fe20003800000 */
[----:B------:R-:W-:Y:S01]  /*1b2c0*/  PLOP3.LUT P6, PT, P6, PT, PT, 0x8, 0x0 ;  /* 0x000000000000781c */ /* 0x000fe200037ce170 */
[----:B------:R-:W-:-:S12]  /*1b2d0*/  IMAD.MOV.U32 R15, RZ, RZ, -0x1 ;  /* 0xffffffffff0f7424 */ /* 0x000fd800078e00ff */
[----:B0----5:R-:W-:Y:S05]  /*1b2e0*/  WARPSYNC.COLLECTIVE R15, `(.L_x_786) ;  /* 0x000000000f087348 */ /* 0x021fea0003c00000 */
[----:B------:R-:W-:Y:S01]  /*1b2f0*/  VOTE.ANY R14, PT, P6 ;  /* 0x00000000000e7806 */ /* 0x000fe200030e0100 */
[----:B0----5:R-:W-:Y:S06]  /*1b300*/  ENDCOLLECTIVE ;  /* 0x000000000000791b */ /* 0x021fec0003800000 */
.L_x_786:
[----:B------:R-:W-:Y:S05]  /*1b310*/  BSYNC B0 ;  /* 0x0000000000007941 */ /* 0x000fea0003800000 */
.L_x_785:
[----:B------:R-:W-:Y:S01]  /*1b320*/  MOV R5, R14 ;  /* 0x0000000e00057202 */ /* 0x000fe20000000f00 */
[----:B------:R-:W-:Y:S01]  /*1b330*/  IMAD.MOV.U32 R13, RZ, RZ, R2 ;  /* 0x000000ffff0d7224 */ /* 0x000fe200078e0002 */
[----:B------:R-:W-:Y:S01]  /*1b340*/  MOV R15, 0xffffffff ;  /* 0xffffffff000f7802 */ /* 0x000fe20000000f00 */
[----:B------:R-:W-:Y:S01]  /*1b350*/  IMAD.MOV.U32 R11, RZ, RZ, 0x1f ;  /* 0x0000001fff0b7424 */ /* 0x000fe200078e00ff */
[----:B------:R-:W0:Y:S02]  /*1b360*/  POPC R4, R5 ;  /* 0x0000000500047309 */ /* 0x000e240000000000 */
[----:B0-----:R-:W-:-:S07]  /*1b370*/  IMAD.MOV.U32 R12, RZ, RZ, R4 ;  /* 0x000000ffff0c7224 */ /* 0x001fce00078e0004 */
[----:B------:R-:W-:Y:S05]  /*1b380*/  WARPSYNC.COLLECTIVE R15, `(.L_x_787) ;  /* 0x000000000f087348 */ /* 0x000fea0003c00000 */
[----:B------:R0:W1:Y:S02]  /*1b390*/  SHFL.IDX P6, R14, R13, R12, R11 ;  /* 0x0000000c0d0e7389 */ /* 0x00006400000c000b */
[----:B01----:R-:W-:Y:S01]  /*1b3a0*/  ENDCOLLECTIVE ;  /* 0x000000000000791b */ /* 0x003fe20003800000 */
.L_x_787:
[----:B------:R-:W-:Y:S01]  /*1b3b0*/  IMAD.MOV.U32 R17, RZ, RZ, R14 ;  /* 0x000000ffff117224 */ /* 0x000fe200078e000e */
[----:B------:R-:W-:Y:S06]  /*1b3c0*/  BRA `(.L_x_788) ;  /* 0xffffffbc00b87947 */ /* 0x000fec000383ffff */
.L_x_636:
[----:B------:R-:W-:Y:S01]  /*1b3d0*/  BSSY B0, `(.L_x_789) ;  /* 0x0000007000007945 */ /* 0x000fe20003800000 */
[----:B------:R-:W-:Y:S01]  /*1b3e0*/  IMAD.MOV.U32 R13, RZ, RZ, R3 ;  /* 0x000000ffff0d7224 */ /* 0x000fe200078e0003 */
[----:B------:R-:W-:Y:S01]  /*1b3f0*/  MOV R15, 0xffffffff ;  /* 0xffffffff000f7802 */ /* 0x000fe20000000f00 */
[----:B------:R-:W-:-:S07]  /*1b400*/  IMAD.MOV.U32 R11, RZ, RZ, 0x1f ;  /* 0x0000001fff0b7424 */ /* 0x000fce00078e00ff */
[----:B0-2--5:R-:W-:Y:S05]  /*1b410*/  WARPSYNC.COLLECTIVE R15, `(.L_x_790) ;  /* 0x000000000f087348 */ /* 0x025fea0003c00000 */
[----:B------:R1:W3:Y:S02]  /*1b420*/  SHFL.IDX P6, R14, R13, R12, R11 ;  /* 0x0000000c0d0e7389 */ /* 0x0002e400000c000b */
[----:B0123-5:R-:W-:Y:S01]  /*1b430*/  ENDCOLLECTIVE ;  /* 0x000000000000791b */ /* 0x02ffe20003800000 */
.L_x_790:
[----:B------:R-:W-:Y:S05]  /*1b440*/  BSYNC B0 ;  /* 0x0000000000007941 */ /* 0x000fea0003800000 */
.L_x_789:
[----:B------:R-:W-:Y:S01]  /*1b450*/  IMAD.MOV.U32 R2, RZ, RZ, R14 ;  /* 0x000000ffff027224 */ /* 0x000fe200078e000e */
[----:B------:R-:W-:Y:S06]  /*1b460*/  BRA `(.L_x_635) ;  /* 0xffffffbc00ac7947 */ /* 0x000fec000383ffff */
.L_x_640:
[----:B0-----:R0:W1:Y:S02]  /*1b470*/  SYNCS.PHASECHK.TRANS64.TRYWAIT P0, [R5+URZ+0x13220], R0 ;  /* 0x01322000050075a7 */ /* 0x001064000800017f */
[----:B-1----:R-:W-:Y:S05]  /*1b480*/  @!P0 NANOSLEEP.SYNCS 0x989680 ;  /* 0x009896800000895d */ /* 0x002fea0003900000 */
[----:B------:R-:W1:Y:S02]  /*1b490*/  @!P0 SYNCS.PHASECHK.TRANS64 P0, [R5+URZ+0x13220], R0 ;  /* 0x01322000050085a7 */ /* 0x000e64000800007f */
[----:B-1----:R-:W-:Y:S05]  /*1b4a0*/  @!P0 BRA `(.L_x_640) ;  /* 0xfffffffc00f08947 */ /* 0x002fea000383ffff */
[----:B------:R-:W-:Y:S05]  /*1b4b0*/  BRA `(.L_x_791) ;  /* 0xffffffc000a07947 */ /* 0x000fea000383ffff */
.L_x_641:
[----:B------:R-:W1:Y:S01]  /*1b4c0*/  S2R R2, SR_TID.X ;  /* 0x0000000000027919 */ /* 0x000e620000002100 */
[----:B------:R-:W-:Y:S01]  /*1b4d0*/  BSSY B0, `(.L_x_792) ;  /* 0x000000a000007945 */ /* 0x000fe20003800000 */
[----:B------:R-:W-:Y:S01]  /*1b4e0*/  IMAD.MOV.U32 R12, RZ, RZ, RZ ;  /* 0x000000ffff0c7224 */ /* 0x000fe200078e00ff */
[----:B------:R-:W-:Y:S01]  /*1b4f0*/  MOV R11, 0x1f ;  /* 0x0000001f000b7802 */ /* 0x000fe20000000f00 */
[----:B------:R-:W-:Y:S01]  /*1b500*/  IMAD.MOV.U32 R15, RZ, RZ, -0x1 ;  /* 0xffffffffff0f7424 */ /* 0x000fe200078e00ff */
[----:B-1----:R-:W-:-:S04]  /*1b510*/  SHF.R.U32.HI R2, RZ, 0x5, R2 ;  /* 0x00000005ff027819 */ /* 0x002fc80000011602 */
[----:B------:R-:W-:-:S05]  /*1b520*/  LOP3.LUT R2, R2, 0x3, RZ, 0xc0, !PT ;  /* 0x0000000302027812 */ /* 0x000fca00078ec0ff */
[----:B------:R-:W-:-:S07]  /*1b530*/  IMAD.MOV.U32 R13, RZ, RZ, R2 ;  /* 0x000000ffff0d7224 */ /* 0x000fce00078e0002 */
[----:B0----5:R-:W-:Y:S05]  /*1b540*/  WARPSYNC.COLLECTIVE R15, `(.L_x_793) ;  /* 0x000000000f087348 */ /* 0x021fea0003c00000 */
[----:B------:R1:W2:Y:S02]  /*1b550*/  SHFL.IDX P6, R14, R13, R12, R11 ;  /* 0x0000000c0d0e7389 */ /* 0x0002a400000c000b */
[----:B012--5:R-:W-:Y:S01]  /*1b560*/  ENDCOLLECTIVE ;  /* 0x000000000000791b */ /* 0x027fe20003800000 */
.L_x_793:
[----:B------:R-:W-:Y:S05]  /*1b570*/  BSYNC B0 ;  /* 0x0000000000007941 */ /* 0x000fea0003800000 */
.L_x_792:
[----:B------:R-:W-:Y:S05]  /*1b580*/  BRA `(.L_x_794) ;  /* 0xffffffc000887947 */ /* 0x000fea000383ffff */
.L_x_642:
[----:B------:R-:W-:Y:S01]  /*1b590*/  BSSY B0, `(.L_x_795) ;  /* 0x0000006000007945 */ /* 0x000fe20003800000 */
[----:B------:R-:W-:-:S07]  /*1b5a0*/  IMAD.MOV.U32 R15, RZ, RZ, -0x1 ;  /* 0xffffffffff0f7424 */ /* 0x000fce00078e00ff */
[----:B0----5:R-:W-:Y:S05]  /*1b5b0*/  WARPSYNC.COLLECTIVE R15, `(.L_x_796) ;  /* 0x000000000f0c7348 */ /* 0x021fea0003c00000 */
[----:B------:R-:W-:Y:S02]  /*1b5c0*/  ELECT P6, UR62, PT ;  /* 0x00000000003e782f */ /* 0x000fe400038c0000 */
[----:B------:R-:W-:Y:S01]  /*1b5d0*/  MOV R14, UR62 ;  /* 0x0000003e000e7c02 */ /* 0x000fe20008000f00 */
[----:B0----5:R-:W-:Y:S10]  /*1b5e0*/  ENDCOLLECTIVE ;  /* 0x000000000000791b */ /* 0x021ff40003800000 */
.L_x_796:
[----:B------:R-:W-:Y:S05]  /*1b5f0*/  BSYNC B0 ;  /* 0x0000000000007941 */ /* 0x000fea0003800000 */
.L_x_795:
[----:B------:R-:W-:Y:S05]  /*1b600*/  BRA `(.L_x_797) ;  /* 0xffffffc0007c7947 */ /* 0x000fea000383ffff */
.L_x_644:
[----:B0-----:R0:W1:Y:S02]  /*1b610*/  SYNCS.PHASECHK.TRANS64.TRYWAIT P1, [R3+URZ+0x13240], R2 ;  /* 0x01324002030075a7 */ /* 0x001064000802017f */
[----:B-1----:R-:W-:Y:S05]  /*1b620*/  @!P1 NANOSLEEP.SYNCS 0x989680 ;  /* 0x009896800000995d */ /* 0x002fea0003900000 */
[----:B------:R-:W1:Y:S02]  /*1b630*/  @!P1 SYNCS.PHASECHK.TRANS64 P1, [R3+URZ+0x13240], R2 ;  /* 0x01324002030095a7 */ /* 0x000e64000802007f */
[----:B-1----:R-:W-:Y:S05]  /*1b640*/  @!P1 BRA `(.L_x_644) ;  /* 0xfffffffc00f09947 */ /* 0x002fea000383ffff */
[----:B------:R-:W-:Y:S05]  /*1b650*/  BRA `(.L_x_798) ;  /* 0xffffffc000a07947 */ /* 0x000fea000383ffff */
.L_x_646:
[----:B-1----:R1:W2:Y:S02]  /*1b660*/  SYNCS.PHASECHK.TRANS64.TRYWAIT P1, [R29+URZ+0x13240], R0 ;  /* 0x013240001d0075a7 */ /* 0x0022a4000802017f */
[----:B--2---:R-:W-:Y:S05]  /*1b670*/  @!P1 NANOSLEEP.SYNCS 0x989680 ;  /* 0x009896800000995d */ /* 0x004fea0003900000 */
[----:B------:R-:W2:Y:S02]  /*1b680*/  @!P1 SYNCS.PHASECHK.TRANS64 P1, [R29+URZ+0x13240], R0 ;  /* 0x013240001d0095a7 */ /* 0x000ea4000802007f */
[----:B--2---:R-:W-:Y:S05]  /*1b690*/  @!P1 BRA `(.L_x_646) ;  /* 0xfffffffc00f09947 */ /* 0x004fea000383ffff */
[----:B------:R-:W-:Y:S05]  /*1b6a0*/  BRA `(.L_x_799) ;  /* 0xffffffc000b07947 */ /* 0x000fea000383ffff */
.L_x_648:
[----:B--2---:R2:W3:Y:S02]  /*1b6b0*/  SYNCS.PHASECHK.TRANS64.TRYWAIT P1, [R3+URZ+0x13260], R2 ;  /* 0x01326002030075a7 */ /* 0x0044e4000802017f */
[----:B---3--:R-:W-:Y:S05]  /*1b6c0*/  @!P1 NANOSLEEP.SYNCS 0x989680 ;  /* 0x009896800000995d */ /* 0x008fea0003900000 */
[----:B------:R-:W3:Y:S02]  /*1b6d0*/  @!P1 SYNCS.PHASECHK.TRANS64 P1, [R3+URZ+0x13260], R2 ;  /* 0x01326002030095a7 */ /* 0x000ee4000802007f */
[----:B---3--:R-:W-:Y:S05]  /*1b6e0*/  @!P1 BRA `(.L_x_648) ;  /* 0xfffffffc00f09947 */ /* 0x008fea000383ffff */
[----:B------:R-:W-:Y:S05]  /*1b6f0*/  BRA `(.L_x_800) ;  /* 0xffffffc000ac7947 */ /* 0x000fea000383ffff */
.L_x_650:
[----:B---3--:R3:W4:Y:S02]  /*1b700*/  SYNCS.PHASECHK.TRANS64.TRYWAIT P1, [R29+URZ+0x13260], R0 ;  /* 0x013260001d0075a7 */ /* 0x008724000802017f */
[----:B----4-:R-:W-:Y:S05]  /*1b710*/  @!P1 NANOSLEEP.SYNCS 0x989680 ;  /* 0x009896800000995d */ /* 0x010fea0003900000 */
[----:B------:R-:W4:Y:S02]  /*1b720*/  @!P1 SYNCS.PHASECHK.TRANS64 P1, [R29+URZ+0x13260], R0 ;  /* 0x013260001d0095a7 */ /* 0x000f24000802007f */
[----:B----4-:R-:W-:Y:S05]  /*1b730*/  @!P1 BRA `(.L_x_650) ;  /* 0xfffffffc00f09947 */ /* 0x010fea000383ffff */
[----:B------:R-:W-:Y:S05]  /*1b740*/  BRA `(.L_x_801) ;  /* 0xffffffc000a87947 */ /* 0x000fea000383ffff */
.L_x_652:
[----:B----4-:R4:W0:Y:S02]  /*1b750*/  SYNCS.PHASECHK.TRANS64.TRYWAIT P1, [R3+URZ+0x13280], R2 ;  /* 0x01328002030075a7 */ /* 0x010824000802017f */
[----:B0-----:R-:W-:Y:S05]  /*1b760*/  @!P1 NANOSLEEP.SYNCS 0x989680 ;  /* 0x009896800000995d */ /* 0x001fea0003900000 */
[----:B------:R-:W0:Y:S02]  /*1b770*/  @!P1 SYNCS.PHASECHK.TRANS64 P1, [R3+URZ+0x13280], R2 ;  /* 0x01328002030095a7 */ /* 0x000e24000802007f */
[----:B0-----:R-:W-:Y:S05]  /*1b780*/  @!P1 BRA `(.L_x_652) ;  /* 0xfffffffc00f09947 */ /* 0x001fea000383ffff */
[----:B------:R-:W-:Y:S05]  /*1b790*/  BRA `(.L_x_802) ;  /* 0xffffffc000a47947 */ /* 0x000fea000383ffff */
.L_x_803:
        /* <DEDUP_REMOVED lines=14> */
.L_x_2749:


//--------------------- .text._ZN7cutlass13device_kernelIN5flash11enable_sm90INS1_16FlashAttnFwdSm90INS1_25CollectiveMainloopFwdSm90ILi2EN4cute5tupleIJNS5_1CILi1EEES8_S8_EEENS6_IJNS7_ILi192EEENS7_ILi160EEENS7_ILi64EEEEEELi64ENS_12float_e4m3_tEfNS_4arch4Sm90ELb0ELb1ELb1ELb0ELb1ELb0ELb0ELb1ELb1ELb1ELb0ELb0EEENS1_21CollectiveEpilogueFwdINS6_IJSA_SC_SB_EEES9_NS_10bfloat16_tESG_Li384ELb0ELb1ELb0ELb1EEENS1_30DynamicPersistentTileSchedulerILi384ELi128ELb0ELb1ELb1EEEEEEEEEvNT_6ParamsE --------------------------
	.section	.text._ZN7cutlass13device_kernelIN5flash11enable_sm90INS1_16FlashAttnFwdSm90INS1_25CollectiveMainloopFwdSm90ILi2EN4cute5tupleIJNS5_1CILi1EEES8_S8_EEENS6_IJNS7_ILi192EEENS7_ILi160EEENS7_ILi64EEEEEELi64ENS_12float_e4m3_tEfNS_4arch4Sm90ELb0ELb1ELb1ELb0ELb1ELb0ELb0ELb1ELb1ELb1ELb0ELb0EEENS1_21CollectiveEpilogueFwdINS6_IJSA_SC_SB_EEES9_NS_10bfloat16_tESG_Li384ELb0ELb1ELb0ELb1EEENS1_30DynamicPersistentTileSchedulerILi384ELi128ELb0ELb1ELb1EEEEEEEEEvNT_6ParamsE,"ax",@progbits
	.align	128
.text._ZN7cutlass13device_kernelIN5flash11enable_sm90INS1_16FlashAttnFwdSm90INS1_25CollectiveMainloopFwdSm90ILi2EN4cute5tupleIJNS5_1CILi1EEES8_S8_EEENS6_IJNS7_ILi192EEENS7_ILi160EEENS7_ILi64EEEEEELi64ENS_12float_e4m3_tEfNS_4arch4Sm90ELb0ELb1ELb1ELb0ELb1ELb0ELb0ELb1ELb1ELb1ELb0ELb0EEENS1_21CollectiveEpilogueFwdINS6_IJSA_SC_SB_EEES9_NS_10bfloat16_tESG_Li384ELb0ELb1ELb0ELb1EEENS1_30DynamicPersistentTileSchedulerILi384ELi128ELb0ELb1ELb1EEEEEEEEEvNT_6ParamsE:
        .type           _ZN7cutlass13device_kernelIN5flash11enable_sm90INS1_16FlashAttnFwdSm90INS1_25CollectiveMainloopFwdSm90ILi2EN4cute5tupleIJNS5_1CILi1EEES8_S8_EEENS6_IJNS7_ILi192EEENS7_ILi160EEENS7_ILi64EEEEEELi64ENS_12float_e4m3_tEfNS_4arch4Sm90ELb0ELb1ELb1ELb0ELb1ELb0ELb0ELb1ELb1ELb1ELb0ELb0EEENS1_21CollectiveEpilogueFwdINS6_IJSA_SC_SB_EEES9_NS_10bfloat16_tESG_Li384ELb0ELb1ELb0ELb1EEENS1_30DynamicPersistentTileSchedulerILi384ELi128ELb0ELb1ELb1EEEEEEEEEvNT_6ParamsE,@function
        .size           _ZN7cutlass13device_kernelIN5flash11enable_sm90INS1_16FlashAttnFwdSm90INS1_25CollectiveMainloopFwdSm90ILi2EN4cute5tupleIJNS5_1CILi1EEES8_S8_EEENS6_IJNS7_ILi192EEENS7_ILi160EEENS7_ILi64EEEEEELi64ENS_12float_e4m3_tEfNS_4arch4Sm90ELb0ELb1ELb1ELb0ELb1ELb0ELb0ELb1ELb1ELb1ELb0ELb0EEENS1_21CollectiveEpilogueFwdINS6_IJSA_SC_SB_EEES9_NS_10bfloat16_tESG_Li384ELb0ELb1ELb0ELb1EEENS1_30DynamicPersistentTileSchedulerILi384ELi128ELb0ELb1ELb1EEEEEEEEEvNT_6ParamsE,(.L_x_2750 - _ZN7cutlass13device_kernelIN5flash11enable_sm90INS1_16FlashAttnFwdSm90INS1_25CollectiveMainloopFwdSm90ILi2EN4cute5tupleIJNS5_1CILi1EEES8_S8_EEENS6_IJNS7_ILi192EEENS7_ILi160EEENS7_ILi64EEEEEELi64ENS_12float_e4m3_tEfNS_4arch4Sm90ELb0ELb1ELb1ELb0ELb1ELb0ELb0ELb1ELb1ELb1ELb0ELb0EEENS1_21CollectiveEpilogueFwdINS6_IJSA_SC_SB_EEES9_NS_10bfloat16_tESG_Li384ELb0ELb1ELb0ELb1EEENS1_30DynamicPersistentTileSchedulerILi384ELi128ELb0ELb1ELb1EEEEEEEEEvNT_6ParamsE)
        .other          _ZN7cutlass13device_kernelIN5flash11enable_sm90INS1_16FlashAttnFwdSm90INS1_25CollectiveMainloopFwdSm90ILi2EN4cute5tupleIJNS5_1CILi1EEES8_S8_EEENS6_IJNS7_ILi192EEENS7_ILi160EEENS7_ILi64EEEEEELi64ENS_12float_e4m3_tEfNS_4arch4Sm90ELb0ELb1ELb1ELb0ELb1ELb0ELb0ELb1ELb1ELb1ELb0ELb0EEENS1_21CollectiveEpilogueFwdINS6_IJSA_SC_SB_EEES9_NS_10bfloat16_tESG_Li384ELb0ELb1ELb0ELb1EEENS1_30DynamicPersistentTileSchedulerILi384ELi128ELb0ELb1ELb1EEEEEEEEEvNT_6ParamsE,@"STO_CUDA_ENTRY STV_DEFAULT"
_ZN7cutlass13device_kernelIN5flash11enable_sm90INS1_16FlashAttnFwdSm90INS1_25CollectiveMainloopFwdSm90ILi2EN4cute5tupleIJNS5_1CILi1EEES8_S8_EEENS6_IJNS7_ILi192EEENS7_ILi160EEENS7_ILi64EEEEEELi64ENS_12float_e4m3_tEfNS_4arch4Sm90ELb0ELb1ELb1ELb0ELb1ELb0ELb0ELb1ELb1ELb1ELb0ELb0EEENS1_21CollectiveEpilogueFwdINS6_IJSA_SC_SB_EEES9_NS_10bfloat16_tESG_Li384ELb0ELb1ELb0ELb1EEENS1_30DynamicPersistentTileSchedulerILi384ELi128ELb0ELb1ELb1EEEEEEEEEvNT_6ParamsE:
        /* <DEDUP_REMOVED lines=45> */
.L_x_804:
        /* <DEDUP_REMOVED lines=22> */
.L_x_805:
        /* <DEDUP_REMOVED lines=18> */
.L_x_806:
        /* <DEDUP_REMOVED lines=22> */
.L_x_807:
        /* <DEDUP_REMOVED lines=24> */
.L_x_808:
[----:B------:R-:W-:Y:S01]  /*0830*/  IMAD.U32 R2, RZ, RZ, UR10 ;  /* 0x0000000aff027e24 */ /* 0x000fe2000f8e00ff */
[----:B------:R-:W-:Y:S01]  /*0840*/  UISETP.NE.AND UP0, UPT, UR9, URZ, UPT ;  /* 0x0000003f0900728c */ /* 0x000fe2000bf05270 */
[----:B------:R-:W-:Y:S01]  /*0850*/  NOP ;  /* 0x0000000000007918 */ /* 0x000fe20000000000 */
[----:B------:R-:W-:Y:S01]  /*0860*/  UMOV UR39, 0x1 ;  /* 0x0000000100277882 */ /* 0x000fe20000000000 */
[----:B------:R-:W-:Y:S01]  /*0870*/  ULDC.64 UR48, c[0x0][0x208] ;  /* 0x0000820000307ab9 */ /* 0x000fe20000000a00 */
[----:B------:R0:W-:Y:S01]  /*0880*/  STL [R1+0x18], R2 ;  /* 0x0000180201007387 */ /* 0x0001e20000100800 */
[----:B------:R-:W-:Y:S01]  /*0890*/  USEL UR39, UR39, 0x2, !UP0 ;  /* 0x0000000227277887 */ /* 0x000fe2000c000000 */
[----:B01234-:R-:W-:Y:S01]  /*08a0*/  BAR.SYNC.DEFER_BLOCKING 0x0 ;  /* 0x0000000000007b1d */ /* 0x01ffe20000010000 */
[----:B------:R-:W-:-:S13]  /*08b0*/  PLOP3.LUT P0, PT, PT, PT, UP0, 0x80, 0x0 ;  /* 0x000000000000781c */ /* 0x000fda0003f0f008 */
[----:B------:R-:W-:Y:S05]  /*08c0*/  @!P0 BRA `(.L_x_809) ;  /* 0x0000013c00848947 */ /* 0x000fea0003800000 */
.L_x_810:
[----:B------:R-:W-:-:S08]  /*08d0*/  NOP ;  /* 0x0000000000007918 */ /* 0x000fd00000000000 */
[----:B------:R-:W0:Y:S02]  /*08e0*/  USETMAXREG.TRY_ALLOC.CTAPOOL UP0, 0xa0 ;  /* 0x000000a0000079c8 */ /* 0x000e240008000600 */
[----:B0-----:R-:W-:-:S13]  /*08f0*/  PLOP3.LUT P0, PT, PT, PT, UP0, 0x80, 0x0 ;  /* 0x000000000000781c */ /* 0x001fda0003f0f008 */
[----:B------:R-:W-:Y:S05]  /*0900*/  @!P0 BRA `(.L_x_810) ;  /* 0xfffffffc00f08947 */ /* 0x000fea000383ffff */
[----:B------:R-:W0:Y:S08]  /*0910*/  S2UR UR4, SR_CTAID.X ;  /* 0x00000000000479c3 */ /* 0x000e300000002500 */
[----:B------:R-:W-:Y:S08]  /*0920*/  BAR.ARV 0x4, 0x200 ;  /* 0x0108000000007b1d */ /* 0x000ff00000002000 */
[----:B------:R-:W0:Y:S08]  /*0930*/  LDC R0, c[0x0][0xc38] ;  /* 0x00030e00ff007b82 */ /* 0x000e300000000800 */
[----:B------:R-:W-:Y:S06]  /*0940*/  BAR.ARV 0x8, 0x200 ;  /* 0x0208000000007b1d */ /* 0x000fec0000002000 */
[----:B0-----:R-:W-:-:S13]  /*0950*/  ISETP.LE.AND P0, PT, R0, UR4, PT ;  /* 0x0000000400007c0c */ /* 0x001fda000bf03270 */
[----:B------:R-:W-:Y:S05]  /*0960*/  @P0 EXIT ;  /* 0x000000000000094d */ /* 0x000fea0003800000 */
[----:B------:R-:W0:Y:S01]  /*0970*/  S2R R2, SR_TID.X ;  /* 0x0000000000027919 */ /* 0x000e220000002100 */
[----:B------:R-:W-:Y:S01]  /*0980*/  ULOP3.LUT UR46, UR39, 0x1, URZ, 0xfc, !UPT ;  /* 0x00000001272e7892 */ /* 0x000fe2000f8efc3f */
[----:B------:R-:W-:Y:S01]  /*0990*/  UMOV UR36, URZ ;  /* 0x0000003f00247c82 */ /* 0x000fe20008000000 */
[----:B------:R-:W-:Y:S01]  /*09a0*/  UMOV UR37, URZ ;  /* 0x0000003f00257c82 */ /* 0x000fe20008000000 */
[----:B------:R-:W-:Y:S01]  /*09b0*/  UMOV UR38, URZ ;  /* 0x0000003f00267c82 */ /* 0x000fe20008000000 */
[----:B0-----:R-:W-:-:S05]  /*09c0*/  VIADD R10, R2, 0xffffff80 ;  /* 0xffffff80020a7836 */ /* 0x001fca0000000000 */
[----:B------:R-:W-:-:S04]  /*09d0*/  SHF.R.S32.HI R0, RZ, 0x1f, R10 ;  /* 0x0000001fff007819 */ /* 0x000fc8000001140a */
[CC--:B------:R-:W-:Y:S02]  /*09e0*/  LEA.HI R2, R0.reuse, R10.reuse, RZ, 0x7 ;  /* 0x0000000a00027211 */ /* 0x0c0fe400078f38ff */
[CC--:B------:R-:W-:Y:S02]  /*09f0*/  LEA.HI R3, R0.reuse, R10.reuse, RZ, 0x4 ;  /* 0x0000000a00037211 */ /* 0x0c0fe400078f20ff */
[----:B------:R-:W-:Y:S02]  /*0a00*/  LEA.HI R4, R0, R10, RZ, 0x5 ;  /* 0x0000000a00047211 */ /* 0x000fe400078f28ff */
[----:B------:R-:W-:Y:S02]  /*0a10*/  LOP3.LUT R157, R2, 0xffffff80, RZ, 0xc0, !PT ;  /* 0xffffff80029d7812 */ /* 0x000fe400078ec0ff */
[----:B------:R-:W-:Y:S01]  /*0a20*/  SHF.R.S32.HI R6, RZ, 0x4, R3 ;  /* 0x00000004ff067819 */ /* 0x000fe20000011403 */
[----:B------:R-:W-:Y:S01]  /*0a30*/  IMAD.SHL.U32 R5, R4, 0x20, RZ ;  /* 0x0000002004057824 */ /* 0x000fe200078e00ff */
[C---:B------:R-:W-:Y:S01]  /*0a40*/  LOP3.LUT R4, R3.reuse, 0x3fffff0, RZ, 0xc0, !PT ;  /* 0x03fffff003047812 */ /* 0x040fe200078ec0ff */
[----:B------:R-:W-:Y:S01]  /*0a50*/  IMAD.IADD R157, R10, 0x1, -R157 ;  /* 0x000000010a9d7824 */ /* 0x000fe200078e0a9d */
[----:B------:R-:W-:-:S02]  /*0a60*/  LEA.HI R3, R3, R6, RZ, 0x1 ;  /* 0x0000000603037211 */ /* 0x000fc400078f08ff */
[----:B------:R-:W-:Y:S01]  /*0a70*/  LOP3.LUT R5, R5, 0xfffffc00, RZ, 0xc0, !PT ;  /* 0xfffffc0005057812 */ /* 0x000fe200078ec0ff */
[----:B------:R-:W-:Y:S01]  /*0a80*/  IMAD.IADD R4, R10, 0x1, -R4 ;  /* 0x000000010a047824 */ /* 0x000fe200078e0a04 */
[----:B------:R-:W-:Y:S02]  /*0a90*/  SHF.R.S32.HI R8, RZ, 0x1f, R157 ;  /* 0x0000001fff087819 */ /* 0x000fe4000001149d */
[----:B------:R-:W-:Y:S01]  /*0aa0*/  LOP3.LUT R3, R3, 0x1ffffffe, RZ, 0xc0, !PT ;  /* 0x1ffffffe03037812 */ /* 0x000fe200078ec0ff */
[----:B------:R-:W-:Y:S01]  /*0ab0*/  IMAD R4, R4, 0x40, R5 ;  /* 0x0000004004047824 */ /* 0x000fe200078e0205 */
[----:B------:R-:W-:Y:S02]  /*0ac0*/  LEA.HI R5, R8, R157, RZ, 0x2 ;  /* 0x0000009d08057211 */ /* 0x000fe400078f10ff */
[----:B------:R-:W-:Y:S01]  /*0ad0*/  SHF.R.S32.HI R11, RZ, 0x7, R2 ;  /* 0x00000007ff0b7819 */ /* 0x000fe20000011402 */
[----:B------:R-:W-:Y:S01]  /*0ae0*/  IMAD.IADD R3, R6, 0x1, -R3 ;  /* 0x0000000106037824 */ /* 0x000fe200078e0a03 */
[----:B------:R-:W-:-:S02]  /*0af0*/  SHF.R.S32.HI R6, RZ, 0x2, R5 ;  /* 0x00000002ff067819 */ /* 0x000fc40000011405 */
[----:B------:R-:W-:Y:S01]  /*0b00*/  SHF.R.S32.HI R7, RZ, 0x1f, R5 ;  /* 0x0000001fff077819 */ /* 0x000fe20000011405 */
[----:B------:R-:W-:Y:S01]  /*0b10*/  IMAD R2, R3, 0x8, R4 ;  /* 0x0000000803027824 */ /* 0x000fe200078e0204 */
[----:B------:R-:W-:Y:S02]  /*0b20*/  LEA.HI R8, R8, R157, RZ, 0x5 ;  /* 0x0000009d08087211 */ /* 0x000fe400078f28ff */
[----:B------:R-:W-:Y:S02]  /*0b30*/  LEA.HI R7, R7, R6, RZ, 0x3 ;  /* 0x0000000607077211 */ /* 0x000fe400078f18ff */
[----:B------:R0:W-:Y:S01]  /*0b40*/  STL [R1+0xc], R2 ;  /* 0x00000c0201007387 */ /* 0x0001e20000100800 */
[----:B------:R-:W-:Y:S02]  /*0b50*/  SHF.R.S32.HI R8, RZ, 0x5, R8 ;  /* 0x00000005ff087819 */ /* 0x000fe40000011408 */
[----:B------:R-:W-:Y:S02]  /*0b60*/  LOP3.LUT R7, R7, 0xfffffff8, RZ, 0xc0, !PT ;  /* 0xfffffff807077812 */ /* 0x000fe400078ec0ff */
[----:B------:R-:W-:-:S02]  /*0b70*/  LEA.HI R9, R0, R10, RZ, 0x2 ;  /* 0x0000000a00097211 */ /* 0x000fc400078f10ff */
[----:B------:R-:W-:Y:S01]  /*0b80*/  LEA.HI R0, R0, R10, RZ, 0x3 ;  /* 0x0000000a00007211 */ /* 0x000fe200078f18ff */
[----:B------:R-:W-:Y:S01]  /*0b90*/  IMAD.IADD R7, R6, 0x1, -R7 ;  /* 0x0000000106077824 */ /* 0x000fe200078e0a07 */
[----:B------:R-:W-:Y:S01]  /*0ba0*/  LOP3.LUT R9, R9, 0xfffffffc, RZ, 0xc0, !PT ;  /* 0xfffffffc09097812 */ /* 0x000fe200078ec0ff */
[----:B0-----:R-:W-:Y:S01]  /*0bb0*/  IMAD.HI R2, R11, 0x55555556, RZ ;  /* 0x555555560b027827 */ /* 0x001fe200078e02ff */
[----:B------:R-:W-:Y:S02]  /*0bc0*/  LOP3.LUT R22, R0, 0xfffffff8, RZ, 0xc0, !PT ;  /* 0xfffffff800167812 */ /* 0x000fe400078ec0ff */
[----:B------:R-:W-:Y:S01]  /*0bd0*/  LOP3.LUT R18, R5, 0x7ffffffc, RZ, 0xc0, !PT ;  /* 0x7ffffffc05127812 */ /* 0x000fe200078ec0ff */
[----:B------:R-:W-:Y:S01]  /*0be0*/  IMAD R7, R8, 0x10, R7 ;  /* 0x0000001008077824 */ /* 0x000fe200078e0207 */
[----:B------:R-:W-:Y:S01]  /*0bf0*/  LEA.HI R2, R2, R2, RZ, 0x1 ;  /* 0x0000000202027211 */ /* 0x000fe200078f08ff */
[C---:B------:R-:W-:Y:S01]  /*0c00*/  IMAD.IADD R9, R10.reuse, 0x1, -R9 ;  /* 0x000000010a097824 */ /* 0x040fe200078e0a09 */
[----:B------:R-:W-:Y:S01]  /*0c10*/  SHF.R.S32.HI R156, RZ, 0x3, R0 ;  /* 0x00000003ff9c7819 */ /* 0x000fe20000011400 */
[----:B------:R-:W-:-:S02]  /*0c20*/  IMAD.IADD R22, R10, 0x1, -R22 ;  /* 0x000000010a167824 */ /* 0x000fc400078e0a16 */
[----:B------:R-:W-:Y:S01]  /*0c30*/  IMAD R2, R2, -0x3, R11 ;  /* 0xfffffffd02027824 */ /* 0x000fe200078e020b */
[----:B------:R-:W-:Y:S01]  /*0c40*/  LEA.HI R3, R9, R9, RZ, 0x1 ;  /* 0x0000000909037211 */ /* 0x000fe200078f08ff */
[----:B------:R-:W-:Y:S02]  /*0c50*/  IMAD.SHL.U32 R23, R22, 0x8, RZ ;  /* 0x0000000816177824 */ /* 0x000fe400078e00ff */
[----:B------:R-:W-:Y:S01]  /*0c60*/  IMAD R2, R2, 0x40, R7 ;  /* 0x0000004002027824 */ /* 0x000fe200078e0207 */
[----:B------:R-:W-:Y:S01]  /*0c70*/  LOP3.LUT R4, R3, 0x1ffffffe, RZ, 0xc0, !PT ;  /* 0x1ffffffe03047812 */ /* 0x000fe200078ec0ff */
[----:B------:R-:W-:Y:S01]  /*0c80*/  IMAD.IADD R18, R157, 0x1, -R18 ;  /* 0x000000019d127824 */ /* 0x000fe200078e0a12 */
[----:B------:R-:W-:Y:S02]  /*0c90*/  SHF.R.S32.HI R0, RZ, 0x1f, R23 ;  /* 0x0000001fff007819 */ /* 0x000fe40000011417 */
[----:B------:R0:W-:Y:S01]  /*0ca0*/  STL [R1+0x8], R2 ;  /* 0x0000080201007387 */ /* 0x0001e20000100800 */
[----:B------:R-:W-:-:S04]  /*0cb0*/  IMAD.IADD R4, R9, 0x1, -R4 ;  /* 0x0000000109047824 */ /* 0x000fc800078e0a04 */
[----:B------:R-:W-:-:S07]  /*0cc0*/  IMAD R19, R4, 0x8, R2 ;  /* 0x0000000804137824 */ /* 0x000fce00078e0202 */
.L_x_903:
[----:B------:R-:W-:Y:S01]  /*0cd0*/  ULDC UR5, c[0x0][0xc60] ;  /* 0x0003180000057ab9 */ /* 0x000fe20000000800 */
[----:B------:R-:W-:Y:S01]  /*0ce0*/  UMOV UR8, UR4 ;  /* 0x0000000400087c82 */ /* 0x000fe20008000000 */
[----:B------:R-:W-:-:S11]  /*0cf0*/  UISETP.NE.AND UP0, UPT, UR5, 0x1, UPT ;  /* 0x000000010500788c */ /* 0x000fd6000bf05270 */
[----:B------:R-:W-:Y:S01]  /*0d00*/  @UP0 ULDC UR6, c[0x0][0xc64] ;  /* 0x0003190000060ab9 */ /* 0x000fe20000000800 */
[----:B------:R-:W-:Y:S01]  /*0d10*/  @UP0 ULDC UR9, c[0x0][0xc68] ;  /* 0x00031a0000090ab9 */ /* 0x000fe20000000800 */
[----:B------:R-:W-:-:S04]  /*0d20*/  UIMAD.WIDE.U32 UR6, UR4, UR6, URZ ;  /* 0x00000006040672a5 */ /* 0x000fc8000f8e003f */
[----:B------:R-:W-:-:S03]  /*0d30*/  @UP0 USHF.R.U32.HI UR8, URZ, UR9, UR7 ;  /* 0x000000093f080299 */ /* 0x000fc60008011607 */
[----:B------:R-:W-:Y:S02]  /*0d40*/  ULDC UR6, c[0x0][0xc78] ;  /* 0x00031e0000067ab9 */ /* 0x000fe40000000800 */
[----:B------:R-:W-:Y:S02]  /*0d50*/  UISETP.GE.AND UP0, UPT, UR8, UR6, UPT ;  /* 0x000000060800728c */ /* 0x000fe4000bf06270 */
[----:B------:R-:W-:-:S04]  /*0d60*/  UIADD3 UR6, -UR8, URZ, URZ ;  /* 0x0000003f08067290 */ /* 0x000fc8000fffe13f */
[----:B------:R-:W-:Y:S01]  /*0d70*/  PLOP3.LUT P0, PT, PT, PT, UP0, 0x80, 0x0 ;  /* 0x000000000000781c */ /* 0x000fe20003f0f008 */
[----:B------:R-:W-:-:S12]  /*0d80*/  UIMAD UR9, UR5, UR6, UR4 ;  /* 0x00000006050972a4 */ /* 0x000fd8000f8e0204 */
[----:B012--5:R-:W-:Y:S05]  /*0d90*/  @!P0 BRA `(.L_x_811) ;  /* 0x0000000000208947 */ /* 0x027fea0003800000 */
[----:B------:R-:W-:Y:S01]  /*0da0*/  ULDC UR7, c[0x0][0xc6c] ;  /* 0x00031b0000077ab9 */ /* 0x000fe20000000800 */
[----:B------:R-:W-:Y:S01]  /*0db0*/  UMOV UR6, UR9 ;  /* 0x0000000900067c82 */ /* 0x000fe20008000000 */
[----:B------:R-:W-:-:S11]  /*0dc0*/  UISETP.NE.AND UP0, UPT, UR7, 0x1, UPT ;  /* 0x000000010700788c */ /* 0x000fd6000bf05270 */
[----:B------:R-:W-:Y:S02]  /*0dd0*/  @UP0 ULDC.64 UR10, c[0x0][0xc70] ;  /* 0x00031c00000a0ab9 */ /* 0x000fe40000000a00 */
[----:B------:R-:W-:-:S04]  /*0de0*/  UIMAD.WIDE.U32 UR4, UR9, UR10, URZ ;  /* 0x0000000a090472a5 */ /* 0x000fc8000f8e003f */
[----:B------:R-:W-:-:S04]  /*0df0*/  @UP0 USHF.R.U32.HI UR6, URZ, UR11, UR5 ;  /* 0x0000000b3f060299 */ /* 0x000fc80008011605 */
[----:B------:R-:W-:Y:S01]  /*0e00*/  UIMAD UR4, UR6, UR7, URZ ;  /* 0x00000007060472a4 */ /* 0x000fe2000f8e023f */
[----:B------:R-:W-:Y:S11]  /*0e10*/  BRA `(.L_x_812) ;  /* 0x00000000001c7947 */ /* 0x000ff60003800000 */
.L_x_811:
[----:B------:R-:W-:Y:S01]  /*0e20*/  ULDC UR7, c[0x0][0xc54] ;  /* 0x0003150000077ab9 */ /* 0x000fe20000000800 */
[----:B------:R-:W-:Y:S01]  /*0e30*/  UMOV UR6, UR9 ;  /* 0x0000000900067c82 */ /* 0x000fe20008000000 */
[----:B------:R-:W-:-:S11]  /*0e40*/  UISETP.NE.AND UP0, UPT, UR7, 0x1, UPT ;  /* 0x000000010700788c */ /* 0x000fd6000bf05270 */
[----:B------:R-:W-:Y:S02]  /*0e50*/  @UP0 ULDC.64 UR10, c[0x0][0xc58] ;  /* 0x00031600000a0ab9 */ /* 0x000fe40000000a00 */
[----:B------:R-:W-:-:S04]  /*0e60*/  UIMAD.WIDE.U32 UR4, UR9, UR10, URZ ;  /* 0x0000000a090472a5 */ /* 0x000fc8000f8e003f */
[----:B------:R-:W-:-:S04]  /*0e70*/  @UP0 USHF.R.U32.HI UR6, URZ, UR11, UR5 ;  /* 0x0000000b3f060299 */ /* 0x000fc80008011605 */
[----:B------:R-:W-:-:S12]  /*0e80*/  UIMAD UR4, UR6, UR7, URZ ;  /* 0x00000007060472a4 */ /* 0x000fd8000f8e023f */
.L_x_812:
[----:B------:R-:W1:Y:S01]  /*0e90*/  LDC R0, c[0x0][0x448] ;  /* 0x00011200ff007b82 */ /* 0x000e620000000800 */
[----:B------:R-:W-:Y:S01]  /*0ea0*/  ULOP3.LUT UR6, URZ, UR6, URZ, 0x33, !UPT ;  /* 0x000000063f067292 */ /* 0x000fe2000f8e333f */
[----:B0-----:R-:W-:Y:S01]  /*0eb0*/  LOP3.LUT R2, R2, 0xffffffef, RZ, 0xc0, !PT ;  /* 0xffffffef02027812 */ /* 0x001fe200078ec0ff */
[----:B------:R-:W-:Y:S01]  /*0ec0*/  ULDC UR42, c[0x0][0xc48] ;  /* 0x00031200002a7ab9 */ /* 0x000fe20000000800 */
[----:B------:R-:W-:Y:S01]  /*0ed0*/  ULDC UR5, c[0x0][0xc3c] ;  /* 0x00030f0000057ab9 */ /* 0x000fe20000000800 */
[----:B------:R-:W-:Y:S02]  /*0ee0*/  UISETP.NE.AND UP0, UPT, UR42, 0x1, UPT ;  /* 0x000000012a00788c */ /* 0x000fe4000bf05270 */
[----:B------:R-:W-:Y:S01]  /*0ef0*/  UIADD3 UR6, UR6, UR5, URZ ;  /* 0x0000000506067290 */ /* 0x000fe2000fffe03f */
[----:B------:R-:W0:Y:S01]  /*0f00*/  LDC.64 R10, c[0x0][0x9e0] ;  /* 0x00027800ff0a7b82 */ /* 0x000e220000000a00 */
[----:B------:R-:W-:Y:S02]  /*0f10*/  UIADD3 UR4, UR9, -UR4, URZ ;  /* 0x8000000409047290 */ /* 0x000fe4000fffe03f */
[----:B------:R-:W-:Y:S01]  /*0f20*/  UIMAD UR40, UR6, 0xc0, URZ ;  /* 0x000000c0062878a4 */ /* 0x000fe2000f8e023f */
[----:B------:R-:W-:Y:S01]  /*0f30*/  ULDC.64 UR10, c[0x0][0x418] ;  /* 0x00010600000a7ab9 */ /* 0x000fe20000000a00 */
[----:B------:R-:W-:Y:S01]  /*0f40*/  ULDC UR7, c[0x0][0xc54] ;  /* 0x0003150000077ab9 */ /* 0x000fe20000000800 */
[----:B------:R-:W-:-:S02]  /*0f50*/  ISETP.NE.U32.AND P0, PT, RZ, UR10, PT ;  /* 0x0000000aff007c0c */ /* 0x000fc4000bf05070 */
[----:B------:R-:W2:Y:S01]  /*0f60*/  LDC R105, c[0x0][0x288] ;  /* 0x0000a200ff697b82 */ /* 0x000ea20000000800 */
[----:B------:R-:W-:Y:S02]  /*0f70*/  UIADD3 UR6, UR40, 0xbf, URZ ;  /* 0x000000bf28067890 */ /* 0x000fe4000fffe03f */
[----:B------:R-:W-:Y:S01]  /*0f80*/  UIMAD UR8, UR8, UR7, UR4 ;  /* 0x00000007080872a4 */ /* 0x000fe2000f8e0204 */
[----:B------:R-:W-:Y:S02]  /*0f90*/  ISETP.NE.AND.EX P0, PT, RZ, UR11, PT, P0 ;  /* 0x0000000bff007c0c */ /* 0x000fe4000bf05300 */
[----:B------:R-:W-:Y:S01]  /*0fa0*/  @UP0 ULDC UR4, c[0x0][0xc4c] ;  /* 0x0003130000040ab9 */ /* 0x000fe20000000800 */
[----:B------:R-:W-:Y:S01]  /*0fb0*/  @UP0 ULDC UR7, c[0x0][0xc50] ;  /* 0x0003140000070ab9 */ /* 0x000fe20000000800 */
[----:B-1----:R-:W-:Y:S01]  /*0fc0*/  ISETP.NE.AND P2, PT, R0, 0x1, PT ;  /* 0x000000010000780c */ /* 0x002fe20003f45270 */
[----:B------:R-:W1:Y:S01]  /*0fd0*/  LDC R7, c[0x0][0x2f0] ;  /* 0x0000bc00ff077b82 */ /* 0x000e620000000800 */
[----:B------:R-:W-:Y:S01]  /*0fe0*/  UIMAD.WIDE.U32 UR4, UR8, UR4, URZ ;  /* 0x00000004080472a5 */ /* 0x000fe2000f8e003f */
[----:B------:R-:W-:Y:S01]  /*0ff0*/  IMAD.U32 R3, RZ, RZ, UR6 ;  /* 0x00000006ff037e24 */ /* 0x000fe2000f8e00ff */
[----:B------:R-:W-:-:S02]  /*1000*/  UMOV UR41, UR8 ;  /* 0x0000000800297c82 */ /* 0x000fc40008000000 */
[----:B------:R-:W-:Y:S01]  /*1010*/  @UP0 USHF.R.U32.HI UR41, URZ, UR7, UR5 ;  /* 0x000000073f290299 */ /* 0x000fe20008011605 */
[----:B0-----:R-:W-:Y:S02]  /*1020*/  ISETP.GE.AND P1, PT, R11, 0x1, PT ;  /* 0x000000010b00780c */ /* 0x001fe40003f26270 */
[----:B------:R-:W0:Y:S01]  /*1030*/  LDC R0, c[0x0][0x424] ;  /* 0x00010900ff007b82 */ /* 0x000e220000000800 */
[----:B------:R-:W-:-:S03]  /*1040*/  UIADD3 UR4, -UR41, URZ, URZ ;  /* 0x0000003f29047290 */ /* 0x000fc6000fffe13f */
[----:B------:R-:W-:Y:S01]  /*1050*/  @P2 LOP3.LUT R2, R2, 0x10, RZ, 0xfc, !PT ;  /* 0x0000001002022812 */ /* 0x000fe200078efcff */
[----:B------:R-:W-:Y:S01]  /*1060*/  UIMAD UR42, UR42, UR4, UR8 ;  /* 0x000000042a2a72a4 */ /* 0x000fe2000f8e0208 */
[----:B--2---:R-:W-:Y:S02]  /*1070*/  IADD3 R5, -R105, 0x1, RZ ;  /* 0x0000000169057810 */ /* 0x004fe40007ffe1ff */
[----:B------:R-:W2:Y:S01]  /*1080*/  @P2 LDC R4, c[0x0][0x44c] ;  /* 0x00011300ff042b82 */ /* 0x000ea20000000800 */
[----:B------:R-:W-:-:S04]  /*1090*/  LOP3.LUT R2, R2, 0xfffffff7, RZ, 0xc0, !PT ;  /* 0xfffffff702027812 */ /* 0x000fc800078ec0ff */
[----:B------:R-:W-:-:S03]  /*10a0*/  @P1 LOP3.LUT R2, R2, 0x8, RZ, 0xfc, !PT ;  /* 0x0000000802021812 */ /* 0x000fc600078efcff */
[----:B------:R-:W3:Y:S01]  /*10b0*/  @P2 LDC R9, c[0x0][0x450] ;  /* 0x00011400ff092b82 */ /* 0x000ee20000000800 */
[----:B0-----:R-:W-:-:S05]  /*10c0*/  SEL R0, R0, 0x1, P0 ;  /* 0x0000000100007807 */ /* 0x001fca0000000000 */
[CC--:B-1----:R-:W-:Y:S02]  /*10d0*/  IMAD R6, R0.reuse, R7.reuse, R5 ;  /* 0x0000000700067224 */ /* 0x0c2fe400078e0205 */
[----:B------:R-:W-:Y:S02]  /*10e0*/  IMAD R17, R0, R7, RZ ;  /* 0x0000000700117224 */ /* 0x000fe400078e02ff */
[----:B--2---:R-:W-:-:S05]  /*10f0*/  @P2 IMAD.HI.U32 R4, R4, UR6, RZ ;  /* 0x0000000604042c27 */ /* 0x004fca000f8e00ff */
[----:B---3--:R-:W-:-:S05]  /*1100*/  @P2 SHF.R.U32.HI R3, RZ, R9, R4 ;  /* 0x00000009ff032219 */ /* 0x008fca0000011604 */
[----:B------:R-:W-:-:S04]  /*1110*/  IMAD.IADD R5, R6, 0x1, R3 ;  /* 0x0000000106057824 */ /* 0x000fc800078e0203 */
[----:B------:R-:W-:Y:S01]  /*1120*/  IMAD.IADD R3, R5, 0x1, R10 ;  /* 0x0000000105037824 */ /* 0x000fe200078e020a */
[----:B------:R-:W-:Y:S06]  /*1130*/  @!P1 BRA `(.L_x_813) ;  /* 0x0000000000409947 */ /* 0x000fec0003800000 */
[C---:B------:R-:W-:Y:S01]  /*1140*/  ISETP.GT.AND P0, PT, R5.reuse, RZ, PT ;  /* 0x000000ff0500720c */ /* 0x040fe20003f04270 */
[----:B------:R-:W-:-:S12]  /*1150*/  VIADD R4, R5, 0xffffffff ;  /* 0xffffffff05047836 */ /* 0x000fd80000000000 */
[----:B------:R-:W-:Y:S05]  /*1160*/  @P0 BRA `(.L_x_814) ;  /* 0x00000000001c0947 */ /* 0x000fea0003800000 */
[----:B------:R-:W-:Y:S01]  /*1170*/  ISETP.NE.AND P0, PT, R11, 0x1, PT ;  /* 0x000000010b00780c */ /* 0x000fe20003f05270 */
[----:B------:R-:W-:-:S12]  /*1180*/  IMAD.MOV R5, RZ, RZ, -R5 ;  /* 0x000000ffff057224 */ /* 0x000fd800078e0a05 */
[----:B------:R-:W0:Y:S02]  /*1190*/  @P0 LDC.64 R8, c[0x0][0x9e8] ;  /* 0x00027a00ff080b82 */ /* 0x000e240000000a00 */
[----:B0-----:R-:W-:-:S05]  /*11a0*/  @P0 IMAD.HI.U32 R4, R5, R8, RZ ;  /* 0x0000000805040227 */ /* 0x001fca00078e00ff */
[----:B------:R-:W-:-:S04]  /*11b0*/  @P0 SHF.R.U32.HI R5, RZ, R9, R4 ;  /* 0x00000009ff050219 */ /* 0x000fc80000011604 */
[----:B------:R-:W-:Y:S01]  /*11c0*/  LOP3.LUT R4, RZ, R5, RZ, 0x33, !PT ;  /* 0x00000005ff047212 */ /* 0x000fe200078e33ff */
[----:B------:R-:W-:Y:S06]  /*11d0*/  BRA `(.L_x_815) ;  /* 0x0000000000107947 */ /* 0x000fec0003800000 */
.L_x_814:
[----:B------:R-:W-:-:S13]  /*11e0*/  ISETP.NE.AND P0, PT, R11, 0x1, PT ;  /* 0x000000010b00780c */ /* 0x000fda0003f05270 */
[----:B------:R-:W0:Y:S02]  /*11f0*/  @P0 LDC.64 R8, c[0x0][0x9e8] ;  /* 0x00027a00ff080b82 */ /* 0x000e240000000a00 */
[----:B0-----:R-:W-:-:S05]  /*1200*/  @P0 IMAD.HI.U32 R6, R4, R8, RZ ;  /* 0x0000000804060227 */ /* 0x001fca00078e00ff */
[----:B------:R-:W-:-:S07]  /*1210*/  @P0 SHF.R.U32.HI R4, RZ, R9, R6 ;  /* 0x00000009ff040219 */ /* 0x000fce0000011606 */
.L_x_815:
[----:B------:R-:W-:-:S05]  /*1220*/  IMAD R4, R4, R11, R11 ;  /* 0x0000000b04047224 */ /* 0x000fca00078e020b */
[----:B------:R-:W-:-:S07]  /*1230*/  VIMNMX R3, R3, R4, PT ;  /* 0x0000000403037248 */ /* 0x000fce0003fe0100 */
.L_x_813:
[----:B------:R-:W0:Y:S01]  /*1240*/  @P2 LDC R5, c[0x0][0x44c] ;  /* 0x00011300ff052b82 */ /* 0x000e220000000800 */
[----:B------:R-:W-:Y:S01]  /*1250*/  IMAD.U32 R4, RZ, RZ, UR40 ;  /* 0x00000028ff047e24 */ /* 0x000fe2000f8e00ff */
[----:B------:R-:W-:Y:S01]  /*1260*/  ULDC UR4, c[0x0][0x9dc] ;  /* 0x0002770000047ab9 */ /* 0x000fe20000000800 */
[CC--:B------:R-:W-:Y:S02]  /*1270*/  IMAD R105, R0.reuse, R7.reuse, -R105 ;  /* 0x0000000700697224 */ /* 0x0c0fe400078e0a69 */
[----:B------:R-:W-:Y:S02]  /*1280*/  VIADD R3, R3, 0x9f ;  /* 0x0000009f03037836 */ /* 0x000fe40000000000 */
[----:B------:R-:W-:Y:S01]  /*1290*/  IMAD R0, R0, R7, 0x9f ;  /* 0x0000009f00007424 */ /* 0x000fe200078e0207 */
[----:B------:R-:W1:Y:S03]  /*12a0*/  @P2 LDC R6, c[0x0][0x450] ;  /* 0x00011400ff062b82 */ /* 0x000e660000000800 */
[----:B------:R-:W-:-:S04]  /*12b0*/  IMAD.HI R0, R0, 0x66666667, RZ ;  /* 0x6666666700007827 */ /* 0x000fc800078e02ff */
[----:B0-----:R-:W-:-:S05]  /*12c0*/  @P2 IMAD.HI.U32 R5, R5, UR40, RZ ;  /* 0x0000002805052c27 */ /* 0x001fca000f8e00ff */
[----:B-1----:R-:W-:-:S05]  /*12d0*/  @P2 SHF.R.U32.HI R4, RZ, R6, R5 ;  /* 0x00000006ff042219 */ /* 0x002fca0000011605 */
[----:B------:R-:W-:Y:S02]  /*12e0*/  IMAD.IADD R6, R105, 0x1, R4 ;  /* 0x0000000169067824 */ /* 0x000fe400078e0204 */
[----:B------:R-:W-:Y:S01]  /*12f0*/  IMAD.HI R4, R3, 0x66666667, RZ ;  /* 0x6666666703047827 */ /* 0x000fe200078e02ff */
[----:B------:R-:W-:-:S03]  /*1300*/  SHF.R.U32.HI R3, RZ, 0x1f, R0 ;  /* 0x0000001fff037819 */ /* 0x000fc60000011600 */
[----:B------:R-:W-:Y:S01]  /*1310*/  VIADD R7, R6, -UR4 ;  /* 0x8000000406077c36 */ /* 0x000fe20008000000 */
[----:B------:R-:W-:Y:S02]  /*1320*/  SHF.R.U32.HI R5, RZ, 0x1f, R4 ;  /* 0x0000001fff057819 */ /* 0x000fe40000011604 */
[----:B------:R-:W-:Y:S02]  /*1330*/  LEA.HI.SX32 R3, R0, R3, 0x1a ;  /* 0x0000000300037211 */ /* 0x000fe400078fd2ff */
[----:B------:R-:W-:Y:S02]  /*1340*/  LEA.HI.SX32 R104, R4, R5, 0x1a ;  /* 0x0000000504687211 */ /* 0x000fe400078fd2ff */
[----:B------:R-:W-:Y:S02]  /*1350*/  R2UR UR4, R7 ;  /* 0x00000000070472ca */ /* 0x000fe400000e0000 */
[----:B------:R-:W-:Y:S01]  /*1360*/  VIMNMX R104, R3, R104, PT ;  /* 0x0000006803687248 */ /* 0x000fe20003fe0100 */
[----:B------:R-:W-:-:S12]  /*1370*/  @!P1 BRA `(.L_x_816) ;  /* 0x0000000000449947 */ /* 0x000fd80003800000 */
[----:B------:R-:W-:-:S13]  /*1380*/  ISETP.GT.AND P0, PT, R6, -0x1, PT ;  /* 0xffffffff0600780c */ /* 0x000fda0003f04270 */
[----:B------:R-:W-:Y:S05]  /*1390*/  @P0 BRA `(.L_x_817) ;  /* 0x00000000001c0947 */ /* 0x000fea0003800000 */
[----:B------:R-:W-:Y:S02]  /*13a0*/  ISETP.NE.AND P0, PT, R11, 0x1, PT ;  /* 0x000000010b00780c */ /* 0x000fe40003f05270 */
[----:B------:R-:W-:-:S11]  /*13b0*/  LOP3.LUT R3, RZ, R6, RZ, 0x33, !PT ;  /* 0x00000006ff037212 */ /* 0x000fd600078e33ff */
[----:B------:R-:W0:Y:S02]  /*13c0*/  @P0 LDC.64 R4, c[0x0][0x9e8] ;  /* 0x00027a00ff040b82 */ /* 0x000e240000000a00 */
[----:B0-----:R-:W-:-:S05]  /*13d0*/  @P0 IMAD.HI.U32 R0, R3, R4, RZ ;  /* 0x0000000403000227 */ /* 0x001fca00078e00ff */
[----:B------:R-:W-:-:S04]  /*13e0*/  @P0 SHF.R.U32.HI R3, RZ, R5, R0 ;  /* 0x00000005ff030219 */ /* 0x000fc80000011600 */
[----:B------:R-:W-:Y:S01]  /*13f0*/  LOP3.LUT R6, RZ, R3, RZ, 0x33, !PT ;  /* 0x00000003ff067212 */ /* 0x000fe200078e33ff */
[----:B------:R-:W-:Y:S06]  /*1400*/  BRA `(.L_x_818) ;  /* 0x0000000000107947 */ /* 0x000fec0003800000 */
.L_x_817:
[----:B------:R-:W-:-:S13]  /*1410*/  ISETP.NE.AND P0, PT, R11, 0x1, PT ;  /* 0x000000010b00780c */ /* 0x000fda0003f05270 */
[----:B------:R-:W0:Y:S02]  /*1420*/  @P0 LDC.64 R4, c[0x0][0x9e8] ;  /* 0x00027a00ff040b82 */ /* 0x000e240000000a00 */
[----:B0-----:R-:W-:-:S05]  /*1430*/  @P0 IMAD.HI.U32 R0, R6, R4, RZ ;  /* 0x0000000406000227 */ /* 0x001fca00078e00ff */
[----:B------:R-:W-:-:S07]  /*1440*/  @P0 SHF.R.U32.HI R6, RZ, R5, R0 ;  /* 0x00000005ff060219 */ /* 0x000fce0000011600 */
.L_x_818:
[----:B------:R-:W-:-:S05]  /*1450*/  IMAD R6, R6, R11, RZ ;  /* 0x0000000b06067224 */ /* 0x000fca00078e02ff */
[----:B------:R-:W-:-:S13]  /*1460*/  R2UR UR5, R6 ;  /* 0x00000000060572ca */ /* 0x000fda00000e0000 */
[----:B------:R-:W-:-:S04]  /*1470*/  UISETP.LT.AND UP0, UPT, UR4, UR5, UPT ;  /* 0x000000050400728c */ /* 0x000fc8000bf01270 */
[----:B------:R-:W-:-:S12]  /*1480*/  USEL UR4, UR4, UR5, !UP0 ;  /* 0x0000000504047287 */ /* 0x000fd8000c000000 */
.L_x_816:
[----:B------:R-:W-:Y:S01]  /*1490*/  UIMAD.WIDE UR4, UR4, 0x66666667, URZ ;  /* 0x66666667040478a5 */ /* 0x000fe2000f8e023f */
[----:B------:R-:W-:Y:S01]  /*14a0*/  PLOP3.LUT P0, PT, PT, PT, PT, 0x80, 0x0 ;  /* 0x000000000000781c */ /* 0x000fe20003f0f070 */
[----:B------:R-:W-:Y:S01]  /*14b0*/  IMAD.MOV.U32 R0, RZ, RZ, RZ ;  /* 0x000000ffff007224 */ /* 0x000fe200078e00ff */
[----:B------:R-:W-:Y:S01]  /*14c0*/  CS2R R54, SRZ ;  /* 0x0000000000367805 */ /* 0x000fe2000001ff00 */
[----:B------:R-:W-:Y:S01]  /*14d0*/  USHF.R.U32.HI UR4, URZ, 0x1f, UR5 ;  /* 0x0000001f3f047899 */ /* 0x000fe20008011605 */
[----:B------:R-:W-:Y:S01]  /*14e0*/  IMAD.MOV.U32 R3, RZ, RZ, RZ ;  /* 0x000000ffff037224 */ /* 0x000fe200078e00ff */
[----:B------:R-:W-:Y:S02]  /*14f0*/  CS2R R8, SRZ ;  /* 0x0000000000087805 */ /* 0x000fe4000001ff00 */
[----:B------:R-:W-:Y:S01]  /*1500*/  CS2R R52, SRZ ;  /* 0x0000000000347805 */ /* 0x000fe2000001ff00 */
[----:B------:R-:W-:Y:S01]  /*1510*/  ULEA.HI.SX32 UR4, UR5, UR4, 0x1a ;  /* 0x0000000405047291 */ /* 0x000fe2000f8fd23f */
[----:B------:R-:W-:Y:S01]  /*1520*/  CS2R R10, SRZ ;  /* 0x00000000000a7805 */ /* 0x000fe2000001ff00 */
[----:B------:R-:W-:Y:S01]  /*1530*/  IMAD.MOV.U32 R5, RZ, RZ, RZ ;  /* 0x000000ffff057224 */ /* 0x000fe200078e00ff */
[----:B------:R-:W-:Y:S01]  /*1540*/  CS2R R46, SRZ ;  /* 0x00000000002e7805 */ /* 0x000fe2000001ff00 */
[----:B------:R-:W-:Y:S01]  /*1550*/  UISETP.LT.AND UP0, UPT, URZ, UR4, UPT ;  /* 0x000000043f00728c */ /* 0x000fe2000bf01270 */
[----:B------:R-:W-:-:S02]  /*1560*/  CS2R R12, SRZ ;  /* 0x00000000000c7805 */ /* 0x000fc4000001ff00 */
[----:B------:R-:W-:Y:S02]  /*1570*/  CS2R R44, SRZ ;  /* 0x00000000002c7805 */ /* 0x000fe4000001ff00 */
[----:B------:R-:W-:Y:S01]  /*1580*/  CS2R R14, SRZ ;  /* 0x00000000000e7805 */ /* 0x000fe2000001ff00 */
[----:B------:R-:W-:Y:S01]  /*1590*/  USEL UR43, URZ, UR4, !UP0 ;  /* 0x000000043f2b7287 */ /* 0x000fe2000c000000 */
[----:B------:R-:W-:Y:S02]  /*15a0*/  CS2R R38, SRZ ;  /* 0x0000000000267805 */ /* 0x000fe4000001ff00 */
[----:B------:R-:W-:Y:S02]  /*15b0*/  CS2R R20, SRZ ;  /* 0x0000000000147805 */ /* 0x000fe4000001ff00 */
[----:B------:R-:W-:Y:S02]  /*15c0*/  CS2R R36, SRZ ;  /* 0x0000000000247805 */ /* 0x000fe4000001ff00 */
[----:B------:R-:W-:-:S02]  /*15d0*/  CS2R R24, SRZ ;  /* 0x0000000000187805 */ /* 0x000fc4000001ff00 */
[----:B------:R-:W-:Y:S02]  /*15e0*/  CS2R R30, SRZ ;  /* 0x00000000001e7805 */ /* 0x000fe4000001ff00 */
[----:B------:R-:W-:Y:S01]  /*15f0*/  ISETP.GT.AND P1, PT, R104, UR43, PT ;  /* 0x0000002b68007c0c */ /* 0x000fe2000bf24270 */
[----:B------:R-:W-:Y:S01]  /*1600*/  IMAD.MOV.U32 R26, RZ, RZ, RZ ;  /* 0x000000ffff1a7224 */ /* 0x000fe200078e00ff */
[----:B------:R-:W-:Y:S02]  /*1610*/  CS2R R28, SRZ ;  /* 0x00000000001c7805 */ /* 0x000fe4000001ff00 */
[----:B------:R-:W-:-:S09]  /*1620*/  CS2R R56, SRZ ;  /* 0x0000000000387805 */ /* 0x000fd2000001ff00 */
[----:B------:R-:W-:Y:S05]  /*1630*/  @!P1 BRA `(.L_x_819) ;  /* 0x0000011800009947 */ /* 0x000fea0003800000 */
[----:B------:R-:W0:Y:S01]  /*1640*/  S2R R4, SR_TID.X ;  /* 0x0000000000047919 */ /* 0x000e220000002100 */
[----:B------:R-:W1:Y:S01]  /*1650*/  S2UR UR44, SR_CgaCtaId ;  /* 0x00000000002c79c3 */ /* 0x000e620000008800 */
[----:B------:R-:W-:Y:S02]  /*1660*/  UMOV UR45, 0x400 ;  /* 0x00000400002d7882 */ /* 0x000fe40000000000 */
[----:B-1----:R-:W-:Y:S01]  /*1670*/  ULEA UR45, UR44, UR45, 0x18 ;  /* 0x0000002d2c2d7291 */ /* 0x002fe2000f8ec03f */
[----:B0-----:R-:W-:-:S05]  /*1680*/  VIADD R6, R4, 0xffffff80 ;  /* 0xffffff8004067836 */ /* 0x001fca0000000000 */
[----:B------:R-:W-:-:S04]  /*1690*/  SHF.R.S32.HI R4, RZ, 0x1f, R6 ;  /* 0x0000001fff047819 */ /* 0x000fc80000011406 */
[----:B------:R-:W-:-:S04]  /*16a0*/  LEA.HI R4, R4, R6, RZ, 0x7 ;  /* 0x0000000604047211 */ /* 0x000fc800078f38ff */
[----:B------:R-:W-:-:S05]  /*16b0*/  SHF.R.S32.HI R4, RZ, 0x7, R4 ;  /* 0x00000007ff047819 */ /* 0x000fca0000011404 */
[----:B------:R-:W0:Y:S02]  /*16c0*/  SHFL.IDX PT, R0, R4, RZ, 0x1f ;  /* 0x00001fff04007589 */ /* 0x000e2400000e0000 */
[----:B0-----:R-:W-:-:S13]  /*16d0*/  R2UR UR6, R0 ;  /* 0x00000000000672ca */ /* 0x001fda00000e0000 */
[----:B------:R-:W-:Y:S02]  /*16e0*/  UIMAD.WIDE UR4, UR6, 0x55555556, URZ ;  /* 0x55555556060478a5 */ /* 0x000fe4000f8e023f */
[----:B------:R-:W-:Y:S02]  /*16f0*/  UIADD3 UR4, UR45, 0xb000, URZ ;  /* 0x0000b0002d047890 */ /* 0x000fe4000fffe03f */
[----:B------:R-:W-:Y:S02]  /*1700*/  ULEA.HI UR5, UR5, UR5, URZ, 0x1 ;  /* 0x0000000505057291 */ /* 0x000fe4000f8f083f */
[----:B------:R-:W-:Y:S02]  /*1710*/  ULOP3.LUT UP0, URZ, UR4, 0x9f, URZ, 0xc0, !UPT ;  /* 0x0000009f043f7892 */ /* 0x000fe4000f80c03f */
[----:B------:R-:W-:-:S04]  /*1720*/  UIMAD UR5, UR5, -0x3, UR6 ;  /* 0xfffffffd050578a4 */ /* 0x000fc8000f8e0206 */
[----:B------:R-:W-:Y:S01]  /*1730*/  PLOP3.LUT P0, PT, PT, PT, UP0, 0x80, 0x0 ;  /* 0x000000000000781c */ /* 0x000fe20003f0f008 */
[----:B------:R-:W-:-:S04]  /*1740*/  ULEA UR5, UR5, UR4, 0xc ;  /* 0x0000000405057291 */ /* 0x000fc8000f8e603f */
[----:B------:R-:W-:-:S04]  /*1750*/  USHF.R.U32.HI UR5, URZ, 0x4, UR5 ;  /* 0x000000043f057899 */ /* 0x000fc80008011605 */
[----:B------:R-:W-:-:S04]  /*1760*/  ULOP3.LUT UR47, UR5, 0x3fff, URZ, 0xc0, !UPT ;  /* 0x00003fff052f7892 */ /* 0x000fc8000f8ec03f */
[----:B------:R-:W-:Y:S08]  /*1770*/  @!P0 BRA `(.L_x_820) ;  /* 0x0000000000408947 */ /* 0x000ff00003800000 */
[----:B------:R-:W-:Y:S01]  /*1780*/  MOV R0, 0x0 ;  /* 0x0000000000007802 */ /* 0x000fe20000000f00 */
[----:B------:R-:W-:Y:S01]  /*1790*/  ULDC.64 UR4, c[0x4][0x98] ;  /* 0x0100260000047ab9 */ /* 0x000fe20000000a00 */
[----:B------:R-:W-:Y:S01]  /*17a0*/  ULDC.64 UR6, c[0x4][0x30] ;  /* 0x01000c0000067ab9 */ /* 0x000fe20000000a00 */
[----:B------:R-:W-:Y:S01]  /*17b0*/  IMAD.U32 R4, RZ, RZ, UR4 ;  /* 0x00000004ff047e24 */ /* 0x000fe2000f8e00ff */
[----:B------:R0:W1:Y:S01]  /*17c0*/  LDC.64 R14, c[0x4][R0] ;  /* 0x01000000000e7b82 */ /* 0x0000620000000a00 */
[----:B------:R-:W-:Y:S01]  /*17d0*/  IMAD.U32 R5, RZ, RZ, UR5 ;  /* 0x00000005ff057e24 */ /* 0x000fe2000f8e00ff */
[----:B------:R-:W-:Y:S01]  /*17e0*/  ULDC.64 UR4, c[0x4][0xa0] ;  /* 0x0100280000047ab9 */ /* 0x000fe20000000a00 */
[----:B------:R-:W-:Y:S02]  /*17f0*/  IMAD.U32 R10, RZ, RZ, UR6 ;  /* 0x00000006ff0a7e24 */ /* 0x000fe4000f8e00ff */
[----:B------:R-:W-:Y:S02]  /*1800*/  IMAD.U32 R6, RZ, RZ, UR4 ;  /* 0x00000004ff067e24 */ /* 0x000fe4000f8e00ff */
[----:B------:R-:W-:-:S02]  /*1810*/  IMAD.U32 R7, RZ, RZ, UR5 ;  /* 0x00000005ff077e24 */ /* 0x000fc4000f8e00ff */
[----:B------:R-:W-:Y:S02]  /*1820*/  IMAD.U32 R11, RZ, RZ, UR7 ;  /* 0x00000007ff0b7e24 */ /* 0x000fe4000f8e00ff */
[----:B------:R-:W-:Y:S02]  /*1830*/  IMAD.MOV.U32 R8, RZ, RZ, 0x70 ;  /* 0x00000070ff087424 */ /* 0x000fe400078e00ff */
[----:B------:R-:W-:Y:S02]  /*1840*/  IMAD.MOV.U32 R12, RZ, RZ, 0x1 ;  /* 0x00000001ff0c7424 */ /* 0x000fe400078e00ff */
[----:B0-----:R-:W-:-:S07]  /*1850*/  IMAD.MOV.U32 R13, RZ, RZ, RZ ;  /* 0x000000ffff0d7224 */ /* 0x001fce00078e00ff */
[----:B------:R-:W-:-:S07]  /*1860*/  LEPC R20, `(.L_x_820) ;  /* 0x000000001014794e */ /* 0x000fce0000000000 */
[----:B-1----:R-:W-:Y:S05]  /*1870*/  CALL.ABS.NOINC R14 ;  /* 0x000000000e007343 */ /* 0x002fea0003c00000 */
.L_x_820:
        /* <DEDUP_REMOVED lines=13> */
[----:B------:R-:W-:Y:S01]  /*1950*/  @UP1 ULDC.64 UR16, c[0x0][0x9b8] ;  /* 0x00026e0000101ab9 */ /* 0x000fe20000000a00 */
[----:B------:R-:W-:Y:S02]  /*1960*/  @UP0 UIMAD UR8, UR8, UR14, URZ ;  /* 0x0000000e080802a4 */ /* 0x000fe4000f8e023f */
[----:B------:R-:W-:Y:S02]  /*1970*/  @UP1 UIMAD UR12, UR12, UR16, URZ ;  /* 0x000000100c0c12a4 */ /* 0x000fe4000f8e023f */
[----:B------:R-:W-:Y:S02]  /*1980*/  @UP0 UIMAD UR15, UR41, UR15, UR8 ;  /* 0x0000000f290f02a4 */ /* 0x000fe4000f8e0208 */
[----:B------:R-:W-:-:S02]  /*1990*/  @UP1 UIMAD.WIDE.U32 UR8, UR41, UR16, URZ ;  /* 0x00000010290812a5 */ /* 0x000fc4000f8e003f */
[----:B------:R-:W-:Y:S02]  /*19a0*/  @UP0 UIMAD.WIDE.U32 UR10, UR41, UR14, URZ ;  /* 0x0000000e290a02a5 */ /* 0x000fe4000f8e003f */
[----:B------:R-:W-:Y:S02]  /*19b0*/  @UP1 UIMAD UR16, UR41, UR17, UR12 ;  /* 0x00000011291012a4 */ /* 0x000fe4000f8e020c */
[----:B------:R-:W-:Y:S02]  /*19c0*/  @UP1 USHF.R.S32.HI UR17, URZ, 0x1f, UR42 ;  /* 0x0000001f3f111899 */ /* 0x000fe4000801142a */
[----:B------:R-:W-:Y:S01]  /*19d0*/  @UP0 USHF.R.S32.HI UR14, URZ, 0x1f, UR42 ;  /* 0x0000001f3f0e0899 */ /* 0x000fe2000801142a */
[----:B------:R-:W-:Y:S01]  /*19e0*/  @UP1 ULDC.64 UR12, c[0x0][0x9c0] ;  /* 0x00027000000c1ab9 */ /* 0x000fe20000000a00 */
[----:B------:R-:W-:Y:S01]  /*19f0*/  @UP0 ULDC.64 UR18, c[0x0][0x9b0] ;  /* 0x00026c0000120ab9 */ /* 0x000fe20000000a00 */
[----:B------:R-:W-:Y:S02]  /*1a00*/  @UP0 UIADD3 UR11, UR11, UR15, URZ ;  /* 0x0000000f0b0b0290 */ /* 0x000fe4000fffe03f */
[----:B------:R-:W-:-:S02]  /*1a10*/  @UP1 UIMAD UR15, UR17, UR12, URZ ;  /* 0x0000000c110f12a4 */ /* 0x000fc4000f8e023f */
[----:B------:R-:W-:Y:S02]  /*1a20*/  @UP0 UIMAD UR14, UR14, UR18, URZ ;  /* 0x000000120e0e02a4 */ /* 0x000fe4000f8e023f */
[----:B------:R-:W-:Y:S02]  /*1a30*/  @UP1 UIADD3 UR9, UR9, UR16, URZ ;  /* 0x0000001009091290 */ /* 0x000fe4000fffe03f */
[----:B------:R-:W-:Y:S02]  /*1a40*/  @UP1 UIMAD UR15, UR42, UR13, UR15 ;  /* 0x0000000d2a0f12a4 */ /* 0x000fe4000f8e020f */
[----:B------:R-:W-:Y:S02]  /*1a50*/  @UP0 UIMAD UR14, UR42, UR19, UR14 ;  /* 0x000000132a0e02a4 */ /* 0x000fe4000f8e020e */
[----:B------:R-:W-:Y:S02]  /*1a60*/  @UP0 UIMAD.WIDE.U32 UR10, UR42, UR18, UR10 ;  /* 0x000000122a0a02a5 */ /* 0x000fe4000f8e000a */
[----:B------:R-:W-:-:S02]  /*1a70*/  @UP1 UIMAD.WIDE.U32 UR12, UR42, UR12, UR8 ;  /* 0x0000000c2a0c12a5 */ /* 0x000fc4000f8e0008 */
[----:B------:R-:W-:Y:S02]  /*1a80*/  @UP0 UIADD3 UR9, UR11, UR14, URZ ;  /* 0x0000000e0b090290 */ /* 0x000fe4000fffe03f */
[----:B------:R-:W-:Y:S02]  /*1a90*/  @UP0 ULEA UR6, UP2, UR10, UR6, 0x2 ;  /* 0x000000060a060291 */ /* 0x000fe4000f84103f */
[----:B------:R-:W-:Y:S02]  /*1aa0*/  @UP1 UIADD3 UR8, UR13, UR15, URZ ;  /* 0x0000000f0d081290 */ /* 0x000fe4000fffe03f */
[----:B------:R-:W-:Y:S02]  /*1ab0*/  @UP1 ULEA UR4, UP3, UR12, UR4, 0x2 ;  /* 0x000000040c041291 */ /* 0x000fe4000f86103f */
[----:B------:R-:W-:Y:S01]  /*1ac0*/  @UP0 ULEA.HI.X UR7, UR10, UR7, UR9, 0x2, UP2 ;  /* 0x000000070a070291 */ /* 0x000fe200090f1409 */
[----:B------:R-:W-:Y:S01]  /*1ad0*/  IMAD.U32 R4, RZ, RZ, UR6 ;  /* 0x00000006ff047e24 */ /* 0x000fe2000f8e00ff */
[----:B------:R-:W-:-:S02]  /*1ae0*/  @UP1 ULEA.HI.X UR5, UR12, UR5, UR8, 0x2, UP3 ;  /* 0x000000050c051291 */ /* 0x000fc400098f1408 */
[----:B------:R-:W-:Y:S02]  /*1af0*/  IMAD.U32 R6, RZ, RZ, UR4 ;  /* 0x00000004ff067e24 */ /* 0x000fe4000f8e00ff */
        /* <DEDUP_REMOVED lines=12> */
[----:B------:R-:W0:Y:S01]  /*1bc0*/  SYNCS.PHASECHK.TRANS64.TRYWAIT P1, [UR45+0x13200], R8 ;  /* 0x01320008ff0075a7 */ /* 0x000e22000802016d */
[----:B--2---:R-:W-:-:S04]  /*1bd0*/  FMUL.FTZ R0, R3, R0 ;  /* 0x0000000003007220 */ /* 0x004fc80000410000 */
[----:B------:R-:W-:Y:S01]  /*1be0*/  FMUL.FTZ R0, R0, UR4 ;  /* 0x0000000400007c20 */ /* 0x000fe20008410000 */
[----:B0-----:R-:W-:Y:S06]  /*1bf0*/  @!P1 BRA `(.L_x_821) ;  /* 0x0000017c00709947 */ /* 0x001fec0003800000 */
.L_x_995:
[----:B------:R-:W-:Y:S05]  /*1c00*/  @!P0 BRA `(.L_x_822) ;  /* 0x0000000000048947 */ /* 0x000fea0003800000 */
[----:B------:R-:W-:Y:S01]  /*1c10*/  BPT.TRAP 0x1 ;  /* 0x000000040000795c */ /* 0x000fe20000300000 */
.L_x_822:
[----:B------:R-:W-:Y:S02]  /*1c20*/  IMAD.U32 R11, RZ, RZ, UR38 ;  /* 0x00000026ff0b7e24 */ /* 0x000fe4000f8e00ff */
[----:B------:R-:W-:-:S03]  /*1c30*/  IMAD.U32 R4, RZ, RZ, UR37 ;  /* 0x00000025ff047e24 */ /* 0x000fc6000f8e00ff */
[----:B------:R-:W-:Y:S02]  /*1c40*/  LEA R11, R11, UR45, 0x3 ;  /* 0x0000002d0b0b7c11 */ /* 0x000fe4000f8e18ff */
[----:B------:R-:W-:-:S04]  /*1c50*/  SHF.L.U32 R4, R4, 0x1f, RZ ;  /* 0x0000001f04047819 */ /* 0x000fc800000006ff */
[----:B------:R1:W2:Y:S01]  /*1c60*/  SYNCS.PHASECHK.TRANS64.TRYWAIT P1, [R11+URZ+0x13230], R4 ;  /* 0x013230040b0075a7 */ /* 0x0002a2000802017f */
[----:B------:R-:W-:Y:S05]  /*1c70*/  @!P0 BRA `(.L_x_823) ;  /* 0x0000000000048947 */ /* 0x000fea0003800000 */
[----:B------:R-:W-:Y:S01]  /*1c80*/  BPT.TRAP 0x1 ;  /* 0x000000040000795c */ /* 0x000fe20000300000 */
.L_x_823:
[----:B--2---:R-:W-:Y:S05]  /*1c90*/  @P1 BRA `(.L_x_824) ;  /* 0x0000000000081947 */ /* 0x004fea0003800000 */
[----:B------:R-:W2:Y:S02]  /*1ca0*/  SYNCS.PHASECHK.TRANS64.TRYWAIT P1, [R11+URZ+0x13230], R4 ;  /* 0x013230040b0075a7 */ /* 0x000ea4000802017f */
[----:B--2---:R-:W-:Y:S05]  /*1cb0*/  @!P1 BRA `(.L_x_825) ;  /* 0x0000017c00589947 */ /* 0x004fea0003800000 */
.L_x_824:
[----:B------:R-:W-:-:S04]  /*1cc0*/  UIADD3 UR4, UR45, 0xe000, URZ ;  /* 0x0000e0002d047890 */ /* 0x000fc8000fffe03f */
[----:B------:R-:W-:-:S04]  /*1cd0*/  USHF.R.U32.HI UR4, URZ, 0x4, UR4 ;  /* 0x000000043f047899 */ /* 0x000fc80008011604 */
[----:B------:R-:W-:-:S06]  /*1ce0*/  ULOP3.LUT UR4, UR4, 0x3fff, URZ, 0xc0, !UPT ;  /* 0x00003fff04047892 */ /* 0x000fcc000f8ec03f */
[----:B------:R-:W-:Y:S01]  /*1cf0*/  IMAD.U32 R5, RZ, RZ, UR4 ;  /* 0x00000004ff057e24 */ /* 0x000fe2000f8e00ff */
[----:B------:R-:W-:Y:S05]  /*1d00*/  WARPSYNC.ALL ;  /* 0x0000000000007948 */ /* 0x000fea0003800000 */
[----:B------:R-:W-:-:S04]  /*1d10*/  LOP3.LUT R5, R5, 0x10000, RZ, 0xfc, !PT ;  /* 0x0001000005057812 */ /* 0x000fc800078efcff */
[----:B------:R-:W-:Y:S01]  /*1d20*/  R2UR UR12, R5 ;  /* 0x00000000050c72ca */ /* 0x000fe200000e0000 */
[----:B------:R-:W-:Y:S01]  /*1d30*/  ULOP3.LUT UR47, UR47, 0x10000, URZ, 0xfc, !UPT ;  /* 0x000100002f2f7892 */ /* 0x000fe2000f8efc3f */
[----:B------:R-:W-:Y:S01]  /*1d40*/  WARPGROUP.ARRIVE ;  /* 0x00000000000079c5 */ /* 0x000fe20000000000 */
[----:B------:R-:W-:Y:S01]  /*1d50*/  UMOV UR9, 0x80000020 ;  /* 0x8000002000097882 */ /* 0x000fe20000000000 */
[----:B------:R-:W-:Y:S01]  /*1d60*/  UMOV UR11, 0x80000020 ;  /* 0x80000020000b7882 */ /* 0x000fe20000000000 */
[----:B------:R-:W-:-:S03]  /*1d70*/  UMOV UR7, 0x80000020 ;  /* 0x8000002000077882 */ /* 0x000fc60000000000 */
[----:B------:R-:W-:-:S05]  /*1d80*/  UMOV UR8, UR47 ;  /* 0x0000002f00087c82 */ /* 0x000fca0008000000 */
        /* <DEDUP_REMOVED lines=60> */
.L_x_826:
[----:B------:R-:W3:Y:S01]  /*2150*/  LDC R112, c[0x0][0x448] ;  /* 0x00011200ff707b82 */ /* 0x000ee20000000800 */
[C---:B------:R-:W-:Y:S01]  /*2160*/  FMUL.FTZ R6, R0.reuse, R88 ;  /* 0x0000005800067220 */ /* 0x040fe20000410000 */
        /* <DEDUP_REMOVED lines=12> */
[C---:B-12---:R-:W-:Y:S01]  /*2230*/  FMUL.FTZ R4, R0.reuse, R91 ;  /* 0x0000005b00047220 */ /* 0x046fe20000410000 */
[C---:B------:R-:W-:Y:S01]  /*2240*/  FMUL.FTZ R21, R0.reuse, R96 ;  /* 0x0000006000157220 */ /* 0x040fe20000410000 */
[C---:B------:R-:W-:Y:S01]  /*2250*/  FMUL.FTZ R91, R0.reuse, R100 ;  /* 0x00000064005b7220 */ /* 0x040fe20000410000 */
[C---:B------:R-:W-:Y:S01]  /*2260*/  FMUL.FTZ R96, R0.reuse, R76 ;  /* 0x0000004c00607220 */ /* 0x040fe20000410000 */
[----:B------:R-:W-:Y:S01]  /*2270*/  FMUL.FTZ R76, R0, R82 ;  /* 0x00000052004c7220 */ /* 0x000fe20000410000 */
[----:B------:R-:W-:-:S02]  /*2280*/  VIADD R100, R19, UR40 ;  /* 0x0000002813647c36 */ /* 0x000fc40008000000 */
[C---:B------:R-:W-:Y:S01]  /*2290*/  FMUL.FTZ R14, R0.reuse, R93 ;  /* 0x0000005d000e7220 */ /* 0x040fe20000410000 */
[C---:B------:R-:W-:Y:S01]  /*22a0*/  FMUL.FTZ R82, R0.reuse, R84 ;  /* 0x0000005400527220 */ /* 0x040fe20000410000 */
[----:B------:R-:W-:Y:S01]  /*22b0*/  R2UR UR6, R11 ;  /* 0x000000000b0672ca */ /* 0x000fe200000e0000 */
[----:B------:R-:W-:Y:S01]  /*22c0*/  FMUL.FTZ R93, R0, R72 ;  /* 0x00000048005d7220 */ /* 0x000fe20000410000 */
[----:B---3--:R-:W-:Y:S01]  /*22d0*/  ISETP.NE.AND P2, PT, R112, 0x1, PT ;  /* 0x000000017000780c */ /* 0x008fe20003f45270 */
[C---:B------:R-:W-:Y:S01]  /*22e0*/  FMUL.FTZ R84, R0.reuse, R56 ;  /* 0x0000003800547220 */ /* 0x040fe20000410000 */
[C---:B------:R-:W-:Y:S01]  /*22f0*/  FMUL.FTZ R72, R0.reuse, R74 ;  /* 0x0000004a00487220 */ /* 0x040fe20000410000 */
[C---:B------:R-:W-:Y:S01]  /*2300*/  FMUL.FTZ R56, R0.reuse, R58 ;  /* 0x0000003a00387220 */ /* 0x040fe20000410000 */
[C---:B------:R-:W-:Y:S01]  /*2310*/  FMUL.FTZ R74, R0.reuse, R78 ;  /* 0x0000004e004a7220 */ /* 0x040fe20000410000 */
[----:B------:R-:W1:Y:S01]  /*2320*/  LDC R58, c[0x0][0x288] ;  /* 0x0000a200ff3a7b82 */ /* 0x000e620000000800 */
[C---:B------:R-:W-:Y:S01]  /*2330*/  FMUL.FTZ R78, R0.reuse, R86 ;  /* 0x00000056004e7220 */ /* 0x040fe20000410000 */
[C---:B------:R-:W-:Y:S01]  /*2340*/  FMUL.FTZ R86, R0.reuse, R60 ;  /* 0x0000003c00567220 */ /* 0x040fe20000410000 */
[C---:B0-----:R-:W-:Y:S01]  /*2350*/  FMUL.FTZ R8, R0.reuse, R94 ;  /* 0x0000005e00087220 */ /* 0x041fe20000410000 */
[C---:B------:R-:W-:Y:S01]  /*2360*/  FMUL.FTZ R9, R0.reuse, R95 ;  /* 0x0000005f00097220 */ /* 0x040fe20000410000 */
[C---:B------:R-:W-:Y:S01]  /*2370*/  FMUL.FTZ R60, R0.reuse, R63 ;  /* 0x0000003f003c7220 */ /* 0x040fe20000410000 */
[C---:B------:R-:W-:Y:S01]  /*2380*/  FMUL.FTZ R94, R0.reuse, R73 ;  /* 0x00000049005e7220 */ /* 0x040fe20000410000 */
[C---:B------:R-:W-:Y:S01]  /*2390*/  FMUL.FTZ R95, R0.reuse, R77 ;  /* 0x0000004d005f7220 */ /* 0x040fe20000410000 */
[----:B------:R-:W0:Y:S01]  /*23a0*/  @P2 LDC R13, c[0x0][0x44c] ;  /* 0x00011300ff0d2b82 */ /* 0x000e220000000800 */
[C---:B------:R-:W-:Y:S01]  /*23b0*/  FMUL.FTZ R63, R0.reuse, R70 ;  /* 0x00000046003f7220 */ /* 0x040fe20000410000 */
[C---:B------:R-:W-:Y:S01]  /*23c0*/  FMUL.FTZ R73, R0.reuse, R75 ;  /* 0x0000004b00497220 */ /* 0x040fe20000410000 */
[C---:B------:R-:W-:Y:S01]  /*23d0*/  FMUL.FTZ R77, R0.reuse, R83 ;  /* 0x00000053004d7220 */ /* 0x040fe20000410000 */
[C---:B------:R-:W-:Y:S01]  /*23e0*/  FMUL.FTZ R70, R0.reuse, R45 ;  /* 0x0000002d00467220 */ /* 0x040fe20000410000 */
[C---:B------:R-:W-:Y:S01]  /*23f0*/  FMUL.FTZ R75, R0.reuse, R79 ;  /* 0x0000004f004b7220 */ /* 0x040fe20000410000 */
[C---:B------:R-:W-:Y:S01]  /*2400*/  FMUL.FTZ R83, R0.reuse, R57 ;  /* 0x0000003900537220 */ /* 0x040fe20000410000 */
[C---:B------:R-:W-:Y:S01]  /*2410*/  FMUL.FTZ R45, R0.reuse, R51 ;  /* 0x00000033002d7220 */ /* 0x040fe20000410000 */
[----:B------:R-:W2:Y:S01]  /*2420*/  @P2 LDC R29, c[0x0][0x450] ;  /* 0x00011400ff1d2b82 */ /* 0x000ea20000000800 */
        /* <DEDUP_REMOVED lines=11> */
[----:B------:R-:W-:Y:S01]  /*24e0*/  UIADD3 UR6, UR6, 0x13240, URZ ;  /* 0x0001324006067890 */ /* 0x000fe2000fffe03f */
[C---:B------:R-:W-:Y:S01]  /*24f0*/  FMUL.FTZ R68, R0.reuse, R41 ;  /* 0x0000002900447220 */ /* 0x040fe20000410000 */
[----:B------:R-:W-:Y:S01]  /*2500*/  FMUL.FTZ R44, R0, R50 ;  /* 0x00000032002c7220 */ /* 0x000fe20000410000 */
[----:B------:R-:W-:-:S02]  /*2510*/  IMAD.MOV.U32 R109, RZ, RZ, -0xa0 ;  /* 0xffffff60ff6d7424 */ /* 0x000fc400078e00ff */
[----:B------:R-:W-:Y:S01]  /*2520*/  FMUL.FTZ R15, R0, R98 ;  /* 0x00000062000f7220 */ /* 0x000fe20000410000 */
[----:B0-----:R-:W-:-:S04]  /*2530*/  @P2 IMAD.HI.U32 R12, R100, R13, RZ ;  /* 0x0000000d640c2227 */ /* 0x001fc800078e00ff */
[C---:B------:R-:W-:Y:S01]  /*2540*/  FMUL.FTZ R41, R0.reuse, R43 ;  /* 0x0000002b00297220 */ /* 0x040fe20000410000 */
[C---:B------:R-:W-:Y:S01]  /*2550*/  FMUL.FTZ R50, R0.reuse, R52 ;  /* 0x0000003400327220 */ /* 0x040fe20000410000 */
[C---:B------:R-:W-:Y:S01]  /*2560*/  FMUL.FTZ R43, R0.reuse, R47 ;  /* 0x0000002f002b7220 */ /* 0x040fe20000410000 */
[C---:B------:R-:W-:Y:S01]  /*2570*/  FMUL.FTZ R98, R0.reuse, R48 ;  /* 0x0000003000627220 */ /* 0x040fe20000410000 */
[C---:B------:R-:W-:Y:S01]  /*2580*/  FMUL.FTZ R52, R0.reuse, R24 ;  /* 0x0000001800347220 */ /* 0x040fe20000410000 */
[C---:B------:R-:W-:Y:S01]  /*2590*/  FMUL.FTZ R7, R0.reuse, R89 ;  /* 0x0000005900077220 */ /* 0x040fe20000410000 */
[----:B--2---:R-:W-:Y:S01]  /*25a0*/  @P2 SHF.R.U32.HI R100, RZ, R29, R12 ;  /* 0x0000001dff642219 */ /* 0x004fe2000001160c */
[C---:B------:R-:W-:Y:S01]  /*25b0*/  FMUL.FTZ R3, R0.reuse, R90 ;  /* 0x0000005a00037220 */ /* 0x040fe20000410000 */
[C---:B------:R-:W-:Y:S01]  /*25c0*/  FMUL.FTZ R10, R0.reuse, R92 ;  /* 0x0000005c000a7220 */ /* 0x040fe20000410000 */
[C---:B------:R-:W-:Y:S01]  /*25d0*/  FMUL.FTZ R48, R0.reuse, R49 ;  /* 0x0000003100307220 */ /* 0x040fe20000410000 */
[C---:B------:R-:W-:Y:S01]  /*25e0*/  FMUL.FTZ R47, R0.reuse, R55 ;  /* 0x00000037002f7220 */ /* 0x040fe20000410000 */
[----:B------:R-:W0:Y:S01]  /*25f0*/  SHFL.IDX PT, R31, R100, RZ, 0x1c1f ;  /* 0x001c1fff641f7589 */ /* 0x000e2200000e0000 */
[C---:B------:R-:W-:Y:S01]  /*2600*/  FMUL.FTZ R24, R0.reuse, R26 ;  /* 0x0000001a00187220 */ /* 0x040fe20000410000 */
[----:B------:R-:W-:Y:S01]  /*2610*/  UPRMT UR6, UR44, 0x654, UR6 ;  /* 0x000006542c067896 */ /* 0x000fe20008000006 */
[C---:B------:R-:W-:Y:S01]  /*2620*/  FMUL.FTZ R92, R0.reuse, R101 ;  /* 0x00000065005c7220 */ /* 0x040fe20000410000 */
[C---:B------:R-:W-:Y:S01]  /*2630*/  FMUL.FTZ R89, R0.reuse, R102 ;  /* 0x0000006600597220 */ /* 0x040fe20000410000 */
[C---:B------:R-:W-:Y:S01]  /*2640*/  FMUL.FTZ R90, R0.reuse, R103 ;  /* 0x00000067005a7220 */ /* 0x040fe20000410000 */
[C---:B------:R-:W-:Y:S01]  /*2650*/  FMUL.FTZ R49, R0.reuse, R53 ;  /* 0x0000003500317220 */ /* 0x040fe20000410000 */
[C---:B------:R-:W-:Y:S01]  /*2660*/  FMUL.FTZ R55, R0.reuse, R28 ;  /* 0x0000001c00377220 */ /* 0x040fe20000410000 */
[----:B------:R-:W-:Y:S01]  /*2670*/  FMUL.FTZ R26, R0, R30 ;  /* 0x0000001e001a7220 */ /* 0x000fe20000410000 */
[----:B------:R-:W-:-:S02]  /*2680*/  IMAD R109, R104, R109, 0xa1 ;  /* 0x000000a1686d7424 */ /* 0x000fc400078e026d */
        /* <DEDUP_REMOVED lines=9> */
[----:B------:R-:W-:Y:S01]  /*2720*/  FMUL.FTZ R30, R0, R39 ;  /* 0x00000027001e7220 */ /* 0x000fe20000410000 */
[----:B------:R-:W-:Y:S01]  /*2730*/  LOP3.LUT P1, RZ, R2, 0x8, RZ, 0xc0, !PT ;  /* 0x0000000802ff7812 */ /* 0x000fe2000782c0ff */
[----:B------:R-:W-:Y:S01]  /*2740*/  IMAD R99, R18, -0x2, R109 ;  /* 0xfffffffe12637824 */ /* 0x000fe200078e026d */
[----:B------:R-:W2:Y:S01]  /*2750*/  MUFU.TANH R6, R6 ;  /* 0x0000000600067308 */ /* 0x000ea20000002400 */
[--C-:B------:R-:W-:Y:S01]  /*2760*/  IMAD R12, R104, -0xa0, R17.reuse ;  /* 0xffffff60680c7824 */ /* 0x100fe200078e0211 */
[----:B------:R-:W-:Y:S01]  /*2770*/  ULDC UR22, c[0x0][0x9dc] ;  /* 0x0002770000167ab9 */ /* 0x000fe20000000800 */
[----:B------:R-:W-:Y:S01]  /*2780*/  SYNCS.ARRIVE.TRANS64.RED.A1T0 RZ, [UR6], RZ ;  /* 0x000000ffffff79a7 */ /* 0x000fe20008100406 */
[----:B------:R-:W-:Y:S01]  /*2790*/  ULOP3.LUT UR6, URZ, UR22, URZ, 0x33, !UPT ;  /* 0x000000163f067292 */ /* 0x000fe2000f8e333f */
[----:B-1----:R-:W-:Y:S01]  /*27a0*/  IADD3 R108, R99, -R58, R17 ;  /* 0x8000003a636c7210 */ /* 0x002fe20007ffe011 */
[----:B------:R-:W-:Y:S01]  /*27b0*/  VIADD R13, R12, 0xa0 ;  /* 0x000000a00c0d7836 */ /* 0x000fe20000000000 */
[----:B------:R-:W-:Y:S01]  /*27c0*/  ULDC UR7, c[0x0][0x9e0] ;  /* 0x0002780000077ab9 */ /* 0x000fe20000000800 */
[----:B------:R-:W1:Y:S01]  /*27d0*/  MUFU.TANH R7, R7 ;  /* 0x0000000700077308 */ /* 0x000e620000002400 */
[----:B------:R-:W-:-:S02]  /*27e0*/  VIADD R109, R109, 0xffffffff ;  /* 0xffffffff6d6d7836 */ /* 0x000fc40000000000 */
[----:B------:R-:W-:Y:S02]  /*27f0*/  IMAD R106, R18, -0x2, R13 ;  /* 0xfffffffe126a7824 */ /* 0x000fe400078e020d */
[C---:B------:R-:W-:Y:S02]  /*2800*/  VIADD R107, R108.reuse, UR7 ;  /* 0x000000076c6b7c36 */ /* 0x040fe40008000000 */
[----:B------:R-:W-:Y:S01]  /*2810*/  VIADD R108, R108, UR6 ;  /* 0x000000066c6c7c36 */ /* 0x000fe20008000000 */
[----:B------:R-:W3:Y:S01]  /*2820*/  MUFU.TANH R3, R3 ;  /* 0x0000000300037308 */ /* 0x000ee20000002400 */
[----:B------:R-:W-:Y:S01]  /*2830*/  VIADD R99, R99, 0xffffffff ;  /* 0xffffffff63637836 */ /* 0x000fe20000000000 */
[----:B0-----:R-:W-:Y:S01]  /*2840*/  VIADDMNMX R110, R31, R107, R106, PT ;  /* 0x0000006b1f6e7246 */ /* 0x001fe2000380016a */
[----:B------:R-:W-:-:S05]  /*2850*/  IMAD.IADD R111, R108, 0x1, R31 ;  /* 0x000000016c6f7824 */ /* 0x000fca00078e021f */
[----:B------:R-:W0:Y:S08]  /*2860*/  MUFU.TANH R4, R4 ;  /* 0x0000000400047308 */ /* 0x000e300000002400 */
[----:B------:R-:W4:Y:S08]  /*2870*/  MUFU.TANH R10, R10 ;  /* 0x0000000a000a7308 */ /* 0x000f300000002400 */
[----:B------:R-:W0:Y:S08]  /*2880*/  MUFU.TANH R14, R14 ;  /* 0x0000000e000e7308 */ /* 0x000e300000002400 */
        /* <DEDUP_REMOVED lines=73> */
[----:B------:R-:W0:Y:S01]  /*2d20*/  MUFU.TANH R30, R30 ;  /* 0x0000001e001e7308 */ /* 0x000e220000002400 */
[----:B-1234-:R-:W-:Y:S05]  /*2d30*/  @!P1 BRA `(.L_x_827) ;  /* 0x00000000005c9947 */ /* 0x01efea0003800000 */
[----:B------:R-:W-:Y:S01]  /*2d40*/  IADD3 R31, R17, -R58, R31 ;  /* 0x8000003a111f7210 */ /* 0x000fe20007ffe01f */
[----:B------:R-:W-:Y:S03]  /*2d50*/  BSSY B0, `(.L_x_828) ;  /* 0x0000012000007945 */ /* 0x000fe60003800000 */
[----:B------:R-:W-:-:S13]  /*2d60*/  ISETP.GT.AND P1, PT, R31, -0x1, PT ;  /* 0xffffffff1f00780c */ /* 0x000fda0003f24270 */
[----:B------:R-:W-:Y:S05]  /*2d70*/  @P1 BRA `(.L_x_829) ;  /* 0x0000000000241947 */ /* 0x000fea0003800000 */
[----:B------:R-:W-:Y:S01]  /*2d80*/  ULDC UR6, c[0x0][0x9e4] ;  /* 0x0002790000067ab9 */ /* 0x000fe20000000800 */
[----:B------:R-:W-:Y:S01]  /*2d90*/  LOP3.LUT R31, RZ, R31, RZ, 0x33, !PT ;  /* 0x0000001fff1f7212 */ /* 0x000fe200078e33ff */
[----:B------:R-:W-:-:S05]  /*2da0*/  IMAD.U32 R32, RZ, RZ, UR6 ;  /* 0x00000006ff207e24 */ /* 0x000fca000f8e00ff */
[----:B------:R-:W-:-:S13]  /*2db0*/  ISETP.NE.AND P1, PT, R32, 0x1, PT ;  /* 0x000000012000780c */ /* 0x000fda0003f25270 */
[----:B------:R-:W1:Y:S02]  /*2dc0*/  @P1 LDC.64 R12, c[0x0][0x9e8] ;  /* 0x00027a00ff0c1b82 */ /* 0x000e640000000a00 */
[----:B-1----:R-:W-:-:S05]  /*2dd0*/  @P1 IMAD.HI.U32 R12, R31, R12, RZ ;  /* 0x0000000c1f0c1227 */ /* 0x002fca00078e00ff */
[----:B------:R-:W-:-:S04]  /*2de0*/  @P1 SHF.R.U32.HI R31, RZ, R13, R12 ;  /* 0x0000000dff1f1219 */ /* 0x000fc8000001160c */
[----:B------:R-:W-:Y:S01]  /*2df0*/  LOP3.LUT R31, RZ, R31, RZ, 0x33, !PT ;  /* 0x0000001fff1f7212 */ /* 0x000fe200078e33ff */
[----:B------:R-:W-:Y:S06]  /*2e00*/  BRA `(.L_x_830) ;  /* 0x0000000000187947 */ /* 0x000fec0003800000 */
.L_x_829:
[----:B------:R-:W-:Y:S02]  /*2e10*/  ULDC UR6, c[0x0][0x9e4] ;  /* 0x0002790000067ab9 */ /* 0x000fe40000000800 */
[----:B------:R-:W-:-:S05]  /*2e20*/  IMAD.U32 R32, RZ, RZ, UR6 ;  /* 0x00000006ff207e24 */ /* 0x000fca000f8e00ff */
[----:B------:R-:W-:-:S13]  /*2e30*/  ISETP.NE.AND P1, PT, R32, 0x1, PT ;  /* 0x000000012000780c */ /* 0x000fda0003f25270 */
[----:B------:R-:W1:Y:S02]  /*2e40*/  @P1 LDC.64 R12, c[0x0][0x9e8] ;  /* 0x00027a00ff0c1b82 */ /* 0x000e640000000a00 */
[----:B-1----:R-:W-:-:S05]  /*2e50*/  @P1 IMAD.HI.U32 R12, R31, R12, RZ ;  /* 0x0000000c1f0c1227 */ /* 0x002fca00078e00ff */
[----:B------:R-:W-:-:S07]  /*2e60*/  @P1 SHF.R.U32.HI R31, RZ, R13, R12 ;  /* 0x0000000dff1f1219 */ /* 0x000fce000001160c */
.L_x_830:
[----:B------:R-:W-:Y:S05]  /*2e70*/  BSYNC B0 ;  /* 0x0000000000007941 */ /* 0x000fea0003800000 */
.L_x_828:
[----:B------:R-:W-:-:S05]  /*2e80*/  IMAD R31, R31, R32, R99 ;  /* 0x000000201f1f7224 */ /* 0x000fca00078e0263 */
[----:B------:R-:W-:Y:S02]  /*2e90*/  VIADDMNMX R110, R31, R32, R110, PT ;  /* 0x000000201f6e7246 */ /* 0x000fe4000380016e */
[----:B------:R-:W-:-:S07]  /*2ea0*/  VIMNMX R111, R111, R31, !PT ;  /* 0x0000001f6f6f7248 */ /* 0x000fce0007fe0100 */
.L_x_827:
[C---:B------:R-:W-:Y:S02]  /*2eb0*/  ISETP.GE.AND P3, PT, R109.reuse, 0x9, PT ;  /* 0x000000096d00780c */ /* 0x040fe40003f66270 */
[----:B------:R-:W-:Y:S02]  /*2ec0*/  ISETP.GE.AND P1, PT, R109, 0x2, PT ;  /* 0x000000026d00780c */ /* 0x000fe40003f26270 */
[----:B------:R-:W-:Y:S02]  /*2ed0*/  LOP3.LUT R16, R16, 0xfffffffe, RZ, 0xc0, !PT ;  /* 0xfffffffe10107812 */ /* 0x000fe400078ec0ff */
[----:B------:R-:W-:Y:S02]  /*2ee0*/  ISETP.GT.AND P2, PT, R111, 0x1, !P1 ;  /* 0x000000016f00780c */ /* 0x000fe40004f44270 */
[----:B------:R-:W-:Y:S02]  /*2ef0*/  ISETP.GE.AND P4, PT, R109, 0x11, PT ;  /* 0x000000116d00780c */ /* 0x000fe40003f86270 */
[----:B------:R-:W-:-:S02]  /*2f00*/  ISETP.LT.OR P2, PT, R110, 0x2, P2 ;  /* 0x000000026e00780c */ /* 0x000fc40001741670 */
[----:B------:R-:W-:Y:S02]  /*2f10*/  LOP3.LUT R2, R2, 0xfffffffe, RZ, 0xc0, !PT ;  /* 0xfffffffe02027812 */ /* 0x000fe400078ec0ff */
[----:B------:R-:W-:Y:S02]  /*2f20*/  @P3 LOP3.LUT R16, R16, 0x1, RZ, 0xfc, !PT ;  /* 0x0000000110103812 */ /* 0x000fe400078efcff */
[----:B------:R-:W-:Y:S02]  /*2f30*/  ISETP.GT.AND P3, PT, R111, 0x8, !P3 ;  /* 0x000000086f00780c */ /* 0x000fe40005f64270 */
[----:B------:R-:W-:Y:S02]  /*2f40*/  FSEL R12, R7, -INF , !P2 ;  /* 0xff800000070c7808 */ /* 0x000fe40005000000 */
[----:B------:R-:W-:Y:S01]  /*2f50*/  ISETP.LT.OR P3, PT, R110, 0x9, P3 ;  /* 0x000000096e00780c */ /* 0x000fe20001f61670 */
[----:B------:R-:W1:Y:S01]  /*2f60*/  SHFL.IDX PT, R7, R100, 0x1, 0x1c1f ;  /* 0x003c1f0064077f89 */ /* 0x000e6200000e0000 */
[----:B------:R-:W-:-:S02]  /*2f70*/  ISETP.GE.AND P2, PT, R109, 0xa, PT ;  /* 0x0000000a6d00780c */ /* 0x000fc40003f46270 */
[----:B------:R-:W-:Y:S02]  /*2f80*/  FSEL R10, R10, -INF , !P3 ;  /* 0xff8000000a0a7808 */ /* 0x000fe40005800000 */
[----:B------:R-:W-:Y:S02]  /*2f90*/  ISETP.GT.AND P3, PT, R111, 0x9, !P2 ;  /* 0x000000096f00780c */ /* 0x000fe40005764270 */
[----:B------:R-:W-:Y:S02]  /*2fa0*/  @P4 LOP3.LUT R2, R2, 0x1, RZ, 0xfc, !PT ;  /* 0x0000000102024812 */ /* 0x000fe400078efcff */
[----:B------:R-:W-:Y:S02]  /*2fb0*/  ISETP.LT.OR P3, PT, R110, 0xa, P3 ;  /* 0x0000000a6e00780c */ /* 0x000fe40001f61670 */
[----:B------:R-:W-:Y:S02]  /*2fc0*/  LOP3.LUT R16, R16, 0x7fffffff, RZ, 0xc0, !PT ;  /* 0x7fffffff10107812 */ /* 0x000fe400078ec0ff */
[----:B0-----:R-:W-:-:S02]  /*2fd0*/  FSEL R14, R14, -INF , !P3 ;  /* 0xff8000000e0e7808 */ /* 0x001fc40005800000 */
[----:B------:R-:W-:Y:S02]  /*2fe0*/  ISETP.GT.AND P3, PT, R111, 0x10, !P4 ;  /* 0x000000106f00780c */ /* 0x000fe40006764270 */
[----:B------:R-:W-:Y:S02]  /*2ff0*/  ISETP.GE.AND P4, PT, R109, 0x12, PT ;  /* 0x000000126d00780c */ /* 0x000fe40003f86270 */
[----:B------:R-:W-:Y:S02]  /*3000*/  ISETP.LT.OR P3, PT, R110, 0x11, P3 ;  /* 0x000000116e00780c */ /* 0x000fe40001f61670 */
[----:B------:R-:W-:Y:S02]  /*3010*/  LOP3.LUT R2, R2, 0xfffffffd, RZ, 0xc0, !PT ;  /* 0xfffffffd02027812 */ /* 0x000fe400078ec0ff */
[----:B------:R-:W-:Y:S02]  /*3020*/  FSEL R21, R21, -INF , !P3 ;  /* 0xff80000015157808 */ /* 0x000fe40005800000 */
[----:B------:R-:W-:-:S04]  /*3030*/  ISETP.GT.AND P3, PT, R111, 0x11, !P4 ;  /* 0x000000116f00780c */ /* 0x000fc80006764270 */
[----:B------:R-:W-:Y:S02]  /*3040*/  ISETP.LT.OR P3, PT, R110, 0x12, P3 ;  /* 0x000000126e00780c */ /* 0x000fe40001f61670 */
[----:B------:R-:W-:Y:S02]  /*3050*/  @P4 LOP3.LUT R16, R16, 0x80000000, RZ, 0xfc, !PT ;  /* 0x8000000010104812 */ /* 0x000fe400078efcff */
[----:B------:R-:W-:Y:S02]  /*3060*/  ISETP.GE.AND P4, PT, R109, 0x19, PT ;  /* 0x000000196d00780c */ /* 0x000fe40003f86270 */
[----:B------:R-:W-:Y:S02]  /*3070*/  LOP3.LUT R16, R16, 0xbfffffff, RZ, 0xc0, !PT ;  /* 0xbfffffff10107812 */ /* 0x000fe400078ec0ff */
[----:B------:R-:W-:Y:S02]  /*3080*/  FSEL R88, R88, -INF , !P3 ;  /* 0xff80000058587808 */ /* 0x000fe40005800000 */
[----:B------:R-:W-:-:S04]  /*3090*/  ISETP.GT.AND P3, PT, R111, 0x18, !P4 ;  /* 0x000000186f00780c */ /* 0x000fc80006764270 */
[----:B------:R-:W-:-:S03]  /*30a0*/  ISETP.LT.OR P3, PT, R110, 0x19, P3 ;  /* 0x000000196e00780c */ /* 0x000fc60001f61670 */
        /* <DEDUP_REMOVED lines=100> */
[----:B------:R-:W-:Y:S02]  /*36f0*/  ISETP.GT.AND P3, PT, R111, 0x59, !P4 ;  /* 0x000000596f00780c */ /* 0x000fe40006764270 */
[----:B-1----:R-:W-:-:S02]  /*3700*/  VIADDMNMX R67, R7, R107, R106, PT ;  /* 0x0000006b07437246 */ /* 0x002fc4000380016a */
[----:B------:R-:W-:-:S03]  /*3710*/  ISETP.LT.OR P3, PT, R110, 0x5a, P3 ;  /* 0x0000005a6e00780c */ /* 0x000fc60001f61670 */
[----:B------:R-:W-:Y:S02]  /*3720*/  @P4 LOP3.LUT R16, R16, 0x2000, RZ, 0xfc, !PT ;  /* 0x0000200010104812 */ /* 0x000fe400078efcff */
[----:B------:R-:W-:Y:S02]  /*3730*/  ISETP.GE.AND P4, PT, R109, 0x61, PT ;  /* 0x000000616d00780c */ /* 0x000fe40003f86270 */
[----:B------:R-:W-:Y:S02]  /*3740*/  LOP3.LUT R16, R16, 0xffffefff, RZ, 0xc0, !PT ;  /* 0xffffefff10107812 */ /* 0x000fe400078ec0ff */
[----:B------:R-:W-:Y:S01]  /*3750*/  FSEL R31, R66, -INF , !P3 ;  /* 0xff800000421f7808 */ /* 0x000fe20005800000 */
[----:B------:R-:W-:Y:S01]  /*3760*/  IMAD.IADD R66, R108, 0x1, R7 ;  /* 0x000000016c427824 */ /* 0x000fe200078e0207 */
        /* <DEDUP_REMOVED lines=64> */
[----:B------:R-:W-:Y:S02]  /*3b70*/  FSEL R55, R55, -INF , !P3 ;  /* 0xff80000037377808 */ /* 0x000fe40005800000 */
[----:B------:R-:W-:Y:S02]  /*3b80*/  LOP3.LUT R16, R16, 0xfffffffd, RZ, 0xc0, !PT ;  /* 0xfffffffd10107812 */ /* 0x000fe400078ec0ff */
[----:B------:R-:W-:-:S04]  /*3b90*/  ISETP.GT.AND P3, PT, R111, 0x89, !P4 ;  /* 0x000000896f00780c */ /* 0x000fc80006764270 */
[----:B------:R-:W-:-:S03]  /*3ba0*/  ISETP.LT.OR P3, PT, R110, 0x8a, P3 ;  /* 0x0000008a6e00780c */ /* 0x000fc60001f61670 */
[----:B------:R-:W-:Y:S02]  /*3bb0*/  @P4 LOP3.LUT R16, R16, 0x2, RZ, 0xfc, !PT ;  /* 0x0000000210104812 */ /* 0x000fe400078efcff */
[----:B------:R-:W-:Y:S02]  /*3bc0*/  ISETP.GE.AND P4, PT, R109, 0x91, PT ;  /* 0x000000916d00780c */ /* 0x000fe40003f86270 */
[----:B------:R-:W-:Y:S02]  /*3bd0*/  FSEL R54, R54, -INF , !P3 ;  /* 0xff80000036367808 */ /* 0x000fe40005800000 */
[----:B------:R-:W-:-:S04]  /*3be0*/  ISETP.GT.AND P3, PT, R111, 0x90, !P4 ;  /* 0x000000906f00780c */ /* 0x000fc80006764270 */
[----:B------:R-:W-:-:S04]  /*3bf0*/  ISETP.LT.OR P3, PT, R110, 0x91, P3 ;  /* 0x000000916e00780c */ /* 0x000fc80001f61670 */
[----:B------:R-:W-:Y:S02]  /*3c00*/  FSEL R53, R53, -INF , !P3 ;  /* 0xff80000035357808 */ /* 0x000fe40005800000 */
[----:B------:R-:W-:Y:S02]  /*3c10*/  ISETP.GE.AND P3, PT, R109, 0x92, PT ;  /* 0x000000926d00780c */ /* 0x000fe40003f66270 */
[----:B------:R-:W-:Y:S02]  /*3c20*/  @P4 LOP3.LUT R2, R2, 0x2, RZ, 0xfc, !PT ;  /* 0x0000000202024812 */ /* 0x000fe400078efcff */
[----:B------:R-:W-:Y:S02]  /*3c30*/  ISETP.GT.AND P4, PT, R111, 0x91, !P3 ;  /* 0x000000916f00780c */ /* 0x000fe40005f84270 */
[----:B------:R-:W-:Y:S02]  /*3c40*/  LOP3.LUT R2, R2, 0xfffffffb, RZ, 0xc0, !PT ;  /* 0xfffffffb02027812 */ /* 0x000fe400078ec0ff */
[----:B------:R-:W-:-:S04]  /*3c50*/  ISETP.LT.OR P4, PT, R110, 0x92, P4 ;  /* 0x000000926e00780c */ /* 0x000fc80002781670 */
[----:B------:R-:W-:Y:S02]  /*3c60*/  FSEL R52, R101, -INF , !P4 ;  /* 0xff80000065347808 */ /* 0x000fe40006000000 */
[----:B------:R-:W-:-:S04]  /*3c70*/  ISETP.GE.AND P4, PT, R109, 0x99, PT ;  /* 0x000000996d00780c */ /* 0x000fc80003f86270 */
[----:B------:R-:W-:-:S04]  /*3c80*/  ISETP.GT.AND P5, PT, R111, 0x98, !P4 ;  /* 0x000000986f00780c */ /* 0x000fc800067a4270 */
[----:B------:R-:W-:-:S04]  /*3c90*/  ISETP.LT.OR P5, PT, R110, 0x99, P5 ;  /* 0x000000996e00780c */ /* 0x000fc80002fa1670 */
[----:B------:R-:W-:Y:S02]  /*3ca0*/  FSEL R48, R102, -INF , !P5 ;  /* 0xff80000066307808 */ /* 0x000fe40006800000 */
[----:B------:R-:W-:-:S04]  /*3cb0*/  ISETP.GE.AND P5, PT, R109, 0x1, PT ;  /* 0x000000016d00780c */ /* 0x000fc80003fa6270 */
[----:B------:R-:W-:-:S04]  /*3cc0*/  ISETP.GT.AND P6, PT, R111, RZ, !P5 ;  /* 0x000000ff6f00720c */ /* 0x000fc80006fc4270 */
[----:B------:R-:W-:-:S04]  /*3cd0*/  ISETP.LT.OR P6, PT, R110, 0x1, P6 ;  /* 0x000000016e00780c */ /* 0x000fc800037c1670 */
[----:B------:R-:W-:Y:S02]  /*3ce0*/  FSEL R69, R6, -INF , !P6 ;  /* 0xff80000006457808 */ /* 0x000fe40007000000 */
[----:B------:R-:W-:-:S13]  /*3cf0*/  ISETP.GE.AND P6, PT, R109, 0x9a, PT ;  /* 0x0000009a6d00780c */ /* 0x000fda0003fc6270 */
[----:B------:R-:W-:Y:S02]  /*3d00*/  @P6 LOP3.LUT R2, R2, 0x4, RZ, 0xfc, !PT ;  /* 0x0000000402026812 */ /* 0x000fe400078efcff */
[----:B------:R-:W-:-:S04]  /*3d10*/  ISETP.GT.AND P6, PT, R111, 0x99, !P6 ;  /* 0x000000996f00780c */ /* 0x000fc800077c4270 */
[----:B------:R-:W-:-:S04]  /*3d20*/  ISETP.LT.OR P6, PT, R110, 0x9a, P6 ;  /* 0x0000009a6e00780c */ /* 0x000fc800037c1670 */
[----:B------:R-:W-:Y:S02]  /*3d30*/  FSEL R50, R103, -INF , !P6 ;  /* 0xff80000067327808 */ /* 0x000fe40007000000 */
[----:B------:R-:W-:-:S13]  /*3d40*/  LOP3.LUT P6, RZ, R2, 0x8, RZ, 0xc0, !PT ;  /* 0x0000000802ff7812 */ /* 0x000fda00078cc0ff */
[----:B------:R-:W-:Y:S05]  /*3d50*/  @!P6 BRA `(.L_x_831) ;  /* 0x00000000005ce947 */ /* 0x000fea0003800000 */
        /* <DEDUP_REMOVED lines=8> */
[----:B------:R-:W0:Y:S02]  /*3de0*/  @P6 LDC.64 R6, c[0x0][0x9e8] ;  /* 0x00027a00ff066b82 */ /* 0x000e240000000a00 */
[----:B0-----:R-:W-:-:S05]  /*3df0*/  @P6 IMAD.HI.U32 R6, R71, R6, RZ ;  /* 0x0000000647066227 */ /* 0x001fca00078e00ff */
[----:B------:R-:W-:-:S04]  /*3e00*/  @P6 SHF.R.U32.HI R71, RZ, R7, R6 ;  /* 0x00000007ff476219 */ /* 0x000fc80000011606 */
[----:B------:R-:W-:Y:S01]  /*3e10*/  LOP3.LUT R68, RZ, R71, RZ, 0x33, !PT ;  /* 0x00000047ff447212 */ /* 0x000fe200078e33ff */
[----:B------:R-:W-:Y:S06]  /*3e20*/  BRA `(.L_x_834) ;  /* 0x0000000000187947 */ /* 0x000fec0003800000 */
.L_x_833:
[----:B------:R-:W-:Y:S02]  /*3e30*/  ULDC UR6, c[0x0][0x9e4] ;  /* 0x0002790000067ab9 */ /* 0x000fe40000000800 */
[----:B------:R-:W-:-:S05]  /*3e40*/  IMAD.U32 R70, RZ, RZ, UR6 ;  /* 0x00000006ff467e24 */ /* 0x000fca000f8e00ff */
[----:B------:R-:W-:-:S13]  /*3e50*/  ISETP.NE.AND P6, PT, R70, 0x1, PT ;  /* 0x000000014600780c */ /* 0x000fda0003fc5270 */
[----:B------:R-:W0:Y:S02]  /*3e60*/  @P6 LDC.64 R6, c[0x0][0x9e8] ;  /* 0x00027a00ff066b82 */ /* 0x000e240000000a00 */
[----:B0-----:R-:W-:-:S05]  /*3e70*/  @P6 IMAD.HI.U32 R6, R68, R6, RZ ;  /* 0x0000000644066227 */ /* 0x001fca00078e00ff */
[----:B------:R-:W-:-:S07]  /*3e80*/  @P6 SHF.R.U32.HI R68, RZ, R7, R6 ;  /* 0x00000007ff446219 */ /* 0x000fce0000011606 */
.L_x_834:
[----:B------:R-:W-:Y:S05]  /*3e90*/  BSYNC B0 ;  /* 0x0000000000007941 */ /* 0x000fea0003800000 */
.L_x_832:
[----:B------:R-:W-:-:S05]  /*3ea0*/  IMAD R68, R68, R70, R99 ;  /* 0x0000004644447224 */ /* 0x000fca00078e0263 */
[----:B------:R-:W-:Y:S02]  /*3eb0*/  VIADDMNMX R67, R68, R70, R67, PT ;  /* 0x0000004644437246 */ /* 0x000fe40003800143 */
[----:B------:R-:W-:-:S07]  /*3ec0*/  VIMNMX R66, R66, R68, !PT ;  /* 0x0000004442427248 */ /* 0x000fce0007fe0100 */
.L_x_831:
[----:B------:R-:W-:Y:S01]  /*3ed0*/  ISETP.GT.AND P1, PT, R66, 0x1, !P1 ;  /* 0x000000014200780c */ /* 0x000fe20004f24270 */
[----:B------:R-:W-:Y:S01]  /*3ee0*/  ULDC UR20, c[0x0][0x988] ;  /* 0x0002620000147ab9 */ /* 0x000fe20000000800 */
[----:B------:R-:W-:Y:S01]  /*3ef0*/  LOP3.LUT P6, RZ, R16, 0x1, RZ, 0xc0, !PT ;  /* 0x0000000110ff7812 */ /* 0x000fe200078cc0ff */
[----:B------:R-:W-:Y:S01]  /*3f00*/  IMAD.U32 R98, RZ, RZ, UR20 ;  /* 0x00000014ff627e24 */ /* 0x000fe2000f8e00ff */
[----:B------:R-:W-:Y:S02]  /*3f10*/  ISETP.LT.OR P1, PT, R67, 0x2, P1 ;  /* 0x000000024300780c */ /* 0x000fe40000f21670 */
[----:B------:R-:W-:Y:S02]  /*3f20*/  ISETP.GT.AND P2, PT, R66, 0x9, !P2 ;  /* 0x000000094200780c */ /* 0x000fe40005744270 */
[----:B------:R-:W-:Y:S02]  /*3f30*/  FSEL R4, R4, -INF , !P1 ;  /* 0xff80000004047808 */ /* 0x000fe40004800000 */
[----:B------:R-:W-:-:S02]  /*3f40*/  ISETP.GT.AND P1, PT, R66, 0x8, !P6 ;  /* 0x000000084200780c */ /* 0x000fc40007724270 */
[C---:B------:R-:W-:Y:S02]  /*3f50*/  ISETP.LT.OR P2, PT, R67.reuse, 0xa, P2 ;  /* 0x0000000a4300780c */ /* 0x040fe40001741670 */
[----:B------:R-:W-:Y:S02]  /*3f60*/  ISETP.LT.OR P1, PT, R67, 0x9, P1 ;  /* 0x000000094300780c */ /* 0x000fe40000f21670 */
[----:B------:R-:W-:Y:S02]  /*3f70*/  FSEL R6, R9, -INF , !P2 ;  /* 0xff80000009067808 */ /* 0x000fe40005000000 */
[----:B------:R-:W-:Y:S02]  /*3f80*/  FSEL R8, R8, -INF , !P1 ;  /* 0xff80000008087808 */ /* 0x000fe40004800000 */
[----:B------:R-:W-:Y:S02]  /*3f90*/  LOP3.LUT P1, RZ, R2, 0x1, RZ, 0xc0, !PT ;  /* 0x0000000102ff7812 */ /* 0x000fe4000782c0ff */
[----:B------:R-:W-:-:S02]  /*3fa0*/  LOP3.LUT P2, RZ, R16, 0x1000000, RZ, 0xc0, !PT ;  /* 0x0100000010ff7812 */ /* 0x000fc4000784c0ff */
[----:B------:R-:W-:Y:S02]  /*3fb0*/  ISETP.GT.AND P1, PT, R66, 0x10, !P1 ;  /* 0x000000104200780c */ /* 0x000fe40004f24270 */
[C---:B------:R-:W-:Y:S02]  /*3fc0*/  LOP3.LUT P6, RZ, R16.reuse, 0x800000, RZ, 0xc0, !PT ;  /* 0x0080000010ff7812 */ /* 0x040fe400078cc0ff */
[----:B------:R-:W-:Y:S02]  /*3fd0*/  ISETP.LT.OR P1, PT, R67, 0x11, P1 ;  /* 0x000000114300780c */ /* 0x000fe40000f21670 */
[----:B------:R-:W-:Y:S02]  /*3fe0*/  FMNMX.FTZ R9, R69, R12, !PT ;  /* 0x0000000c45097209 */ /* 0x000fe40007810000 */
[----:B------:R-:W-:Y:S02]  /*3ff0*/  FSEL R15, R15, -INF , !P1 ;  /* 0xff8000000f0f7808 */ /* 0x000fe40004800000 */
[----:B------:R-:W-:-:S02]  /*4000*/  LOP3.LUT P1, RZ, R16, 0x80000000, RZ, 0xc0, !PT ;  /* 0x8000000010ff7812 */ /* 0x000fc4000782c0ff */
[----:B------:R-:W-:Y:S02]  /*4010*/  FMNMX.FTZ R9, R10, R9, !PT ;  /* 0x000000090a097209 */ /* 0x000fe40007810000 */
[C---:B------:R-:W-:Y:S02]  /*4020*/  ISETP.GT.AND P1, PT, R66.reuse, 0x11, !P1 ;  /* 0x000000114200780c */ /* 0x040fe40004f24270 */
[----:B------:R-:W-:Y:S02]  /*4030*/  ISETP.GT.AND P5, PT, R66, RZ, !P5 ;  /* 0x000000ff4200720c */ /* 0x000fe40006fa4270 */
[C---:B------:R-:W-:Y:S02]  /*4040*/  ISETP.LT.OR P1, PT, R67.reuse, 0x12, P1 ;  /* 0x000000124300780c */ /* 0x040fe40000f21670 */
[----:B------:R-:W-:Y:S02]  /*4050*/  ISETP.LT.OR P5, PT, R67, 0x1, P5 ;  /* 0x000000014300780c */ /* 0x000fe40002fa1670 */
[----:B------:R-:W-:-:S02]  /*4060*/  FSEL R20, R20, -INF , !P1 ;  /* 0xff80000014147808 */ /* 0x000fc40004800000 */
[----:B------:R-:W-:Y:S02]  /*4070*/  LOP3.LUT P1, RZ, R16, 0x40000000, RZ, 0xc0, !PT ;  /* 0x4000000010ff7812 */ /* 0x000fe4000782c0ff */
[----:B------:R-:W-:Y:S02]  /*4080*/  FSEL R99, R3, -INF , !P5 ;  /* 0xff80000003637808 */ /* 0x000fe40006800000 */
[C---:B------:R-:W-:Y:S02]  /*4090*/  ISETP.GT.AND P1, PT, R66.reuse, 0x18, !P1 ;  /* 0x000000184200780c */ /* 0x040fe40004f24270 */
[C---:B------:R-:W-:Y:S02]  /*40a0*/  ISETP.GT.AND P3, PT, R66.reuse, 0x91, !P3 ;  /* 0x000000914200780c */ /* 0x040fe40005f64270 */
[----:B------:R-:W-:Y:S02]  /*40b0*/  ISETP.LT.OR P1, PT, R67, 0x19, P1 ;  /* 0x000000194300780c */ /* 0x000fe40000f21670 */
[----:B------:R-:W-:-:S02]  /*40c0*/  ISETP.GT.AND P4, PT, R66, 0x98, !P4 ;  /* 0x000000984200780c */ /* 0x000fc40006784270 */
[----:B------:R-:W-:Y:S02]  /*40d0*/  FSEL R89, R89, -INF , !P1 ;  /* 0xff80000059597808 */ /* 0x000fe40004800000 */
[----:B------:R-:W-:Y:S02]  /*40e0*/  LOP3.LUT P1, RZ, R16, 0x20000000, RZ, 0xc0, !PT ;  /* 0x2000000010ff7812 */ /* 0x000fe4000782c0ff */
[C---:B------:R-:W-:Y:S02]  /*40f0*/  ISETP.LT.OR P3, PT, R67.reuse, 0x92, P3 ;  /* 0x000000924300780c */ /* 0x040fe40001f61670 */
[----:B------:R-:W-:Y:S02]  /*4100*/  ISETP.GT.AND P1, PT, R66, 0x19, !P1 ;  /* 0x000000194200780c */ /* 0x000fe40004f24270 */
[C---:B------:R-:W-:Y:S02]  /*4110*/  ISETP.LT.OR P4, PT, R67.reuse, 0x99, P4 ;  /* 0x000000994300780c */ /* 0x040fe40002781670 */
[----:B------:R-:W-:-:S02]  /*4120*/  ISETP.LT.OR P1, PT, R67, 0x1a, P1 ;  /* 0x0000001a4300780c */ /* 0x000fc40000f21670 */
[----:B------:R-:W-:Y:S02]  /*4130*/  FSEL R11, R11, -INF , !P3 ;  /* 0xff8000000b0b7808 */ /* 0x000fe40005800000 */
[----:B------:R-:W-:Y:S02]  /*4140*/  FSEL R90, R90, -INF , !P1 ;  /* 0xff8000005a5a7808 */ /* 0x000fe40004800000 */
[----:B------:R-:W-:Y:S02]  /*4150*/  LOP3.LUT P1, RZ, R16, 0x10000000, RZ, 0xc0, !PT ;  /* 0x1000000010ff7812 */ /* 0x000fe4000782c0ff */
[----:B------:R-:W-:Y:S02]  /*4160*/  FSEL R29, R29, -INF , !P4 ;  /* 0xff8000001d1d7808 */ /* 0x000fe40006000000 */
[----:B------:R-:W-:-:S04]  /*4170*/  ISETP.GT.AND P1, PT, R66, 0x20, !P1 ;  /* 0x000000204200780c */ /* 0x000fc80004f24270 */
[----:B------:R-:W-:-:S04]  /*4180*/  ISETP.LT.OR P1, PT, R67, 0x21, P1 ;  /* 0x000000214300780c */ /* 0x000fc80000f21670 */
[----:B------:R-:W-:Y:S02]  /*4190*/  FSEL R72, R72, -INF , !P1 ;  /* 0xff80000048487808 */ /* 0x000fe40004800000 */
[----:B------:R-:W-:-:S04]  /*41a0*/  LOP3.LUT P1, RZ, R16, 0x8000000, RZ, 0xc0, !PT ;  /* 0x0800000010ff7812 */ /* 0x000fc8000782c0ff */
        /* <DEDUP_REMOVED lines=11> */
[----:B------:R-:W-:Y:S02]  /*4260*/  ISETP.GT.AND P1, PT, R66, 0x30, !P2 ;  /* 0x000000304200780c */ /* 0x000fe40005724270 */
[----:B------:R-:W-:Y:S02]  /*4270*/  LOP3.LUT P2, RZ, R16, 0x2000, RZ, 0xc0, !PT ;  /* 0x0000200010ff7812 */ /* 0x000fe4000784c0ff */
[----:B------:R-:W-:-:S04]  /*4280*/  ISETP.LT.OR P1, PT, R67, 0x31, P1 ;  /* 0x000000314300780c */ /* 0x000fc80000f21670 */
[----:B------:R-:W-:Y:S02]  /*4290*/  FSEL R76, R76, -INF , !P1 ;  /* 0xff8000004c4c7808 */ /* 0x000fe40004800000 */
[----:B------:R-:W-:Y:S02]  /*42a0*/  ISETP.GT.AND P1, PT, R66, 0x31, !P6 ;  /* 0x000000314200780c */ /* 0x000fe40007724270 */
[----:B------:R-:W-:Y:S02]  /*42b0*/  LOP3.LUT P6, RZ, R16, 0x1000, RZ, 0xc0, !PT ;  /* 0x0000100010ff7812 */ /* 0x000fe400078cc0ff */
        /* <DEDUP_REMOVED lines=14> */
[----:B------:R-:W-:Y:S02]  /*43a0*/  LOP3.LUT P1, RZ, R16, 0x80000, RZ, 0xc0, !PT ;  /* 0x0008000010ff7812 */ /* 0x000fe4000782c0ff */
[----:B------:R-:W-:Y:S02]  /*43b0*/  FMNMX.FTZ R56, R14, R9, !PT ;  /* 0x000000090e387209 */ /* 0x000fe40007810000 */
[----:B------:R-:W-:Y:S02]  /*43c0*/  ISETP.GT.AND P1, PT, R66, 0x41, !P1 ;  /* 0x000000414200780c */ /* 0x000fe40004f24270 */
[----:B------:R-:W-:Y:S02]  /*43d0*/  FMNMX.FTZ R9, R21, R56, !PT ;  /* 0x0000003815097209 */ /* 0x000fe40007810000 */
[----:B------:R-:W-:-:S02]  /*43e0*/  ISETP.LT.OR P1, PT, R67, 0x42, P1 ;  /* 0x000000424300780c */ /* 0x000fc40000f21670 */
[----:B------:R-:W-:Y:S02]  /*43f0*/  FMNMX.FTZ R56, R88, R9, !PT ;  /* 0x0000000958387209 */ /* 0x000fe40007810000 */
[----:B------:R-:W-:Y:S02]  /*4400*/  FSEL R57, R57, -INF , !P1 ;  /* 0xff80000039397808 */ /* 0x000fe40004800000 */
[----:B------:R-:W-:Y:S02]  /*4410*/  LOP3.LUT P1, RZ, R16, 0x40000, RZ, 0xc0, !PT ;  /* 0x0004000010ff7812 */ /* 0x000fe4000782c0ff */
[----:B------:R-:W-:Y:S02]  /*4420*/  FMNMX.FTZ R9, R91, R56, !PT ;  /* 0x000000385b097209 */ /* 0x000fe40007810000 */
[----:B------:R-:W-:Y:S02]  /*4430*/  ISETP.GT.AND P1, PT, R66, 0x48, !P1 ;  /* 0x000000484200780c */ /* 0x000fe40004f24270 */
[----:B------:R-:W-:-:S02]  /*4440*/  FMNMX.FTZ R56, R92, R9, !PT ;  /* 0x000000095c387209 */ /* 0x000fc40007810000 */
[----:B------:R-:W-:Y:S02]  /*4450*/  ISETP.LT.OR P1, PT, R67, 0x49, P1 ;  /* 0x000000494300780c */ /* 0x000fe40000f21670 */
[----:B------:R-:W-:Y:S02]  /*4460*/  FMNMX.FTZ R9, R93, R56, !PT ;  /* 0x000000385d097209 */ /* 0x000fe40007810000 */
[----:B------:R-:W-:Y:S02]  /*4470*/  FSEL R59, R59, -INF , !P1 ;  /* 0xff8000003b3b7808 */ /* 0x000fe40004800000 */
[----:B------:R-:W-:Y:S02]  /*4480*/  LOP3.LUT P1, RZ, R16, 0x20000, RZ, 0xc0, !PT ;  /* 0x0002000010ff7812 */ /* 0x000fe4000782c0ff */
[----:B------:R-:W-:Y:S02]  /*4490*/  FMNMX.FTZ R9, R94, R9, !PT ;  /* 0x000000095e097209 */ /* 0x000fe40007810000 */
[----:B------:R-:W-:-:S02]  /*44a0*/  ISETP.GT.AND P1, PT, R66, 0x49, !P1 ;  /* 0x000000494200780c */ /* 0x000fc40004f24270 */
[----:B------:R-:W-:Y:S02]  /*44b0*/  FMNMX.FTZ R56, R96, R9, !PT ;  /* 0x0000000960387209 */ /* 0x000fe40007810000 */
[----:B------:R-:W-:Y:S02]  /*44c0*/  ISETP.LT.OR P1, PT, R67, 0x4a, P1 ;  /* 0x0000004a4300780c */ /* 0x000fe40000f21670 */
[----:B------:R-:W-:Y:S02]  /*44d0*/  FMNMX.FTZ R56, R95, R56, !PT ;  /* 0x000000385f387209 */ /* 0x000fe40007810000 */
[----:B------:R-:W-:Y:S02]  /*44e0*/  FSEL R60, R60, -INF , !P1 ;  /* 0xff8000003c3c7808 */ /* 0x000fe40004800000 */
[----:B------:R-:W-:Y:S02]  /*44f0*/  LOP3.LUT P1, RZ, R16, 0x10000, RZ, 0xc0, !PT ;  /* 0x0001000010ff7812 */ /* 0x000fe4000782c0ff */
[----:B------:R-:W-:-:S02]  /*4500*/  FMNMX.FTZ R9, R97, R56, !PT ;  /* 0x0000003861097209 */ /* 0x000fc40007810000 */
[----:B------:R-:W-:Y:S02]  /*4510*/  ISETP.GT.AND P1, PT, R66, 0x50, !P1 ;  /* 0x000000504200780c */ /* 0x000fe40004f24270 */
[----:B------:R-:W-:Y:S02]  /*4520*/  FMNMX.FTZ R9, R80, R9, !PT ;  /* 0x0000000950097209 */ /* 0x000fe40007810000 */
[----:B------:R-:W-:Y:S02]  /*4530*/  ISETP.LT.OR P1, PT, R67, 0x51, P1 ;  /* 0x000000514300780c */ /* 0x000fe40000f21670 */
[----:B------:R-:W-:Y:S02]  /*4540*/  FMNMX.FTZ R56, R82, R9, !PT ;  /* 0x0000000952387209 */ /* 0x000fe40007810000 */
[----:B------:R-:W-:Y:S02]  /*4550*/  FSEL R61, R61, -INF , !P1 ;  /* 0xff8000003d3d7808 */ /* 0x000fe40004800000 */
[----:B------:R-:W-:-:S02]  /*4560*/  LOP3.LUT P1, RZ, R16, 0x8000, RZ, 0xc0, !PT ;  /* 0x0000800010ff7812 */ /* 0x000fc4000782c0ff */
[----:B------:R-:W-:Y:S02]  /*4570*/  FMNMX.FTZ R9, R81, R56, !PT ;  /* 0x0000003851097209 */ /* 0x000fe40007810000 */
[----:B------:R-:W-:Y:S02]  /*4580*/  ISETP.GT.AND P1, PT, R66, 0x51, !P1 ;  /* 0x000000514200780c */ /* 0x000fe40004f24270 */
[----:B------:R-:W-:Y:S02]  /*4590*/  FMNMX.FTZ R56, R84, R9, !PT ;  /* 0x0000000954387209 */ /* 0x000fe40007810000 */
[----:B------:R-:W-:Y:S02]  /*45a0*/  ISETP.LT.OR P1, PT, R67, 0x52, P1 ;  /* 0x000000524300780c */ /* 0x000fe40000f21670 */
[----:B------:R-:W-:Y:S02]  /*45b0*/  FMNMX.FTZ R9, R83, R56, !PT ;  /* 0x0000003853097209 */ /* 0x000fe40007810000 */
[----:B------:R-:W-:-:S02]  /*45c0*/  FSEL R62, R62, -INF , !P1 ;  /* 0xff8000003e3e7808 */ /* 0x000fc40004800000 */
[----:B------:R-:W-:Y:S02]  /*45d0*/  LOP3.LUT P1, RZ, R16, 0x4000, RZ, 0xc0, !PT ;  /* 0x0000400010ff7812 */ /* 0x000fe4000782c0ff */
[----:B------:R-:W-:Y:S02]  /*45e0*/  FMNMX.FTZ R56, R86, R9, !PT ;  /* 0x0000000956387209 */ /* 0x000fe40007810000 */
[----:B------:R-:W-:Y:S02]  /*45f0*/  ISETP.GT.AND P1, PT, R66, 0x58, !P1 ;  /* 0x000000584200780c */ /* 0x000fe40004f24270 */
[----:B------:R-:W-:Y:S02]  /*4600*/  FMNMX.FTZ R56, R85, R56, !PT ;  /* 0x0000003855387209 */ /* 0x000fe40007810000 */
[----:B------:R-:W-:Y:S02]  /*4610*/  ISETP.LT.OR P1, PT, R67, 0x59, P1 ;  /* 0x000000594300780c */ /* 0x000fe40000f21670 */
[----:B------:R-:W-:-:S02]  /*4620*/  FMNMX.FTZ R56, R87, R56, !PT ;  /* 0x0000003857387209 */ /* 0x000fc40007810000 */
[----:B------:R-:W-:Y:S02]  /*4630*/  FSEL R63, R63, -INF , !P1 ;  /* 0xff8000003f3f7808 */ /* 0x000fe40004800000 */
[----:B------:R-:W-:Y:S02]  /*4640*/  ISETP.GT.AND P1, PT, R66, 0x59, !P2 ;  /* 0x000000594200780c */ /* 0x000fe40005724270 */
[----:B------:R-:W-:Y:S02]  /*4650*/  FMNMX.FTZ R56, R65, R56, !PT ;  /* 0x0000003841387209 */ /* 0x000fe40007810000 */
[----:B------:R-:W-:Y:S02]  /*4660*/  ISETP.LT.OR P1, PT, R67, 0x5a, P1 ;  /* 0x0000005a4300780c */ /* 0x000fe40000f21670 */
[----:B------:R-:W-:Y:S02]  /*4670*/  FMNMX.FTZ R56, R13, R56, !PT ;  /* 0x000000380d387209 */ /* 0x000fe40007810000 */
[----:B------:R-:W-:-:S02]  /*4680*/  FSEL R64, R64, -INF , !P1 ;  /* 0xff80000040407808 */ /* 0x000fc40004800000 */
        /* <DEDUP_REMOVED lines=40> */
[C---:B------:R-:W-:Y:S01]  /*4910*/  LOP3.LUT P1, RZ, R16.reuse, 0x40, RZ, 0xc0, !PT ;  /* 0x0000004010ff7812 */ /* 0x040fe2000782c0ff */
[----:B------:R-:W0:Y:S01]  /*4920*/  SHFL.BFLY PT, R9, R56, 0x2, 0x1f ;  /* 0x0c401f0038097f89 */ /* 0x000e2200000e0000 */
[----:B------:R-:W-:-:S02]  /*4930*/  LOP3.LUT P2, RZ, R16, 0x4, RZ, 0xc0, !PT ;  /* 0x0000000410ff7812 */ /* 0x000fc4000784c0ff */
[----:B------:R-:W-:Y:S02]  /*4940*/  ISETP.GT.AND P1, PT, R66, 0x78, !P1 ;  /* 0x000000784200780c */ /* 0x000fe40004f24270 */
[----:B------:R-:W-:Y:S02]  /*4950*/  LOP3.LUT P6, RZ, R16, 0x2, RZ, 0xc0, !PT ;  /* 0x0000000210ff7812 */ /* 0x000fe400078cc0ff */
[----:B------:R-:W-:-:S04]  /*4960*/  ISETP.LT.OR P1, PT, R67, 0x79, P1 ;  /* 0x000000794300780c */ /* 0x000fc80000f21670 */
[----:B------:R-:W-:Y:S02]  /*4970*/  FSEL R46, R46, -INF , !P1 ;  /* 0xff8000002e2e7808 */ /* 0x000fe40004800000 */
[----:B------:R-:W-:-:S04]  /*4980*/  LOP3.LUT P1, RZ, R16, 0x20, RZ, 0xc0, !PT ;  /* 0x0000002010ff7812 */ /* 0x000fc8000782c0ff */
[----:B------:R-:W-:-:S04]  /*4990*/  ISETP.GT.AND P1, PT, R66, 0x79, !P1 ;  /* 0x000000794200780c */ /* 0x000fc80004f24270 */
[----:B------:R-:W-:Y:S02]  /*49a0*/  ISETP.LT.OR P1, PT, R67, 0x7a, P1 ;  /* 0x0000007a4300780c */ /* 0x000fe40000f21670 */
[----:B0-----:R-:W-:Y:S02]  /*49b0*/  FMNMX.FTZ R68, R56, R9, !PT ;  /* 0x0000000938447209 */ /* 0x001fe40007810000 */
[----:B------:R-:W-:Y:S02]  /*49c0*/  FSEL R47, R47, -INF , !P1 ;  /* 0xff8000002f2f7808 */ /* 0x000fe40004800000 */
[----:B------:R-:W-:Y:S01]  /*49d0*/  LOP3.LUT P1, RZ, R16, 0x10, RZ, 0xc0, !PT ;  /* 0x0000001010ff7812 */ /* 0x000fe2000782c0ff */
[----:B------:R-:W0:Y:S03]  /*49e0*/  SHFL.BFLY PT, R9, R68, 0x1, 0x1f ;  /* 0x0c201f0044097f89 */ /* 0x000e2600000e0000 */
[----:B------:R-:W-:-:S04]  /*49f0*/  ISETP.GT.AND P1, PT, R66, 0x80, !P1 ;  /* 0x000000804200780c */ /* 0x000fc80004f24270 */
[----:B------:R-:W-:-:S04]  /*4a00*/  ISETP.LT.OR P1, PT, R67, 0x81, P1 ;  /* 0x000000814300780c */ /* 0x000fc80000f21670 */
[----:B------:R-:W-:Y:S02]  /*4a10*/  FSEL R24, R24, -INF , !P1 ;  /* 0xff80000018187808 */ /* 0x000fe40004800000 */
[----:B------:R-:W-:-:S04]  /*4a20*/  LOP3.LUT P1, RZ, R16, 0x8, RZ, 0xc0, !PT ;  /* 0x0000000810ff7812 */ /* 0x000fc8000782c0ff */
[----:B------:R-:W-:-:S04]  /*4a30*/  ISETP.GT.AND P1, PT, R66, 0x81, !P1 ;  /* 0x000000814200780c */ /* 0x000fc80004f24270 */
[----:B------:R-:W-:Y:S02]  /*4a40*/  ISETP.LT.OR P1, PT, R67, 0x82, P1 ;  /* 0x000000824300780c */ /* 0x000fe40000f21670 */
[----:B0-----:R-:W-:Y:S02]  /*4a50*/  FMNMX.FTZ R9, R68, R9, !PT ;  /* 0x0000000944097209 */ /* 0x001fe40007810000 */
[----:B------:R-:W-:Y:S02]  /*4a60*/  FSEL R25, R25, -INF , !P1 ;  /* 0xff80000019197808 */ /* 0x000fe40004800000 */
[----:B------:R-:W-:Y:S01]  /*4a70*/  ISETP.GT.AND P1, PT, R66, 0x88, !P2 ;  /* 0x000000884200780c */ /* 0x000fe20005724270 */
[----:B------:R-:W-:-:S01]  /*4a80*/  FFMA.FTZ R98, R9, R98, -8 ;  /* 0xc100000009627423 */ /* 0x000fc20000010062 */
[----:B------:R-:W-:Y:S02]  /*4a90*/  LOP3.LUT P2, RZ, R2, 0x2, RZ, 0xc0, !PT ;  /* 0x0000000202ff7812 */ /* 0x000fe4000784c0ff */
[----:B------:R-:W-:-:S04]  /*4aa0*/  ISETP.LT.OR P1, PT, R67, 0x89, P1 ;  /* 0x000000894300780c */ /* 0x000fc80000f21670 */
[----:B------:R-:W-:Y:S02]  /*4ab0*/  FSEL R26, R26, -INF , !P1 ;  /* 0xff8000001a1a7808 */ /* 0x000fe40004800000 */
[----:B------:R-:W-:Y:S02]  /*4ac0*/  ISETP.GT.AND P1, PT, R66, 0x89, !P6 ;  /* 0x000000894200780c */ /* 0x000fe40007724270 */
[----:B------:R-:W-:Y:S02]  /*4ad0*/  LOP3.LUT P6, RZ, R2, 0x4, RZ, 0xc0, !PT ;  /* 0x0000000402ff7812 */ /* 0x000fe400078cc0ff */
[----:B------:R-:W-:-:S04]  /*4ae0*/  ISETP.LT.OR P1, PT, R67, 0x8a, P1 ;  /* 0x0000008a4300780c */ /* 0x000fc80000f21670 */
[----:B------:R-:W-:Y:S02]  /*4af0*/  FSEL R27, R27, -INF , !P1 ;  /* 0xff8000001b1b7808 */ /* 0x000fe40004800000 */
[----:B------:R-:W-:-:S04]  /*4b00*/  FSETP.NEU.FTZ.AND P1, PT, R9, -INF , PT ;  /* 0xff8000000900780b */ /* 0x000fc80003f3d000 */
[----:B------:R-:W-:Y:S02]  /*4b10*/  FSEL R98, R98, RZ, P1 ;  /* 0x000000ff62627208 */ /* 0x000fe40000800000 */
[C---:B------:R-:W-:Y:S02]  /*4b20*/  ISETP.GT.AND P1, PT, R66.reuse, 0x90, !P2 ;  /* 0x000000904200780c */ /* 0x040fe40005724270 */
[----:B------:R-:W-:Y:S01]  /*4b30*/  ISETP.GT.AND P2, PT, R66, 0x99, !P6 ;  /* 0x000000994200780c */ /* 0x000fe20007744270 */
[----:B------:R-:W-:-:S01]  /*4b40*/  FFMA.FTZ R68, R91, UR20, -R98 ;  /* 0x000000145b447c23 */ /* 0x000fc20008010862 */
[----:B------:R-:W-:Y:S01]  /*4b50*/  FMNMX.FTZ R91, R99, R4, !PT ;  /* 0x00000004635b7209 */ /* 0x000fe20007810000 */
[----:B------:R-:W-:-:S01]  /*4b60*/  FFMA.FTZ R70, R93, UR20, -R98 ;  /* 0x000000145d467c23 */ /* 0x000fc20008010862 */
[--C-:B------:R-:W-:Y:S01]  /*4b70*/  FFMA.FTZ R71, R92, UR20, -R98.reuse ;  /* 0x000000145c477c23 */ /* 0x100fe20008010862 */
        /* <DEDUP_REMOVED lines=19> */
[----:B------:R-:W-:Y:S01]  /*4cb0*/  ISETP.LT.OR P1, PT, R67, 0x91, P1 ;  /* 0x000000914300780c */ /* 0x000fe20000f21670 */
[----:B------:R-:W-:-:S01]  /*4cc0*/  FFMA.FTZ R12, R12, UR20, -R98 ;  /* 0x000000140c0c7c23 */ /* 0x000fc20008010862 */
[----:B------:R-:W-:Y:S01]  /*4cd0*/  FMNMX.FTZ R93, R90, R93, !PT ;  /* 0x0000005d5a5d7209 */ /* 0x000fe20007810000 */
[----:B------:R-:W-:-:S01]  /*4ce0*/  FFMA.FTZ R10, R10, UR20, -R98 ;  /* 0x000000140a0a7c23 */ /* 0x000fc20008010862 */
[----:B------:R-:W-:Y:S01]  /*4cf0*/  FSEL R28, R28, -INF , !P1 ;  /* 0xff8000001c1c7808 */ /* 0x000fe20004800000 */
[----:B------:R-:W-:Y:S01]  /*4d00*/  MUFU.EX2 R3, R3 ;  /* 0x0000000300037308 */ /* 0x000fe20000000800 */
[----:B------:R-:W-:Y:S01]  /*4d10*/  FMNMX.FTZ R56, R72, R93, !PT ;  /* 0x0000005d48387209 */ /* 0x000fe20007810000 */
[--C-:B------:R-:W-:Y:S01]  /*4d20*/  FFMA.FTZ R81, R81, UR20, -R98.reuse ;  /* 0x0000001451517c23 */ /* 0x100fe20008010862 */
[----:B------:R-:W-:Y:S01]  /*4d30*/  ISETP.LT.OR P2, PT, R67, 0x9a, P2 ;  /* 0x0000009a4300780c */ /* 0x000fe20001741670 */
[--C-:B------:R-:W-:Y:S01]  /*4d40*/  FFMA.FTZ R83, R83, UR20, -R98.reuse ;  /* 0x0000001453537c23 */ /* 0x100fe20008010862 */
[----:B------:R-:W-:Y:S01]  /*4d50*/  FMNMX.FTZ R95, R73, R56, !PT ;  /* 0x00000038495f7209 */ /* 0x000fe20007810000 */
[--C-:B------:R-:W-:Y:S01]  /*4d60*/  FFMA.FTZ R85, R85, UR20, -R98.reuse ;  /* 0x0000001455557c23 */ /* 0x100fe20008010862 */
[----:B------:R-:W-:Y:S01]  /*4d70*/  FSEL R30, R30, -INF , !P2 ;  /* 0xff8000001e1e7808 */ /* 0x000fe20005000000 */
[----:B------:R0:W-:Y:S01]  /*4d80*/  MUFU.EX2 R93, R94 ;  /* 0x0000005e005d7308 */ /* 0x0001e20000000800 */
[----:B------:R-:W-:Y:S01]  /*4d90*/  FMNMX.FTZ R56, R74, R95, !PT ;  /* 0x0000005f4a387209 */ /* 0x000fe20007810000 */
[--C-:B------:R-:W-:Y:S01]  /*4da0*/  FFMA.FTZ R65, R65, UR20, -R98.reuse ;  /* 0x0000001441417c23 */ /* 0x100fe20008010862 */
[----:B------:R-:W-:-:S01]  /*4db0*/  FFMA.FTZ R13, R13, UR20, -R98 ;  /* 0x000000140d0d7c23 */ /* 0x000fc20008010862 */
[--C-:B------:R-:W-:Y:S01]  /*4dc0*/  FFMA.FTZ R54, R54, UR20, -R98.reuse ;  /* 0x0000001436367c23 */ /* 0x100fe20008010862 */
[----:B------:R-:W-:Y:S01]  /*4dd0*/  FMNMX.FTZ R95, R75, R56, !PT ;  /* 0x000000384b5f7209 */ /* 0x000fe20007810000 */
[--C-:B------:R-:W-:Y:S01]  /*4de0*/  FFMA.FTZ R52, R52, UR20, -R98.reuse ;  /* 0x0000001434347c23 */ /* 0x100fe20008010862 */
[----:B------:R-:W-:-:S01]  /*4df0*/  FFMA.FTZ R48, R48, UR20, -R98 ;  /* 0x0000001430307c23 */ /* 0x000fc20008010862 */
[----:B------:R-:W-:Y:S01]  /*4e00*/  MUFU.EX2 R12, R12 ;  /* 0x0000000c000c7308 */ /* 0x000fe20000000800 */
[----:B------:R-:W-:Y:S01]  /*4e10*/  FMNMX.FTZ R56, R76, R95, !PT ;  /* 0x0000005f4c387209 */ /* 0x000fe20007810000 */
[----:B0-----:R-:W-:Y:S01]  /*4e20*/  FFMA.FTZ R94, R31, UR20, -R98 ;  /* 0x000000141f5e7c23 */ /* 0x001fe20008010862 */
[----:B------:R-:W-:-:S02]  /*4e30*/  ISETP.NE.AND P6, PT, R112, 0x1, PT ;  /* 0x000000017000780c */ /* 0x000fc40003fc5270 */
[----:B------:R-:W-:-:S03]  /*4e40*/  FMNMX.FTZ R97, R77, R56, !PT ;  /* 0x000000384d617209 */ /* 0x000fc60007810000 */
[----:B------:R-:W-:Y:S01]  /*4e50*/  MUFU.EX2 R10, R10 ;  /* 0x0000000a000a7308 */ /* 0x000fe20000000800 */
[----:B------:R-:W-:-:S04]  /*4e60*/  FMNMX.FTZ R56, R78, R97, !PT ;  /* 0x000000614e387209 */ /* 0x000fc80007810000 */
[----:B------:R-:W-:-:S03]  /*4e70*/  FMNMX.FTZ R56, R79, R56, !PT ;  /* 0x000000384f387209 */ /* 0x000fc60007810000 */
[----:B------:R-:W0:Y:S01]  /*4e80*/  MUFU.EX2 R69, R69 ;  /* 0x0000004500457308 */ /* 0x000e220000000800 */
[----:B------:R-:W-:-:S04]  /*4e90*/  FMNMX.FTZ R56, R7, R56, !PT ;  /* 0x0000003807387209 */ /* 0x000fc80007810000 */
[----:B------:R-:W-:-:S03]  /*4ea0*/  FMNMX.FTZ R56, R57, R56, !PT ;  /* 0x0000003839387209 */ /* 0x000fc60007810000 */
[----:B------:R-:W-:Y:S01]  /*4eb0*/  MUFU.EX2 R14, R14 ;  /* 0x0000000e000e7308 */ /* 0x000fe20000000800 */
[----:B------:R-:W-:-:S04]  /*4ec0*/  FMNMX.FTZ R97, R59, R56, !PT ;  /* 0x000000383b617209 */ /* 0x000fc80007810000 */
[----:B------:R-:W-:-:S03]  /*4ed0*/  FMNMX.FTZ R56, R60, R97, !PT ;  /* 0x000000613c387209 */ /* 0x000fc60007810000 */
[----:B------:R-:W-:Y:S01]  /*4ee0*/  MUFU.EX2 R21, R21 ;  /* 0x0000001500157308 */ /* 0x000fe20000000800 */
[----:B------:R-:W-:Y:S02]  /*4ef0*/  FMNMX.FTZ R97, R61, R56, !PT ;  /* 0x000000383d617209 */ /* 0x000fe40007810000 */
[----:B0-----:R-:W-:Y:S02]  /*4f00*/  F2FP.SATFINITE.E4M3.F32.PACK_AB_MERGE_C R152, R69, R10, RZ ;  /* 0x0000000a4598723e */ /* 0x001fe400048070ff */
[----:B------:R-:W-:Y:S02]  /*4f10*/  FMNMX.FTZ R56, R62, R97, !PT ;  /* 0x000000613e387209 */ /* 0x000fe40007810000 */
[----:B------:R-:W-:Y:S01]  /*4f20*/  F2FP.SATFINITE.E4M3.F32.PACK_AB_MERGE_C R152, R12, R3, R152 ;  /* 0x000000030c98723e */ /* 0x000fe20004807098 */
[----:B------:R-:W-:Y:S01]  /*4f30*/  MUFU.EX2 R95, R96 ;  /* 0x00000060005f7308 */ /* 0x000fe20000000800 */
[----:B------:R-:W-:-:S04]  /*4f40*/  FMNMX.FTZ R97, R63, R56, !PT ;  /* 0x000000383f617209 */ /* 0x000fc80007810000 */
        /* <DEDUP_REMOVED lines=15> */
[----:B------:R-:W0:Y:S01]  /*5040*/  MUFU.EX2 R88, R88 ;  /* 0x0000005800587308 */ /* 0x000e220000000800 */
[----:B------:R-:W-:-:S04]  /*5050*/  FMNMX.FTZ R56, R24, R87, !PT ;  /* 0x0000005718387209 */ /* 0x000fc80007810000 */
[----:B------:R-:W-:-:S03]  /*5060*/  FMNMX.FTZ R31, R25, R56, !PT ;  /* 0x00000038191f7209 */ /* 0x000fc60007810000 */
[----:B------:R-:W-:Y:S01]  /*5070*/  MUFU.EX2 R92, R92 ;  /* 0x0000005c005c7308 */ /* 0x000fe20000000800 */
[----:B------:R-:W-:-:S04]  /*5080*/  FMNMX.FTZ R32, R26, R31, !PT ;  /* 0x0000001f1a207209 */ /* 0x000fc80007810000 */
        /* <DEDUP_REMOVED lines=13> */
[----:B------:R-:W-:Y:S01]  /*5160*/  IMAD.U32 R55, RZ, RZ, UR20 ;  /* 0x00000014ff377e24 */ /* 0x000fe2000f8e00ff */
[----:B------:R1:W-:Y:S01]  /*5170*/  MUFU.EX2 R31, R66 ;  /* 0x00000042001f7308 */ /* 0x0003e20000000800 */
[----:B0-----:R-:W-:-:S02]  /*5180*/  F2FP.SATFINITE.E4M3.F32.PACK_AB_MERGE_C R148, R93, R88, RZ ;  /* 0x000000585d94723e */ /* 0x001fc400048070ff */
[----:B------:R-:W-:Y:S02]  /*5190*/  FMNMX.FTZ R67, R30, R67, !PT ;  /* 0x000000431e437209 */ /* 0x000fe40007810000 */
[----:B------:R-:W-:-:S03]  /*51a0*/  F2FP.SATFINITE.E4M3.F32.PACK_AB_MERGE_C R148, R91, R70, R148 ;  /* 0x000000465b94723e */ /* 0x000fc60004807094 */
[----:B------:R-:W0:Y:S01]  /*51b0*/  SHFL.BFLY PT, R56, R67, 0x2, 0x1f ;  /* 0x0c401f0043387f89 */ /* 0x000e2200000e0000 */
[----:B-1----:R-:W-:-:S01]  /*51c0*/  FFMA.FTZ R66, R51, UR20, -R98 ;  /* 0x0000001433427c23 */ /* 0x002fc20008010862 */
[--C-:B------:R-:W-:Y:S01]  /*51d0*/  FFMA.FTZ R51, R53, UR20, -R98.reuse ;  /* 0x0000001435337c23 */ /* 0x100fe20008010862 */
[----:B------:R-:W-:-:S01]  /*51e0*/  FFMA.FTZ R53, R50, UR20, -R98 ;  /* 0x0000001432357c23 */ /* 0x000fc20008010862 */
[----:B------:R-:W-:Y:S08]  /*51f0*/  MUFU.EX2 R80, R80 ;  /* 0x0000005000507308 */ /* 0x000ff00000000800 */
[----:B------:R-:W1:Y:S08]  /*5200*/  MUFU.EX2 R81, R81 ;  /* 0x0000005100517308 */ /* 0x000e700000000800 */
[----:B------:R-:W-:Y:S01]  /*5210*/  MUFU.EX2 R82, R82 ;  /* 0x0000005200527308 */ /* 0x000fe20000000800 */
[----:B0-----:R-:W-:-:S07]  /*5220*/  FMNMX.FTZ R87, R67, R56, !PT ;  /* 0x0000003843577209 */ /* 0x001fce0007810000 */
[----:B------:R-:W-:Y:S01]  /*5230*/  MUFU.EX2 R83, R83 ;  /* 0x0000005300537308 */ /* 0x000fe20000000800 */
[----:B------:R-:W0:Y:S01]  /*5240*/  SHFL.BFLY PT, R56, R87, 0x1, 0x1f ;  /* 0x0c201f0057387f89 */ /* 0x000e2200000e0000 */
[----:B-1----:R-:W-:-:S04]  /*5250*/  F2FP.SATFINITE.E4M3.F32.PACK_AB_MERGE_C R150, R81, R80, RZ ;  /* 0x000000505196723e */ /* 0x002fc800048070ff */
[----:B------:R-:W-:Y:S02]  /*5260*/  F2FP.SATFINITE.E4M3.F32.PACK_AB_MERGE_C R150, R95, R92, R150 ;  /* 0x0000005c5f96723e */ /* 0x000fe40004807096 */
[----:B------:R-:W-:Y:S08]  /*5270*/  MUFU.EX2 R84, R84 ;  /* 0x0000005400547308 */ /* 0x000ff00000000800 */
[----:B------:R-:W1:Y:S08]  /*5280*/  MUFU.EX2 R85, R85 ;  /* 0x0000005500557308 */ /* 0x000e700000000800 */
[----:B------:R-:W-:Y:S01]  /*5290*/  MUFU.EX2 R13, R13 ;  /* 0x0000000d000d7308 */ /* 0x000fe20000000800 */
[----:B0-----:R-:W-:-:S04]  /*52a0*/  FMNMX.FTZ R56, R87, R56, !PT ;  /* 0x0000003857387209 */ /* 0x001fc80007810000 */
[C---:B------:R-:W-:Y:S01]  /*52b0*/  FSETP.NEU.FTZ.AND P1, PT, R56.reuse, -INF , PT ;  /* 0xff8000003800780b */ /* 0x040fe20003f3d000 */
[----:B------:R-:W-:-:S02]  /*52c0*/  FFMA.FTZ R55, R56, R55, -8 ;  /* 0xc100000038377423 */ /* 0x000fc40000010037 */
[----:B------:R-:W-:Y:S01]  /*52d0*/  MUFU.EX2 R94, R94 ;  /* 0x0000005e005e7308 */ /* 0x000fe20000000800 */
[----:B-1----:R-:W-:Y:S02]  /*52e0*/  F2FP.SATFINITE.E4M3.F32.PACK_AB_MERGE_C R144, R85, R84, RZ ;  /* 0x000000545590723e */ /* 0x002fe400048070ff */
[----:B------:R-:W-:Y:S02]  /*52f0*/  FSEL R50, R55, RZ, P1 ;  /* 0x000000ff37327208 */ /* 0x000fe40000800000 */
[----:B------:R-:W-:-:S03]  /*5300*/  F2FP.SATFINITE.E4M3.F32.PACK_AB_MERGE_C R144, R83, R82, R144 ;  /* 0x000000525390723e */ /* 0x000fc60004807090 */
[--C-:B------:R-:W-:Y:S01]  /*5310*/  FFMA.FTZ R67, R6, UR20, -R50.reuse ;  /* 0x0000001406437c23 */ /* 0x100fe20008010832 */
[----:B------:R-:W-:-:S01]  /*5320*/  FFMA.FTZ R55, R99, UR20, -R50 ;  /* 0x0000001463377c23 */ /* 0x000fc20008010832 */
        /* <DEDUP_REMOVED lines=12> */
[----:B------:R-:W-:Y:S01]  /*53f0*/  FADD.FTZ R61, R3, R12 ;  /* 0x0000000c033d7221 */ /* 0x000fe20000010000 */
[----:B------:R-:W-:-:S01]  /*5400*/  FFMA.FTZ R96, R60, UR20, -R50 ;  /* 0x000000143c607c23 */ /* 0x000fc20008010832 */
[--C-:B------:R-:W-:Y:S01]  /*5410*/  FFMA.FTZ R60, R62, UR20, -R50.reuse ;  /* 0x000000143e3c7c23 */ /* 0x100fe20008010832 */
[----:B------:R-:W-:-:S01]  /*5420*/  FFMA.FTZ R87, R90, UR20, -R50 ;  /* 0x000000145a577c23 */ /* 0x000fc20008010832 */
[----:B------:R-:W0:Y:S01]  /*5430*/  MUFU.EX2 R4, R4 ;  /* 0x0000000400047308 */ /* 0x000e220000000800 */
[----:B------:R-:W-:-:S01]  /*5440*/  FADD.FTZ R62, R10, R61 ;  /* 0x0000003d0a3e7221 */ /* 0x000fc20000010000 */
[--C-:B------:R-:W-:Y:S01]  /*5450*/  FFMA.FTZ R90, R79, UR20, -R50.reuse ;  /* 0x000000144f5a7c23 */ /* 0x100fe20008010832 */
[----:B------:R-:W-:-:S01]  /*5460*/  FFMA.FTZ R61, R63, UR20, -R50 ;  /* 0x000000143f3d7c23 */ /* 0x000fc20008010832 */
[----:B------:R-:W-:Y:S01]  /*5470*/  FFMA.FTZ R72, R72, UR20, -R50 ;  /* 0x0000001448487c23 */ /* 0x000fe20008010832 */
[----:B------:R-:W-:-:S01]  /*5480*/  FADD.FTZ R79, R69, R62 ;  /* 0x0000003e454f7221 */ /* 0x000fc20000010000 */
[--C-:B------:R-:W-:Y:S01]  /*5490*/  FFMA.FTZ R73, R73, UR20, -R50.reuse ;  /* 0x0000001449497c23 */ /* 0x100fe20008010832 */
[----:B------:R-:W-:-:S01]  /*54a0*/  FFMA.FTZ R74, R74, UR20, -R50 ;  /* 0x000000144a4a7c23 */ /* 0x000fc20008010832 */
[----:B------:R-:W1:Y:S01]  /*54b0*/  MUFU.EX2 R8, R8 ;  /* 0x0000000800087308 */ /* 0x000e620000000800 */
[----:B------:R-:W-:-:S01]  /*54c0*/  FADD.FTZ R62, R14, R79 ;  /* 0x0000004f0e3e7221 */ /* 0x000fc20000010000 */
[--C-:B------:R-:W-:Y:S01]  /*54d0*/  FFMA.FTZ R40, R40, UR20, -R50.reuse ;  /* 0x0000001428287c23 */ /* 0x100fe20008010832 */
[----:B------:R-:W-:-:S01]  /*54e0*/  FFMA.FTZ R7, R7, UR20, -R50 ;  /* 0x0000001407077c23 */ /* 0x000fc20008010832 */
[----:B------:R-:W-:Y:S01]  /*54f0*/  FFMA.FTZ R14, R43, UR20, -R50 ;  /* 0x000000142b0e7c23 */ /* 0x000fe20008010832 */
[----:B------:R-:W-:-:S01]  /*5500*/  FADD.FTZ R79, R21, R62 ;  /* 0x0000003e154f7221 */ /* 0x000fc20000010000 */
[--C-:B------:R-:W-:Y:S01]  /*5510*/  FFMA.FTZ R62, R64, UR20, -R50.reuse ;  /* 0x00000014403e7c23 */ /* 0x100fe20008010832 */
[----:B------:R-:W-:-:S01]  /*5520*/  FFMA.FTZ R59, R59, UR20, -R50 ;  /* 0x000000143b3b7c23 */ /* 0x000fc20008010832 */
[----:B------:R-:W2:Y:S01]  /*5530*/  MUFU.EX2 R67, R67 ;  /* 0x0000004300437308 */ /* 0x000ea20000000800 */
[----:B0-----:R-:W-:-:S01]  /*5540*/  FADD.FTZ R63, R55, R4 ;  /* 0x00000004373f7221 */ /* 0x001fc20000010000 */
[----:B------:R-:W-:Y:S01]  /*5550*/  FADD.FTZ R98, R68, R79 ;  /* 0x0000004f44627221 */ /* 0x000fe20000010000 */
[----:B------:R-:W-:-:S01]  /*5560*/  FFMA.FTZ R3, R42, UR20, -R50 ;  /* 0x000000142a037c23 */ /* 0x000fc20008010832 */
[----:B------:R-:W-:Y:S01]  /*5570*/  F2FP.SATFINITE.E4M3.F32.PACK_AB_MERGE_C R146, R94, R13, RZ ;  /* 0x0000000d5e92723e */ /* 0x000fe200048070ff */
[----:B------:R-:W-:-:S01]  /*5580*/  FFMA.FTZ R41, R41, UR20, -R50 ;  /* 0x0000001429297c23 */ /* 0x000fc20008010832 */
[----:B------:R-:W-:Y:S01]  /*5590*/  FADD.FTZ R79, R71, R98 ;  /* 0x00000062474f7221 */ /* 0x000fe20000010000 */
[----:B------:R-:W-:-:S01]  /*55a0*/  FFMA.FTZ R46, R46, UR20, -R50 ;  /* 0x000000142e2e7c23 */ /* 0x000fc20008010832 */
[----:B------:R-:W0:Y:S01]  /*55b0*/  MUFU.EX2 R6, R6 ;  /* 0x0000000600067308 */ /* 0x000e220000000800 */
[----:B-1----:R-:W-:-:S01]  /*55c0*/  FADD.FTZ R64, R8, R63 ;  /* 0x0000003f08407221 */ /* 0x002fc20000010000 */
[----:B------:R-:W-:Y:S01]  /*55d0*/  FADD.FTZ R98, R70, R79 ;  /* 0x0000004f46627221 */ /* 0x000fe20000010000 */
[----:B------:R-:W-:-:S01]  /*55e0*/  FFMA.FTZ R47, R47, UR20, -R50 ;  /* 0x000000142f2f7c23 */ /* 0x000fc20008010832 */
[--C-:B------:R-:W-:Y:S01]  /*55f0*/  FFMA.FTZ R24, R24, UR20, -R50.reuse ;  /* 0x0000001418187c23 */ /* 0x100fe20008010832 */
[----:B------:R-:W-:-:S01]  /*5600*/  FFMA.FTZ R25, R25, UR20, -R50 ;  /* 0x0000001419197c23 */ /* 0x000fc20008010832 */
[----:B------:R-:W-:Y:S01]  /*5610*/  FADD.FTZ R69, R91, R98 ;  /* 0x000000625b457221 */ /* 0x000fe20000010000 */
[----:B------:R-:W-:-:S01]  /*5620*/  FFMA.FTZ R26, R26, UR20, -R50 ;  /* 0x000000141a1a7c23 */ /* 0x000fc20008010832 */
[----:B------:R-:W1:Y:S01]  /*5630*/  MUFU.EX2 R15, R15 ;  /* 0x0000000f000f7308 */ /* 0x000e620000000800 */
[----:B--2---:R-:W-:-:S01]  /*5640*/  FADD.FTZ R63, R67, R64 ;  /* 0x00000040433f7221 */ /* 0x004fc20000010000 */
[----:B------:R-:W-:Y:S01]  /*5650*/  FADD.FTZ R68, R88, R69 ;  /* 0x0000004558447221 */ /* 0x000fe20000010000 */
[----:B------:R-:W-:Y:S01]  /*5660*/  F2FP.SATFINITE.E4M3.F32.PACK_AB_MERGE_C R67, R67, R8, RZ ;  /* 0x000000084343723e */ /* 0x000fe200048070ff */
[--C-:B------:R-:W-:Y:S01]  /*5670*/  FFMA.FTZ R27, R27, UR20, -R50.reuse ;  /* 0x000000141b1b7c23 */ /* 0x100fe20008010832 */
[----:B------:R-:W-:-:S01]  /*5680*/  FFMA.FTZ R28, R28, UR20, -R50 ;  /* 0x000000141c1c7c23 */ /* 0x000fc20008010832 */
[----:B------:R-:W-:Y:S01]  /*5690*/  FADD.FTZ R93, R93, R68 ;  /* 0x000000445d5d7221 */ /* 0x000fe20000010000 */
[----:B------:R-:W-:Y:S01]  /*56a0*/  F2FP.SATFINITE.E4M3.F32.PACK_AB_MERGE_C R153, R4, R55, R67 ;  /* 0x000000370499723e */ /* 0x000fe20004807043 */
[----:B------:R-:W2:Y:S01]  /*56b0*/  MUFU.EX2 R20, R20 ;  /* 0x0000001400147308 */ /* 0x000ea20000000800 */
[----:B0-----:R-:W-:-:S01]  /*56c0*/  FADD.FTZ R64, R6, R63 ;  /* 0x0000003f06407221 */ /* 0x001fc20000010000 */
[--C-:B------:R-:W-:Y:S01]  /*56d0*/  FFMA.FTZ R11, R11, UR20, -R50.reuse ;  /* 0x000000140b0b7c23 */ /* 0x100fe20008010832 */
[----:B------:R-:W-:-:S01]  /*56e0*/  FFMA.FTZ R29, R29, UR20, -R50 ;  /* 0x000000141d1d7c23 */ /* 0x000fc20008010832 */
[----:B------:R-:W-:-:S04]  /*56f0*/  FFMA.FTZ R30, R30, UR20, -R50 ;  /* 0x000000141e1e7c23 */ /* 0x000fc80008010832 */
[----:B------:R-:W0:Y:S01]  /*5700*/  MUFU.EX2 R87, R87 ;  /* 0x0000005700577308 */ /* 0x000e220000000800 */
[----:B-1----:R-:W-:-:S07]  /*5710*/  FADD.FTZ R63, R15, R64 ;  /* 0x000000400f3f7221 */ /* 0x002fce0000010000 */
[----:B------:R-:W1:Y:S01]  /*5720*/  MUFU.EX2 R72, R72 ;  /* 0x0000004800487308 */ /* 0x000e620000000800 */
[----:B--2---:R-:W-:-:S07]  /*5730*/  FADD.FTZ R64, R20, R63 ;  /* 0x0000003f14407221 */ /* 0x004fce0000010000 */
[----:B------:R-:W2:Y:S01]  /*5740*/  MUFU.EX2 R73, R73 ;  /* 0x0000004900497308 */ /* 0x000ea20000000800 */
[----:B0-----:R-:W-:-:S01]  /*5750*/  FADD.FTZ R63, R87, R64 ;  /* 0x00000040573f7221 */ /* 0x001fc20000010000 */
[----:B------:R-:W-:-:S04]  /*5760*/  F2FP.SATFINITE.E4M3.F32.PACK_AB_MERGE_C R20, R87, R20, RZ ;  /* 0x000000145714723e */ /* 0x000fc800048070ff */
[----:B------:R-:W-:Y:S02]  /*5770*/  F2FP.SATFINITE.E4M3.F32.PACK_AB_MERGE_C R155, R15, R6, R20 ;  /* 0x000000060f9b723e */ /* 0x000fe40004807014 */
[----:B------:R-:W0:Y:S01]  /*5780*/  MUFU.EX2 R74, R74 ;  /* 0x0000004a004a7308 */ /* 0x000e220000000800 */
[----:B-1----:R-:W-:-:S01]  /*5790*/  FADD.FTZ R12, R72, R63 ;  /* 0x0000003f480c7221 */ /* 0x002fc20000010000 */
[----:B------:R-:W1:Y:S06]  /*57a0*/  @P6 LDC R6, c[0x0][0x44c] ;  /* 0x00011300ff066b82 */ /* 0x000e6c0000000800 */
[----:B------:R-:W3:Y:S01]  /*57b0*/  MUFU.EX2 R89, R89 ;  /* 0x0000005900597308 */ /* 0x000ee20000000800 */
[----:B--2---:R-:W-:-:S07]  /*57c0*/  FADD.FTZ R21, R73, R12 ;  /* 0x0000000c49157221 */ /* 0x004fce0000010000 */
[----:B------:R-:W2:Y:S08]  /*57d0*/  MUFU.EX2 R75, R75 ;  /* 0x0000004b004b7308 */ /* 0x000eb00000000800 */
[----:B------:R4:W-:Y:S08]  /*57e0*/  MUFU.EX2 R10, R40 ;  /* 0x00000028000a7308 */ /* 0x0009f00000000800 */
[----:B------:R-:W5:Y:S01]  /*57f0*/  MUFU.EX2 R76, R76 ;  /* 0x0000004c004c7308 */ /* 0x000f620000000800 */
[----:B----4-:R-:W-:-:S04]  /*5800*/  FADD.FTZ R40, R92, R93 ;  /* 0x0000005d5c287221 */ /* 0x010fc80000010000 */
[----:B------:R-:W-:Y:S01]  /*5810*/  FADD.FTZ R63, R95, R40 ;  /* 0x000000285f3f7221 */ /* 0x000fe20000010000 */
[----:B0-----:R-:W-:-:S01]  /*5820*/  FADD.FTZ R40, R74, R21 ;  /* 0x000000154a287221 */ /* 0x001fc20000010000 */
[----:B------:R-:W-:Y:S01]  /*5830*/  FFMA.FTZ R21, R45, UR20, -R50 ;  /* 0x000000142d157c23 */ /* 0x000fe20008010832 */
[----:B------:R-:W0:Y:S01]  /*5840*/  MUFU.EX2 R77, R77 ;  /* 0x0000004d004d7308 */ /* 0x000e220000000800 */
[----:B------:R-:W-:-:S01]  /*5850*/  FADD.FTZ R12, R80, R63 ;  /* 0x0000003f500c7221 */ /* 0x000fc20000010000 */
[C---:B---3--:R-:W-:Y:S01]  /*5860*/  FADD.FTZ R40, R89.reuse, R40 ;  /* 0x0000002859287221 */ /* 0x048fe20000010000 */
[----:B------:R-:W-:Y:S02]  /*5870*/  F2FP.SATFINITE.E4M3.F32.PACK_AB_MERGE_C R74, R89, R74, RZ ;  /* 0x0000004a594a723e */ /* 0x000fe400048070ff */
[----:B------:R-:W-:Y:S01]  /*5880*/  FADD.FTZ R81, R81, R12 ;  /* 0x0000000c51517221 */ /* 0x000fe20000010000 */
[----:B--2---:R-:W-:-:S01]  /*5890*/  FADD.FTZ R43, R75, R40 ;  /* 0x000000284b2b7221 */ /* 0x004fc20000010000 */
[----:B------:R-:W-:Y:S01]  /*58a0*/  FFMA.FTZ R12, R44, UR20, -R50 ;  /* 0x000000142c0c7c23 */ /* 0x000fe20008010832 */
[----:B------:R-:W2:Y:S01]  /*58b0*/  MUFU.EX2 R90, R90 ;  /* 0x0000005a005a7308 */ /* 0x000ea20000000800 */
[----:B------:R-:W-:-:S01]  /*58c0*/  FADD.FTZ R42, R82, R81 ;  /* 0x00000051522a7221 */ /* 0x000fc20000010000 */
[----:B-----5:R-:W-:Y:S01]  /*58d0*/  FADD.FTZ R40, R76, R43 ;  /* 0x0000002b4c287221 */ /* 0x020fe20000010000 */
[----:B------:R-:W-:-:S02]  /*58e0*/  F2FP.SATFINITE.E4M3.F32.PACK_AB_MERGE_C R149, R73, R72, R74 ;  /* 0x000000484995723e */ /* 0x000fc4000480704a */
[----:B------:R-:W-:-:S03]  /*58f0*/  FADD.FTZ R63, R83, R42 ;  /* 0x0000002a533f7221 */ /* 0x000fc60000010000 */
[----:B------:R-:W3:Y:S01]  /*5900*/  MUFU.EX2 R7, R7 ;  /* 0x0000000700077308 */ /* 0x000ee20000000800 */
[----:B0-----:R-:W-:-:S01]  /*5910*/  FADD.FTZ R43, R77, R40 ;  /* 0x000000284d2b7221 */ /* 0x001fc20000010000 */
[----:B------:R-:W-:-:S04]  /*5920*/  FADD.FTZ R84, R84, R63 ;  /* 0x0000003f54547221 */ /* 0x000fc80000010000 */
[----:B------:R-:W-:Y:S02]  /*5930*/  FADD.FTZ R85, R85, R84 ;  /* 0x0000005455557221 */ /* 0x000fe40000010000 */
[----:B------:R-:W0:Y:S01]  /*5940*/  MUFU.EX2 R78, R78 ;  /* 0x0000004e004e7308 */ /* 0x000e220000000800 */
[----:B--2---:R-:W-:-:S01]  /*5950*/  FADD.FTZ R40, R90, R43 ;  /* 0x0000002b5a287221 */ /* 0x004fc20000010000 */
[----:B------:R-:W-:-:S04]  /*5960*/  F2FP.SATFINITE.E4M3.F32.PACK_AB_MERGE_C R77, R90, R77, RZ ;  /* 0x0000004d5a4d723e */ /* 0x000fc800048070ff */
[----:B------:R-:W-:Y:S02]  /*5970*/  F2FP.SATFINITE.E4M3.F32.PACK_AB_MERGE_C R151, R76, R75, R77 ;  /* 0x0000004b4c97723e */ /* 0x000fe4000480704d */
[----:B------:R-:W2:Y:S01]  /*5980*/  MUFU.EX2 R59, R59 ;  /* 0x0000003b003b7308 */ /* 0x000ea20000000800 */
[----:B---3--:R-:W-:-:S07]  /*5990*/  FADD.FTZ R43, R7, R40 ;  /* 0x00000028072b7221 */ /* 0x008fce0000010000 */
[----:B------:R-:W-:Y:S01]  /*59a0*/  MUFU.EX2 R86, R86 ;  /* 0x0000005600567308 */ /* 0x000fe20000000800 */
[----:B0-----:R-:W-:-:S07]  /*59b0*/  FADD.FTZ R40, R78, R43 ;  /* 0x0000002b4e287221 */ /* 0x001fce0000010000 */
[----:B------:R-:W0:Y:S01]  /*59c0*/  MUFU.EX2 R65, R65 ;  /* 0x0000004100417308 */ /* 0x000e220000000800 */
[----:B--2---:R-:W-:-:S07]  /*59d0*/  FADD.FTZ R43, R59, R40 ;  /* 0x000000283b2b7221 */ /* 0x004fce0000010000 */
[----:B------:R-:W2:Y:S08]  /*59e0*/  MUFU.EX2 R96, R96 ;  /* 0x0000006000607308 */ /* 0x000eb00000000800 */
[----:B------:R-:W3:Y:S01]  /*59f0*/  MUFU.EX2 R57, R57 ;  /* 0x0000003900397308 */ /* 0x000ee20000000800 */
[----:B0-----:R-:W-:Y:S01]  /*5a00*/  F2FP.SATFINITE.E4M3.F32.PACK_AB_MERGE_C R146, R65, R86, R146 ;  /* 0x000000564192723e */ /* 0x001fe20004807092 */
[----:B------:R-:W-:-:S04]  /*5a10*/  FADD.FTZ R86, R86, R85 ;  /* 0x0000005556567221 */ /* 0x000fc80000010000 */
[----:B------:R-:W-:Y:S02]  /*5a20*/  FADD.FTZ R86, R65, R86 ;  /* 0x0000005641567221 */ /* 0x000fe40000010000 */
[----:B------:R-:W0:Y:S01]  /*5a30*/  MUFU.EX2 R60, R60 ;  /* 0x0000003c003c7308 */ /* 0x000e220000000800 */
[----:B--2---:R-:W-:-:S01]  /*5a40*/  FADD.FTZ R40, R96, R43 ;  /* 0x0000002b60287221 */ /* 0x004fc20000010000 */
[----:B------:R-:W-:Y:S01]  /*5a50*/  FADD.FTZ R13, R13, R86 ;  /* 0x000000560d0d7221 */ /* 0x000fe20000010000 */
[----:B------:R-:W-:-:S03]  /*5a60*/  F2FP.SATFINITE.E4M3.F32.PACK_AB_MERGE_C R59, R96, R59, RZ ;  /* 0x0000003b603b723e */ /* 0x000fc600048070ff */
[----:B------:R-:W-:Y:S01]  /*5a70*/  FADD.FTZ R94, R94, R13 ;  /* 0x0000000d5e5e7221 */ /* 0x000fe20000010000 */
[----:B------:R-:W-:Y:S01]  /*5a80*/  F2FP.SATFINITE.E4M3.F32.PACK_AB_MERGE_C R145, R78, R7, R59 ;  /* 0x000000074e91723e */ /* 0x000fe2000480703b */
[----:B------:R-:W2:Y:S01]  /*5a90*/  MUFU.EX2 R61, R61 ;  /* 0x0000003d003d7308 */ /* 0x000ea20000000800 */
[----:B---3--:R-:W-:-:S01]  /*5aa0*/  FADD.FTZ R43, R57, R40 ;  /* 0x00000028392b7221 */ /* 0x008fc20000010000 */
[----:B-1----:R-:W-:-:S04]  /*5ab0*/  @P6 IMAD.HI.U32 R7, R6, UR40, RZ ;  /* 0x0000002806076c27 */ /* 0x002fc8000f8e00ff */
[----:B------:R-:W-:Y:S02]  /*5ac0*/  IMAD.U32 R6, RZ, RZ, UR40 ;  /* 0x00000028ff067e24 */ /* 0x000fe4000f8e00ff */
[----:B------:R-:W-:Y:S01]  /*5ad0*/  MUFU.EX2 R33, R33 ;  /* 0x0000002100217308 */ /* 0x000fe20000000800 */
[----:B0-----:R-:W-:-:S07]  /*5ae0*/  FADD.FTZ R8, R60, R43 ;  /* 0x0000002b3c087221 */ /* 0x001fce0000010000 */
[----:B------:R-:W0:Y:S01]  /*5af0*/  MUFU.EX2 R34, R34 ;  /* 0x0000002200227308 */ /* 0x000e220000000800 */
[----:B--2---:R-:W-:-:S07]  /*5b00*/  FADD.FTZ R13, R61, R8 ;  /* 0x000000083d0d7221 */ /* 0x004fce0000010000 */
[----:B------:R-:W1:Y:S08]  /*5b10*/  MUFU.EX2 R62, R62 ;  /* 0x0000003e003e7308 */ /* 0x000e700000000800 */
[----:B------:R-:W2:Y:S01]  /*5b20*/  MUFU.EX2 R32, R32 ;  /* 0x0000002000207308 */ /* 0x000ea20000000800 */
[----:B0-----:R-:W-:-:S07]  /*5b30*/  F2FP.SATFINITE.E4M3.F32.PACK_AB_MERGE_C R140, R34, R33, RZ ;  /* 0x00000021228c723e */ /* 0x001fce00048070ff */
[----:B------:R-:W-:Y:S01]  /*5b40*/  MUFU.EX2 R37, R37 ;  /* 0x0000002500257308 */ /* 0x000fe20000000800 */
[----:B-1----:R-:W-:-:S01]  /*5b50*/  FADD.FTZ R13, R62, R13 ;  /* 0x0000000d3e0d7221 */ /* 0x002fc20000010000 */
[----:B------:R-:W-:-:S03]  /*5b60*/  F2FP.SATFINITE.E4M3.F32.PACK_AB_MERGE_C R61, R62, R61, RZ ;  /* 0x0000003d3e3d723e */ /* 0x000fc600048070ff */
[----:B------:R-:W-:Y:S01]  /*5b70*/  FADD.FTZ R8, R10, R13 ;  /* 0x0000000d0a087221 */ /* 0x000fe20000010000 */
[----:B------:R-:W-:Y:S02]  /*5b80*/  F2FP.SATFINITE.E4M3.F32.PACK_AB_MERGE_C R147, R60, R57, R61 ;  /* 0x000000393c93723e */ /* 0x000fe4000480703d */
[----:B------:R-:W0:Y:S01]  /*5b90*/  MUFU.EX2 R38, R38 ;  /* 0x0000002600267308 */ /* 0x000e220000000800 */
[----:B--2---:R-:W-:Y:S01]  /*5ba0*/  F2FP.SATFINITE.E4M3.F32.PACK_AB_MERGE_C R140, R32, R31, R140 ;  /* 0x0000001f208c723e */ /* 0x004fe2000480708c */
[----:B------:R-:W-:-:S04]  /*5bb0*/  FADD.FTZ R31, R31, R94 ;  /* 0x0000005e1f1f7221 */ /* 0x000fc80000010000 */
[----:B------:R-:W-:Y:S02]  /*5bc0*/  FADD.FTZ R32, R32, R31 ;  /* 0x0000001f20207221 */ /* 0x000fe40000010000 */
[----:B------:R-:W1:Y:S02]  /*5bd0*/  MUFU.EX2 R41, R41 ;  /* 0x0000002900297308 */ /* 0x000e640000000800 */
[----:B------:R-:W-:-:S04]  /*5be0*/  FADD.FTZ R33, R33, R32 ;  /* 0x0000002021217221 */ /* 0x000fc80000010000 */
[----:B------:R-:W-:Y:S02]  /*5bf0*/  FADD.FTZ R34, R34, R33 ;  /* 0x0000002122227221 */ /* 0x000fe40000010000 */
[----:B------:R-:W-:Y:S01]  /*5c00*/  MUFU.EX2 R35, R35 ;  /* 0x0000002300237308 */ /* 0x000fe20000000800 */
[----:B0-----:R-:W-:-:S07]  /*5c10*/  F2FP.SATFINITE.E4M3.F32.PACK_AB_MERGE_C R13, R38, R37, RZ ;  /* 0x00000025260d723e */ /* 0x001fce00048070ff */
[----:B------:R-:W0:Y:S01]  /*5c20*/  MUFU.EX2 R36, R36 ;  /* 0x0000002400247308 */ /* 0x000e220000000800 */
[----:B-1----:R-:W-:-:S07]  /*5c30*/  FADD.FTZ R8, R41, R8 ;  /* 0x0000000829087221 */ /* 0x002fce0000010000 */
[----:B------:R-:W1:Y:S08]  /*5c40*/  MUFU.EX2 R3, R3 ;  /* 0x0000000300037308 */ /* 0x000e700000000800 */
[----:B------:R-:W2:Y:S01]  /*5c50*/  MUFU.EX2 R14, R14 ;  /* 0x0000000e000e7308 */ /* 0x000ea20000000800 */
[----:B0-----:R-:W-:Y:S01]  /*5c60*/  F2FP.SATFINITE.E4M3.F32.PACK_AB_MERGE_C R142, R36, R35, R13 ;  /* 0x00000023248e723e */ /* 0x001fe2000480700d */
[----:B------:R-:W-:-:S04]  /*5c70*/  FADD.FTZ R35, R35, R34 ;  /* 0x0000002223237221 */ /* 0x000fc80000010000 */
[----:B------:R-:W-:Y:S02]  /*5c80*/  FADD.FTZ R36, R36, R35 ;  /* 0x0000002324247221 */ /* 0x000fe40000010000 */
[----:B------:R-:W0:Y:S01]  /*5c90*/  MUFU.EX2 R12, R12 ;  /* 0x0000000c000c7308 */ /* 0x000e220000000800 */
[----:B-1----:R-:W-:-:S01]  /*5ca0*/  FADD.FTZ R13, R3, R8 ;  /* 0x00000008030d7221 */ /* 0x002fc20000010000 */
[----:B------:R-:W-:-:S04]  /*5cb0*/  FADD.FTZ R37, R37, R36 ;  /* 0x0000002425257221 */ /* 0x000fc80000010000 */
[----:B------:R-:W-:Y:S02]  /*5cc0*/  FADD.FTZ R38, R38, R37 ;  /* 0x0000002526267221 */ /* 0x000fe40000010000 */
[----:B------:R-:W1:Y:S01]  /*5cd0*/  MUFU.EX2 R21, R21 ;  /* 0x0000001500157308 */ /* 0x000e620000000800 */
[----:B--2---:R-:W-:-:S01]  /*5ce0*/  FADD.FTZ R13, R14, R13 ;  /* 0x0000000d0e0d7221 */ /* 0x004fc20000010000 */
[----:B------:R-:W-:Y:S02]  /*5cf0*/  F2FP.SATFINITE.E4M3.F32.PACK_AB_MERGE_C R8, R14, R3, RZ ;  /* 0x000000030e08723e */ /* 0x000fe400048070ff */
[----:B------:R-:W2:Y:S02]  /*5d00*/  @P6 LDC R14, c[0x0][0x450] ;  /* 0x00011400ff0e6b82 */ /* 0x000ea40000000800 */
[----:B------:R-:W-:Y:S01]  /*5d10*/  F2FP.SATFINITE.E4M3.F32.PACK_AB_MERGE_C R141, R41, R10, R8 ;  /* 0x0000000a298d723e */ /* 0x000fe20004807008 */
[----:B------:R-:W-:Y:S01]  /*5d20*/  VIADD R8, R104, 0xfffffffe ;  /* 0xfffffffe68087836 */ /* 0x000fe20000000000 */
[----:B------:R-:W3:Y:S01]  /*5d30*/  MUFU.EX2 R46, R46 ;  /* 0x0000002e002e7308 */ /* 0x000ee20000000800 */
[----:B0-----:R-:W-:-:S07]  /*5d40*/  FADD.FTZ R4, R12, R13 ;  /* 0x0000000d0c047221 */ /* 0x001fce0000010000 */
[----:B------:R-:W-:Y:S01]  /*5d50*/  MUFU.EX2 R49, R49 ;  /* 0x0000003100317308 */ /* 0x000fe20000000800 */
[----:B-1----:R-:W-:-:S07]  /*5d60*/  FADD.FTZ R3, R21, R4 ;  /* 0x0000000415037221 */ /* 0x002fce0000010000 */
[----:B------:R-:W0:Y:S01]  /*5d70*/  MUFU.EX2 R54, R54 ;  /* 0x0000003600367308 */ /* 0x000e220000000800 */
[----:B---3--:R-:W-:-:S01]  /*5d80*/  FADD.FTZ R4, R46, R3 ;  /* 0x000000032e047221 */ /* 0x008fc20000010000 */
[----:B--2---:R-:W-:Y:S02]  /*5d90*/  @P6 SHF.R.U32.HI R6, RZ, R14, R7 ;  /* 0x0000000eff066219 */ /* 0x004fe40000011607 */
[----:B------:R-:W-:-:S04]  /*5da0*/  LOP3.LUT P6, RZ, R2, 0x8, RZ, 0xc0, !PT ;  /* 0x0000000802ff7812 */ /* 0x000fc800078cc0ff */
[----:B------:R-:W1:Y:S01]  /*5db0*/  MUFU.EX2 R47, R47 ;  /* 0x0000002f002f7308 */ /* 0x000e620000000800 */
[----:B------:R-:W-:-:S04]  /*5dc0*/  IMAD.IADD R105, R105, 0x1, R6 ;  /* 0x0000000169697824 */ /* 0x000fc800078e0206 */
[----:B------:R-:W-:-:S03]  /*5dd0*/  VIADD R7, R105, UR7 ;  /* 0x0000000769077c36 */ /* 0x000fc60008000000 */
[----:B------:R-:W-:Y:S01]  /*5de0*/  MUFU.EX2 R39, R39 ;  /* 0x0000002700277308 */ /* 0x000fe20000000800 */
[----:B0-----:R-:W-:Y:S02]  /*5df0*/  F2FP.SATFINITE.E4M3.F32.PACK_AB_MERGE_C R3, R54, R49, RZ ;  /* 0x000000313603723e */ /* 0x001fe400048070ff */
[----:B------:R-:W-:-:S05]  /*5e00*/  R2UR UR10, R7 ;  /* 0x00000000070a72ca */ /* 0x000fca00000e0000 */
[----:B------:R-:W0:Y:S01]  /*5e10*/  MUFU.EX2 R66, R66 ;  /* 0x0000004200427308 */ /* 0x000e220000000800 */
[C---:B-1----:R-:W-:Y:S01]  /*5e20*/  F2FP.SATFINITE.E4M3.F32.PACK_AB_MERGE_C R46, R47.reuse, R46, RZ ;  /* 0x0000002e2f2e723e */ /* 0x042fe200048070ff */
[----:B------:R-:W-:-:S03]  /*5e30*/  FADD.FTZ R47, R47, R4 ;  /* 0x000000042f2f7221 */ /* 0x000fc60000010000 */
[----:B------:R-:W-:-:S03]  /*5e40*/  F2FP.SATFINITE.E4M3.F32.PACK_AB_MERGE_C R143, R21, R12, R46 ;  /* 0x0000000c158f723e */ /* 0x000fc6000480702e */
        /* <DEDUP_REMOVED lines=9> */
[----:B------:R-:W-:Y:S01]  /*5ee0*/  MUFU.EX2 R48, R48 ;  /* 0x0000003000307308 */ /* 0x000fe20000000800 */
[----:B--2---:R-:W-:-:S07]  /*5ef0*/  FADD.FTZ R3, R25, R4 ;  /* 0x0000000419037221 */ /* 0x004fce0000010000 */
[----:B------:R-:W1:Y:S01]  /*5f00*/  MUFU.EX2 R53, R53 ;  /* 0x0000003500357308 */ /* 0x000e620000000800 */
[----:B0-----:R-:W-:-:S07]  /*5f10*/  FADD.FTZ R4, R26, R3 ;  /* 0x000000031a047221 */ /* 0x001fce0000010000 */
[----:B------:R-:W0:Y:S08]  /*5f20*/  MUFU.EX2 R27, R27 ;  /* 0x0000001b001b7308 */ /* 0x000e300000000800 */
[----:B------:R-:W-:Y:S01]  /*5f30*/  MUFU.EX2 R51, R51 ;  /* 0x0000003300337308 */ /* 0x000fe20000000800 */
[----:B-1----:R-:W-:-:S07]  /*5f40*/  F2FP.SATFINITE.E4M3.F32.PACK_AB_MERGE_C R3, R53, R48, RZ ;  /* 0x000000303503723e */ /* 0x002fce00048070ff */
[----:B------:R-:W1:Y:S01]  /*5f50*/  MUFU.EX2 R52, R52 ;  /* 0x0000003400347308 */ /* 0x000e620000000800 */
[C---:B0-----:R-:W-:Y:S01]  /*5f60*/  F2FP.SATFINITE.E4M3.F32.PACK_AB_MERGE_C R26, R27.reuse, R26, RZ ;  /* 0x0000001a1b1a723e */ /* 0x041fe200048070ff */
[----:B------:R-:W-:-:S03]  /*5f70*/  FADD.FTZ R27, R27, R4 ;  /* 0x000000041b1b7221 */ /* 0x000fc60000010000 */
[----:B------:R-:W-:-:S03]  /*5f80*/  F2FP.SATFINITE.E4M3.F32.PACK_AB_MERGE_C R137, R25, R24, R26 ;  /* 0x000000181989723e */ /* 0x000fc6000480701a */
[----:B------:R-:W0:Y:S08]  /*5f90*/  MUFU.EX2 R28, R28 ;  /* 0x0000001c001c7308 */ /* 0x000e300000000800 */
[----:B------:R-:W2:Y:S01]  /*5fa0*/  MUFU.EX2 R11, R11 ;  /* 0x0000000b000b7308 */ /* 0x000ea20000000800 */
[----:B-1----:R-:W-:Y:S01]  /*5fb0*/  F2FP.SATFINITE.E4M3.F32.PACK_AB_MERGE_C R138, R52, R51, R3 ;  /* 0x00000033348a723e */ /* 0x002fe20004807003 */
[----:B------:R-:W-:-:S04]  /*5fc0*/  FADD.FTZ R51, R51, R54 ;  /* 0x0000003633337221 */ /* 0x000fc80000010000 */
[----:B------:R-:W-:Y:S02]  /*5fd0*/  FADD.FTZ R51, R52, R51 ;  /* 0x0000003334337221 */ /* 0x000fe40000010000 */
[----:B------:R-:W1:Y:S01]  /*5fe0*/  MUFU.EX2 R29, R29 ;  /* 0x0000001d001d7308 */ /* 0x000e620000000800 */
[----:B0-----:R-:W-:-:S01]  /*5ff0*/  FADD.FTZ R4, R28, R27 ;  /* 0x0000001b1c047221 */ /* 0x001fc20000010000 */
[----:B------:R-:W-:-:S06]  /*6000*/  FADD.FTZ R48, R48, R51 ;  /* 0x0000003330307221 */ /* 0x000fcc0000010000 */
[----:B------:R-:W0:Y:S01]  /*6010*/  MUFU.EX2 R30, R30 ;  /* 0x0000001e001e7308 */ /* 0x000e220000000800 */
[----:B--2---:R-:W-:-:S04]  /*6020*/  FADD.FTZ R4, R11, R4 ;  /* 0x000000040b047221 */ /* 0x004fc80000010000 */
[----:B-1----:R-:W-:Y:S01]  /*6030*/  FADD.FTZ R3, R29, R4 ;  /* 0x000000041d037221 */ /* 0x002fe20000010000 */
[----:B------:R-:W-:-:S01]  /*6040*/  FADD.FTZ R4, R53, R48 ;  /* 0x0000003035047221 */ /* 0x000fc20000010000 */
[C---:B0-----:R-:W-:Y:S02]  /*6050*/  F2FP.SATFINITE.E4M3.F32.PACK_AB_MERGE_C R6, R30.reuse, R29, RZ ;  /* 0x0000001d1e06723e */ /* 0x041fe400048070ff */
[----:B------:R-:W-:-:S02]  /*6060*/  FADD.FTZ R3, R30, R3 ;  /* 0x000000031e037221 */ /* 0x000fc40000010000 */
[----:B------:R-:W-:Y:S01]  /*6070*/  F2FP.SATFINITE.E4M3.F32.PACK_AB_MERGE_C R139, R11, R28, R6 ;  /* 0x0000001c0b8b723e */ /* 0x000fe20004807006 */
[----:B------:R-:W-:Y:S06]  /*6080*/  @!P6 BRA `(.L_x_835) ;  /* 0x000000000054e947 */ /* 0x000fec0003800000 */
[C---:B------:R-:W-:Y:S01]  /*6090*/  ISETP.GT.AND P1, PT, R105.reuse, RZ, PT ;  /* 0x000000ff6900720c */ /* 0x040fe20003f24270 */
[----:B------:R-:W-:-:S05]  /*60a0*/  VIADD R6, R105, 0xffffffff ;  /* 0xffffffff69067836 */ /* 0x000fca0000000000 */
[----:B------:R-:W-:-:S07]  /*60b0*/  R2UR UR11, R6 ;  /* 0x00000000060b72ca */ /* 0x000fce00000e0000 */
[----:B------:R-:W-:Y:S08]  /*60c0*/  @P1 BRA `(.L_x_836) ;  /* 0x0000000000241947 */ /* 0x000ff00003800000 */
[----:B------:R-:W-:Y:S01]  /*60d0*/  R2UR UR11, R105 ;  /* 0x00000000690b72ca */ /* 0x000fe200000e0000 */
[----:B------:R-:W-:Y:S02]  /*60e0*/  ULDC UR12, c[0x0][0x9e4] ;  /* 0x00027900000c7ab9 */ /* 0x000fe40000000800 */
[----:B------:R-:W-:-:S10]  /*60f0*/  UISETP.NE.AND UP0, UPT, UR12, 0x1, UPT ;  /* 0x000000010c00788c */ /* 0x000fd4000bf05270 */
[----:B------:R-:W-:Y:S01]  /*6100*/  UIADD3 UR11, -UR11, URZ, URZ ;  /* 0x0000003f0b0b7290 */ /* 0x000fe2000fffe13f */
[----:B------:R-:W-:-:S03]  /*6110*/  @UP0 ULDC.64 UR14, c[0x0][0x9e8] ;  /* 0x00027a00000e0ab9 */ /* 0x000fc60000000a00 */
[----:B------:R-:W-:-:S04]  /*6120*/  UIMAD.WIDE.U32 UR6, UR11, UR14, URZ ;  /* 0x0000000e0b0672a5 */ /* 0x000fc8000f8e003f */
[----:B------:R-:W-:-:S04]  /*6130*/  @UP0 USHF.R.U32.HI UR11, URZ, UR15, UR7 ;  /* 0x0000000f3f0b0299 */ /* 0x000fc80008011607 */
[----:B------:R-:W-:Y:S01]  /*6140*/  ULOP3.LUT UR11, URZ, UR11, URZ, 0x33, !UPT ;  /* 0x0000000b3f0b7292 */ /* 0x000fe2000f8e333f */
[----:B------:R-:W-:Y:S11]  /*6150*/  BRA `(.L_x_837) ;  /* 0x0000000000147947 */ /* 0x000ff60003800000 */
.L_x_836:
[----:B------:R-:W-:Y:S02]  /*6160*/  ULDC UR12, c[0x0][0x9e4] ;  /* 0x00027900000c7ab9 */ /* 0x000fe40000000800 */
[----:B------:R-:W-:-:S11]  /*6170*/  UISETP.NE.AND UP0, UPT, UR12, 0x1, UPT ;  /* 0x000000010c00788c */ /* 0x000fd6000bf05270 */
[----:B------:R-:W-:Y:S02]  /*6180*/  @UP0 ULDC.64 UR14, c[0x0][0x9e8] ;  /* 0x00027a00000e0ab9 */ /* 0x000fe40000000a00 */
[----:B------:R-:W-:-:S04]  /*6190*/  UIMAD.WIDE.U32 UR6, UR11, UR14, URZ ;  /* 0x0000000e0b0672a5 */ /* 0x000fc8000f8e003f */
[----:B------:R-:W-:-:S12]  /*61a0*/  @UP0 USHF.R.U32.HI UR11, URZ, UR15, UR7 ;  /* 0x0000000f3f0b0299 */ /* 0x000fd80008011607 */
.L_x_837:
[----:B------:R-:W-:-:S04]  /*61b0*/  UIMAD UR11, UR11, UR12, UR12 ;  /* 0x0000000c0b0b72a4 */ /* 0x000fc8000f8e020c */
[----:B------:R-:W-:-:S04]  /*61c0*/  UISETP.LT.AND UP0, UPT, UR10, UR11, UPT ;  /* 0x0000000b0a00728c */ /* 0x000fc8000bf01270 */
[----:B------:R-:W-:-:S12]  /*61d0*/  USEL UR10, UR10, UR11, UP0 ;  /* 0x0000000b0a0a7287 */ /* 0x000fd80008000000 */
.L_x_835:
[----:B------:R-:W-:Y:S01]  /*61e0*/  UIMAD.WIDE UR6, UR10, 0x66666667, URZ ;  /* 0x666666670a0678a5 */ /* 0x000fe2000f8e023f */
[----:B------:R-:W-:Y:S02]  /*61f0*/  CS2R R54, SRZ ;  /* 0x0000000000367805 */ /* 0x000fe4000001ff00 */
[----:B------:R-:W-:Y:S02]  /*6200*/  CS2R R52, SRZ ;  /* 0x0000000000347805 */ /* 0x000fe4000001ff00 */
[----:B------:R-:W-:Y:S01]  /*6210*/  CS2R R50, SRZ ;  /* 0x0000000000327805 */ /* 0x000fe2000001ff00 */
[----:B------:R-:W-:Y:S01]  /*6220*/  USHF.R.U32.HI UR6, URZ, 0x1f, UR7 ;  /* 0x0000001f3f067899 */ /* 0x000fe20008011607 */
[----:B------:R-:W-:Y:S02]  /*6230*/  CS2R R48, SRZ ;  /* 0x0000000000307805 */ /* 0x000fe4000001ff00 */
[----:B------:R-:W-:Y:S02]  /*6240*/  CS2R R46, SRZ ;  /* 0x00000000002e7805 */ /* 0x000fe4000001ff00 */
[----:B------:R-:W-:Y:S01]  /*6250*/  CS2R R44, SRZ ;  /* 0x00000000002c7805 */ /* 0x000fe2000001ff00 */
[----:B------:R-:W-:Y:S01]  /*6260*/  ULEA.HI.SX32 UR6, UR7, UR6, 0x1a ;  /* 0x0000000607067291 */ /* 0x000fe2000f8fd23f */
[----:B------:R-:W-:-:S02]  /*6270*/  CS2R R42, SRZ ;  /* 0x00000000002a7805 */ /* 0x000fc4000001ff00 */
[----:B------:R-:W-:Y:S02]  /*6280*/  CS2R R40, SRZ ;  /* 0x0000000000287805 */ /* 0x000fe4000001ff00 */
[----:B------:R-:W-:Y:S01]  /*6290*/  CS2R R38, SRZ ;  /* 0x0000000000267805 */ /* 0x000fe2000001ff00 */
[----:B------:R-:W-:Y:S01]  /*62a0*/  UISETP.LT.AND UP0, UPT, UR43, UR6, UPT ;  /* 0x000000062b00728c */ /* 0x000fe2000bf01270 */
[----:B------:R-:W-:Y:S02]  /*62b0*/  CS2R R36, SRZ ;  /* 0x0000000000247805 */ /* 0x000fe4000001ff00 */
[----:B------:R-:W-:Y:S02]  /*62c0*/  CS2R R34, SRZ ;  /* 0x0000000000227805 */ /* 0x000fe4000001ff00 */
[----:B------:R-:W-:Y:S01]  /*62d0*/  CS2R R32, SRZ ;  /* 0x0000000000207805 */ /* 0x000fe2000001ff00 */
[----:B------:R-:W-:Y:S01]  /*62e0*/  USEL UR25, UR43, UR6, !UP0 ;  /* 0x000000062b197287 */ /* 0x000fe2000c000000 */
[----:B------:R-:W-:-:S02]  /*62f0*/  CS2R R30, SRZ ;  /* 0x00000000001e7805 */ /* 0x000fc4000001ff00 */
[----:B------:R-:W-:Y:S02]  /*6300*/  CS2R R28, SRZ ;  /* 0x00000000001c7805 */ /* 0x000fe4000001ff00 */
[----:B------:R-:W-:Y:S02]  /*6310*/  CS2R R26, SRZ ;  /* 0x00000000001a7805 */ /* 0x000fe4000001ff00 */
[----:B------:R-:W-:Y:S02]  /*6320*/  CS2R R24, SRZ ;  /* 0x0000000000187805 */ /* 0x000fe4000001ff00 */
[----:B------:R-:W-:-:S13]  /*6330*/  ISETP.GE.AND P1, PT, R8, UR25, PT ;  /* 0x0000001908007c0c */ /* 0x000fda000bf26270 */
[----:B------:R-:W-:Y:S05]  /*6340*/  @!P1 BRA `(.L_x_838) ;  /* 0x00000048005c9947 */ /* 0x000fea0003800000 */
[----:B------:R-:W-:Y:S01]  /*6350*/  IMAD.MOV.U32 R7, RZ, RZ, R56 ;  /* 0x000000ffff077224 */ /* 0x000fe200078e0038 */
[----:B------:R-:W-:Y:S01]  /*6360*/  UMOV UR27, UR37 ;  /* 0x00000025001b7c82 */ /* 0x000fe20008000000 */
[----:B------:R-:W-:Y:S01]  /*6370*/  IMAD.MOV.U32 R6, RZ, RZ, R9 ;  /* 0x000000ffff067224 */ /* 0x000fe200078e0009 */
[----:B------:R-:W-:Y:S01]  /*6380*/  UMOV UR26, UR38 ;  /* 0x00000026001a7c82 */ /* 0x000fe20008000000 */
[----:B------:R-:W-:Y:S01]  /*6390*/  IMAD.MOV.U32 R55, RZ, RZ, RZ ;  /* 0x000000ffff377224 */ /* 0x000fe200078e00ff */
[----:B------:R-:W-:Y:S01]  /*63a0*/  ULDC UR21, c[0x0][0x9e4] ;  /* 0x0002790000157ab9 */ /* 0x000fe20000000800 */
[----:B------:R-:W-:Y:S01]  /*63b0*/  ULDC UR22, c[0x0][0x9dc] ;  /* 0x0002770000167ab9 */ /* 0x000fe20000000800 */
[----:B------:R-:W-:Y:S01]  /*63c0*/  ULDC UR20, c[0x0][0x988] ;  /* 0x0002620000147ab9 */ /* 0x000fe20000000800 */
[----:B------:R-:W-:-:S05]  /*63d0*/  ULDC UR23, c[0x0][0x9e0] ;  /* 0x0002780000177ab9 */ /* 0x000fca0000000800 */
.L_x_857:
[----:B------:R-:W-:-:S04]  /*63e0*/  UISETP.NE.AND UP0, UPT, UR26, 0x1, UPT ;  /* 0x000000011a00788c */ /* 0x000fc8000bf05270 */
[----:B------:R-:W-:-:S04]  /*63f0*/  USEL UR37, URZ, 0x1, UP0 ;  /* 0x000000013f257887 */ /* 0x000fc80008000000 */
[----:B------:R-:W-:Y:S01]  /*6400*/  ULOP3.LUT UR37, UR27, UR37, URZ, 0x3c, !UPT ;  /* 0x000000251b257292 */ /* 0x000fe2000f8e3c3f */
[----:B------:R-:W-:Y:S11]  /*6410*/  @!P0 BRA `(.L_x_839) ;  /* 0x0000000000048947 */ /* 0x000ff60003800000 */
[----:B------:R-:W-:Y:S01]  /*6420*/  BPT.TRAP 0x1 ;  /* 0x000000040000795c */ /* 0x000fe20000300000 */
.L_x_839:
[----:B------:R-:W-:Y:S01]  /*6430*/  UIADD3 UR38, UR26, 0x1, URZ ;  /* 0x000000011a267890 */ /* 0x000fe2000fffe03f */
[----:B------:R-:W-:-:S03]  /*6440*/  IMAD.U32 R9, RZ, RZ, UR37 ;  /* 0x00000025ff097e24 */ /* 0x000fc6000f8e00ff */
[----:B------:R-:W-:Y:S02]  /*6450*/  UISETP.NE.AND UP0, UPT, UR38, 0x2, UPT ;  /* 0x000000022600788c */ /* 0x000fe4000bf05270 */
[----:B------:R-:W-:Y:S02]  /*6460*/  SHF.L.U32 R9, R9, 0x1f, RZ ;  /* 0x0000001f09097819 */ /* 0x000fe400000006ff */
[----:B------:R-:W-:-:S04]  /*6470*/  USEL UR38, UR38, URZ, UP0 ;  /* 0x0000003f26267287 */ /* 0x000fc80008000000 */
[----:B------:R-:W-:-:S09]  /*6480*/  ULEA UR24, UR38, UR45, 0x3 ;  /* 0x0000002d26187291 */ /* 0x000fd2000f8e183f */
[----:B------:R0:W1:Y:S01]  /*6490*/  SYNCS.PHASECHK.TRANS64.TRYWAIT P1, [UR24+0x13230], R9 ;  /* 0x01323009ff0075a7 */ /* 0x0000620008020158 */
[----:B------:R-:W-:Y:S05]  /*64a0*/  @!P0 BRA `(.L_x_840) ;  /* 0x0000000000048947 */ /* 0x000fea0003800000 */
[----:B------:R-:W-:Y:S01]  /*64b0*/  BPT.TRAP 0x1 ;  /* 0x000000040000795c */ /* 0x000fe20000300000 */
.L_x_840:
[----:B-1----:R-:W-:Y:S05]  /*64c0*/  @P1 BRA `(.L_x_841) ;  /* 0x0000000000081947 */ /* 0x002fea0003800000 */
[----:B------:R-:W1:Y:S02]  /*64d0*/  SYNCS.PHASECHK.TRANS64.TRYWAIT P1, [UR24+0x13230], R9 ;  /* 0x01323009ff0075a7 */ /* 0x000e640008020158 */
[----:B-1----:R-:W-:Y:S05]  /*64e0*/  @!P1 BRA `(.L_x_842) ;  /* 0x0000013400609947 */ /* 0x002fea0003800000 */
.L_x_841:
        /* <DEDUP_REMOVED lines=64> */
.L_x_843:
[----:B------:R-:W-:Y:S01]  /*68f0*/  ULEA UR11, UR26, UR45, 0x3 ;  /* 0x0000002d1a0b7291 */ /* 0x000fe2000f8e183f */
[----:B01----:R-:W-:-:S05]  /*6900*/  IMAD.U32 R9, RZ, RZ, UR27 ;  /* 0x0000001bff097e24 */ /* 0x003fca000f8e00ff */
[----:B------:R-:W-:-:S04]  /*6910*/  SHF.L.U32 R9, R9, 0x1f, RZ ;  /* 0x0000001f09097819 */ /* 0x000fc800000006ff */
[----:B------:R0:W1:Y:S01]  /*6920*/  SYNCS.PHASECHK.TRANS64.TRYWAIT P1, [UR11+0x13250], R9 ;  /* 0x01325009ff0075a7 */ /* 0x000062000802014b */
[----:B------:R-:W-:Y:S05]  /*6930*/  @!P0 BRA `(.L_x_844) ;  /* 0x0000000000048947 */ /* 0x000fea0003800000 */
[----:B------:R-:W-:Y:S01]  /*6940*/  BPT.TRAP 0x1 ;  /* 0x000000040000795c */ /* 0x000fe20000300000 */
.L_x_844:
[----:B-1----:R-:W-:Y:S05]  /*6950*/  @P1 BRA `(.L_x_845) ;  /* 0x0000000000081947 */ /* 0x002fea0003800000 */
[----:B------:R-:W1:Y:S02]  /*6960*/  SYNCS.PHASECHK.TRANS64.TRYWAIT P1, [UR11+0x13250], R9 ;  /* 0x01325009ff0075a7 */ /* 0x000e64000802014b */
[----:B-1----:R-:W-:Y:S05]  /*6970*/  @!P1 BRA `(.L_x_846) ;  /* 0x0000013000549947 */ /* 0x002fea0003800000 */
.L_x_845:
        /* <DEDUP_REMOVED lines=32> */
.L_x_847:
[----:B------:R-:W2:Y:S01]  /*6b80*/  LDC R136, c[0x0][0x448] ;  /* 0x00011200ff887b82 */ /* 0x000ea20000000800 */
[C---:B01----:R-:W-:Y:S01]  /*6b90*/  FMUL.FTZ R9, R0.reuse, R120 ;  /* 0x0000007800097220 */ /* 0x043fe20000410000 */
        /* <DEDUP_REMOVED lines=20> */
[----:B------:R-:W-:-:S02]  /*6ce0*/  VIADD R132, R19, UR40 ;  /* 0x0000002813847c36 */ /* 0x000fc40008000000 */
[----:B------:R-:W-:Y:S01]  /*6cf0*/  FMUL.FTZ R78, R0, R82 ;  /* 0x00000052004e7220 */ /* 0x000fe20000410000 */
[----:B--2---:R-:W-:Y:S01]  /*6d00*/  ISETP.NE.AND P2, PT, R136, 0x1, PT ;  /* 0x000000018800780c */ /* 0x004fe20003f45270 */
[C---:B------:R-:W-:Y:S01]  /*6d10*/  FMUL.FTZ R79, R0.reuse, R83 ;  /* 0x00000053004f7220 */ /* 0x040fe20000410000 */
[C---:B------:R-:W-:Y:S01]  /*6d20*/  FMUL.FTZ R82, R0.reuse, R86 ;  /* 0x0000005600527220 */ /* 0x040fe20000410000 */
[C---:B------:R-:W-:Y:S01]  /*6d30*/  FMUL.FTZ R83, R0.reuse, R87 ;  /* 0x0000005700537220 */ /* 0x040fe20000410000 */
[C---:B------:R-:W-:Y:S01]  /*6d40*/  FMUL.FTZ R87, R0.reuse, R56 ;  /* 0x0000003800577220 */ /* 0x040fe20000410000 */
[C---:B------:R-:W-:Y:S01]  /*6d50*/  FMUL.FTZ R86, R0.reuse, R58 ;  /* 0x0000003a00567220 */ /* 0x040fe20000410000 */
[C---:B------:R-:W-:Y:S01]  /*6d60*/  FMUL.FTZ R10, R0.reuse, R121 ;  /* 0x00000079000a7220 */ /* 0x040fe20000410000 */
[----:B------:R-:W0:Y:S01]  /*6d70*/  LDC R58, c[0x0][0x288] ;  /* 0x0000a200ff3a7b82 */ /* 0x000e220000000800 */
[C---:B------:R-:W-:Y:S01]  /*6d80*/  FMUL.FTZ R121, R0.reuse, R130 ;  /* 0x0000008200797220 */ /* 0x040fe20000410000 */
[C---:B------:R-:W-:Y:S01]  /*6d90*/  FMUL.FTZ R130, R0.reuse, R60 ;  /* 0x0000003c00827220 */ /* 0x040fe20000410000 */
[C---:B------:R-:W-:Y:S01]  /*6da0*/  FMUL.FTZ R60, R0.reuse, R62 ;  /* 0x0000003e003c7220 */ /* 0x040fe20000410000 */
[C---:B------:R-:W-:Y:S01]  /*6db0*/  FMUL.FTZ R62, R0.reuse, R66 ;  /* 0x00000042003e7220 */ /* 0x040fe20000410000 */
[----:B------:R-:W-:Y:S01]  /*6dc0*/  FMUL.FTZ R66, R0, R70 ;  /* 0x0000004600427220 */ /* 0x000fe20000410000 */
[----:B------:R-:W-:-:S02]  /*6dd0*/  IMAD R70, R8, -0xa0, RZ ;  /* 0xffffff6008467824 */ /* 0x000fc400078e02ff */
[C---:B------:R-:W-:Y:S01]  /*6de0*/  FMUL.FTZ R11, R0.reuse, R122 ;  /* 0x0000007a000b7220 */ /* 0x040fe20000410000 */
[----:B------:R-:W1:Y:S01]  /*6df0*/  @P2 LDC R57, c[0x0][0x44c] ;  /* 0x00011300ff392b82 */ /* 0x000e620000000800 */
        /* <DEDUP_REMOVED lines=23> */
[----:B-1----:R-:W-:-:S04]  /*6f70*/  @P2 IMAD.HI.U32 R56, R132, R57, RZ ;  /* 0x0000003984382227 */ /* 0x002fc800078e00ff */
[C---:B------:R-:W-:Y:S01]  /*6f80*/  FMUL.FTZ R118, R0.reuse, R118 ;  /* 0x0000007600767220 */ /* 0x040fe20000410000 */
[C---:B------:R-:W-:Y:S01]  /*6f90*/  FMUL.FTZ R119, R0.reuse, R119 ;  /* 0x0000007700777220 */ /* 0x040fe20000410000 */
[----:B------:R-:W-:Y:S01]  /*6fa0*/  FMUL.FTZ R88, R0, R88 ;  /* 0x0000005800587220 */ /* 0x000fe20000410000 */
[----:B------:R-:W-:Y:S02]  /*6fb0*/  VIADD R57, R70, 0x1 ;  /* 0x0000000146397836 */ /* 0x000fe40000000000 */
        /* <DEDUP_REMOVED lines=8> */
[----:B------:R-:W1:Y:S01]  /*7040*/  SHFL.IDX PT, R137, R132, RZ, 0x1c1f ;  /* 0x001c1fff84897589 */ /* 0x000e6200000e0000 */
        /* <DEDUP_REMOVED lines=14> */
[----:B------:R-:W-:Y:S01]  /*7130*/  UIADD3 UR24, UR24, 0x13240, URZ ;  /* 0x0001324018187890 */ /* 0x000fe2000fffe03f */
[----:B------:R-:W-:Y:S01]  /*7140*/  LOP3.LUT P1, RZ, R2, 0x8, RZ, 0xc0, !PT ;  /* 0x0000000802ff7812 */ /* 0x000fe2000782c0ff */
[----:B------:R-:W-:Y:S01]  /*7150*/  IMAD R57, R18, -0x2, R57 ;  /* 0xfffffffe12397824 */ /* 0x000fe200078e0239 */
[----:B------:R-:W2:Y:S01]  /*7160*/  MUFU.TANH R9, R9 ;  /* 0x0000000900097308 */ /* 0x000ea20000002400 */
[----:B------:R-:W-:-:S02]  /*7170*/  UPRMT UR24, UR44, 0x654, UR24 ;  /* 0x000006542c187896 */ /* 0x000fc40008000018 */
[----:B------:R-:W-:Y:S01]  /*7180*/  ULOP3.LUT UR6, URZ, UR22, URZ, 0x33, !UPT ;  /* 0x000000163f067292 */ /* 0x000fe2000f8e333f */
[C---:B0-----:R-:W-:Y:S01]  /*7190*/  IADD3 R135, R57.reuse, -R58, R17 ;  /* 0x8000003a39877210 */ /* 0x041fe20007ffe011 */
[----:B------:R-:W-:-:S03]  /*71a0*/  VIADD R67, R57, 0xffffffff ;  /* 0xffffffff39437836 */ /* 0x000fc60000000000 */
[----:B------:R-:W0:Y:S01]  /*71b0*/  MUFU.TANH R10, R10 ;  /* 0x0000000a000a7308 */ /* 0x000e220000002400 */
[C---:B------:R-:W-:Y:S01]  /*71c0*/  VIADD R136, R135.reuse, UR23 ;  /* 0x0000001787887c36 */ /* 0x040fe20008000000 */
[----:B------:R-:W-:Y:S01]  /*71d0*/  SYNCS.ARRIVE.TRANS64.RED.A1T0 RZ, [UR24], RZ ;  /* 0x000000ffffff79a7 */ /* 0x000fe20008100418 */
[----:B------:R-:W-:Y:S02]  /*71e0*/  VIADD R135, R135, UR6 ;  /* 0x0000000687877c36 */ /* 0x000fe40008000000 */
[--C-:B-1----:R-:W-:Y:S02]  /*71f0*/  IMAD.IADD R134, R136, 0x1, R137.reuse ;  /* 0x0000000188867824 */ /* 0x102fe400078e0289 */
[----:B------:R-:W-:Y:S01]  /*7200*/  IMAD.IADD R71, R135, 0x1, R137 ;  /* 0x0000000187477824 */ /* 0x000fe200078e0289 */
[----:B------:R-:W1:Y:S08]  /*7210*/  MUFU.TANH R11, R11 ;  /* 0x0000000b000b7308 */ /* 0x000e700000002400 */
[----:B------:R-:W3:Y:S08]  /*7220*/  MUFU.TANH R12, R12 ;  /* 0x0000000c000c7308 */ /* 0x000ef00000002400 */
        /* <DEDUP_REMOVED lines=81> */
[----:B------:R-:W-:Y:S01]  /*7740*/  IMAD.U32 R138, RZ, RZ, UR21 ;  /* 0x00000015ff8a7e24 */ /* 0x000fe2000f8e00ff */
[----:B------:R-:W-:-:S04]  /*7750*/  LOP3.LUT R137, RZ, R137, RZ, 0x33, !PT ;  /* 0x00000089ff897212 */ /* 0x000fc800078e33ff */
[----:B------:R-:W-:-:S13]  /*7760*/  ISETP.NE.AND P1, PT, R138, 0x1, PT ;  /* 0x000000018a00780c */ /* 0x000fda0003f25270 */
[----:B------:R-:W1:Y:S02]  /*7770*/  @P1 LDC.64 R56, c[0x0][0x9e8] ;  /* 0x00027a00ff381b82 */ /* 0x000e640000000a00 */
[----:B-1----:R-:W-:-:S05]  /*7780*/  @P1 IMAD.HI.U32 R56, R137, R56, RZ ;  /* 0x0000003889381227 */ /* 0x002fca00078e00ff */
[----:B------:R-:W-:-:S04]  /*7790*/  @P1 SHF.R.U32.HI R137, RZ, R57, R56 ;  /* 0x00000039ff891219 */ /* 0x000fc80000011638 */
[----:B------:R-:W-:Y:S01]  /*77a0*/  LOP3.LUT R137, RZ, R137, RZ, 0x33, !PT ;  /* 0x00000089ff897212 */ /* 0x000fe200078e33ff */
[----:B------:R-:W-:Y:S06]  /*77b0*/  BRA `(.L_x_851) ;  /* 0x0000000000147947 */ /* 0x000fec0003800000 */
.L_x_850:
[----:B------:R-:W-:-:S05]  /*77c0*/  IMAD.U32 R138, RZ, RZ, UR21 ;  /* 0x00000015ff8a7e24 */ /* 0x000fca000f8e00ff */
[----:B------:R-:W-:-:S13]  /*77d0*/  ISETP.NE.AND P1, PT, R138, 0x1, PT ;  /* 0x000000018a00780c */ /* 0x000fda0003f25270 */
[----:B------:R-:W1:Y:S02]  /*77e0*/  @P1 LDC.64 R56, c[0x0][0x9e8] ;  /* 0x00027a00ff381b82 */ /* 0x000e640000000a00 */
[----:B-1----:R-:W-:-:S05]  /*77f0*/  @P1 IMAD.HI.U32 R56, R137, R56, RZ ;  /* 0x0000003889381227 */ /* 0x002fca00078e00ff */
[----:B------:R-:W-:-:S07]  /*7800*/  @P1 SHF.R.U32.HI R137, RZ, R57, R56 ;  /* 0x00000039ff891219 */ /* 0x000fce0000011638 */
.L_x_851:
[----:B------:R-:W-:Y:S05]  /*7810*/  BSYNC B0 ;  /* 0x0000000000007941 */ /* 0x000fea0003800000 */
.L_x_849:
[----:B------:R-:W-:-:S05]  /*7820*/  IMAD R137, R137, R138, R67 ;  /* 0x0000008a89897224 */ /* 0x000fca00078e0243 */
[----:B------:R-:W-:Y:S02]  /*7830*/  VIADDMNMX R134, R137, R138, R134, PT ;  /* 0x0000008a89867246 */ /* 0x000fe40003800186 */
[----:B------:R-:W-:-:S07]  /*7840*/  VIMNMX R71, R71, R137, !PT ;  /* 0x0000008947477248 */ /* 0x000fce0007fe0100 */
.L_x_848:
        /* <DEDUP_REMOVED lines=9> */
[----:B0-----:R-:W-:Y:S02]  /*78e0*/  FSEL R10, R10, -INF , !P3 ;  /* 0xff8000000a0a7808 */ /* 0x001fe40005800000 */
[----:B------:R-:W-:Y:S02]  /*78f0*/  ISETP.LT.OR P2, PT, R134, 0x9, P2 ;  /* 0x000000098600780c */ /* 0x000fe40001741670 */
[----:B------:R-:W-:-:S02]  /*7900*/  ISETP.GE.AND P3, PT, R70, 0x11, PT ;  /* 0x000000114600780c */ /* 0x000fc40003f66270 */
[----:B------:R-:W-:Y:S02]  /*7910*/  LOP3.LUT R16, R16, 0xfffffffb, RZ, 0xc0, !PT ;  /* 0xfffffffb10107812 */ /* 0x000fe400078ec0ff */
[----:B------:R-:W-:Y:S02]  /*7920*/  FSEL R13, R13, -INF , !P2 ;  /* 0xff8000000d0d7808 */ /* 0x000fe40005000000 */
[----:B------:R-:W-:Y:S02]  /*7930*/  ISETP.GT.AND P2, PT, R71, 0x9, !P4 ;  /* 0x000000094700780c */ /* 0x000fe40006744270 */
[----:B------:R-:W-:Y:S02]  /*7940*/  @P4 LOP3.LUT R16, R16, 0x4, RZ, 0xfc, !PT ;  /* 0x0000000410104812 */ /* 0x000fe400078efcff */
[----:B------:R-:W-:Y:S02]  /*7950*/  ISETP.LT.OR P2, PT, R134, 0xa, P2 ;  /* 0x0000000a8600780c */ /* 0x000fe40001741670 */
[----:B------:R-:W-:-:S02]  /*7960*/  LOP3.LUT R16, R16, 0xfffffff7, RZ, 0xc0, !PT ;  /* 0xfffffff710107812 */ /* 0x000fc400078ec0ff */
[----:B------:R-:W-:Y:S02]  /*7970*/  FSEL R14, R14, -INF , !P2 ;  /* 0xff8000000e0e7808 */ /* 0x000fe40005000000 */
[----:B------:R-:W-:Y:S02]  /*7980*/  @P3 LOP3.LUT R16, R16, 0x8, RZ, 0xfc, !PT ;  /* 0x0000000810103812 */ /* 0x000fe400078efcff */
[----:B------:R-:W-:Y:S02]  /*7990*/  ISETP.GT.AND P2, PT, R71, 0x10, !P3 ;  /* 0x000000104700780c */ /* 0x000fe40005f44270 */
[----:B------:R-:W-:Y:S02]  /*79a0*/  ISETP.GE.AND P3, PT, R70, 0x12, PT ;  /* 0x000000124600780c */ /* 0x000fe40003f66270 */
[----:B------:R-:W-:Y:S02]  /*79b0*/  ISETP.LT.OR P2, PT, R134, 0x11, P2 ;  /* 0x000000118600780c */ /* 0x000fe40001741670 */
[----:B------:R-:W-:-:S02]  /*79c0*/  LOP3.LUT R16, R16, 0xffffffef, RZ, 0xc0, !PT ;  /* 0xffffffef10107812 */ /* 0x000fc400078ec0ff */
[----:B------:R-:W-:Y:S02]  /*79d0*/  FSEL R21, R21, -INF , !P2 ;  /* 0xff80000015157808 */ /* 0x000fe40005000000 */
[----:B------:R-:W-:-:S04]  /*79e0*/  ISETP.GT.AND P2, PT, R71, 0x11, !P3 ;  /* 0x000000114700780c */ /* 0x000fc80005f44270 */
[----:B------:R-:W-:Y:S02]  /*79f0*/  ISETP.LT.OR P2, PT, R134, 0x12, P2 ;  /* 0x000000128600780c */ /* 0x000fe40001741670 */
[----:B------:R-:W-:Y:S02]  /*7a00*/  @P3 LOP3.LUT R16, R16, 0x10, RZ, 0xfc, !PT ;  /* 0x0000001010103812 */ /* 0x000fe400078efcff */
[----:B------:R-:W-:Y:S02]  /*7a10*/  ISETP.GE.AND P3, PT, R70, 0x19, PT ;  /* 0x000000194600780c */ /* 0x000fe40003f66270 */
[----:B------:R-:W-:Y:S02]  /*7a20*/  FSEL R120, R120, -INF , !P2 ;  /* 0xff80000078787808 */ /* 0x000fe40005000000 */
[----:B------:R-:W-:Y:S02]  /*7a30*/  ISETP.GT.AND P2, PT, R71, 0x18, !P3 ;  /* 0x000000184700780c */ /* 0x000fe40005f44270 */
[----:B------:R-:W-:-:S02]  /*7a40*/  LOP3.LUT R16, R16, 0x7fffffff, RZ, 0xc0, !PT ;  /* 0x7fffffff10107812 */ /* 0x000fc400078ec0ff */
[----:B------:R-:W-:-:S04]  /*7a50*/  ISETP.LT.OR P2, PT, R134, 0x19, P2 ;  /* 0x000000198600780c */ /* 0x000fc80001741670 */
[----:B------:R-:W-:Y:S02]  /*7a60*/  FSEL R123, R123, -INF , !P2 ;  /* 0xff8000007b7b7808 */ /* 0x000fe40005000000 */
[----:B------:R-:W-:Y:S02]  /*7a70*/  @P3 LOP3.LUT R2, R2, 0x2, RZ, 0xfc, !PT ;  /* 0x0000000202023812 */ /* 0x000fe400078efcff */
[----:B------:R-:W-:Y:S02]  /*7a80*/  ISETP.GE.AND P3, PT, R70, 0x1a, PT ;  /* 0x0000001a4600780c */ /* 0x000fe40003f66270 */
[----:B------:R-:W-:Y:S02]  /*7a90*/  LOP3.LUT R2, R2, 0xfffffffe, RZ, 0xc0, !PT ;  /* 0xfffffffe02027812 */ /* 0x000fe400078ec0ff */
[----:B------:R-:W-:-:S04]  /*7aa0*/  ISETP.GT.AND P2, PT, R71, 0x19, !P3 ;  /* 0x000000194700780c */ /* 0x000fc80005f44270 */
        /* <DEDUP_REMOVED lines=182> */
[----:B------:R-:W-:-:S13]  /*8610*/  ISETP.GE.AND P6, PT, R70, 0x1, PT ;  /* 0x000000014600780c */ /* 0x000fda0003fc6270 */
[----:B------:R-:W-:Y:S02]  /*8620*/  @P6 LOP3.LUT R16, R16, 0x1, RZ, 0xfc, !PT ;  /* 0x0000000110106812 */ /* 0x000fe400078efcff */
[----:B------:R-:W-:-:S04]  /*8630*/  ISETP.GT.AND P6, PT, R71, RZ, !P6 ;  /* 0x000000ff4700720c */ /* 0x000fc800077c4270 */
[----:B------:R-:W-:-:S04]  /*8640*/  ISETP.LT.OR P6, PT, R134, 0x1, P6 ;  /* 0x000000018600780c */ /* 0x000fc800037c1670 */
[----:B------:R-:W-:Y:S02]  /*8650*/  FSEL R137, R9, -INF , !P6 ;  /* 0xff80000009897808 */ /* 0x000fe40007000000 */
[----:B------:R-:W-:Y:S01]  /*8660*/  ISETP.GE.AND P6, PT, R70, 0x9a, PT ;  /* 0x0000009a4600780c */ /* 0x000fe20003fc6270 */
[----:B------:R-:W0:-:S12]  /*8670*/  SHFL.IDX PT, R9, R132, 0x1, 0x1c1f ;  /* 0x003c1f0084097f89 */ /* 0x000e1800000e0000 */
[----:B------:R-:W-:Y:S02]  /*8680*/  @P6 LOP3.LUT R2, R2, 0x4, RZ, 0xfc, !PT ;  /* 0x0000000402026812 */ /* 0x000fe400078efcff */
[----:B------:R-:W-:-:S04]  /*8690*/  ISETP.GT.AND P6, PT, R71, 0x99, !P6 ;  /* 0x000000994700780c */ /* 0x000fc800077c4270 */
[----:B------:R-:W-:-:S04]  /*86a0*/  ISETP.LT.OR P6, PT, R134, 0x9a, P6 ;  /* 0x0000009a8600780c */ /* 0x000fc800037c1670 */
[----:B------:R-:W-:Y:S02]  /*86b0*/  FSEL R69, R69, -INF , !P6 ;  /* 0xff80000045457808 */ /* 0x000fe40007000000 */
[----:B------:R-:W-:Y:S01]  /*86c0*/  LOP3.LUT P6, RZ, R2, 0x8, RZ, 0xc0, !PT ;  /* 0x0000000802ff7812 */ /* 0x000fe200078cc0ff */
[--C-:B0-----:R-:W-:Y:S02]  /*86d0*/  IMAD.IADD R136, R136, 0x1, R9.reuse ;  /* 0x0000000188887824 */ /* 0x101fe400078e0209 */
[----:B------:R-:W-:-:S10]  /*86e0*/  IMAD.IADD R135, R135, 0x1, R9 ;  /* 0x0000000187877824 */ /* 0x000fd400078e0209 */
[----:B------:R-:W-:Y:S05]  /*86f0*/  @!P6 BRA `(.L_x_852) ;  /* 0x000000000054e947 */ /* 0x000fea0003800000 */
[----:B------:R-:W-:Y:S01]  /*8700*/  IADD3 R9, R17, -R58, R9 ;  /* 0x8000003a11097210 */ /* 0x000fe20007ffe009 */
[----:B------:R-:W-:Y:S03]  /*8710*/  BSSY B0, `(.L_x_853) ;  /* 0x0000010000007945 */ /* 0x000fe60003800000 */
[----:B------:R-:W-:-:S13]  /*8720*/  ISETP.GT.AND P6, PT, R9, -0x1, PT ;  /* 0xffffffff0900780c */ /* 0x000fda0003fc4270 */
[----:B------:R-:W-:Y:S05]  /*8730*/  @P6 BRA `(.L_x_854) ;  /* 0x0000000000206947 */ /* 0x000fea0003800000 */
[----:B------:R-:W-:Y:S01]  /*8740*/  IMAD.U32 R70, RZ, RZ, UR21 ;  /* 0x00000015ff467e24 */ /* 0x000fe2000f8e00ff */
[----:B------:R-:W-:-:S04]  /*8750*/  LOP3.LUT R9, RZ, R9, RZ, 0x33, !PT ;  /* 0x00000009ff097212 */ /* 0x000fc800078e33ff */
[----:B------:R-:W-:-:S13]  /*8760*/  ISETP.NE.AND P6, PT, R70, 0x1, PT ;  /* 0x000000014600780c */ /* 0x000fda0003fc5270 */
[----:B------:R-:W0:Y:S02]  /*8770*/  @P6 LDC.64 R56, c[0x0][0x9e8] ;  /* 0x00027a00ff386b82 */ /* 0x000e240000000a00 */
[----:B0-----:R-:W-:-:S05]  /*8780*/  @P6 IMAD.HI.U32 R56, R9, R56, RZ ;  /* 0x0000003809386227 */ /* 0x001fca00078e00ff */
[----:B------:R-:W-:-:S04]  /*8790*/  @P6 SHF.R.U32.HI R9, RZ, R57, R56 ;  /* 0x00000039ff096219 */ /* 0x000fc80000011638 */
[----:B------:R-:W-:Y:S01]  /*87a0*/  LOP3.LUT R9, RZ, R9, RZ, 0x33, !PT ;  /* 0x00000009ff097212 */ /* 0x000fe200078e33ff */
[----:B------:R-:W-:Y:S06]  /*87b0*/  BRA `(.L_x_855) ;  /* 0x0000000000147947 */ /* 0x000fec0003800000 */
.L_x_854:
[----:B------:R-:W-:-:S05]  /*87c0*/  IMAD.U32 R70, RZ, RZ, UR21 ;  /* 0x00000015ff467e24 */ /* 0x000fca000f8e00ff */
[----:B------:R-:W-:-:S13]  /*87d0*/  ISETP.NE.AND P6, PT, R70, 0x1, PT ;  /* 0x000000014600780c */ /* 0x000fda0003fc5270 */
[----:B------:R-:W0:Y:S02]  /*87e0*/  @P6 LDC.64 R56, c[0x0][0x9e8] ;  /* 0x00027a00ff386b82 */ /* 0x000e240000000a00 */
[----:B0-----:R-:W-:-:S05]  /*87f0*/  @P6 IMAD.HI.U32 R56, R9, R56, RZ ;  /* 0x0000003809386227 */ /* 0x001fca00078e00ff */
[----:B------:R-:W-:-:S07]  /*8800*/  @P6 SHF.R.U32.HI R9, RZ, R57, R56 ;  /* 0x00000039ff096219 */ /* 0x000fce0000011638 */
.L_x_855:
[----:B------:R-:W-:Y:S05]  /*8810*/  BSYNC B0 ;  /* 0x0000000000007941 */ /* 0x000fea0003800000 */
.L_x_853:
[----:B------:R-:W-:-:S05]  /*8820*/  IMAD R9, R9, R70, R67 ;  /* 0x0000004609097224 */ /* 0x000fca00078e0243 */
[----:B------:R-:W-:Y:S02]  /*8830*/  VIADDMNMX R136, R9, R70, R136, PT ;  /* 0x0000004609887246 */ /* 0x000fe40003800188 */
[----:B------:R-:W-:-:S07]  /*8840*/  VIMNMX R135, R135, R9, !PT ;  /* 0x0000000987877248 */ /* 0x000fce0007fe0100 */
.L_x_852:
[----:B------:R-:W-:Y:S01]  /*8850*/  ISETP.GT.AND P1, PT, R135, 0x1, !P1 ;  /* 0x000000018700780c */ /* 0x000fe20004f24270 */
[----:B------:R-:W-:Y:S01]  /*8860*/  IMAD.U32 R132, RZ, RZ, UR20 ;  /* 0x00000014ff847e24 */ /* 0x000fe2000f8e00ff */
[----:B------:R-:W-:Y:S02]  /*8870*/  LOP3.LUT P6, RZ, R16, 0x8000000, RZ, 0xc0, !PT ;  /* 0x0800000010ff7812 */ /* 0x000fe400078cc0ff */
        /* <DEDUP_REMOVED lines=73> */
[----:B------:R-:W-:Y:S02]  /*8d10*/  ISETP.GT.AND P1, PT, R135, 0x30, !P6 ;  /* 0x000000308700780c */ /* 0x000fe40007724270 */
[----:B------:R-:W-:Y:S02]  /*8d20*/  LOP3.LUT P6, RZ, R16, 0x10000, RZ, 0xc0, !PT ;  /* 0x0001000010ff7812 */ /* 0x000fe400078cc0ff */
        /* <DEDUP_REMOVED lines=22> */
[----:B------:R-:W-:Y:S01]  /*8e90*/  ISETP.GT.AND P2, PT, R135, 0x89, !P2 ;  /* 0x000000898700780c */ /* 0x000fe20005744270 */
[----:B------:R-:W0:Y:S01]  /*8ea0*/  SHFL.BFLY PT, R9, R56, 0x2, 0x1f ;  /* 0x0c401f0038097f89 */ /* 0x000e2200000e0000 */
[----:B------:R-:W-:Y:S02]  /*8eb0*/  FSEL R119, R119, -INF , !P1 ;  /* 0xff80000077777808 */ /* 0x000fe40004800000 */
[----:B------:R-:W-:-:S02]  /*8ec0*/  LOP3.LUT P1, RZ, R16, 0x800000, RZ, 0xc0, !PT ;  /* 0x0080000010ff7812 */ /* 0x000fc4000782c0ff */
[C---:B------:R-:W-:Y:S02]  /*8ed0*/  ISETP.LT.OR P2, PT, R136.reuse, 0x8a, P2 ;  /* 0x0000008a8800780c */ /* 0x040fe40001741670 */
[C---:B------:R-:W-:Y:S02]  /*8ee0*/  ISETP.GT.AND P1, PT, R135.reuse, 0x40, !P1 ;  /* 0x000000408700780c */ /* 0x040fe40004f24270 */
[----:B------:R-:W-:Y:S02]  /*8ef0*/  ISETP.GT.AND P3, PT, R135, 0x90, !P3 ;  /* 0x000000908700780c */ /* 0x000fe40005f64270 */
[----:B------:R-:W-:Y:S02]  /*8f00*/  ISETP.LT.OR P1, PT, R136, 0x41, P1 ;  /* 0x000000418800780c */ /* 0x000fe40000f21670 */
[----:B------:R-:W-:Y:S02]  /*8f10*/  FSEL R61, R61, -INF , !P2 ;  /* 0xff8000003d3d7808 */ /* 0x000fe40005000000 */
[----:B------:R-:W-:-:S02]  /*8f20*/  FSEL R90, R90, -INF , !P1 ;  /* 0xff8000005a5a7808 */ /* 0x000fc40004800000 */
[----:B------:R-:W-:Y:S02]  /*8f30*/  LOP3.LUT P1, RZ, R16, 0x400000, RZ, 0xc0, !PT ;  /* 0x0040000010ff7812 */ /* 0x000fe4000782c0ff */
[C---:B------:R-:W-:Y:S02]  /*8f40*/  ISETP.LT.OR P3, PT, R136.reuse, 0x91, P3 ;  /* 0x000000918800780c */ /* 0x040fe40001f61670 */
[C---:B------:R-:W-:Y:S02]  /*8f50*/  ISETP.GT.AND P1, PT, R135.reuse, 0x41, !P1 ;  /* 0x000000418700780c */ /* 0x040fe40004f24270 */
[----:B------:R-:W-:Y:S02]  /*8f60*/  ISETP.GT.AND P4, PT, R135, 0x91, !P4 ;  /* 0x000000918700780c */ /* 0x000fe40006784270 */
[----:B------:R-:W-:Y:S02]  /*8f70*/  ISETP.LT.OR P1, PT, R136, 0x42, P1 ;  /* 0x000000428800780c */ /* 0x000fe40000f21670 */
[----:B0-----:R-:W-:-:S02]  /*8f80*/  FMNMX.FTZ R57, R56, R9, !PT ;  /* 0x0000000938397209 */ /* 0x001fc40007810000 */
[----:B------:R-:W-:Y:S02]  /*8f90*/  FSEL R91, R91, -INF , !P1 ;  /* 0xff8000005b5b7808 */ /* 0x000fe40004800000 */
[----:B------:R-:W-:Y:S01]  /*8fa0*/  LOP3.LUT P1, RZ, R16, 0x200000, RZ, 0xc0, !PT ;  /* 0x0020000010ff7812 */ /* 0x000fe2000782c0ff */
[----:B------:R-:W0:Y:S01]  /*8fb0*/  SHFL.BFLY PT, R70, R57, 0x1, 0x1f ;  /* 0x0c201f0039467f89 */ /* 0x000e2200000e0000 */
[----:B------:R-:W-:Y:S02]  /*8fc0*/  FSEL R62, R62, -INF , !P3 ;  /* 0xff8000003e3e7808 */ /* 0x000fe40005800000 */
[C---:B------:R-:W-:Y:S02]  /*8fd0*/  ISETP.GT.AND P1, PT, R135.reuse, 0x48, !P1 ;  /* 0x000000488700780c */ /* 0x040fe40004f24270 */
[----:B------:R-:W-:Y:S02]  /*8fe0*/  ISETP.GT.AND P5, PT, R135, 0x98, !P5 ;  /* 0x000000988700780c */ /* 0x000fe40006fa4270 */
[----:B------:R-:W-:-:S02]  /*8ff0*/  ISETP.LT.OR P1, PT, R136, 0x49, P1 ;  /* 0x000000498800780c */ /* 0x000fc40000f21670 */
[----:B------:R-:W-:Y:S02]  /*9000*/  ISETP.LT.OR P4, PT, R136, 0x92, P4 ;  /* 0x000000928800780c */ /* 0x000fe40002781670 */
[----:B------:R-:W-:Y:S02]  /*9010*/  FSEL R94, R94, -INF , !P1 ;  /* 0xff8000005e5e7808 */ /* 0x000fe40004800000 */
[----:B------:R-:W-:Y:S02]  /*9020*/  LOP3.LUT P1, RZ, R16, 0x100000, RZ, 0xc0, !PT ;  /* 0x0010000010ff7812 */ /* 0x000fe4000782c0ff */
[----:B------:R-:W-:Y:S02]  /*9030*/  ISETP.LT.OR P5, PT, R136, 0x99, P5 ;  /* 0x000000998800780c */ /* 0x000fe40002fa1670 */
[----:B------:R-:W-:Y:S02]  /*9040*/  ISETP.GT.AND P1, PT, R135, 0x49, !P1 ;  /* 0x000000498700780c */ /* 0x000fe40004f24270 */
[----:B------:R-:W-:-:S02]  /*9050*/  FSEL R66, R66, -INF , !P5 ;  /* 0xff80000042427808 */ /* 0x000fc40006800000 */
[----:B------:R-:W-:Y:S02]  /*9060*/  ISETP.LT.OR P1, PT, R136, 0x4a, P1 ;  /* 0x0000004a8800780c */ /* 0x000fe40000f21670 */
[----:B0-----:R-:W-:Y:S02]  /*9070*/  FMNMX.FTZ R9, R57, R70, !PT ;  /* 0x0000004639097209 */ /* 0x001fe40007810000 */
        /* <DEDUP_REMOVED lines=61> */
[C---:B------:R-:W-:Y:S02]  /*9450*/  ISETP.GT.AND P1, PT, R135.reuse, RZ, !P6 ;  /* 0x000000ff8700720c */ /* 0x040fe40007724270 */
[----:B------:R-:W-:Y:S02]  /*9460*/  LOP3.LUT P6, RZ, R2, 0x4, RZ, 0xc0, !PT ;  /* 0x0000000402ff7812 */ /* 0x000fe400078cc0ff */
[----:B------:R-:W-:Y:S02]  /*9470*/  ISETP.LT.OR P1, PT, R136, 0x1, P1 ;  /* 0x000000018800780c */ /* 0x000fe40000f21670 */
[----:B------:R-:W-:Y:S02]  /*9480*/  ISETP.GT.AND P2, PT, R135, 0x99, !P6 ;  /* 0x000000998700780c */ /* 0x000fe40007744270 */
[----:B------:R-:W-:Y:S01]  /*9490*/  FSEL R70, R11, -INF , !P1 ;  /* 0xff8000000b467808 */ /* 0x000fe20004800000 */
[----:B------:R-:W-:-:S01]  /*94a0*/  FFMA.FTZ R11, R9, R132, -8 ;  /* 0xc1000000090b7423 */ /* 0x000fc20000010084 */
[----:B------:R-:W-:-:S02]  /*94b0*/  FSETP.NEU.FTZ.AND P1, PT, R9, -INF , PT ;  /* 0xff8000000900780b */ /* 0x000fc40003f3d000 */
[----:B------:R-:W-:Y:S02]  /*94c0*/  FMNMX.FTZ R71, R70, R7, !PT ;  /* 0x0000000746477209 */ /* 0x000fe40007810000 */
[----:B------:R-:W-:Y:S02]  /*94d0*/  FSEL R56, R11, RZ, P1 ;  /* 0x000000ff0b387208 */ /* 0x000fe40000800000 */
[----:B------:R-:W-:Y:S02]  /*94e0*/  FMNMX.FTZ R132, R12, R71, !PT ;  /* 0x000000470c847209 */ /* 0x000fe40007810000 */
[----:B------:R-:W-:Y:S01]  /*94f0*/  ISETP.LT.OR P2, PT, R136, 0x9a, P2 ;  /* 0x0000009a8800780c */ /* 0x000fe20001741670 */
        /* <DEDUP_REMOVED lines=22> */
[--C-:B0-----:R-:W-:Y:S01]  /*9660*/  FFMA.FTZ R123, R76, UR20, -R56.reuse ;  /* 0x000000144c7b7c23 */ /* 0x101fe20008010838 */
[----:B------:R-:W-:Y:S01]  /*9670*/  FSEL R76, R63, -INF , !P4 ;  /* 0xff8000003f4c7808 */ /* 0x000fe20006000000 */
[----:B------:R-:W-:Y:S01]  /*9680*/  MUFU.EX2 R105, R134 ;  /* 0x0000008600697308 */ /* 0x000fe20000000800 */
[----:B------:R-:W-:Y:S01]  /*9690*/  FMNMX.FTZ R112, R106, R109, !PT ;  /* 0x0000006d6a707209 */ /* 0x000fe20007810000 */
[--C-:B------:R-:W-:Y:S01]  /*96a0*/  FFMA.FTZ R88, R88, UR20, -R56.reuse ;  /* 0x0000001458587c23 */ /* 0x100fe20008010838 */
[----:B------:R-:W-:-:S01]  /*96b0*/  FFMA.FTZ R89, R89, UR20, -R56 ;  /* 0x0000001459597c23 */ /* 0x000fc20008010838 */
[--C-:B------:R-:W-:Y:S01]  /*96c0*/  FFMA.FTZ R92, R92, UR20, -R56.reuse ;  /* 0x000000145c5c7c23 */ /* 0x100fe20008010838 */
[----:B------:R-:W-:Y:S01]  /*96d0*/  FMNMX.FTZ R109, R107, R112, !PT ;  /* 0x000000706b6d7209 */ /* 0x000fe20007810000 */
[--C-:B------:R-:W-:Y:S01]  /*96e0*/  FFMA.FTZ R93, R93, UR20, -R56.reuse ;  /* 0x000000145d5d7c23 */ /* 0x100fe20008010838 */
[----:B------:R-:W-:-:S01]  /*96f0*/  FFMA.FTZ R128, R128, UR20, -R56 ;  /* 0x0000001480807c23 */ /* 0x000fc20008010838 */
        /* <DEDUP_REMOVED lines=15> */
[----:B------:R1:W-:Y:S01]  /*97f0*/  MUFU.EX2 R116, R117 ;  /* 0x0000007500747308 */ /* 0x0003e20000000800 */
[----:B------:R-:W-:-:S01]  /*9800*/  FFMA.FTZ R64, R64, UR20, -R56 ;  /* 0x0000001440407c23 */ /* 0x000fc20008010838 */
[----:B------:R-:W-:Y:S01]  /*9810*/  FMNMX.FTZ R132, R118, R113, !PT ;  /* 0x0000007176847209 */ /* 0x000fe20007810000 */
[----:B------:R-:W-:-:S01]  /*9820*/  FFMA.FTZ R65, R65, UR20, -R56 ;  /* 0x0000001441417c23 */ /* 0x000fc20008010838 */
[----:B0-----:R-:W-:-:S02]  /*9830*/  FFMA.FTZ R123, R133, UR20, -R56 ;  /* 0x00000014857b7c23 */ /* 0x001fc40008010838 */
[----:B------:R-:W-:Y:S02]  /*9840*/  FMNMX.FTZ R113, R119, R132, !PT ;  /* 0x0000008477717209 */ /* 0x000fe40007810000 */
[----:B------:R-:W-:Y:S02]  /*9850*/  MUFU.EX2 R11, R11 ;  /* 0x0000000b000b7308 */ /* 0x000fe40000000800 */
[----:B------:R-:W-:-:S04]  /*9860*/  FMNMX.FTZ R132, R90, R113, !PT ;  /* 0x000000715a847209 */ /* 0x000fc80007810000 */
        /* <DEDUP_REMOVED lines=8> */
[----:B------:R-:W-:Y:S01]  /*98f0*/  FMNMX.FTZ R132, R98, R113, !PT ;  /* 0x0000007162847209 */ /* 0x000fe20007810000 */
[--C-:B------:R-:W-:Y:S01]  /*9900*/  FFMA.FTZ R113, R127, UR20, -R56.reuse ;  /* 0x000000147f717c23 */ /* 0x100fe20008010838 */
[----:B------:R-:W-:-:S01]  /*9910*/  FFMA.FTZ R127, R77, UR20, -R56 ;  /* 0x000000144d7f7c23 */ /* 0x000fc20008010838 */
[----:B------:R-:W-:Y:S02]  /*9920*/  FSEL R77, R68, -INF , !P2 ;  /* 0xff800000444d7808 */ /* 0x000fe40005000000 */
[----:B-1----:R-:W-:Y:S01]  /*9930*/  FMNMX.FTZ R117, R99, R132, !PT ;  /* 0x0000008463757209 */ /* 0x002fe20007810000 */
[----:B------:R0:W-:Y:S03]  /*9940*/  MUFU.EX2 R68, R127 ;  /* 0x0000007f00447308 */ /* 0x0001e60000000800 */
[----:B------:R-:W-:-:S04]  /*9950*/  FMNMX.FTZ R132, R72, R117, !PT ;  /* 0x0000007548847209 */ /* 0x000fc80007810000 */
[----:B------:R-:W-:Y:S01]  /*9960*/  FMNMX.FTZ R117, R73, R132, !PT ;  /* 0x0000008449757209 */ /* 0x000fe20007810000 */
[----:B------:R-:W-:Y:S03]  /*9970*/  MUFU.EX2 R21, R21 ;  /* 0x0000001500157308 */ /* 0x000fe60000000800 */
        /* <DEDUP_REMOVED lines=20> */
[----:B------:R-:W-:-:S01]  /*9ac0*/  FFMA.FTZ R132, R129, UR20, -R56 ;  /* 0x0000001481847c23 */ /* 0x000fc20008010838 */
[----:B------:R-:W-:Y:S01]  /*9ad0*/  FFMA.FTZ R129, R69, UR20, -R56 ;  /* 0x0000001445817c23 */ /* 0x000fe20008010838 */
[----:B------:R-:W-:Y:S01]  /*9ae0*/  FSEL R69, R9, RZ, P1 ;  /* 0x000000ff09457208 */ /* 0x000fe20000800000 */
[----:B------:R-:W-:Y:S01]  /*9af0*/  MUFU.EX2 R112, R137 ;  /* 0x0000008900707308 */ /* 0x000fe20000000800 */
[----:B------:R-:W1:Y:S03]  /*9b00*/  SHFL.BFLY PT, R134, R117, 0x2, 0x1f ;  /* 0x0c401f0075867f89 */ /* 0x000e6600000e0000 */
[----:B------:R-:W-:-:S04]  /*9b10*/  FADD.FTZ R69, -R69, R6 ;  /* 0x0000000645457221 */ /* 0x000fc80000010100 */
[----:B------:R-:W-:Y:S01]  /*9b20*/  FMUL.FTZ R6, R69, UR20 ;  /* 0x0000001445067c20 */ /* 0x000fe20008410000 */
[----:B------:R-:W-:Y:S08]  /*9b30*/  MUFU.EX2 R109, R109 ;  /* 0x0000006d006d7308 */ /* 0x000ff00000000800 */
[----:B------:R-:W2:Y:S01]  /*9b40*/  MUFU.EX2 R6, R6 ;  /* 0x0000000600067308 */ /* 0x000ea20000000800 */
[----:B-1----:R-:W-:Y:S01]  /*9b50*/  FMNMX.FTZ R134, R117, R134, !PT ;  /* 0x0000008675867209 */ /* 0x002fe20007810000 */
[--C-:B------:R-:W-:Y:S01]  /*9b60*/  FFMA.FTZ R117, R130, UR20, -R56.reuse ;  /* 0x0000001482757c23 */ /* 0x100fe20008010838 */
[----:B------:R-:W-:-:S05]  /*9b70*/  FFMA.FTZ R130, R131, UR20, -R56 ;  /* 0x0000001483827c23 */ /* 0x000fca0008010838 */
[----:B------:R-:W-:Y:S01]  /*9b80*/  MUFU.EX2 R88, R88 ;  /* 0x0000005800587308 */ /* 0x000fe20000000800 */
[----:B0-----:R-:W0:Y:S07]  /*9b90*/  SHFL.BFLY PT, R127, R134, 0x1, 0x1f ;  /* 0x0c201f00867f7f89 */ /* 0x001e2e00000e0000 */
[----:B------:R-:W-:Y:S08]  /*9ba0*/  MUFU.EX2 R89, R89 ;  /* 0x0000005900597308 */ /* 0x000ff00000000800 */
[----:B------:R-:W-:Y:S08]  /*9bb0*/  MUFU.EX2 R92, R92 ;  /* 0x0000005c005c7308 */ /* 0x000ff00000000800 */
[----:B------:R-:W-:Y:S01]  /*9bc0*/  MUFU.EX2 R93, R93 ;  /* 0x0000005d005d7308 */ /* 0x000fe20000000800 */
[----:B0-----:R-:W-:Y:S01]  /*9bd0*/  FMNMX.FTZ R56, R134, R127, !PT ;  /* 0x0000007f86387209 */ /* 0x001fe20007810000 */
[----:B------:R-:W-:-:S03]  /*9be0*/  IMAD.U32 R127, RZ, RZ, UR20 ;  /* 0x00000014ff7f7e24 */ /* 0x000fc6000f8e00ff */
[C---:B------:R-:W-:Y:S01]  /*9bf0*/  FSETP.NEU.FTZ.AND P1, PT, R56.reuse, -INF , PT ;  /* 0xff8000003800780b */ /* 0x040fe20003f3d000 */
[----:B------:R-:W-:-:S02]  /*9c00*/  FFMA.FTZ R127, R56, R127, -8 ;  /* 0xc1000000387f7423 */ /* 0x000fc4000001007f */
[----:B------:R2:W-:Y:S03]  /*9c10*/  MUFU.EX2 R134, R129 ;  /* 0x0000008100867308 */ /* 0x0005e60000000800 */
[----:B------:R-:W-:-:S05]  /*9c20*/  FSEL R69, R127, RZ, P1 ;  /* 0x000000ff7f457208 */ /* 0x000fca0000800000 */
        /* <DEDUP_REMOVED lines=8> */
[----:B------:R-:W-:Y:S01]  /*9cb0*/  FSEL R126, R56, RZ, P1 ;  /* 0x000000ff387e7208 */ /* 0x000fe20000800000 */
[----:B------:R-:W-:-:S01]  /*9cc0*/  FFMA.FTZ R70, R70, UR20, -R69 ;  /* 0x0000001446467c23 */ /* 0x000fc20008010845 */
[----:B------:R-:W-:Y:S01]  /*9cd0*/  MUFU.EX2 R127, R127 ;  /* 0x0000007f007f7308 */ /* 0x000fe20000000800 */
[----:B--2---:R-:W-:-:S01]  /*9ce0*/  FFMA.FTZ R129, R6, R4, R11 ;  /* 0x0000000406817223 */ /* 0x004fc2000001000b */
[----:B------:R-:W-:Y:S01]  /*9cf0*/  FFMA.FTZ R106, R106, UR20, -R69 ;  /* 0x000000146a6a7c23 */ /* 0x000fe20008010845 */
[----:B------:R-:W-:-:S01]  /*9d00*/  FADD.FTZ R126, -R126, R7 ;  /* 0x000000077e7e7221 */ /* 0x000fc20000010100 */
[--C-:B------:R-:W-:Y:S01]  /*9d10*/  FFMA.FTZ R107, R107, UR20, -R69.reuse ;  /* 0x000000146b6b7c23 */ /* 0x100fe20008010845 */
[----:B------:R-:W-:-:S01]  /*9d20*/  FFMA.FTZ R110, R110, UR20, -R69 ;  /* 0x000000146e6e7c23 */ /* 0x000fc20008010845 */
[----:B------:R-:W-:Y:S01]  /*9d30*/  FFMA.FTZ R111, R111, UR20, -R69 ;  /* 0x000000146f6f7c23 */ /* 0x000fe20008010845 */
[----:B------:R-:W-:Y:S01]  /*9d40*/  FMUL.FTZ R7, R126, UR20 ;  /* 0x000000147e077c20 */ /* 0x000fe20008410000 */
[----:B------:R-:W-:Y:S01]  /*9d50*/  MUFU.EX2 R70, R70 ;  /* 0x0000004600467308 */ /* 0x000fe20000000800 */
[----:B------:R-:W-:-:S01]  /*9d60*/  FADD.FTZ R126, R10, R129 ;  /* 0x000000810a7e7221 */ /* 0x000fc20000010000 */
[--C-:B------:R-:W-:Y:S01]  /*9d70*/  FFMA.FTZ R114, R114, UR20, -R69.reuse ;  /* 0x0000001472727c23 */ /* 0x100fe20008010845 */
[----:B------:R-:W-:-:S01]  /*9d80*/  FFMA.FTZ R115, R115, UR20, -R69 ;  /* 0x0000001473737c23 */ /* 0x000fc20008010845 */
[----:B------:R-:W-:Y:S01]  /*9d90*/  FFMA.FTZ R118, R118, UR20, -R69 ;  /* 0x0000001476767c23 */ /* 0x000fe20008010845 */
[----:B------:R-:W-:-:S01]  /*9da0*/  FADD.FTZ R129, R13, R126 ;  /* 0x0000007e0d817221 */ /* 0x000fc20000010000 */
        /* <DEDUP_REMOVED lines=19> */
[----:B0-----:R-:W-:-:S01]  /*9ee0*/  FFMA.FTZ R4, R7, R3, R70 ;  /* 0x0000000307047223 */ /* 0x001fc20000010046 */
[----:B------:R-:W-:Y:S01]  /*9ef0*/  FADD.FTZ R126, R124, R129 ;  /* 0x000000817c7e7221 */ /* 0x000fe20000010000 */
[----:B------:R-:W-:-:S01]  /*9f00*/  FFMA.FTZ R75, R75, UR20, -R69 ;  /* 0x000000144b4b7c23 */ /* 0x000fc20008010845 */
[----:B------:R-:W-:Y:S01]  /*9f10*/  FFMA.FTZ R78, R78, UR20, -R69 ;  /* 0x000000144e4e7c23 */ /* 0x000fe20008010845 */
[----:B------:R-:W-:-:S01]  /*9f20*/  FADD.FTZ R3, R127, R4 ;  /* 0x000000047f037221 */ /* 0x000fc20000010000 */
        /* <DEDUP_REMOVED lines=13> */
[----:B------:R-:W-:-:S01]  /*a000*/  FFMA.FTZ R60, R60, UR20, -R69 ;  /* 0x000000143c3c7c23 */ /* 0x000fc20008010845 */
[--C-:B------:R-:W-:Y:S01]  /*a010*/  FFMA.FTZ R61, R61, UR20, -R69.reuse ;  /* 0x000000143d3d7c23 */ /* 0x100fe20008010845 */
[----:B------:R-:W-:-:S01]  /*a020*/  FFMA.FTZ R62, R62, UR20, -R69 ;  /* 0x000000143e3e7c23 */ /* 0x000fc20008010845 */
[----:B------:R-:W-:Y:S01]  /*a030*/  FADD.FTZ R129, R105, R126 ;  /* 0x0000007e69817221 */ /* 0x000fe20000010000 */
[----:B------:R-:W-:-:S01]  /*a040*/  FFMA.FTZ R66, R66, UR20, -R69 ;  /* 0x0000001442427c23 */ /* 0x000fc20008010845 */
[----:B------:R-:W2:Y:S01]  /*a050*/  MUFU.EX2 R122, R122 ;  /* 0x0000007a007a7308 */ /* 0x000ea20000000800 */
[----:B0-----:R-:W-:-:S01]  /*a060*/  FADD.FTZ R4, R20, R3 ;  /* 0x0000000314047221 */ /* 0x001fc20000010000 */
[----:B------:R-:W-:-:S04]  /*a070*/  FADD.FTZ R126, R112, R129 ;  /* 0x00000081707e7221 */ /* 0x000fc80000010000 */
[----:B------:R-:W-:Y:S02]  /*a080*/  FADD.FTZ R129, R109, R126 ;  /* 0x0000007e6d817221 */ /* 0x000fe40000010000 */
[----:B------:R-:W0:Y:S01]  /*a090*/  MUFU.EX2 R125, R125 ;  /* 0x0000007d007d7308 */ /* 0x000e220000000800 */
[----:B-1----:R-:W-:-:S01]  /*a0a0*/  FADD.FTZ R3, R121, R4 ;  /* 0x0000000479037221 */ /* 0x002fc20000010000 */
[----:B------:R-:W-:-:S06]  /*a0b0*/  FADD.FTZ R129, R116, R129 ;  /* 0x0000008174817221 */ /* 0x000fcc0000010000 */
        /* <DEDUP_REMOVED lines=19> */
[----:B--2---:R-:W-:-:S01]  /*a1f0*/  FADD.FTZ R3, R119, R4 ;  /* 0x0000000477037221 */ /* 0x004fc20000010000 */
[----:B------:R-:W-:-:S06]  /*a200*/  FADD.FTZ R4, R88, R129 ;  /* 0x0000008158047221 */ /* 0x000fcc0000010000 */
        /* <DEDUP_REMOVED lines=8> */
[----:B--2---:R-:W-:-:S01]  /*a290*/  FADD.FTZ R126, R94, R129 ;  /* 0x000000815e7e7221 */ /* 0x004fc20000010000 */
[----:B------:R-:W-:-:S06]  /*a2a0*/  FADD.FTZ R129, R113, R4 ;  /* 0x0000000471817221 */ /* 0x000fcc0000010000 */
        /* <DEDUP_REMOVED lines=21> */
[----:B-1----:R-:W-:-:S04]  /*a400*/  FADD.FTZ R4, R103, R4 ;  /* 0x0000000467047221 */ /* 0x002fc80000010000 */
[----:B------:R-:W-:-:S03]  /*a410*/  FADD.FTZ R129, R63, R4 ;  /* 0x000000043f817221 */ /* 0x000fc60000010000 */
        /* <DEDUP_REMOVED lines=8> */
[----:B--2---:R-:W-:-:S01]  /*a4a0*/  FADD.FTZ R4, R80, R129 ;  /* 0x0000008150047221 */ /* 0x004fc20000010000 */
[--C-:B------:R-:W-:Y:S01]  /*a4b0*/  FFMA.FTZ R129, R76, UR20, -R69.reuse ;  /* 0x000000144c817c23 */ /* 0x100fe20008010845 */
[----:B------:R-:W-:-:S05]  /*a4c0*/  FFMA.FTZ R69, R77, UR20, -R69 ;  /* 0x000000144d457c23 */ /* 0x000fca0008010845 */
        /* <DEDUP_REMOVED lines=40> */
[----:B------:R-:W-:Y:S01]  /*a750*/  FADD.FTZ R4, R134, R77 ;  /* 0x0000004d86047221 */ /* 0x000fe20000010000 */
[----:B--2---:R-:W-:-:S04]  /*a760*/  FADD.FTZ R76, R66, R3 ;  /* 0x00000003424c7221 */ /* 0x004fc80000010000 */
[----:B0-----:R-:W-:Y:S01]  /*a770*/  FADD.FTZ R3, R69, R76 ;  /* 0x0000004c45037221 */ /* 0x001fe20000010000 */
[----:B------:R-:W-:Y:S06]  /*a780*/  @!P0 BRA `(.L_x_856) ;  /* 0x0000000000048947 */ /* 0x000fec0003800000 */
[----:B------:R-:W-:Y:S01]  /*a790*/  BPT.TRAP 0x1 ;  /* 0x000000040000795c */ /* 0x000fe20000300000 */
.L_x_856:
[----:B------:R-:W-:Y:S01]  /*a7a0*/  UIADD3 UR6, UR11, 0x13260, URZ ;  /* 0x000132600b067890 */ /* 0x000fe2000fffe03f */
[----:B------:R-:W-:Y:S01]  /*a7b0*/  ISETP.GT.AND P1, PT, R8, UR25, PT ;  /* 0x0000001908007c0c */ /* 0x000fe2000bf24270 */
[----:B------:R-:W-:Y:S01]  /*a7c0*/  UMOV UR27, UR37 ;  /* 0x00000025001b7c82 */ /* 0x000fe20008000000 */
[----:B------:R-:W-:Y:S01]  /*a7d0*/  F2FP.SATFINITE.E4M3.F32.PACK_AB_MERGE_C R13, R14, R13, RZ ;  /* 0x0000000d0e0d723e */ /* 0x000fe200048070ff */
[----:B------:R-:W-:Y:S01]  /*a7e0*/  UPRMT UR6, UR44, 0x654, UR6 ;  /* 0x000006542c067896 */ /* 0x000fe20008000006 */
[----:B------:R-:W-:Y:S01]  /*a7f0*/  F2FP.SATFINITE.E4M3.F32.PACK_AB_MERGE_C R12, R15, R12, RZ ;  /* 0x0000000c0f0c723e */ /* 0x000fe200048070ff */
[----:B------:R-:W-:Y:S01]  /*a800*/  UMOV UR26, UR38 ;  /* 0x00000026001a7c82 */ /* 0x000fe20008000000 */
[----:B------:R-:W-:Y:S01]  /*a810*/  F2FP.SATFINITE.E4M3.F32.PACK_AB_MERGE_C R57, R124, R57, RZ ;  /* 0x000000397c39723e */ /* 0x000fe200048070ff */
[----:B------:R-:W-:Y:S01]  /*a820*/  FMUL.FTZ R24, R24, R6 ;  /* 0x0000000618187220 */ /* 0x000fe20000410000 */
[----:B------:R-:W-:Y:S01]  /*a830*/  F2FP.SATFINITE.E4M3.F32.PACK_AB_MERGE_C R122, R125, R122, RZ ;  /* 0x0000007a7d7a723e */ /* 0x000fe200048070ff */
[-C--:B------:R-:W-:Y:S01]  /*a840*/  FMUL.FTZ R25, R25, R6.reuse ;  /* 0x0000000619197220 */ /* 0x080fe20000410000 */
[----:B------:R-:W-:Y:S01]  /*a850*/  F2FP.SATFINITE.E4M3.F32.PACK_AB_MERGE_C R71, R108, R71, RZ ;  /* 0x000000476c47723e */ /* 0x000fe200048070ff */
[----:B------:R-:W-:Y:S01]  /*a860*/  FMUL.FTZ R28, R28, R6 ;  /* 0x000000061c1c7220 */ /* 0x000fe20000410000 */
[----:B------:R-:W-:Y:S01]  /*a870*/  F2FP.SATFINITE.E4M3.F32.PACK_AB_MERGE_C R110, R111, R110, RZ ;  /* 0x0000006e6f6e723e */ /* 0x000fe200048070ff */
[----:B------:R-:W-:Y:S01]  /*a880*/  SYNCS.ARRIVE.TRANS64.RED.A1T0 RZ, [UR6], RZ ;  /* 0x000000ffffff79a7 */ /* 0x000fe20008100406 */
        /* <DEDUP_REMOVED lines=65> */
[----:B------:R-:W-:Y:S01]  /*aca0*/  F2FP.SATFINITE.E4M3.F32.PACK_AB_MERGE_C R139, R129, R62, R66 ;  /* 0x0000003e818b723e */ /* 0x000fe20004807042 */
[----:B------:R-:W-:Y:S06]  /*acb0*/  @P1 BRA `(.L_x_857) ;  /* 0xffffffb400c81947 */ /* 0x000fec000383ffff */
.L_x_838:
[----:B------:R-:W0:Y:S01]  /*acc0*/  LDC R6, c[0x0][0x448] ;  /* 0x00011200ff067b82 */ /* 0x000e220000000800 */
[----:B------:R-:W-:Y:S01]  /*acd0*/  UIADD3 UR6, UR40, 0xbf, URZ ;  /* 0x000000bf28067890 */ /* 0x000fe2000fffe03f */
[----:B------:R-:W-:Y:S02]  /*ace0*/  IADD3 R7, R17, 0x1, -R58 ;  /* 0x0000000111077810 */ /* 0x000fe40007ffe83a */
[----:B------:R-:W-:Y:S02]  /*acf0*/  LOP3.LUT P1, RZ, R2, 0x8, RZ, 0xc0, !PT ;  /* 0x0000000802ff7812 */ /* 0x000fe4000782c0ff */
[----:B0-----:R-:W-:-:S13]  /*ad00*/  ISETP.NE.AND P2, PT, R6, 0x1, PT ;  /* 0x000000010600780c */ /* 0x001fda0003f45270 */
[----:B------:R-:W0:Y:S08]  /*ad10*/  @P2 LDC R6, c[0x0][0x44c] ;  /* 0x00011300ff062b82 */ /* 0x000e300000000800 */
[----:B------:R-:W1:Y:S01]  /*ad20*/  @P2 LDC R11, c[0x0][0x450] ;  /* 0x00011400ff0b2b82 */ /* 0x000e620000000800 */
[----:B0-----:R-:W-:-:S04]  /*ad30*/  @P2 IMAD.HI.U32 R10, R6, UR6, RZ ;  /* 0x00000006060a2c27 */ /* 0x001fc8000f8e00ff */
[----:B------:R-:W-:Y:S01]  /*ad40*/  IMAD.U32 R6, RZ, RZ, UR6 ;  /* 0x00000006ff067e24 */ /* 0x000fe2000f8e00ff */
[----:B-1----:R-:W-:-:S05]  /*ad50*/  @P2 SHF.R.U32.HI R6, RZ, R11, R10 ;  /* 0x0000000bff062219 */ /* 0x002fca000001160a */
[----:B------:R-:W-:-:S04]  /*ad60*/  IMAD.IADD R6, R7, 0x1, R6 ;  /* 0x0000000107067824 */ /* 0x000fc800078e0206 */
[----:B------:R-:W-:-:S05]  /*ad70*/  VIADD R7, R6, -UR22 ;  /* 0x8000001606077c36 */ /* 0x000fca0008000000 */
[----:B------:R-:W-:Y:S01]  /*ad80*/  R2UR UR11, R7 ;  /* 0x00000000070b72ca */ /* 0x000fe200000e0000 */
[----:B------:R-:W-:-:S14]  /*ad90*/  @!P1 BRA `(.L_x_858) ;  /* 0x0000000000509947 */ /* 0x000fdc0003800000 */
[----:B------:R-:W-:-:S13]  /*ada0*/  R2UR UR10, R6 ;  /* 0x00000000060a72ca */ /* 0x000fda00000e0000 */
[----:B------:R-:W-:-:S06]  /*adb0*/  UISETP.GT.AND UP0, UPT, UR10, -0x1, UPT ;  /* 0xffffffff0a00788c */ /* 0x000fcc000bf04270 */
[----:B------:R-:W-:-:S13]  /*adc0*/  PLOP3.LUT P1, PT, PT, PT, UP0, 0x80, 0x0 ;  /* 0x000000000000781c */ /* 0x000fda0003f2f008 */
[----:B------:R-:W-:Y:S05]  /*add0*/  @P1 BRA `(.L_x_859) ;  /* 0x0000000000201947 */ /* 0x000fea0003800000 */
[----:B------:R-:W-:Y:S01]  /*ade0*/  ULDC UR12, c[0x0][0x9e4] ;  /* 0x00027900000c7ab9 */ /* 0x000fe20000000800 */
[----:B------:R-:W-:Y:S02]  /*adf0*/  ULOP3.LUT UR10, URZ, UR10, URZ, 0x33, !UPT ;  /* 0x0000000a3f0a7292 */ /* 0x000fe4000f8e333f */
[----:B------:R-:W-:-:S11]  /*ae00*/  UISETP.NE.AND UP0, UPT, UR12, 0x1, UPT ;  /* 0x000000010c00788c */ /* 0x000fd6000bf05270 */
[----:B------:R-:W-:Y:S02]  /*ae10*/  @UP0 ULDC.64 UR14, c[0x0][0x9e8] ;  /* 0x00027a00000e0ab9 */ /* 0x000fe40000000a00 */
[----:B------:R-:W-:-:S04]  /*ae20*/  UIMAD.WIDE.U32 UR6, UR10, UR14, URZ ;  /* 0x0000000e0a0672a5 */ /* 0x000fc8000f8e003f */
[----:B------:R-:W-:-:S04]  /*ae30*/  @UP0 USHF.R.U32.HI UR10, URZ, UR15, UR7 ;  /* 0x0000000f3f0a0299 */ /* 0x000fc80008011607 */
[----:B------:R-:W-:Y:S01]  /*ae40*/  ULOP3.LUT UR10, URZ, UR10, URZ, 0x33, !UPT ;  /* 0x0000000a3f0a7292 */ /* 0x000fe2000f8e333f */
[----:B------:R-:W-:Y:S11]  /*ae50*/  BRA `(.L_x_860) ;  /* 0x0000000000147947 */ /* 0x000ff60003800000 */
.L_x_859:
[----:B------:R-:W-:Y:S02]  /*ae60*/  ULDC UR12, c[0x0][0x9e4] ;  /* 0x00027900000c7ab9 */ /* 0x000fe40000000800 */
[----:B------:R-:W-:-:S11]  /*ae70*/  UISETP.NE.AND UP0, UPT, UR12, 0x1, UPT ;  /* 0x000000010c00788c */ /* 0x000fd6000bf05270 */
[----:B------:R-:W-:Y:S02]  /*ae80*/  @UP0 ULDC.64 UR14, c[0x0][0x9e8] ;  /* 0x00027a00000e0ab9 */ /* 0x000fe40000000a00 */
[----:B------:R-:W-:-:S04]  /*ae90*/  UIMAD.WIDE.U32 UR6, UR10, UR14, URZ ;  /* 0x0000000e0a0672a5 */ /* 0x000fc8000f8e003f */
[----:B------:R-:W-:-:S12]  /*aea0*/  @UP0 USHF.R.U32.HI UR10, URZ, UR15, UR7 ;  /* 0x0000000f3f0a0299 */ /* 0x000fd80008011607 */
.L_x_860:
[----:B------:R-:W-:-:S04]  /*aeb0*/  UIMAD UR10, UR10, UR12, URZ ;  /* 0x0000000c0a0a72a4 */ /* 0x000fc8000f8e023f */
[----:B------:R-:W-:-:S04]  /*aec0*/  UISETP.LT.AND UP0, UPT, UR11, UR10, UPT ;  /* 0x0000000a0b00728c */ /* 0x000fc8000bf01270 */
[----:B------:R-:W-:-:S12]  /*aed0*/  USEL UR11, UR11, UR10, !UP0 ;  /* 0x0000000a0b0b7287 */ /* 0x000fd8000c000000 */
.L_x_858:
[----:B------:R-:W-:-:S04]  /*aee0*/  UIADD3 UR6, UR11, 0x9f, URZ ;  /* 0x0000009f0b067890 */ /* 0x000fc8000fffe03f */
[----:B------:R-:W-:-:S04]  /*aef0*/  UIMAD.WIDE UR6, UR6, 0x66666667, URZ ;  /* 0x66666667060678a5 */ /* 0x000fc8000f8e023f */
[----:B------:R-:W-:-:S04]  /*af00*/  USHF.R.U32.HI UR6, URZ, 0x1f, UR7 ;  /* 0x0000001f3f067899 */ /* 0x000fc80008011607 */
[----:B------:R-:W-:-:S04]  /*af10*/  ULEA.HI.SX32 UR6, UR7, UR6, 0x1a ;  /* 0x0000000607067291 */ /* 0x000fc8000f8fd23f */
[----:B------:R-:W-:-:S04]  /*af20*/  UISETP.LT.AND UP0, UPT, UR43, UR6, UPT ;  /* 0x000000062b00728c */ /* 0x000fc8000bf01270 */
[----:B------:R-:W-:-:S06]  /*af30*/  USEL UR22, UR43, UR6, !UP0 ;  /* 0x000000062b167287 */ /* 0x000fcc000c000000 */
[----:B------:R-:W-:-:S13]  /*af40*/  ISETP.GE.AND P1, PT, R8, UR22, PT ;  /* 0x0000001608007c0c */ /* 0x000fda000bf26270 */
[----:B------:R-:W-:Y:S05]  /*af50*/  @!P1 BRA `(.L_x_861) ;  /* 0x0000002c00209947 */ /* 0x000fea0003800000 */
[----:B------:R-:W-:Y:S01]  /*af60*/  IMAD.MOV.U32 R7, RZ, RZ, R56 ;  /* 0x000000ffff077224 */ /* 0x000fe200078e0038 */
[----:B------:R-:W-:Y:S01]  /*af70*/  UMOV UR24, UR37 ;  /* 0x0000002500187c82 */ /* 0x000fe20008000000 */
[----:B------:R-:W-:Y:S01]  /*af80*/  IMAD.MOV.U32 R6, RZ, RZ, R9 ;  /* 0x000000ffff067224 */ /* 0x000fe200078e0009 */
[----:B------:R-:W-:Y:S01]  /*af90*/  UMOV UR23, UR38 ;  /* 0x0000002600177c82 */ /* 0x000fe20008000000 */
[----:B------:R-:W-:-:S05]  /*afa0*/  ULDC UR20, c[0x0][0x988] ;  /* 0x0002620000147ab9 */ /* 0x000fca0000000800 */
.L_x_872:
[----:B------:R-:W-:-:S04]  /*afb0*/  UISETP.NE.AND UP0, UPT, UR23, 0x1, UPT ;  /* 0x000000011700788c */ /* 0x000fc8000bf05270 */
[----:B------:R-:W-:-:S04]  /*afc0*/  USEL UR37, URZ, 0x1, UP0 ;  /* 0x000000013f257887 */ /* 0x000fc80008000000 */
[----:B------:R-:W-:Y:S01]  /*afd0*/  ULOP3.LUT UR37, UR24, UR37, URZ, 0x3c, !UPT ;  /* 0x0000002518257292 */ /* 0x000fe2000f8e3c3f */
[----:B------:R-:W-:Y:S11]  /*afe0*/  @!P0 BRA `(.L_x_862) ;  /* 0x0000000000048947 */ /* 0x000ff60003800000 */
[----:B------:R-:W-:Y:S01]  /*aff0*/  BPT.TRAP 0x1 ;  /* 0x000000040000795c */ /* 0x000fe20000300000 */
.L_x_862:
        /* <DEDUP_REMOVED lines=9> */
.L_x_863:
[----:B-1----:R-:W-:Y:S05]  /*b090*/  @P1 BRA `(.L_x_864) ;  /* 0x0000000000081947 */ /* 0x002fea0003800000 */
[----:B------:R-:W1:Y:S02]  /*b0a0*/  SYNCS.PHASECHK.TRANS64.TRYWAIT P1, [UR21+0x13230], R9 ;  /* 0x01323009ff0075a7 */ /* 0x000e640008020155 */
[----:B-1----:R-:W-:Y:S05]  /*b0b0*/  @!P1 BRA `(.L_x_865) ;  /* 0x000000e8009c9947 */ /* 0x002fea0003800000 */
.L_x_864:
        /* <DEDUP_REMOVED lines=64> */
.L_x_866:
[----:B------:R-:W-:Y:S01]  /*b4c0*/  ULEA UR11, UR23, UR45, 0x3 ;  /* 0x0000002d170b7291 */ /* 0x000fe2000f8e183f */
[----:B01----:R-:W-:-:S05]  /*b4d0*/  IMAD.U32 R9, RZ, RZ, UR24 ;  /* 0x00000018ff097e24 */ /* 0x003fca000f8e00ff */
[----:B------:R-:W-:-:S04]  /*b4e0*/  SHF.L.U32 R9, R9, 0x1f, RZ ;  /* 0x0000001f09097819 */ /* 0x000fc800000006ff */
[----:B------:R0:W1:Y:S01]  /*b4f0*/  SYNCS.PHASECHK.TRANS64.TRYWAIT P1, [UR11+0x13250], R9 ;  /* 0x01325009ff0075a7 */ /* 0x000062000802014b */
[----:B------:R-:W-:Y:S05]  /*b500*/  @!P0 BRA `(.L_x_867) ;  /* 0x0000000000048947 */ /* 0x000fea0003800000 */
[----:B------:R-:W-:Y:S01]  /*b510*/  BPT.TRAP 0x1 ;  /* 0x000000040000795c */ /* 0x000fe20000300000 */
.L_x_867:
[----:B-1----:R-:W-:Y:S05]  /*b520*/  @P1 BRA `(.L_x_868) ;  /* 0x0000000000081947 */ /* 0x002fea0003800000 */
[----:B------:R-:W1:Y:S02]  /*b530*/  SYNCS.PHASECHK.TRANS64.TRYWAIT P1, [UR11+0x13250], R9 ;  /* 0x01325009ff0075a7 */ /* 0x000e64000802014b */
[----:B-1----:R-:W-:Y:S05]  /*b540*/  @!P1 BRA `(.L_x_869) ;  /* 0x000000e400909947 */ /* 0x002fea0003800000 */
.L_x_868:
        /* <DEDUP_REMOVED lines=32> */
.L_x_870:
[C---:B------:R-:W-:Y:S01]  /*b750*/  FMUL.FTZ R11, R0.reuse, R120 ;  /* 0x00000078000b7220 */ /* 0x040fe20000410000 */
[C---:B------:R-:W-:Y:S01]  /*b760*/  FMUL.FTZ R12, R0.reuse, R122 ;  /* 0x0000007a000c7220 */ /* 0x040fe20000410000 */
[C---:B-1----:R-:W-:Y:S01]  /*b770*/  FMUL.FTZ R10, R0.reuse, R121 ;  /* 0x00000079000a7220 */ /* 0x042fe20000410000 */
        /* <DEDUP_REMOVED lines=34> */
[----:B------:R-:W-:Y:S01]  /*b9a0*/  FMUL.FTZ R119, R0, R119 ;  /* 0x0000007700777220 */ /* 0x000fe20000410000 */
        /* <DEDUP_REMOVED lines=203> */
[----:B--2---:R-:W-:Y:S02]  /*c660*/  FMNMX.FTZ R130, R70, R129, !PT ;  /* 0x0000008146827209 */ /* 0x004fe40007810000 */
[----:B0-----:R-:W-:-:S05]  /*c670*/  FMNMX.FTZ R129, R69, R56, !PT ;  /* 0x0000003845817209 */ /* 0x001fca0007810000 */
[----:B------:R-:W0:Y:S01]  /*c680*/  SHFL.BFLY PT, R56, R129, 0x2, 0x1f ;  /* 0x0c401f0081387f89 */ /* 0x000e2200000e0000 */
[----:B-1----:R-:W-:-:S05]  /*c690*/  FMNMX.FTZ R130, R71, R130, !PT ;  /* 0x0000008247827209 */ /* 0x002fca0007810000 */
[----:B------:R-:W1:Y:S01]  /*c6a0*/  SHFL.BFLY PT, R9, R130, 0x2, 0x1f ;  /* 0x0c401f0082097f89 */ /* 0x000e6200000e0000 */
[----:B0-----:R-:W-:-:S05]  /*c6b0*/  FMNMX.FTZ R131, R129, R56, !PT ;  /* 0x0000003881837209 */ /* 0x001fca0007810000 */
[----:B------:R-:W0:Y:S01]  /*c6c0*/  SHFL.BFLY PT, R56, R131, 0x1, 0x1f ;  /* 0x0c201f0083387f89 */ /* 0x000e2200000e0000 */
[----:B-1----:R-:W-:-:S05]  /*c6d0*/  FMNMX.FTZ R132, R130, R9, !PT ;  /* 0x0000000982847209 */ /* 0x002fca0007810000 */
[----:B------:R-:W1:Y:S01]  /*c6e0*/  SHFL.BFLY PT, R133, R132, 0x1, 0x1f ;  /* 0x0c201f0084857f89 */ /* 0x000e6200000e0000 */
[----:B0-----:R-:W-:Y:S01]  /*c6f0*/  FMNMX.FTZ R9, R131, R56, !PT ;  /* 0x0000003883097209 */ /* 0x001fe20007810000 */
[----:B------:R-:W-:-:S04]  /*c700*/  IMAD.U32 R131, RZ, RZ, UR20 ;  /* 0x00000014ff837e24 */ /* 0x000fc8000f8e00ff */
[C---:B------:R-:W-:Y:S01]  /*c710*/  FFMA.FTZ R129, R9.reuse, R134, -8 ;  /* 0xc100000009817423 */ /* 0x040fe20000010086 */
[----:B------:R-:W-:-:S01]  /*c720*/  FADD.FTZ R6, -R9, R6 ;  /* 0x0000000609067221 */ /* 0x000fc20000010100 */
[----:B-1----:R-:W-:Y:S02]  /*c730*/  FMNMX.FTZ R56, R132, R133, !PT ;  /* 0x0000008584387209 */ /* 0x002fe40007810000 */
[----:B------:R-:W-:-:S01]  /*c740*/  FFMA.FTZ R130, R11, UR20, -R129 ;  /* 0x000000140b827c23 */ /* 0x000fc20008010881 */
[--C-:B------:R-:W-:Y:S01]  /*c750*/  FFMA.FTZ R11, R10, UR20, -R129.reuse ;  /* 0x000000140a0b7c23 */ /* 0x100fe20008010881 */
[----:B------:R-:W-:-:S01]  /*c760*/  FFMA.FTZ R10, R14, UR20, -R129 ;  /* 0x000000140e0a7c23 */ /* 0x000fc20008010881 */
[--C-:B------:R-:W-:Y:S01]  /*c770*/  FFMA.FTZ R14, R120, UR20, -R129.reuse ;  /* 0x00000014780e7c23 */ /* 0x100fe20008010881 */
[----:B------:R-:W-:-:S01]  /*c780*/  FFMA.FTZ R120, R124, UR20, -R129 ;  /* 0x000000147c787c23 */ /* 0x000fc20008010881 */
[----:B------:R-:W-:Y:S01]  /*c790*/  FMUL.FTZ R133, R6, UR20 ;  /* 0x0000001406857c20 */ /* 0x000fe20008410000 */
[----:B------:R-:W-:-:S01]  /*c7a0*/  FFMA.FTZ R124, R128, UR20, -R129 ;  /* 0x00000014807c7c23 */ /* 0x000fc20008010881 */
[C---:B------:R-:W-:Y:S01]  /*c7b0*/  FADD.FTZ R6, -R56.reuse, R7 ;  /* 0x0000000738067221 */ /* 0x040fe20000010100 */
[----:B------:R-:W-:-:S01]  /*c7c0*/  FFMA.FTZ R128, R56, R131, -8 ;  /* 0xc100000038807423 */ /* 0x000fc20000010083 */
        /* <DEDUP_REMOVED lines=34> */
[----:B------:R-:W-:Y:S01]  /*c9f0*/  FMUL.FTZ R6, R6, UR20 ;  /* 0x0000001406067c20 */ /* 0x000fe20008410000 */
[----:B------:R-:W-:-:S01]  /*ca00*/  FFMA.FTZ R129, R12, UR20, -R128 ;  /* 0x000000140c817c23 */ /* 0x000fc20008010880 */
[--C-:B------:R-:W-:Y:S01]  /*ca10*/  FFMA.FTZ R12, R13, UR20, -R128.reuse ;  /* 0x000000140d0c7c23 */ /* 0x100fe20008010880 */
        /* <DEDUP_REMOVED lines=25> */
[----:B0-----:R-:W-:-:S01]  /*cbb0*/  FFMA.FTZ R4, R7, R4, R130 ;  /* 0x0000000407047223 */ /* 0x001fc20000010082 */
        /* <DEDUP_REMOVED lines=14> */
[----:B------:R-:W2:Y:S01]  /*cca0*/  MUFU.EX2 R12, R12 ;  /* 0x0000000c000c7308 */ /* 0x000ea20000000800 */
[----:B-1----:R-:W-:-:S01]  /*ccb0*/  FFMA.FTZ R3, R6, R3, R129 ;  /* 0x0000000306037223 */ /* 0x002fc20000010081 */
[--C-:B------:R-:W-:Y:S01]  /*ccc0*/  FFMA.FTZ R66, R66, UR20, -R128.reuse ;  /* 0x0000001442427c23 */ /* 0x100fe20008010880 */
[----:B------:R-:W-:-:S01]  /*ccd0*/  FFMA.FTZ R67, R67, UR20, -R128 ;  /* 0x0000001443437c23 */ /* 0x000fc20008010880 */
[--C-:B------:R-:W-:Y:S01]  /*cce0*/  FFMA.FTZ R70, R70, UR20, -R128.reuse ;  /* 0x0000001446467c23 */ /* 0x100fe20008010880 */
[----:B------:R-:W-:-:S03]  /*ccf0*/  FFMA.FTZ R71, R71, UR20, -R128 ;  /* 0x0000001447477c23 */ /* 0x000fc60008010880 */
        /* <DEDUP_REMOVED lines=156> */
.L_x_871:
        /* <DEDUP_REMOVED lines=82> */
.L_x_861:
[----:B------:R-:W-:-:S13]  /*dbe0*/  ISETP.GE.AND P1, PT, R8, UR43, PT ;  /* 0x0000002b08007c0c */ /* 0x000fda000bf26270 */
[----:B------:R-:W-:Y:S05]  /*dbf0*/  @!P1 BRA `(.L_x_873) ;  /* 0x0000004800589947 */ /* 0x000fea0003800000 */
[----:B------:R-:W-:Y:S01]  /*dc00*/  IMAD.MOV.U32 R7, RZ, RZ, R56 ;  /* 0x000000ffff077224 */ /* 0x000fe200078e0038 */
[----:B------:R-:W-:Y:S01]  /*dc10*/  UMOV UR27, UR37 ;  /* 0x00000025001b7c82 */ /* 0x000fe20008000000 */
[----:B------:R-:W-:Y:S01]  /*dc20*/  IMAD.MOV.U32 R6, RZ, RZ, R9 ;  /* 0x000000ffff067224 */ /* 0x000fe200078e0009 */
[----:B------:R-:W-:Y:S01]  /*dc30*/  UMOV UR26, UR38 ;  /* 0x00000026001a7c82 */ /* 0x000fe20008000000 */
[----:B------:R-:W-:Y:S01]  /*dc40*/  ULDC UR21, c[0x0][0x9e4] ;  /* 0x0002790000157ab9 */ /* 0x000fe20000000800 */
[----:B------:R-:W-:Y:S01]  /*dc50*/  ULDC UR24, c[0x0][0x9dc] ;  /* 0x0002770000187ab9 */ /* 0x000fe20000000800 */
[----:B------:R-:W-:Y:S01]  /*dc60*/  ULDC UR23, c[0x0][0x288] ;  /* 0x0000a20000177ab9 */ /* 0x000fe20000000800 */
[----:B------:R-:W-:Y:S01]  /*dc70*/  ULDC UR20, c[0x0][0x988] ;  /* 0x0002620000147ab9 */ /* 0x000fe20000000800 */
[----:B------:R-:W-:-:S05]  /*dc80*/  ULDC UR22, c[0x0][0x9e0] ;  /* 0x0002780000167ab9 */ /* 0x000fca0000000800 */
.L_x_892:
[----:B------:R-:W-:-:S04]  /*dc90*/  UISETP.NE.AND UP0, UPT, UR26, 0x1, UPT ;  /* 0x000000011a00788c */ /* 0x000fc8000bf05270 */
[----:B------:R-:W-:-:S04]  /*dca0*/  USEL UR37, URZ, 0x1, UP0 ;  /* 0x000000013f257887 */ /* 0x000fc80008000000 */
[----:B------:R-:W-:Y:S01]  /*dcb0*/  ULOP3.LUT UR37, UR27, UR37, URZ, 0x3c, !UPT ;  /* 0x000000251b257292 */ /* 0x000fe2000f8e3c3f */
[----:B------:R-:W-:Y:S11]  /*dcc0*/  @!P0 BRA `(.L_x_874) ;  /* 0x0000000000048947 */ /* 0x000ff60003800000 */
[----:B------:R-:W-:Y:S01]  /*dcd0*/  BPT.TRAP 0x1 ;  /* 0x000000040000795c */ /* 0x000fe20000300000 */
.L_x_874:
        /* <DEDUP_REMOVED lines=9> */
.L_x_875:
[----:B-1----:R-:W-:Y:S05]  /*dd70*/  @P1 BRA `(.L_x_876) ;  /* 0x0000000000081947 */ /* 0x002fea0003800000 */
[----:B------:R-:W1:Y:S02]  /*dd80*/  SYNCS.PHASECHK.TRANS64.TRYWAIT P1, [UR25+0x13230], R9 ;  /* 0x01323009ff0075a7 */ /* 0x000e640008020159 */
[----:B-1----:R-:W-:Y:S05]  /*dd90*/  @!P1 BRA `(.L_x_877) ;  /* 0x000000bc00949947 */ /* 0x002fea0003800000 */
.L_x_876:
        /* <DEDUP_REMOVED lines=64> */
.L_x_878:
[----:B------:R-:W-:Y:S01]  /*e1a0*/  ULEA UR11, UR26, UR45, 0x3 ;  /* 0x0000002d1a0b7291 */ /* 0x000fe2000f8e183f */
[----:B01----:R-:W-:-:S05]  /*e1b0*/  IMAD.U32 R9, RZ, RZ, UR27 ;  /* 0x0000001bff097e24 */ /* 0x003fca000f8e00ff */
[----:B------:R-:W-:-:S04]  /*e1c0*/  SHF.L.U32 R9, R9, 0x1f, RZ ;  /* 0x0000001f09097819 */ /* 0x000fc800000006ff */
[----:B------:R0:W1:Y:S01]  /*e1d0*/  SYNCS.PHASECHK.TRANS64.TRYWAIT P1, [UR11+0x13250], R9 ;  /* 0x01325009ff0075a7 */ /* 0x000062000802014b */
[----:B------:R-:W-:Y:S05]  /*e1e0*/  @!P0 BRA `(.L_x_879) ;  /* 0x0000000000048947 */ /* 0x000fea0003800000 */
[----:B------:R-:W-:Y:S01]  /*e1f0*/  BPT.TRAP 0x1 ;  /* 0x000000040000795c */ /* 0x000fe20000300000 */
.L_x_879:
[----:B-1----:R-:W-:Y:S05]  /*e200*/  @P1 BRA `(.L_x_880) ;  /* 0x0000000000081947 */ /* 0x002fea0003800000 */
[----:B------:R-:W1:Y:S02]  /*e210*/  SYNCS.PHASECHK.TRANS64.TRYWAIT P1, [UR11+0x13250], R9 ;  /* 0x01325009ff0075a7 */ /* 0x000e64000802014b */
[----:B-1----:R-:W-:Y:S05]  /*e220*/  @!P1 BRA `(.L_x_881) ;  /* 0x000000b800889947 */ /* 0x002fea0003800000 */
.L_x_880:
        /* <DEDUP_REMOVED lines=32> */
.L_x_882:
[----:B------:R-:W2:Y:S01]  /*e430*/  LDC R136, c[0x0][0x448] ;  /* 0x00011200ff887b82 */ /* 0x000ea20000000800 */
        /* <DEDUP_REMOVED lines=22> */
[----:B------:R-:W-:Y:S01]  /*e5a0*/  VIADD R132, R19, UR40 ;  /* 0x0000002813847c36 */ /* 0x000fe20008000000 */
[----:B--2---:R-:W-:Y:S01]  /*e5b0*/  ISETP.NE.AND P2, PT, R136, 0x1, PT ;  /* 0x000000018800780c */ /* 0x004fe20003f45270 */
[C---:B------:R-:W-:Y:S01]  /*e5c0*/  FMUL.FTZ R13, R0.reuse, R124 ;  /* 0x0000007c000d7220 */ /* 0x040fe20000410000 */
[C---:B------:R-:W-:Y:S01]  /*e5d0*/  FMUL.FTZ R124, R0.reuse, R133 ;  /* 0x00000085007c7220 */ /* 0x040fe20000410000 */
[C---:B------:R-:W-:Y:S01]  /*e5e0*/  FMUL.FTZ R133, R0.reuse, R69 ;  /* 0x0000004500857220 */ /* 0x040fe20000410000 */
[----:B01----:R-:W-:Y:S01]  /*e5f0*/  FMUL.FTZ R9, R0, R120 ;  /* 0x0000007800097220 */ /* 0x003fe20000410000 */
[----:B------:R-:W-:-:S02]  /*e600*/  IMAD R69, R8, -0xa0, RZ ;  /* 0xffffff6008457824 */ /* 0x000fc400078e02ff */
[C---:B------:R-:W-:Y:S01]  /*e610*/  FMUL.FTZ R10, R0.reuse, R121 ;  /* 0x00000079000a7220 */ /* 0x040fe20000410000 */
[C---:B------:R-:W-:Y:S01]  /*e620*/  FMUL.FTZ R120, R0.reuse, R129 ;  /* 0x0000008100787220 */ /* 0x040fe20000410000 */
[C---:B------:R-:W-:Y:S01]  /*e630*/  FMUL.FTZ R11, R0.reuse, R122 ;  /* 0x0000007a000b7220 */ /* 0x040fe20000410000 */
        /* <DEDUP_REMOVED lines=35> */
[C---:B------:R-:W-:Y:S01]  /*e870*/  FMUL.FTZ R92, R0.reuse, R92 ;  /* 0x0000005c005c7220 */ /* 0x040fe20000410000 */
[----:B-1----:R-:W-:Y:S01]  /*e880*/  @P2 SHF.R.U32.HI R132, RZ, R56, R57 ;  /* 0x00000038ff842219 */ /* 0x002fe20000011639 */
[----:B------:R-:W-:Y:S02]  /*e890*/  VIADD R57, R69, 0x1 ;  /* 0x0000000145397836 */ /* 0x000fe40000000000 */
[C---:B------:R-:W-:Y:S01]  /*e8a0*/  FMUL.FTZ R93, R0.reuse, R93 ;  /* 0x0000005d005d7220 */ /* 0x040fe20000410000 */
[C---:B------:R-:W-:Y:S01]  /*e8b0*/  FMUL.FTZ R94, R0.reuse, R94 ;  /* 0x0000005e005e7220 */ /* 0x040fe20000410000 */
[C---:B------:R-:W-:Y:S01]  /*e8c0*/  FMUL.FTZ R95, R0.reuse, R95 ;  /* 0x0000005f005f7220 */ /* 0x040fe20000410000 */
[----:B------:R-:W0:Y:S01]  /*e8d0*/  SHFL.IDX PT, R136, R132, RZ, 0x1c1f ;  /* 0x001c1fff84887589 */ /* 0x000e2200000e0000 */
        /* <DEDUP_REMOVED lines=18> */
[----:B------:R-:W1:Y:S01]  /*ea00*/  MUFU.TANH R9, R9 ;  /* 0x0000000900097308 */ /* 0x000e620000002400 */
[----:B------:R-:W-:-:S02]  /*ea10*/  UPRMT UR25, UR44, 0x654, UR25 ;  /* 0x000006542c197896 */ /* 0x000fc40008000019 */
[----:B------:R-:W-:Y:S01]  /*ea20*/  ULOP3.LUT UR6, URZ, UR24, URZ, 0x33, !UPT ;  /* 0x000000183f067292 */ /* 0x000fe2000f8e333f */
[C---:B------:R-:W-:Y:S01]  /*ea30*/  IADD3 R134, R56.reuse, -UR23, R17 ;  /* 0x8000001738867c10 */ /* 0x040fe2000fffe011 */
[----:B------:R-:W-:-:S03]  /*ea40*/  VIADD R67, R56, 0xffffffff ;  /* 0xffffffff38437836 */ /* 0x000fc60000000000 */
[----:B------:R-:W2:Y:S01]  /*ea50*/  MUFU.TANH R10, R10 ;  /* 0x0000000a000a7308 */ /* 0x000ea20000002400 */
[C---:B------:R-:W-:Y:S01]  /*ea60*/  VIADD R135, R134.reuse, UR22 ;  /* 0x0000001686877c36 */ /* 0x040fe20008000000 */
[----:B------:R-:W-:Y:S01]  /*ea70*/  SYNCS.ARRIVE.TRANS64.RED.A1T0 RZ, [UR25], RZ ;  /* 0x000000ffffff79a7 */ /* 0x000fe20008100419 */
[----:B------:R-:W-:Y:S02]  /*ea80*/  VIADD R134, R134, UR6 ;  /* 0x0000000686867c36 */ /* 0x000fe40008000000 */
[--C-:B0-----:R-:W-:Y:S02]  /*ea90*/  IMAD.IADD R71, R135, 0x1, R136.reuse ;  /* 0x0000000187477824 */ /* 0x101fe400078e0288 */
[----:B------:R-:W-:Y:S01]  /*eaa0*/  IMAD.IADD R70, R134, 0x1, R136 ;  /* 0x0000000186467824 */ /* 0x000fe200078e0288 */
[----:B------:R-:W0:Y:S08]  /*eab0*/  MUFU.TANH R11, R11 ;  /* 0x0000000b000b7308 */ /* 0x000e300000002400 */
        /* <DEDUP_REMOVED lines=78> */
[----:B------:R-:W-:Y:S01]  /*efa0*/  IADD3 R136, R17, -UR23, R136 ;  /* 0x8000001711887c10 */ /* 0x000fe2000fffe088 */
        /* <DEDUP_REMOVED lines=11> */
.L_x_885:
[----:B------:R-:W-:-:S05]  /*f060*/  IMAD.U32 R138, RZ, RZ, UR21 ;  /* 0x00000015ff8a7e24 */ /* 0x000fca000f8e00ff */
[----:B------:R-:W-:-:S13]  /*f070*/  ISETP.NE.AND P1, PT, R138, 0x1, PT ;  /* 0x000000018a00780c */ /* 0x000fda0003f25270 */
[----:B------:R-:W1:Y:S02]  /*f080*/  @P1 LDC.64 R56, c[0x0][0x9e8] ;  /* 0x00027a00ff381b82 */ /* 0x000e640000000a00 */
[----:B-1----:R-:W-:-:S05]  /*f090*/  @P1 IMAD.HI.U32 R56, R136, R56, RZ ;  /* 0x0000003888381227 */ /* 0x002fca00078e00ff */
[----:B------:R-:W-:-:S07]  /*f0a0*/  @P1 SHF.R.U32.HI R136, RZ, R57, R56 ;  /* 0x00000039ff881219 */ /* 0x000fce0000011638 */
.L_x_886:
[----:B------:R-:W-:Y:S05]  /*f0b0*/  BSYNC B0 ;  /* 0x0000000000007941 */ /* 0x000fea0003800000 */
.L_x_884:
[----:B------:R-:W-:-:S05]  /*f0c0*/  IMAD R136, R136, R138, R67 ;  /* 0x0000008a88887224 */ /* 0x000fca00078e0243 */
[----:B------:R-:W-:Y:S02]  /*f0d0*/  VIADDMNMX R71, R136, R138, R71, PT ;  /* 0x0000008a88477246 */ /* 0x000fe40003800147 */
[----:B------:R-:W-:-:S07]  /*f0e0*/  VIMNMX R70, R70, R136, !PT ;  /* 0x0000008846467248 */ /* 0x000fce0007fe0100 */
.L_x_883:
[C---:B------:R-:W-:Y:S01]  /*f0f0*/  ISETP.GE.AND P2, PT, R69.reuse, 0x9, PT ;  /* 0x000000094500780c */ /* 0x040fe20003f46270 */
[----:B------:R-:W1:Y:S01]  /*f100*/  SHFL.IDX PT, R132, R132, 0x1, 0x1c1f ;  /* 0x003c1f0084847f89 */ /* 0x000e6200000e0000 */
[C---:B------:R-:W-:Y:S02]  /*f110*/  ISETP.GE.AND P1, PT, R69.reuse, 0x2, PT ;  /* 0x000000024500780c */ /* 0x040fe40003f26270 */
        /* <DEDUP_REMOVED lines=8> */
[----:B------:R-:W-:Y:S02]  /*f1a0*/  ISETP.LT.OR P2, PT, R71, 0x9, P2 ;  /* 0x000000094700780c */ /* 0x000fe40001741670 */
[----:B------:R-:W-:-:S02]  /*f1b0*/  ISETP.GE.AND P3, PT, R69, 0x11, PT ;  /* 0x000000114500780c */ /* 0x000fc40003f66270 */
[----:B------:R-:W-:Y:S01]  /*f1c0*/  LOP3.LUT R16, R16, 0xfffffffb, RZ, 0xc0, !PT ;  /* 0xfffffffb10107812 */ /* 0x000fe200078ec0ff */
[--C-:B-1----:R-:W-:Y:S01]  /*f1d0*/  IMAD.IADD R135, R135, 0x1, R132.reuse ;  /* 0x0000000187877824 */ /* 0x102fe200078e0284 */
[----:B------:R-:W-:Y:S01]  /*f1e0*/  FSEL R13, R13, -INF , !P2 ;  /* 0xff8000000d0d7808 */ /* 0x000fe20005000000 */
[----:B------:R-:W-:Y:S01]  /*f1f0*/  IMAD.IADD R134, R134, 0x1, R132 ;  /* 0x0000000186867824 */ /* 0x000fe200078e0284 */
[----:B------:R-:W-:Y:S02]  /*f200*/  ISETP.GT.AND P2, PT, R70, 0x9, !P4 ;  /* 0x000000094600780c */ /* 0x000fe40006744270 */
[----:B------:R-:W-:Y:S02]  /*f210*/  @P4 LOP3.LUT R16, R16, 0x4, RZ, 0xfc, !PT ;  /* 0x0000000410104812 */ /* 0x000fe400078efcff */
[----:B------:R-:W-:Y:S02]  /*f220*/  ISETP.LT.OR P2, PT, R71, 0xa, P2 ;  /* 0x0000000a4700780c */ /* 0x000fe40001741670 */
[----:B------:R-:W-:-:S02]  /*f230*/  LOP3.LUT R16, R16, 0xfffffff7, RZ, 0xc0, !PT ;  /* 0xfffffff710107812 */ /* 0x000fc400078ec0ff */
[----:B0-----:R-:W-:Y:S02]  /*f240*/  FSEL R14, R14, -INF , !P2 ;  /* 0xff8000000e0e7808 */ /* 0x001fe40005000000 */
        /* <DEDUP_REMOVED lines=213> */
[----:B------:R-:W-:Y:S01]  /*ffa0*/  IADD3 R9, R17, -UR23, R132 ;  /* 0x8000001711097c10 */ /* 0x000fe2000fffe084 */
        /* <DEDUP_REMOVED lines=11> */
.L_x_889:
[----:B------:R-:W-:-:S05]  /*10060*/  IMAD.U32 R70, RZ, RZ, UR21 ;  /* 0x00000015ff467e24 */ /* 0x000fca000f8e00ff */
[----:B------:R-:W-:-:S13]  /*10070*/  ISETP.NE.AND P6, PT, R70, 0x1, PT ;  /* 0x000000014600780c */ /* 0x000fda0003fc5270 */
[----:B------:R-:W0:Y:S02]  /*10080*/  @P6 LDC.64 R56, c[0x0][0x9e8] ;  /* 0x00027a00ff386b82 */ /* 0x000e240000000a00 */
[----:B0-----:R-:W-:-:S05]  /*10090*/  @P6 IMAD.HI.U32 R56, R9, R56, RZ ;  /* 0x0000003809386227 */ /* 0x001fca00078e00ff */
[----:B------:R-:W-:-:S07]  /*100a0*/  @P6 SHF.R.U32.HI R9, RZ, R57, R56 ;  /* 0x00000039ff096219 */ /* 0x000fce0000011638 */
.L_x_890:
[----:B------:R-:W-:Y:S05]  /*100b0*/  BSYNC B0 ;  /* 0x0000000000007941 */ /* 0x000fea0003800000 */
.L_x_888:
[----:B------:R-:W-:-:S05]  /*100c0*/  IMAD R9, R9, R70, R67 ;  /* 0x0000004609097224 */ /* 0x000fca00078e0243 */
[----:B------:R-:W-:Y:S02]  /*100d0*/  VIADDMNMX R135, R9, R70, R135, PT ;  /* 0x0000004609877246 */ /* 0x000fe40003800187 */
[----:B------:R-:W-:-:S07]  /*100e0*/  VIMNMX R134, R134, R9, !PT ;  /* 0x0000000986867248 */ /* 0x000fce0007fe0100 */
.L_x_887:
        /* <DEDUP_REMOVED lines=97> */
[C---:B------:R-:W-:Y:S02]  /*10700*/  ISETP.GT.AND P1, PT, R134.reuse, 0x39, !P1 ;  /* 0x000000398600780c */ /* 0x040fe40004f24270 */
        /* <DEDUP_REMOVED lines=25> */
[C---:B------:R-:W-:Y:S02]  /*108a0*/  ISETP.LT.OR P4, PT, R135.reuse, 0x92, P4 ;  /* 0x000000928700780c */ /* 0x040fe40002781670 */
        /* <DEDUP_REMOVED lines=68> */
[----:B------:R-:W-:Y:S02]  /*10cf0*/  ISETP.GT.AND P1, PT, R134, RZ, !P6 ;  /* 0x000000ff8600720c */ /* 0x000fe40007724270 */
        /* <DEDUP_REMOVED lines=21> */
[----:B------:R0:W-:Y:S01]  /*10e50*/  MUFU.EX2 R69, R123 ;  /* 0x0000007b00457308 */ /* 0x0001e20000000800 */
        /* <DEDUP_REMOVED lines=8> */
[----:B0-----:R-:W-:-:S01]  /*10ee0*/  FFMA.FTZ R123, R101, UR20, -R56 ;  /* 0x00000014657b7c23 */ /* 0x001fc20008010838 */
        /* <DEDUP_REMOVED lines=25> */
[----:B------:R-:W-:Y:S03]  /*11080*/  MUFU.EX2 R11, R11 ;  /* 0x0000000b000b7308 */ /* 0x000fe60000000800 */
[----:B------:R-:W-:-:S04]  /*11090*/  FMNMX.FTZ R132, R118, R109, !PT ;  /* 0x0000006d76847209 */ /* 0x000fc80007810000 */
[----:B------:R-:W-:Y:S01]  /*110a0*/  FMNMX.FTZ R109, R119, R132, !PT ;  /* 0x00000084776d7209 */ /* 0x000fe20007810000 */
        /* <DEDUP_REMOVED lines=13> */
[----:B------:R-:W-:Y:S01]  /*11180*/  FMNMX.FTZ R132, R72, R109, !PT ;  /* 0x0000006d48847209 */ /* 0x000fe20007810000 */
[----:B------:R-:W-:Y:S01]  /*11190*/  FFMA.FTZ R109, R127, UR20, -R56 ;  /* 0x000000147f6d7c23 */ /* 0x000fe20008010838 */
[----:B------:R-:W-:Y:S02]  /*111a0*/  FSEL R127, R9, RZ, P1 ;  /* 0x000000ff097f7208 */ /* 0x000fe40000800000 */
[----:B0-----:R-:W-:Y:S01]  /*111b0*/  FMNMX.FTZ R113, R73, R132, !PT ;  /* 0x0000008449717209 */ /* 0x001fe20007810000 */
[----:B------:R-:W-:Y:S02]  /*111c0*/  MUFU.EX2 R120, R120 ;  /* 0x0000007800787308 */ /* 0x000fe40000000800 */
[----:B------:R-:W-:-:S01]  /*111d0*/  FADD.FTZ R127, -R127, R6 ;  /* 0x000000067f7f7221 */ /* 0x000fc20000010100 */
[----:B------:R-:W-:Y:S01]  /*111e0*/  FMNMX.FTZ R132, R74, R113, !PT ;  /* 0x000000714a847209 */ /* 0x000fe20007810000 */
[----:B------:R-:W-:-:S02]  /*111f0*/  FFMA.FTZ R113, R128, UR20, -R56 ;  /* 0x0000001480717c23 */ /* 0x000fc40008010838 */
[----:B------:R-:W-:Y:S01]  /*11200*/  FMUL.FTZ R6, R127, UR20 ;  /* 0x000000147f067c20 */ /* 0x000fe20008410000 */
[----:B-1----:R-:W-:Y:S01]  /*11210*/  FMNMX.FTZ R117, R75, R132, !PT ;  /* 0x000000844b757209 */ /* 0x002fe20007810000 */
[----:B------:R-:W-:Y:S03]  /*11220*/  MUFU.EX2 R57, R57 ;  /* 0x0000003900397308 */ /* 0x000fe60000000800 */
[----:B------:R-:W-:-:S04]  /*11230*/  FMNMX.FTZ R128, R78, R117, !PT ;  /* 0x000000754e807209 */ /* 0x000fc80007810000 */
[----:B------:R-:W-:Y:S01]  /*11240*/  FMNMX.FTZ R101, R79, R128, !PT ;  /* 0x000000804f657209 */ /* 0x000fe20007810000 */
[----:B------:R-:W0:Y:S03]  /*11250*/  MUFU.EX2 R6, R6 ;  /* 0x0000000600067308 */ /* 0x000e260000000800 */
[----:B------:R-:W-:Y:S01]  /*11260*/  FMNMX.FTZ R132, R82, R101, !PT ;  /* 0x0000006552847209 */ /* 0x000fe20007810000 */
[----:B------:R-:W-:-:S03]  /*11270*/  FFMA.FTZ R101, R102, UR20, -R56 ;  /* 0x0000001466657c23 */ /* 0x000fc60008010838 */
[----:B------:R-:W-:Y:S01]  /*11280*/  FMNMX.FTZ R117, R83, R132, !PT ;  /* 0x0000008453757209 */ /* 0x000fe20007810000 */
[----:B------:R1:W-:Y:S03]  /*11290*/  MUFU.EX2 R128, R123 ;  /* 0x0000007b00807308 */ /* 0x0003e60000000800 */
[----:B------:R-:W-:Y:S01]  /*112a0*/  FMNMX.FTZ R102, R58, R117, !PT ;  /* 0x000000753a667209 */ /* 0x000fe20007810000 */
[----:B------:R-:W-:-:S03]  /*112b0*/  FFMA.FTZ R117, R103, UR20, -R56 ;  /* 0x0000001467757c23 */ /* 0x000fc60008010838 */
[----:B------:R-:W-:Y:S01]  /*112c0*/  FMNMX.FTZ R103, R59, R102, !PT ;  /* 0x000000663b677209 */ /* 0x000fe20007810000 */
[----:B------:R-:W-:Y:S01]  /*112d0*/  MUFU.EX2 R124, R124 ;  /* 0x0000007c007c7308 */ /* 0x000fe20000000800 */
[----:B-1----:R-:W-:-:S01]  /*112e0*/  FFMA.FTZ R123, R76, UR20, -R56 ;  /* 0x000000144c7b7c23 */ /* 0x002fc20008010838 */
[----:B------:R-:W-:Y:S02]  /*112f0*/  FSEL R76, R63, -INF , !P4 ;  /* 0xff8000003f4c7808 */ /* 0x000fe40006000000 */
[----:B------:R-:W-:-:S04]  /*11300*/  FMNMX.FTZ R132, R60, R103, !PT ;  /* 0x000000673c847209 */ /* 0x000fc80007810000 */
[----:B------:R-:W-:Y:S01]  /*11310*/  FMNMX.FTZ R103, R61, R132, !PT ;  /* 0x000000843d677209 */ /* 0x000fe20007810000 */
[----:B------:R1:W-:Y:S03]  /*11320*/  MUFU.EX2 R102, R117 ;  /* 0x0000007500667308 */ /* 0x0003e60000000800 */
[----:B------:R-:W-:-:S04]  /*11330*/  FMNMX.FTZ R103, R62, R103, !PT ;  /* 0x000000673e677209 */ /* 0x000fc80007810000 */
[----:B------:R-:W-:Y:S01]  /*11340*/  FMNMX.FTZ R103, R76, R103, !PT ;  /* 0x000000674c677209 */ /* 0x000fe20007810000 */
[----:B------:R-:W-:Y:S01]  /*11350*/  MUFU.EX2 R63, R123 ;  /* 0x0000007b003f7308 */ /* 0x000fe20000000800 */
[----:B-1----:R-:W-:-:S01]  /*11360*/  FFMA.FTZ R117, R77, UR20, -R56 ;  /* 0x000000144d757c23 */ /* 0x002fc20008010838 */
[----:B------:R-:W-:Y:S02]  /*11370*/  FSEL R77, R68, -INF , !P2 ;  /* 0xff800000444d7808 */ /* 0x000fe40005000000 */
[----:B------:R-:W-:-:S04]  /*11380*/  FMNMX.FTZ R132, R66, R103, !PT ;  /* 0x0000006742847209 */ /* 0x000fc80007810000 */
[----:B------:R-:W-:Y:S01]  /*11390*/  FMNMX.FTZ R132, R77, R132, !PT ;  /* 0x000000844d847209 */ /* 0x000fe20007810000 */
[----:B------:R1:W-:Y:S04]  /*113a0*/  MUFU.EX2 R68, R117 ;  /* 0x0000007500447308 */ /* 0x0003e80000000800 */
[----:B------:R-:W2:Y:S04]  /*113b0*/  SHFL.BFLY PT, R103, R132, 0x2, 0x1f ;  /* 0x0c401f0084677f89 */ /* 0x000ea800000e0000 */
[----:B------:R-:W-:Y:S01]  /*113c0*/  MUFU.EX2 R67, R67 ;  /* 0x0000004300437308 */ /* 0x000fe20000000800 */
[----:B-1----:R-:W-:-:S07]  /*113d0*/  FFMA.FTZ R117, R131, UR20, -R56 ;  /* 0x0000001483757c23 */ /* 0x002fce0008010838 */
[----:B------:R-:W-:Y:S08]  /*113e0*/  MUFU.EX2 R104, R104 ;  /* 0x0000006800687308 */ /* 0x000ff00000000800 */
[----:B------:R-:W-:Y:S01]  /*113f0*/  MUFU.EX2 R108, R108 ;  /* 0x0000006c006c7308 */ /* 0x000fe20000000800 */
[----:B--2---:R-:W-:Y:S01]  /*11400*/  FMNMX.FTZ R123, R132, R103, !PT ;  /* 0x00000067847b7209 */ /* 0x004fe20007810000 */
[----:B------:R-:W-:Y:S01]  /*11410*/  FFMA.FTZ R103, R129, UR20, -R56 ;  /* 0x0000001481677c23 */ /* 0x000fe20008010838 */
[----:B0-----:R-:W-:-:S05]  /*11420*/  FFMA.FTZ R129, R6, R4, R11 ;  /* 0x0000000406817223 */ /* 0x001fca000001000b */
[----:B------:R-:W-:Y:S01]  /*11430*/  MUFU.EX2 R71, R136 ;  /* 0x0000008800477308 */ /* 0x000fe20000000800 */
[----:B------:R-:W0:Y:S07]  /*11440*/  SHFL.BFLY PT, R132, R123, 0x1, 0x1f ;  /* 0x0c201f007b847f89 */ /* 0x000e2e00000e0000 */
[----:B------:R-:W-:Y:S08]  /*11450*/  MUFU.EX2 R105, R105 ;  /* 0x0000006900697308 */ /* 0x000ff00000000800 */
[----:B------:R-:W-:Y:S08]  /*11460*/  MUFU.EX2 R88, R88 ;  /* 0x0000005800587308 */ /* 0x000ff00000000800 */
[----:B------:R-:W-:Y:S01]  /*11470*/  MUFU.EX2 R89, R89 ;  /* 0x0000005900597308 */ /* 0x000fe20000000800 */
[----:B0-----:R-:W-:Y:S01]  /*11480*/  FMNMX.FTZ R56, R123, R132, !PT ;  /* 0x000000847b387209 */ /* 0x001fe20007810000 */
[----:B------:R-:W-:-:S03]  /*11490*/  IMAD.U32 R123, RZ, RZ, UR20 ;  /* 0x00000014ff7b7e24 */ /* 0x000fc6000f8e00ff */
[C---:B------:R-:W-:Y:S01]  /*114a0*/  FSETP.NEU.FTZ.AND P1, PT, R56.reuse, -INF , PT ;  /* 0xff8000003800780b */ /* 0x040fe20003f3d000 */
[----:B------:R-:W-:-:S02]  /*114b0*/  FFMA.FTZ R123, R56, R123, -8 ;  /* 0xc1000000387b7423 */ /* 0x000fc4000001007b */
[----:B------:R-:W-:Y:S03]  /*114c0*/  MUFU.EX2 R92, R92 ;  /* 0x0000005c005c7308 */ /* 0x000fe60000000800 */
[----:B------:R-:W-:-:S05]  /*114d0*/  FSEL R123, R123, RZ, P1 ;  /* 0x000000ff7b7b7208 */ /* 0x000fca0000800000 */
[--C-:B------:R-:W-:Y:S01]  /*114e0*/  FFMA.FTZ R127, R12, UR20, -R123.reuse ;  /* 0x000000140c7f7c23 */ /* 0x100fe2000801087b */
[----:B------:R-:W-:-:S01]  /*114f0*/  FFMA.FTZ R12, R15, UR20, -R123 ;  /* 0x000000140f0c7c23 */ /* 0x000fc2000801087b */
[--C-:B------:R-:W-:Y:S01]  /*11500*/  FFMA.FTZ R15, R20, UR20, -R123.reuse ;  /* 0x00000014140f7c23 */ /* 0x100fe2000801087b */
[----:B------:R-:W-:-:S01]  /*11510*/  FFMA.FTZ R20, R121, UR20, -R123 ;  /* 0x0000001479147c23 */ /* 0x000fc2000801087b */
[--C-:B------:R-:W-:Y:S01]  /*11520*/  FFMA.FTZ R121, R122, UR20, -R123.reuse ;  /* 0x000000147a797c23 */ /* 0x100fe2000801087b */
[----:B------:R-:W-:-:S01]  /*11530*/  FFMA.FTZ R122, R125, UR20, -R123 ;  /* 0x000000147d7a7c23 */ /* 0x000fc2000801087b */
[--C-:B------:R-:W-:Y:S01]  /*11540*/  FFMA.FTZ R125, R126, UR20, -R123.reuse ;  /* 0x000000147e7d7c23 */ /* 0x100fe2000801087b */
[----:B------:R-:W-:Y:S01]  /*11550*/  FSEL R126, R56, RZ, P1 ;  /* 0x000000ff387e7208 */ /* 0x000fe20000800000 */
[--C-:B------:R-:W-:Y:S01]  /*11560*/  FFMA.FTZ R70, R70, UR20, -R123.reuse ;  /* 0x0000001446467c23 */ /* 0x100fe2000801087b */
[----:B------:R-:W-:Y:S01]  /*11570*/  MUFU.EX2 R127, R127 ;  /* 0x0000007f007f7308 */ /* 0x000fe20000000800 */
[----:B------:R-:W-:-:S01]  /*11580*/  FFMA.FTZ R106, R106, UR20, -R123 ;  /* 0x000000146a6a7c23 */ /* 0x000fc2000801087b */
        /* <DEDUP_REMOVED lines=103> */
[----:B0-----:R-:W-:-:S04]  /*11c00*/  FADD.FTZ R3, R113, R4 ;  /* 0x0000000471037221 */ /* 0x001fc80000010000 */
[----:B------:R-:W-:-:S03]  /*11c10*/  FADD.FTZ R4, R128, R3 ;  /* 0x0000000380047221 */ /* 0x000fc60000010000 */
        /* <DEDUP_REMOVED lines=8> */
[----:B-1----:R-:W-:-:S01]  /*11ca0*/  FADD.FTZ R4, R72, R129 ;  /* 0x0000008148047221 */ /* 0x002fc20000010000 */
[----:B------:R-:W-:-:S04]  /*11cb0*/  FADD.FTZ R129, R63, R126 ;  /* 0x0000007e3f817221 */ /* 0x000fc80000010000 */
[----:B------:R-:W-:Y:S02]  /*11cc0*/  FADD.FTZ R129, R68, R129 ;  /* 0x0000008144817221 */ /* 0x000fe40000010000 */
        /* <DEDUP_REMOVED lines=8> */
[----:B------:R-:W-:-:S06]  /*11d50*/  FFMA.FTZ R129, R76, UR20, -R123 ;  /* 0x000000144c817c23 */ /* 0x000fcc000801087b */
        /* <DEDUP_REMOVED lines=42> */
[----:B0-----:R-:W-:-:S03]  /*12000*/  FADD.FTZ R4, R132, R123 ;  /* 0x0000007b84047221 */ /* 0x001fc60000010000 */
[----:B-1----:R-:W-:Y:S01]  /*12010*/  FADD.FTZ R3, R77, R76 ;  /* 0x0000004c4d037221 */ /* 0x002fe20000010000 */
[----:B------:R-:W-:Y:S06]  /*12020*/  @!P0 BRA `(.L_x_891) ;  /* 0x0000000000048947 */ /* 0x000fec0003800000 */
[----:B------:R-:W-:Y:S01]  /*12030*/  BPT.TRAP 0x1 ;  /* 0x000000040000795c */ /* 0x000fe20000300000 */
.L_x_891:
        /* <DEDUP_REMOVED lines=82> */
.L_x_873:
[----:B------:R-:W-:Y:S06]  /*12560*/  BAR.ARV 0x8, 0x200 ;  /* 0x0208000000007b1d */ /* 0x000fec0000002000 */
[----:B------:R-:W-:Y:S05]  /*12570*/  @!P0 BRA `(.L_x_893) ;  /* 0x0000000000048947 */ /* 0x000fea0003800000 */
[----:B------:R-:W-:Y:S01]  /*12580*/  BPT.TRAP 0x1 ;  /* 0x000000040000795c */ /* 0x000fe20000300000 */
.L_x_893:
[----:B------:R-:W-:Y:S01]  /*12590*/  ULEA UR14, UR38, UR45, 0x3 ;  /* 0x0000002d260e7291 */ /* 0x000fe2000f8e183f */
[----:B------:R-:W-:-:S05]  /*125a0*/  IMAD.U32 R0, RZ, RZ, UR37 ;  /* 0x00000025ff007e24 */ /* 0x000fca000f8e00ff */
[----:B------:R-:W-:-:S04]  /*125b0*/  SHF.L.U32 R0, R0, 0x1f, RZ ;  /* 0x0000001f00007819 */ /* 0x000fc800000006ff */
[----:B------:R0:W1:Y:S01]  /*125c0*/  SYNCS.PHASECHK.TRANS64.TRYWAIT P1, [UR14+0x13250], R0 ;  /* 0x01325000ff0075a7 */ /* 0x000062000802014e */
[----:B------:R-:W-:Y:S05]  /*125d0*/  @!P0 BRA `(.L_x_894) ;  /* 0x0000000000048947 */ /* 0x000fea0003800000 */
[----:B------:R-:W-:Y:S01]  /*125e0*/  BPT.TRAP 0x1 ;  /* 0x000000040000795c */ /* 0x000fe20000300000 */
.L_x_894:
[----:B-1----:R-:W-:Y:S05]  /*125f0*/  @P1 BRA `(.L_x_895) ;  /* 0x0000000000081947 */ /* 0x002fea0003800000 */
[----:B------:R-:W1:Y:S02]  /*12600*/  SYNCS.PHASECHK.TRANS64.TRYWAIT P1, [UR14+0x13250], R0 ;  /* 0x01325000ff0075a7 */ /* 0x000e64000802014e */
[----:B-1----:R-:W-:Y:S05]  /*12610*/  @!P1 BRA `(.L_x_896) ;  /* 0x0000007400a49947 */ /* 0x002fea0003800000 */
.L_x_895:
[----:B------:R-:W-:Y:S01]  /*12620*/  ULDC.64 UR4, c[0x0][0x9a0] ;  /* 0x0002680000047ab9 */ /* 0x000fe20000000a00 */
[----:B------:R-:W-:Y:S01]  /*12630*/  UIADD3 UR45, UR45, 0x1000, URZ ;  /* 0x000010002d2d7890 */ /* 0x000fe2000fffe03f */
[----:B------:R-:W-:Y:S01]  /*12640*/  WARPGROUP.ARRIVE ;  /* 0x00000000000079c5 */ /* 0x000fe20000000000 */
[----:B------:R-:W-:Y:S01]  /*12650*/  UISETP.NE.U32.AND UP0, UPT, UR4, URZ, UPT ;  /* 0x0000003f0400728c */ /* 0x000fe2000bf05070 */
[----:B-1----:R-:W-:Y:S01]  /*12660*/  IMAD.MOV.U32 R5, RZ, RZ, 0x3f800000 ;  /* 0x3f800000ff057424 */ /* 0x002fe200078e00ff */
[----:B------:R-:W-:Y:S02]  /*12670*/  USHF.R.U32.HI UR45, URZ, 0x4, UR45 ;  /* 0x000000043f2d7899 */ /* 0x000fe4000801162d */
[----:B------:R-:W-:Y:S02]  /*12680*/  UISETP.NE.AND.EX UP0, UPT, UR5, URZ, UPT, UP0 ;  /* 0x0000003f0500728c */ /* 0x000fe4000bf05300 */
[----:B------:R-:W-:-:S04]  /*12690*/  ULOP3.LUT UR45, UR45, 0x3fff, URZ, 0xc0, !UPT ;  /* 0x00003fff2d2d7892 */ /* 0x000fc8000f8ec03f */
[----:B------:R-:W-:Y:S01]  /*126a0*/  ULOP3.LUT UR45, UR45, 0x10000, URZ, 0xfc, !UPT ;  /* 0x000100002d2d7892 */ /* 0x000fe2000f8efc3f */
[----:B------:R-:W-:-:S04]  /*126b0*/  PLOP3.LUT P1, PT, PT, PT, UP0, 0x80, 0x0 ;  /* 0x000000000000781c */ /* 0x000fc80003f2f008 */
[----:B------:R-:W-:Y:S01]  /*126c0*/  @UP0 USHF.R.S32.HI UR8, URZ, 0x1f, UR41 ;  /* 0x0000001f3f080899 */ /* 0x000fe20008011429 */
[----:B------:R-:W-:Y:S01]  /*126d0*/  @UP0 ULDC.64 UR10, c[0x0][0x9c8] ;  /* 0x00027200000a0ab9 */ /* 0x000fe20000000a00 */
[----:B------:R-:W-:Y:S02]  /*126e0*/  @UP0 USHF.R.S32.HI UR9, URZ, 0x1f, UR42 ;  /* 0x0000001f3f090899 */ /* 0x000fe4000801142a */
[----:B------:R-:W-:Y:S02]  /*126f0*/  @UP0 UIMAD UR8, UR8, UR10, URZ ;  /* 0x0000000a080802a4 */ /* 0x000fe4000f8e023f */
[----:B------:R-:W-:Y:S02]  /*12700*/  @UP0 UIMAD.WIDE.U32 UR6, UR41, UR10, URZ ;  /* 0x0000000a290602a5 */ /* 0x000fe4000f8e003f */
[----:B------:R-:W-:Y:S02]  /*12710*/  UIMAD UR10, UR38, 0x280, UR45 ;  /* 0x00000280260a78a4 */ /* 0x000fe4000f8e022d */
[----:B------:R-:W-:Y:S01]  /*12720*/  @UP0 UIMAD UR8, UR41, UR11, UR8 ;  /* 0x0000000b290802a4 */ /* 0x000fe2000f8e0208 */
[----:B------:R-:W-:-:S02]  /*12730*/  @UP0 ULDC.64 UR12, c[0x0][0x9d0] ;  /* 0x00027400000c0ab9 */ /* 0x000fc40000000a00 */
[----:B------:R-:W-:Y:S01]  /*12740*/  UMOV UR11, 0xc0000010 ;  /* 0xc0000010000b7882 */ /* 0x000fe20000000000 */
[----:B------:R-:W-:Y:S02]  /*12750*/  @UP0 UIMAD UR9, UR9, UR12, URZ ;  /* 0x0000000c090902a4 */ /* 0x000fe4000f8e023f */
[----:B------:R-:W-:-:S07]  /*12760*/  @UP0 UIADD3 UR7, UR7, UR8, URZ ;  /* 0x0000000807070290 */ /* 0x000fce000fffe03f */
[----:B------:R-:W-:Y:S01]  /*12770*/  QGMMA.64x64x32.F32.E4M3.E4M3 R24, R152, gdesc[UR8], R24, gsb0 ;  /* 0x00e0000898187df3 */ /* 0x000fe20008000818 */
[----:B------:R-:W-:Y:S02]  /*12780*/  @UP0 UIMAD UR9, UR42, UR13, UR9 ;  /* 0x0000000d2a0902a4 */ /* 0x000fe4000f8e0209 */
[----:B------:R-:W-:-:S04]  /*12790*/  @UP0 UIMAD.WIDE.U32 UR6, UR42, UR12, UR6 ;  /* 0x0000000c2a0602a5 */ /* 0x000fc8000f8e0006 */
[----:B------:R-:W-:Y:S02]  /*127a0*/  @UP0 UIADD3 UR7, UR7, UR9, URZ ;  /* 0x0000000907070290 */ /* 0x000fe4000fffe03f */
[----:B------:R-:W-:-:S04]  /*127b0*/  @UP0 ULEA UR4, UP1, UR6, UR4, 0x2 ;  /* 0x0000000406040291 */ /* 0x000fc8000f82103f */
[----:B------:R-:W-:Y:S02]  /*127c0*/  @UP0 ULEA.HI.X UR5, UR6, UR5, UR7, 0x2, UP1 ;  /* 0x0000000506050291 */ /* 0x000fe400088f1407 */
[----:B------:R-:W-:-:S04]  /*127d0*/  IMAD.U32 R6, RZ, RZ, UR4 ;  /* 0x00000004ff067e24 */ /* 0x000fc8000f8e00ff */
[----:B------:R-:W-:Y:S01]  /*127e0*/  IMAD.U32 R7, RZ, RZ, UR5 ;  /* 0x00000005ff077e24 */ /* 0x000fe2000f8e00ff */
        /* <DEDUP_REMOVED lines=51> */
[----:B------:R-:W-:Y:S01]  /*12b20*/  @P2 FFMA.FTZ R3, R6, R9, R7 ;  /* 0x0000000906032223 */ /* 0x000fe20000010007 */
[----:B------:R-:W-:Y:S02]  /*12b30*/  IMAD.MOV.U32 R0, RZ, RZ, -0x800000 ;  /* 0xff800000ff007424 */ /* 0x000fe400078e00ff */
[----:B------:R-:W-:Y:S01]  /*12b40*/  @P3 FFMA.FTZ R0, R12, R56, R11 ;  /* 0x000000380c003223 */ /* 0x000fe2000001000b */
[-C--:B--2---:R-:W-:Y:S01]  /*12b50*/  FMUL.FTZ R4, R4, R5.reuse ;  /* 0x0000000504047220 */ /* 0x084fe20000410000 */
[----:B---3--:R-:W-:Y:S01]  /*12b60*/  FMUL.FTZ R6, R8, R5 ;  /* 0x0000000508067220 */ /* 0x008fe20000410000 */
[----:B------:R-:W-:-:S02]  /*12b70*/  WARPGROUP.DEPBAR.LE gsb0, 0x0 ;  /* 0x00008000000079c5 */ /* 0x000fc40000010000 */
[----:B------:R-:W-:Y:S05]  /*12b80*/  @!P0 BRA `(.L_x_897) ;  /* 0x0000000000048947 */ /* 0x000fea0003800000 */
[----:B------:R-:W-:Y:S01]  /*12b90*/  BPT.TRAP 0x1 ;  /* 0x000000040000795c */ /* 0x000fe20000300000 */
.L_x_897:
[----:B------:R-:W-:Y:S01]  /*12ba0*/  UIADD3 UR4, UR14, 0x13260, URZ ;  /* 0x000132600e047890 */ /* 0x000fe2000fffe03f */
[-C--:B------:R-:W-:Y:S01]  /*12bb0*/  FMUL.FTZ R56, R25, R4.reuse ;  /* 0x0000000419387220 */ /* 0x080fe20000410000 */
[----:B------:R-:W-:Y:S01]  /*12bc0*/  UIADD3 UR38, UR38, 0x1, URZ ;  /* 0x0000000126267890 */ /* 0x000fe2000fffe03f */
[----:B------:R-:W-:Y:S01]  /*12bd0*/  FMUL.FTZ R57, R24, R4 ;  /* 0x0000000418397220 */ /* 0x000fe20000410000 */
[----:B------:R-:W-:Y:S01]  /*12be0*/  UPRMT UR4, UR44, 0x654, UR4 ;  /* 0x000006542c047896 */ /* 0x000fe20008000004 */
[----:B------:R-:W-:Y:S01]  /*12bf0*/  FMUL.FTZ R25, R26, R6 ;  /* 0x000000061a197220 */ /* 0x000fe20000410000 */
        /* <DEDUP_REMOVED lines=8> */
[----:B------:R-:W-:Y:S01]  /*12c80*/  USEL UR4, URZ, 0x1, UP0 ;  /* 0x000000013f047887 */ /* 0x000fe20008000000 */
        /* <DEDUP_REMOVED lines=27> */
.L_x_819:
[----:B------:R-:W0:Y:S01]  /*12e40*/  S2R R7, SR_CgaCtaId ;  /* 0x0000000000077919 */ /* 0x000e220000008800 */
[----:B------:R-:W-:Y:S01]  /*12e50*/  MOV R4, 0x400 ;  /* 0x0000040000047802 */ /* 0x000fe20000000f00 */
[----:B------:R-:W-:Y:S01]  /*12e60*/  BSSY B0, `(.L_x_898) ;  /* 0x0000182000007945 */ /* 0x000fe20003800000 */
[----:B------:R-:W-:Y:S02]  /*12e70*/  BAR.SYNC.DEFER_BLOCKING 0x5, 0x200 ;  /* 0x0148000000007b1d */ /* 0x000fe40000010000 */
[----:B0-----:R-:W-:-:S05]  /*12e80*/  LEA R4, R7, R4, 0x18 ;  /* 0x0000000407047211 */ /* 0x001fca00078ec0ff */
[----:B------:R-:W0:Y:S02]  /*12e90*/  LDS R6, [R4+0x132d0] ;  /* 0x0132d00004067984 */ /* 0x000e240000000800 */
[----:B0-----:R-:W-:Y:S01]  /*12ea0*/  R2UR UR4, R6 ;  /* 0x00000000060472ca */ /* 0x001fe200000e0000 */
[----:B------:R-:W-:Y:S06]  /*12eb0*/  BAR.ARV 0x4, 0x200 ;  /* 0x0108000000007b1d */ /* 0x000fec0000002000 */
[----:B------:R-:W-:Y:S08]  /*12ec0*/  @P0 BRA `(.L_x_899) ;  /* 0x00000010000c0947 */ /* 0x000ff00003800000 */
[----:B------:R-:W0:Y:S01]  /*12ed0*/  S2R R27, SR_TID.X ;  /* 0x00000000001b7919 */ /* 0x000e220000002100 */
[----:B------:R-:W-:Y:S01]  /*12ee0*/  ULDC.64 UR6, c[0x4][0x38] ;  /* 0x01000e0000067ab9 */ /* 0x000fe20000000a00 */
[----:B------:R-:W2:Y:S04]  /*12ef0*/  LDL R35, [R1+0xc] ;  /* 0x00000c0001237983 */ /* 0x000ea80000100800 */
[----:B------:R-:W3:Y:S01]  /*12f00*/  LDL R41, [R1+0x8] ;  /* 0x0000080001297983 */ /* 0x000ee20000100800 */
[----:B------:R-:W-:Y:S01]  /*12f10*/  F2FP.BF16.F32.PACK_AB R54, R54, R5 ;  /* 0x000000053636723e */ /* 0x000fe200000010ff */
[----:B------:R-:W1:Y:S01]  /*12f20*/  S2R R33, SR_SWINHI ;  /* 0x0000000000217919 */ /* 0x000e620000002f00 */
[----:B------:R-:W4:Y:S01]  /*12f30*/  LDC R5, c[0x0][0xbe8] ;  /* 0x0002fa00ff057b82 */ /* 0x000f220000000800 */
[----:B------:R-:W-:-:S02]  /*12f40*/  F2FP.BF16.F32.PACK_AB R25, R30, R25 ;  /* 0x000000191e19723e */ /* 0x000fc400000010ff */
[----:B------:R-:W-:Y:S02]  /*12f50*/  F2FP.BF16.F32.PACK_AB R26, R31, R26 ;  /* 0x0000001a1f1a723e */ /* 0x000fe400000010ff */
[----:B------:R-:W-:Y:S02]  /*12f60*/  F2FP.BF16.F32.PACK_AB R21, R36, R21 ;  /* 0x000000152415723e */ /* 0x000fe400000010ff */
[----:B------:R-:W-:Y:S02]  /*12f70*/  F2FP.BF16.F32.PACK_AB R9, R52, R9 ;  /* 0x000000093409723e */ /* 0x000fe400000010ff */
[----:B------:R-:W-:Y:S02]  /*12f80*/  F2FP.BF16.F32.PACK_AB R10, R53, R10 ;  /* 0x0000000a350a723e */ /* 0x000fe400000010ff */
[----:B------:R-:W-:Y:S02]  /*12f90*/  F2FP.BF16.F32.PACK_AB R46, R46, R11 ;  /* 0x0000000b2e2e723e */ /* 0x000fe400000010ff */
[----:B------:R-:W-:-:S02]  /*12fa0*/  F2FP.BF16.F32.PACK_AB R20, R39, R20 ;  /* 0x000000142714723e */ /* 0x000fc400000010ff */
[----:B------:R-:W-:Y:S01]  /*12fb0*/  F2FP.BF16.F32.PACK_AB R55, R55, R8 ;  /* 0x000000083737723e */ /* 0x000fe200000010ff */
[----:B------:R-:W-:Y:S01]  /*12fc0*/  USHF.R.S32.HI UR12, URZ, 0x1f, UR42 ;  /* 0x0000001f3f0c7899 */ /* 0x000fe2000801142a */
[----:B------:R-:W-:Y:S01]  /*12fd0*/  F2FP.BF16.F32.PACK_AB R24, R37, R24 ;  /* 0x000000182518723e */ /* 0x000fe200000010ff */
[----:B------:R-:W-:Y:S01]  /*12fe0*/  ULDC.64 UR8, c[0x0][0xb90] ;  /* 0x0002e40000087ab9 */ /* 0x000fe20000000a00 */
[----:B0-----:R-:W-:Y:S01]  /*12ff0*/  IMAD.SHL.U32 R6, R27, 0x4, RZ ;  /* 0x000000041b067824 */ /* 0x001fe200078e00ff */
[----:B------:R-:W-:Y:S02]  /*13000*/  F2FP.BF16.F32.PACK_AB R13, R44, R13 ;  /* 0x0000000d2c0d723e */ /* 0x000fe400000010ff */
[----:B------:R-:W-:Y:S02]  /*13010*/  F2FP.BF16.F32.PACK_AB R14, R45, R14 ;  /* 0x0000000e2d0e723e */ /* 0x000fe400000010ff */
[----:B------:R-:W-:Y:S02]  /*13020*/  F2FP.BF16.F32.PACK_AB R15, R38, R15 ;  /* 0x0000000f260f723e */ /* 0x000fe400000010ff */
[----:B------:R-:W-:Y:S01]  /*13030*/  F2FP.BF16.F32.PACK_AB R47, R47, R12 ;  /* 0x0000000c2f2f723e */ /* 0x000fe200000010ff */
[----:B------:R-:W-:Y:S01]  /*13040*/  USHF.R.S32.HI UR13, URZ, 0x1f, UR41 ;  /* 0x0000001f3f0d7899 */ /* 0x000fe20008011429 */
[----:B------:R-:W-:Y:S01]  /*13050*/  LOP3.LUT R6, R6, 0xc, RZ, 0xc0, !PT ;  /* 0x0000000c06067812 */ /* 0x000fe200078ec0ff */
[----:B------:R-:W-:Y:S01]  /*13060*/  ULDC.64 UR10, c[0x0][0xb98] ;  /* 0x0002e600000a7ab9 */ /* 0x000fe20000000a00 */
[----:B------:R-:W-:Y:S02]  /*13070*/  BAR.SYNC.DEFER_BLOCKING 0x1, 0x180 ;  /* 0x0046000000007b1d */ /* 0x000fe40000010000 */
[----:B------:R-:W-:-:S05]  /*13080*/  IADD3 R6, P0, R6, UR6, RZ ;  /* 0x0000000606067c10 */ /* 0x000fca000ff1e0ff */
[----:B------:R-:W-:-:S05]  /*13090*/  IMAD.X R7, RZ, RZ, UR7, P0 ;  /* 0x00000007ff077e24 */ /* 0x000fca00080e06ff */
[----:B------:R0:W3:Y:S01]  /*130a0*/  LDG.E.CONSTANT R17, desc[UR48][R6.64] ;  /* 0x0000003006117981 */ /* 0x0000e2000c1e9900 */
[----:B----4-:R-:W-:Y:S02]  /*130b0*/  ISETP.NE.AND P2, PT, R5, 0x1, PT ;  /* 0x000000010500780c */ /* 0x010fe40003f45270 */
[----:B------:R-:W-:Y:S02]  /*130c0*/  F2FP.BF16.F32.PACK_AB R28, R28, R57 ;  /* 0x000000391c1c723e */ /* 0x000fe400000010ff */
[----:B------:R-:W-:Y:S02]  /*130d0*/  F2FP.BF16.F32.PACK_AB R29, R29, R56 ;  /* 0x000000381d1d723e */ /* 0x000fe400000010ff */
[----:B0-----:R-:W-:-:S04]  /*130e0*/  LOP3.LUT P0, R6, R27, 0x3, RZ, 0xc0, !PT ;  /* 0x000000031b067812 */ /* 0x001fc8000780c0ff */
[----:B------:R-:W-:-:S03]  /*130f0*/  ISETP.EQ.OR P0, PT, R6, 0x3, !P0 ;  /* 0x000000030600780c */ /* 0x000fc60004702670 */
[----:B------:R-:W0:Y:S01]  /*13100*/  @P2 LDC R42, c[0x0][0xbf0] ;  /* 0x0002fc00ff2a2b82 */ /* 0x000e220000000800 */
[----:B------:R-:W-:Y:S02]  /*13110*/  MOV R6, R4 ;  /* 0x0000000400067202 */ /* 0x000fe40000000f00 */
[----:B-1----:R-:W-:Y:S02]  /*13120*/  MOV R7, R33 ;  /* 0x0000002100077202 */ /* 0x002fe40000000f00 */
[----:B------:R-:W-:Y:S02]  /*13130*/  SEL R36, R25, R26, P0 ;  /* 0x0000001a19247207 */ /* 0x000fe40000000000 */
[----:B------:R-:W-:Y:S02]  /*13140*/  SEL R25, R26, R25, P0 ;  /* 0x000000191a197207 */ /* 0x000fe40000000000 */
[----:B------:R-:W-:Y:S01]  /*13150*/  SEL R34, R9, R10, P0 ;  /* 0x0000000a09227207 */ /* 0x000fe20000000000 */
[----:B------:R-:W1:Y:S01]  /*13160*/  @P2 LDC R26, c[0x0][0xbec] ;  /* 0x0002fb00ff1a2b82 */ /* 0x000e620000000800 */
[----:B------:R-:W-:Y:S01]  /*13170*/  SEL R31, R10, R9, P0 ;  /* 0x000000090a1f7207 */ /* 0x000fe20000000000 */
[----:B------:R-:W-:Y:S01]  /*13180*/  IMAD R9, R156, 0x40, R23 ;  /* 0x000000409c097824 */ /* 0x000fe200078e0217 */
[----:B------:R-:W-:Y:S01]  /*13190*/  SEL R32, R21, R24, P0 ;  /* 0x0000001815207207 */ /* 0x000fe20000000000 */
[----:B------:R-:W-:Y:S01]  /*131a0*/  UIMAD UR5, UR12, UR8, URZ ;  /* 0x000000080c0572a4 */ /* 0x000fe2000f8e023f */
[----:B------:R-:W-:-:S02]  /*131b0*/  SEL R21, R24, R21, P0 ;  /* 0x0000001518157207 */ /* 0x000fc40000000000 */
[----:B------:R-:W-:Y:S02]  /*131c0*/  SEL R24, R13, R14, P0 ;  /* 0x0000000e0d187207 */ /* 0x000fe40000000000 */
[----:B------:R-:W-:Y:S01]  /*131d0*/  SEL R27, R14, R13, P0 ;  /* 0x0000000d0e1b7207 */ /* 0x000fe20000000000 */
[----:B------:R-:W-:Y:S01]  /*131e0*/  UIMAD.WIDE.U32 UR6, UR42, UR8, URZ ;  /* 0x000000082a0672a5 */ /* 0x000fe2000f8e003f */
[----:B------:R-:W-:Y:S01]  /*131f0*/  SEL R38, R15, R20, P0 ;  /* 0x000000140f267207 */ /* 0x000fe20000000000 */
[----:B------:R-:W-:Y:S01]  /*13200*/  UIMAD UR5, UR42, UR9, UR5 ;  /* 0x000000092a0572a4 */ /* 0x000fe2000f8e0205 */
[----:B------:R-:W-:Y:S01]  /*13210*/  SEL R33, R20, R15, P0 ;  /* 0x0000000f14217207 */ /* 0x000fe20000000000 */
[----:B------:R-:W-:Y:S01]  /*13220*/  UIMAD UR8, UR13, UR10, URZ ;  /* 0x0000000a0d0872a4 */ /* 0x000fe2000f8e023f */
[----:B------:R-:W-:Y:S01]  /*13230*/  SEL R30, R28, R29, P0 ;  /* 0x0000001d1c1e7207 */ /* 0x000fe20000000000 */
[----:B------:R-:W-:Y:S01]  /*13240*/  UIADD3 UR7, UR7, UR5, URZ ;  /* 0x0000000507077290 */ /* 0x000fe2000fffe03f */
[----:B------:R-:W-:Y:S01]  /*13250*/  SEL R29, R29, R28, P0 ;  /* 0x0000001c1d1d7207 */ /* 0x000fe20000000000 */
[----:B------:R-:W-:Y:S01]  /*13260*/  UIMAD UR8, UR41, UR11, UR8 ;  /* 0x0000000b290872a4 */ /* 0x000fe2000f8e0208 */
[----:B------:R-:W-:Y:S01]  /*13270*/  SEL R40, R46, R47, P0 ;  /* 0x0000002f2e287207 */ /* 0x000fe20000000000 */
[----:B------:R-:W-:Y:S01]  /*13280*/  UIMAD.WIDE.U32 UR6, UR41, UR10, UR6 ;  /* 0x0000000a290672a5 */ /* 0x000fe2000f8e0006 */
[----:B------:R-:W-:Y:S01]  /*13290*/  SEL R44, R54, R55, P0 ;  /* 0x00000037362c7207 */ /* 0x000fe20000000000 */
[----:B------:R-:W-:Y:S01]  /*132a0*/  ULDC UR5, c[0x0][0xa88] ;  /* 0x0002a20000057ab9 */ /* 0x000fe20000000800 */
[----:B------:R-:W-:Y:S01]  /*132b0*/  SEL R47, R47, R46, P0 ;  /* 0x0000002e2f2f7207 */ /* 0x000fe20000000000 */
[----:B------:R-:W-:Y:S01]  /*132c0*/  ULDC.64 UR10, c[0x0][0xaf0] ;  /* 0x0002bc00000a7ab9 */ /* 0x000fe20000000a00 */
[----:B------:R-:W-:Y:S01]  /*132d0*/  SEL R55, R55, R54, P0 ;  /* 0x0000003637377207 */ /* 0x000fe20000000000 */
[----:B--2---:R-:W-:-:S03]  /*132e0*/  IMAD.WIDE R10, R35, 0x2, R6 ;  /* 0x00000002230a7825 */ /* 0x004fc600078e0206 */
[C---:B------:R-:W-:Y:S01]  /*132f0*/  IADD3 R39, P4, R10.reuse, 0x20, RZ ;  /* 0x000000200a277810 */ /* 0x040fe20007f9e0ff */
[----:B------:R-:W-:Y:S01]  /*13300*/  IMAD.WIDE R6, R9, 0x2, R6 ;  /* 0x0000000209067825 */ /* 0x000fe200078e0206 */
[C---:B------:R-:W-:Y:S02]  /*13310*/  LOP3.LUT R9, R10.reuse, 0x380, RZ, 0xc0, !PT ;  /* 0x000003800a097812 */ /* 0x040fe400078ec0ff */
[----:B------:R-:W-:Y:S02]  /*13320*/  LOP3.LUT R8, R39, 0x380, RZ, 0xc0, !PT ;  /* 0x0000038027087812 */ /* 0x000fe400078ec0ff */
[----:B------:R-:W-:Y:S02]  /*13330*/  IADD3 R37, P1, R10, 0x60, RZ ;  /* 0x000000600a257810 */ /* 0x000fe40007f3e0ff */
[----:B------:R-:W-:Y:S02]  /*13340*/  SHF.R.U64 R9, R9, 0x3, RZ ;  /* 0x0000000309097819 */ /* 0x000fe400000012ff */
[----:B------:R-:W-:-:S02]  /*13350*/  SHF.R.U64 R8, R8, 0x3, RZ ;  /* 0x0000000308087819 */ /* 0x000fc400000012ff */
[----:B------:R-:W-:Y:S02]  /*13360*/  IADD3 R35, P3, R10, 0x40, RZ ;  /* 0x000000400a237810 */ /* 0x000fe40007f7e0ff */
[----:B------:R-:W-:Y:S02]  /*13370*/  LOP3.LUT R12, R37, 0x380, RZ, 0xc0, !PT ;  /* 0x00000380250c7812 */ /* 0x000fe400078ec0ff */
[----:B------:R-:W-:Y:S02]  /*13380*/  LOP3.LUT R10, R9, R10, RZ, 0x3c, !PT ;  /* 0x0000000a090a7212 */ /* 0x000fe400078e3cff */
[----:B------:R-:W-:Y:S01]  /*13390*/  LOP3.LUT R8, R8, R39, RZ, 0x3c, !PT ;  /* 0x0000002708087212 */ /* 0x000fe200078e3cff */
[----:B------:R-:W-:Y:S01]  /*133a0*/  VIADD R39, R19, UR40 ;  /* 0x0000002813277c36 */ /* 0x000fe20008000000 */
[----:B------:R-:W-:Y:S01]  /*133b0*/  LOP3.LUT R14, R35, 0x380, RZ, 0xc0, !PT ;  /* 0x00000380230e7812 */ /* 0x000fe200078ec0ff */
[--C-:B------:R-:W-:Y:S01]  /*133c0*/  IMAD.X R13, RZ, RZ, R11.reuse, P1 ;  /* 0x000000ffff0d7224 */ /* 0x100fe200008e060b */
[----:B------:R-:W-:Y:S01]  /*133d0*/  SHF.R.U64 R12, R12, 0x3, RZ ;  /* 0x000000030c0c7819 */ /* 0x000fe200000012ff */
[--C-:B------:R-:W-:Y:S01]  /*133e0*/  IMAD.X R15, RZ, RZ, R11.reuse, P3 ;  /* 0x000000ffff0f7224 */ /* 0x100fe200018e060b */
[----:B------:R-:W-:Y:S01]  /*133f0*/  MOV R48, R10 ;  /* 0x0000000a00307202 */ /* 0x000fe20000000f00 */
[----:B------:R-:W-:Y:S01]  /*13400*/  IMAD.X R9, RZ, RZ, R11, P4 ;  /* 0x000000ffff097224 */ /* 0x000fe200020e060b */
[----:B------:R-:W-:Y:S01]  /*13410*/  SHF.R.U64 R14, R14, 0x3, RZ ;  /* 0x000000030e0e7819 */ /* 0x000fe200000012ff */
[----:B-1----:R-:W-:Y:S01]  /*13420*/  @P2 IMAD.HI.U32 R11, R39, R26, RZ ;  /* 0x0000001a270b2227 */ /* 0x002fe200078e00ff */
[----:B------:R-:W-:-:S02]  /*13430*/  LOP3.LUT R12, R12, R37, RZ, 0x3c, !PT ;  /* 0x000000250c0c7212 */ /* 0x000fc400078e3cff */
[----:B------:R-:W-:Y:S01]  /*13440*/  IADD3 R37, P4, R6, 0x1800, RZ ;  /* 0x0000180006257810 */ /* 0x000fe20007f9e0ff */
[----:B------:R-:W-:Y:S01]  /*13450*/  IMAD.MOV.U32 R10, RZ, RZ, R39 ;  /* 0x000000ffff0a7224 */ /* 0x000fe200078e0027 */
[----:B------:R-:W-:Y:S02]  /*13460*/  LOP3.LUT R14, R14, R35, RZ, 0x3c, !PT ;  /* 0x000000230e0e7212 */ /* 0x000fe400078e3cff */
[----:B------:R-:W-:Y:S02]  /*13470*/  IADD3 R35, P3, R6, 0x3000, RZ ;  /* 0x0000300006237810 */ /* 0x000fe40007f7e0ff */
[----:B0-----:R-:W-:Y:S02]  /*13480*/  @P2 SHF.R.U32.HI R10, RZ, R42, R11 ;  /* 0x0000002aff0a2219 */ /* 0x001fe4000001160b */
[----:B------:R-:W-:Y:S01]  /*13490*/  LOP3.LUT R28, R37, 0x380, RZ, 0xc0, !PT ;  /* 0x00000380251c7812 */ /* 0x000fe200078ec0ff */
[----:B------:R-:W-:Y:S01]  /*134a0*/  IMAD.U32 R42, RZ, RZ, UR8 ;  /* 0x00000008ff2a7e24 */ /* 0x000fe2000f8e00ff */
[----:B------:R-:W-:Y:S01]  /*134b0*/  LOP3.LUT R20, R35, 0x380, RZ, 0xc0, !PT ;  /* 0x0000038023147812 */ /* 0x000fe200078ec0ff */
[----:B------:R-:W-:Y:S01]  /*134c0*/  ULDC.64 UR8, c[0x0][0xae8] ;  /* 0x0002ba0000087ab9 */ /* 0x000fe20000000a00 */
[----:B------:R-:W-:Y:S01]  /*134d0*/  MOV R45, R14 ;  /* 0x0000000e002d7202 */ /* 0x000fe20000000f00 */
[----:B------:R-:W-:Y:S01]  /*134e0*/  IMAD.MOV R14, RZ, RZ, -R10 ;  /* 0x000000ffff0e7224 */ /* 0x000fe200078e0a0a */
[----:B------:R-:W-:-:S02]  /*134f0*/  MOV R43, R12 ;  /* 0x0000000c002b7202 */ /* 0x000fc40000000f00 */
[----:B------:R-:W-:Y:S02]  /*13500*/  SHF.R.S32.HI R11, RZ, 0x1f, R10 ;  /* 0x0000001fff0b7819 */ /* 0x000fe4000001140a */
[----:B------:R-:W-:Y:S02]  /*13510*/  IADD3 R10, P1, R10, UR6, RZ ;  /* 0x000000060a0a7c10 */ /* 0x000fe4000ff3e0ff */
[----:B---3--:R-:W-:Y:S02]  /*13520*/  LOP3.LUT R12, R17, 0x2, RZ, 0x3c, !PT ;  /* 0x00000002110c7812 */ /* 0x008fe400078e3cff */
[----:B------:R-:W-:Y:S02]  /*13530*/  SHF.R.U64 R28, R28, 0x3, RZ ;  /* 0x000000031c1c7819 */ /* 0x000fe400000012ff */
[----:B------:R-:W-:Y:S01]  /*13540*/  SHF.R.U64 R20, R20, 0x3, RZ ;  /* 0x0000000314147819 */ /* 0x000fe200000012ff */
[----:B------:R-:W-:Y:S01]  /*13550*/  SHFL.IDX PT, R30, R30, R17, 0x1c1f ;  /* 0x001c1f111e1e7589 */ /* 0x000fe200000e0000 */
[----:B------:R-:W-:Y:S01]  /*13560*/  IADD3.X R11, R11, UR7, R42, P1, !PT ;  /* 0x000000070b0b7c10 */ /* 0x000fe20008ffe42a */
[----:B------:R-:W-:Y:S01]  /*13570*/  IMAD R13, R5, R14, R39 ;  /* 0x0000000e050d7224 */ /* 0x000fe200078e0227 */
[----:B------:R-:W-:Y:S01]  /*13580*/  LOP3.LUT R28, R28, R37, RZ, 0x3c, !PT ;  /* 0x000000251c1c7212 */ /* 0x000fe200078e3cff */
[----:B------:R0:W-:Y:S01]  /*13590*/  SHFL.IDX PT, R26, R24, R17, 0x1c1f ;  /* 0x001c1f11181a7589 */ /* 0x0001e200000e0000 */
[----:B------:R-:W-:Y:S01]  /*135a0*/  LOP3.LUT R20, R20, R35, RZ, 0x3c, !PT ;  /* 0x0000002314147212 */ /* 0x000fe200078e3cff */
[----:B------:R-:W-:-:S02]  /*135b0*/  ULDC.64 UR6, c[0x0][0xb88] ;  /* 0x0002e20000067ab9 */ /* 0x000fc40000000a00 */
[----:B------:R-:W-:Y:S04]  /*135c0*/  SHFL.IDX PT, R36, R36, R17, 0x1c1f ;  /* 0x001c1f1124247589 */ /* 0x000fe800000e0000 */
[----:B------:R-:W-:Y:S04]  /*135d0*/  SHFL.IDX PT, R15, R38, R17, 0x1c1f ;  /* 0x001c1f11260f7589 */ /* 0x000fe800000e0000 */
[----:B------:R-:W1:Y:S04]  /*135e0*/  SHFL.IDX PT, R29, R29, R12, 0x1c1f ;  /* 0x001c1f0c1d1d7589 */ /* 0x000e6800000e0000 */
[----:B------:R-:W2:Y:S04]  /*135f0*/  SHFL.IDX PT, R27, R27, R12, 0x1c1f ;  /* 0x001c1f0c1b1b7589 */ /* 0x000ea800000e0000 */
[----:B------:R-:W3:Y:S04]  /*13600*/  SHFL.IDX PT, R25, R25, R12, 0x1c1f ;  /* 0x001c1f0c19197589 */ /* 0x000ee800000e0000 */
[----:B------:R-:W4:Y:S04]  /*13610*/  SHFL.IDX PT, R42, R33, R12, 0x1c1f ;  /* 0x001c1f0c212a7589 */ /* 0x000f2800000e0000 */
[----:B------:R-:W-:Y:S04]  /*13620*/  SHFL.IDX PT, R32, R32, R17, 0x1c1f ;  /* 0x001c1f1120207589 */ /* 0x000fe800000e0000 */
[----:B------:R-:W-:Y:S04]  /*13630*/  SHFL.IDX PT, R37, R44, R17, 0x1c1f ;  /* 0x001c1f112c257589 */ /* 0x000fe800000e0000 */
[----:B------:R-:W4:Y:S01]  /*13640*/  SHFL.IDX PT, R21, R21, R12, 0x1c1f ;  /* 0x001c1f0c15157589 */ /* 0x000f2200000e0000 */
[----:B------:R-:W-:-:S03]  /*13650*/  SHF.R.S32.HI R14, RZ, 0x1f, R13 ;  /* 0x0000001fff0e7819 */ /* 0x000fc6000001140d */
[----:B------:R-:W-:Y:S04]  /*13660*/  SHFL.IDX PT, R34, R34, R17, 0x1c1f ;  /* 0x001c1f1122227589 */ /* 0x000fe800000e0000 */
[----:B------:R1:W-:Y:S04]  /*13670*/  SHFL.IDX PT, R35, R40, R17, 0x1c1f ;  /* 0x001c1f1128237589 */ /* 0x0003e800000e0000 */
[----:B------:R-:W4:Y:S04]  /*13680*/  SHFL.IDX PT, R31, R31, R12, 0x1c1f ;  /* 0x001c1f0c1f1f7589 */ /* 0x000f2800000e0000 */
[----:B------:R2:W4:Y:S04]  /*13690*/  SHFL.IDX PT, R44, R47, R12, 0x1c1f ;  /* 0x001c1f0c2f2c7589 */ /* 0x00052800000e0000 */
[----:B------:R4:W4:Y:S01]  /*136a0*/  SHFL.IDX PT, R46, R55, R12, 0x1c1f ;  /* 0x001c1f0c372e7589 */ /* 0x00092200000e0000 */
[----:B------:R-:W-:-:S02]  /*136b0*/  IMAD R14, R14, UR6, RZ ;  /* 0x000000060e0e7c24 */ /* 0x000fc4000f8e02ff */
[----:B------:R-:W-:-:S04]  /*136c0*/  IMAD.WIDE.U32 R10, R13, UR6, R10 ;  /* 0x000000060d0a7c25 */ /* 0x000fc8000f8e000a */
[----:B------:R-:W-:Y:S01]  /*136d0*/  IMAD R13, R13, UR7, R14 ;  /* 0x000000070d0d7c24 */ /* 0x000fe2000f8e020e */
[----:B------:R-:W-:Y:S01]  /*136e0*/  ULDC.64 UR6, c[0x0][0xb50] ;  /* 0x0002d40000067ab9 */ /* 0x000fe20000000a00 */
[----:B0-----:R-:W-:Y:S01]  /*136f0*/  VIADD R24, R41, UR40 ;  /* 0x0000002829187c36 */ /* 0x001fe20008000000 */
[----:B------:R-:W-:Y:S01]  /*13700*/  LOP3.LUT P1, RZ, R157, 0x3, RZ, 0xc0, !PT ;  /* 0x000000039dff7812 */ /* 0x000fe2000782c0ff */
[----:B-1----:R-:W-:Y:S01]  /*13710*/  IMAD R17, R5, UR5, RZ ;  /* 0x0000000505117c24 */ /* 0x002fe2000f8e02ff */
[----:B------:R-:W-:Y:S01]  /*13720*/  LEA R33, P6, R10, UR6, 0x2 ;  /* 0x000000060a217c11 */ /* 0x000fe2000f8c10ff */
[----:B------:R-:W-:Y:S02]  /*13730*/  IMAD.IADD R11, R11, 0x1, R13 ;  /* 0x000000010b0b7824 */ /* 0x000fe400078e020d */
[C---:B------:R-:W-:Y:S01]  /*13740*/  VIADD R14, R24.reuse, 0x8 ;  /* 0x00000008180e7836 */ /* 0x040fe20000000000 */
[----:B--2---:R-:W-:Y:S02]  /*13750*/  MOV R47, R8 ;  /* 0x00000008002f7202 */ /* 0x004fe40000000f00 */
[----:B------:R-:W-:-:S02]  /*13760*/  ISETP.GE.OR P5, PT, R24, R17, P1 ;  /* 0x000000111800720c */ /* 0x000fc40000fa6670 */
[----:B------:R-:W-:Y:S02]  /*13770*/  LEA.HI.X R49, R10, UR7, R11, 0x2, P6 ;  /* 0x000000070a317c11 */ /* 0x000fe4000b0f140b */
[----:B------:R-:W-:Y:S02]  /*13780*/  ISETP.GE.OR P1, PT, R14, R17, P1 ;  /* 0x000000110e00720c */ /* 0x000fe40000f26670 */
[----:B------:R-:W-:Y:S02]  /*13790*/  SEL R8, R30, R29, P0 ;  /* 0x0000001d1e087207 */ /* 0x000fe40000000000 */
[----:B------:R-:W-:Y:S02]  /*137a0*/  SEL R10, R29, R30, P0 ;  /* 0x0000001e1d0a7207 */ /* 0x000fe40000000000 */
[----:B------:R-:W-:Y:S02]  /*137b0*/  SEL R24, R26, R27, P0 ;  /* 0x0000001b1a187207 */ /* 0x000fe40000000000 */
[----:B---3--:R-:W-:-:S02]  /*137c0*/  SEL R9, R36, R25, P0 ;  /* 0x0000001924097207 */ /* 0x008fc40000000000 */
[----:B------:R-:W-:Y:S02]  /*137d0*/  SEL R11, R25, R36, P0 ;  /* 0x00000024190b7207 */ /* 0x000fe40000000000 */
[----:B----4-:R-:W-:Y:S01]  /*137e0*/  SEL R13, R15, R42, P0 ;  /* 0x0000002a0f0d7207 */ /* 0x010fe20000000000 */
[----:B------:R-:W-:Y:S01]  /*137f0*/  SHFL.IDX PT, R38, R33, RZ, 0x1c1f ;  /* 0x001c1fff21267589 */ /* 0x000fe200000e0000 */
[----:B------:R-:W-:Y:S02]  /*13800*/  SEL R12, R32, R21, P0 ;  /* 0x00000015200c7207 */ /* 0x000fe40000000000 */
[----:B------:R-:W-:Y:S01]  /*13810*/  SEL R14, R21, R32, P0 ;  /* 0x00000020150e7207 */ /* 0x000fe20000000000 */
[----:B------:R0:W-:Y:S01]  /*13820*/  SHFL.IDX PT, R40, R33, 0x1, 0x1c1f ;  /* 0x003c1f0021287f89 */ /* 0x0001e200000e0000 */
[----:B------:R-:W-:Y:S02]  /*13830*/  SEL R26, R27, R26, P0 ;  /* 0x0000001a1b1a7207 */ /* 0x000fe40000000000 */
[----:B------:R-:W-:-:S02]  /*13840*/  SEL R15, R42, R15, P0 ;  /* 0x0000000f2a0f7207 */ /* 0x000fc40000000000 */
[----:B------:R-:W-:Y:S02]  /*13850*/  SEL R32, R34, R31, P0 ;  /* 0x0000001f22207207 */ /* 0x000fe40000000000 */
[----:B------:R-:W-:Y:S02]  /*13860*/  SEL R25, R35, R44, P0 ;  /* 0x0000002c23197207 */ /* 0x000fe40000000000 */
[----:B------:R-:W-:Y:S02]  /*13870*/  SEL R27, R44, R35, P0 ;  /* 0x000000232c1b7207 */ /* 0x000fe40000000000 */
[----:B------:R-:W-:Y:S02]  /*13880*/  SEL R34, R31, R34, P0 ;  /* 0x000000221f227207 */ /* 0x000fe40000000000 */
[----:B0-----:R-:W-:Y:S02]  /*13890*/  SEL R33, R37, R46, P0 ;  /* 0x0000002e25217207 */ /* 0x001fe40000000000 */
[----:B------:R-:W-:Y:S01]  /*138a0*/  SEL R35, R46, R37, P0 ;  /* 0x000000252e237207 */ /* 0x000fe20000000000 */
[----:B------:R-:W-:Y:S04]  /*138b0*/  STSM.16.M88.4 [R48], R8 ;  /* 0x0000000830007844 */ /* 0x000fe80000000200 */
[----:B------:R-:W-:Y:S04]  /*138c0*/  STSM.16.M88.4 [R47], R12 ;  /* 0x0000000c2f007844 */ /* 0x000fe80000000200 */
[----:B------:R-:W-:Y:S04]  /*138d0*/  STSM.16.M88.4 [R45], R24 ;  /* 0x000000182d007844 */ /* 0x000fe80000000200 */
[----:B------:R-:W-:Y:S04]  /*138e0*/  STSM.16.M88.4 [R43], R32 ;  /* 0x000000202b007844 */ /* 0x000fe80000000200 */
[----:B------:R-:W0:Y:S01]  /*138f0*/  SHFL.IDX PT, R39, R49, RZ, 0x1c1f ;  /* 0x001c1fff31277589 */ /* 0x000e2200000e0000 */
[----:B------:R-:W-:Y:S06]  /*13900*/  BAR.SYNC.DEFER_BLOCKING 0x1, 0x180 ;  /* 0x0046000000007b1d */ /* 0x000fec0000010000 */
[----:B------:R-:W1:Y:S01]  /*13910*/  SHFL.IDX PT, R41, R49, 0x1, 0x1c1f ;  /* 0x003c1f0031297f89 */ /* 0x000e6200000e0000 */
[----:B------:R-:W-:-:S04]  /*13920*/  LOP3.LUT R37, R6, 0x380, RZ, 0xc0, !PT ;  /* 0x0000038006257812 */ /* 0x000fc800078ec0ff */
[----:B------:R-:W-:Y:S01]  /*13930*/  SHF.R.U64 R37, R37, 0x3, RZ ;  /* 0x0000000325257819 */ /* 0x000fe200000012ff */
[----:B------:R-:W-:-:S03]  /*13940*/  IMAD.X R29, RZ, RZ, R7, P4 ;  /* 0x000000ffff1d7224 */ /* 0x000fc600020e0607 */
[----:B------:R-:W-:Y:S01]  /*13950*/  LOP3.LUT R36, R37, R6, RZ, 0x3c, !PT ;  /* 0x0000000625247212 */ /* 0x000fe200078e3cff */
[--C-:B------:R-:W-:Y:S02]  /*13960*/  IMAD.MOV.U32 R37, RZ, RZ, R7.reuse ;  /* 0x000000ffff257224 */ /* 0x100fe400078e0007 */
[----:B------:R-:W-:Y:S01]  /*13970*/  IMAD.X R21, RZ, RZ, R7, P3 ;  /* 0x000000ffff157224 */ /* 0x000fe200018e0607 */
[----:B0-----:R0:W-:Y:S04]  /*13980*/  @!P5 ST.E desc[UR48][R38.64], R3 ;  /* 0x000000032600d985 */ /* 0x0011e8000c101930 */
[----:B-1----:R1:W-:Y:S04]  /*13990*/  @!P1 ST.E desc[UR48][R40.64], R0 ;  /* 0x0000000028009985 */ /* 0x0023e8000c101930 */
[----:B------:R-:W2:Y:S04]  /*139a0*/  LD.E.128 R8, desc[UR48][R36.64] ;  /* 0x0000003024087980 */ /* 0x000ea8000c101d00 */
[----:B------:R-:W3:Y:S04]  /*139b0*/  LD.E.128 R28, desc[UR48][R28.64] ;  /* 0x000000301c1c7980 */ /* 0x000ee8000c101d00 */
[----:B------:R4:W3:Y:S01]  /*139c0*/  LD.E.128 R12, desc[UR48][R20.64] ;  /* 0x00000030140c7980 */ /* 0x0008e2000c101d00 */
[----:B------:R-:W-:-:S04]  /*139d0*/  IADD3 R24, P0, R6, 0x4800, RZ ;  /* 0x0000480006187810 */ /* 0x000fc80007f1e0ff */
[----:B------:R-:W-:-:S04]  /*139e0*/  LOP3.LUT R6, R24, 0x380, RZ, 0xc0, !PT ;  /* 0x0000038018067812 */ /* 0x000fc800078ec0ff */
[----:B0-----:R-:W-:Y:S02]  /*139f0*/  SHF.R.U64 R3, R6, 0x3, RZ ;  /* 0x0000000306037819 */ /* 0x001fe400000012ff */
[----:B------:R-:W0:Y:S01]  /*13a00*/  @P2 LDC R6, c[0x0][0xbec] ;  /* 0x0002fb00ff062b82 */ /* 0x000e220000000800 */
[----:B------:R-:W-:-:S07]  /*13a10*/  IMAD.X R25, RZ, RZ, R7, P0 ;  /* 0x000000ffff197224 */ /* 0x000fce00000e0607 */
[----:B------:R-:W0:Y:S01]  /*13a20*/  @P2 LDC R7, c[0x0][0xbf0] ;  /* 0x0002fc00ff072b82 */ /* 0x000e220000000800 */
[----:B-1----:R-:W-:Y:S01]  /*13a30*/  IMAD R0, R22, 0x30, R156 ;  /* 0x0000003016007824 */ /* 0x002fe200078e029c */
[----:B------:R-:W-:-:S03]  /*13a40*/  UIMAD UR5, UR12, UR8, URZ ;  /* 0x000000080c0572a4 */ /* 0x000fc6000f8e023f */
[----:B----4-:R-:W-:Y:S01]  /*13a50*/  VIADD R21, R0, UR40 ;  /* 0x0000002800157c36 */ /* 0x010fe20008000000 */
[----:B------:R-:W-:Y:S02]  /*13a60*/  UIMAD.WIDE.U32 UR6, UR42, UR8, URZ ;  /* 0x000000082a0672a5 */ /* 0x000fe4000f8e003f */
[----:B------:R-:W-:Y:S01]  /*13a70*/  UIMAD UR5, UR42, UR9, UR5 ;  /* 0x000000092a0572a4 */ /* 0x000fe2000f8e0205 */
[----:B------:R-:W-:Y:S01]  /*13a80*/  LOP3.LUT R24, R3, R24, RZ, 0x3c, !PT ;  /* 0x0000001803187212 */ /* 0x000fe200078e3cff */
[----:B------:R-:W-:Y:S02]  /*13a90*/  UIMAD UR8, UR13, UR10, URZ ;  /* 0x0000000a0d0872a4 */ /* 0x000fe4000f8e023f */
[----:B------:R-:W-:Y:S01]  /*13aa0*/  UIADD3 UR7, UR7, UR5, URZ ;  /* 0x0000000507077290 */ /* 0x000fe2000fffe03f */
[----:B0-----:R-:W-:Y:S01]  /*13ab0*/  @P2 IMAD.HI.U32 R0, R21, R6, RZ ;  /* 0x0000000615002227 */ /* 0x001fe200078e00ff */
[----:B------:R-:W-:Y:S01]  /*13ac0*/  UIMAD UR5, UR41, UR11, UR8 ;  /* 0x0000000b290572a4 */ /* 0x000fe2000f8e0208 */
[----:B------:R-:W5:Y:S02]  /*13ad0*/  LD.E.128 R24, desc[UR48][R24.64] ;  /* 0x0000003018187980 */ /* 0x000f64000c101d00 */
[----:B------:R-:W-:Y:S01]  /*13ae0*/  IMAD.MOV.U32 R3, RZ, RZ, R21 ;  /* 0x000000ffff037224 */ /* 0x000fe200078e0015 */
[----:B------:R-:W-:Y:S01]  /*13af0*/  UIMAD.WIDE.U32 UR6, UR41, UR10, UR6 ;  /* 0x0000000a290672a5 */ /* 0x000fe2000f8e0006 */
[----:B------:R-:W-:Y:S01]  /*13b00*/  VIADD R36, R156, UR40 ;  /* 0x000000289c247c36 */ /* 0x000fe20008000000 */
[----:B------:R-:W-:Y:S01]  /*13b10*/  ULDC.64 UR8, c[0x0][0xae0] ;  /* 0x0002b80000087ab9 */ /* 0x000fe20000000a00 */
[----:B------:R-:W-:Y:S01]  /*13b20*/  @P2 SHF.R.U32.HI R3, RZ, R7, R0 ;  /* 0x00000007ff032219 */ /* 0x000fe20000011600 */
[----:B------:R-:W-:Y:S01]  /*13b30*/  UIADD3 UR5, UR7, UR5, URZ ;  /* 0x0000000507057290 */ /* 0x000fe2000fffe03f */
[----:B------:R-:W-:Y:S01]  /*13b40*/  @!PT LDS RZ, [RZ] ;  /* 0x00000000fffff984 */ /* 0x000fe20000000800 */
[----:B------:R-:W-:Y:S01]  /*13b50*/  @!PT LDS RZ, [RZ] ;  /* 0x00000000fffff984 */ /* 0x000fe20000000800 */
[----:B------:R-:W-:Y:S01]  /*13b60*/  @!PT LDS RZ, [RZ] ;  /* 0x00000000fffff984 */ /* 0x000fe20000000800 */
[----:B------:R-:W-:Y:S01]  /*13b70*/  @!PT LDS RZ, [RZ] ;  /* 0x00000000fffff984 */ /* 0x000fe20000000800 */
[----:B------:R0:W-:Y:S06]  /*13b80*/  MEMBAR.ALL.CTA ;  /* 0x0000000000007992 */ /* 0x0001ec0000008000 */
[----:B0-----:R-:W0:Y:S01]  /*13b90*/  FENCE.VIEW.ASYNC.S ;  /* 0x00000000000073c6 */ /* 0x001e220000000000 */
[--C-:B------:R-:W-:Y:S01]  /*13ba0*/  SHF.R.S32.HI R0, RZ, 0x1f, R3.reuse ;  /* 0x0000001fff007819 */ /* 0x100fe20000011403 */
[----:B------:R-:W-:-:S02]  /*13bb0*/  IMAD.MOV R20, RZ, RZ, -R3 ;  /* 0x000000ffff147224 */ /* 0x000fc400078e0a03 */
[----:B------:R-:W-:Y:S02]  /*13bc0*/  IMAD.U32 R7, RZ, RZ, UR7 ;  /* 0x00000007ff077e24 */ /* 0x000fe4000f8e00ff */
[----:B------:R-:W-:Y:S02]  /*13bd0*/  IMAD R0, R0, UR8, RZ ;  /* 0x0000000800007c24 */ /* 0x000fe4000f8e02ff */
[----:B------:R-:W-:Y:S02]  /*13be0*/  IMAD R5, R5, R20, R21 ;  /* 0x0000001405057224 */ /* 0x000fe400078e0215 */
[----:B------:R-:W-:Y:S01]  /*13bf0*/  IMAD.U32 R6, RZ, RZ, UR6 ;  /* 0x00000006ff067e24 */ /* 0x000fe2000f8e00ff */
[----:B------:R-:W-:Y:S01]  /*13c00*/  ULDC.64 UR6, c[0x0][0xad8] ;  /* 0x0002b60000067ab9 */ /* 0x000fe20000000a00 */
[----:B------:R-:W-:Y:S01]  /*13c10*/  IMAD.U32 R7, RZ, RZ, UR5 ;  /* 0x00000005ff077e24 */ /* 0x000fe2000f8e00ff */
[----:B------:R-:W-:Y:S01]  /*13c20*/  ULDC UR5, c[0x0][0xac8] ;  /* 0x0002b20000057ab9 */ /* 0x000fe20000000800 */
[C---:B------:R-:W-:Y:S01]  /*13c30*/  IMAD R21, R3.reuse, UR9, R0 ;  /* 0x0000000903157c24 */ /* 0x040fe2000f8e0200 */
[----:B------:R-:W-:Y:S01]  /*13c40*/  SHF.R.S32.HI R0, RZ, 0x1f, R5 ;  /* 0x0000001fff007819 */ /* 0x000fe20000011405 */
[----:B------:R-:W-:-:S04]  /*13c50*/  IMAD.WIDE.U32 R6, R3, UR8, R6 ;  /* 0x0000000803067c25 */ /* 0x000fc8000f8e0006 */
[----:B------:R-:W-:Y:S02]  /*13c60*/  IMAD.IADD R7, R7, 0x1, R21 ;  /* 0x0000000107077824 */ /* 0x000fe400078e0215 */
[----:B------:R-:W-:Y:S02]  /*13c70*/  IMAD R0, R0, UR6, RZ ;  /* 0x0000000600007c24 */ /* 0x000fe4000f8e02ff */
[----:B------:R-:W-:-:S04]  /*13c80*/  IMAD.WIDE.U32 R6, R5, UR6, R6 ;  /* 0x0000000605067c25 */ /* 0x000fc8000f8e0006 */
[----:B------:R-:W-:Y:S01]  /*13c90*/  IMAD R3, R5, UR7, R0 ;  /* 0x0000000705037c24 */ /* 0x000fe2000f8e0200 */
[----:B------:R-:W-:Y:S02]  /*13ca0*/  ULDC.64 UR6, c[0x0][0xa80] ;  /* 0x0002a00000067ab9 */ /* 0x000fe40000000a00 */
[----:B------:R-:W-:Y:S01]  /*13cb0*/  LEA R32, P0, R6, UR6, 0x1 ;  /* 0x0000000606207c11 */ /* 0x000fe2000f8008ff */
[----:B------:R-:W-:-:S04]  /*13cc0*/  IMAD.IADD R3, R7, 0x1, R3 ;  /* 0x0000000107037824 */ /* 0x000fc800078e0203 */
[----:B0-----:R-:W0:Y:S01]  /*13cd0*/  SHFL.IDX PT, R20, R32, RZ, 0x181f ;  /* 0x00181fff20147589 */ /* 0x001e2200000e0000 */
[----:B------:R-:W-:-:S03]  /*13ce0*/  LEA.HI.X R3, R6, UR7, R3, 0x1, P0 ;  /* 0x0000000706037c11 */ /* 0x000fc600080f0c03 */
[----:B------:R-:W1:Y:S04]  /*13cf0*/  SHFL.IDX PT, R40, R32, 0x1, 0x181f ;  /* 0x00381f0020287f89 */ /* 0x000e6800000e0000 */
[----:B------:R-:W4:Y:S01]  /*13d00*/  SHFL.IDX PT, R44, R32, 0x2, 0x181f ;  /* 0x00581f00202c7f89 */ /* 0x000f2200000e0000 */
[----:B------:R-:W-:-:S03]  /*13d10*/  ISETP.GE.AND P0, PT, R23, UR5, PT ;  /* 0x0000000517007c0c */ /* 0x000fc6000bf06270 */
[----:B------:R-:W4:Y:S01]  /*13d20*/  SHFL.IDX PT, R34, R3, RZ, 0x181f ;  /* 0x00181fff03227589 */ /* 0x000f2200000e0000 */
[----:B------:R-:W-:-:S03]  /*13d30*/  VIADD R0, R36, 0x30 ;  /* 0x0000003024007836 */ /* 0x000fc60000000000 */
[----:B------:R-:W4:Y:S01]  /*13d40*/  SHFL.IDX PT, R38, R3, 0x1, 0x181f ;  /* 0x00381f0003267f89 */ /* 0x000f2200000e0000 */
[----:B------:R-:W-:-:S03]  /*13d50*/  VIADD R6, R36, 0x60 ;  /* 0x0000006024067836 */ /* 0x000fc60000000000 */
[----:B------:R-:W4:Y:S01]  /*13d60*/  SHFL.IDX PT, R42, R3, 0x2, 0x181f ;  /* 0x00581f00032a7f89 */ /* 0x000f2200000e0000 */
[-C--:B------:R-:W-:Y:S02]  /*13d70*/  ISETP.GE.OR P1, PT, R36, R17.reuse, P0 ;  /* 0x000000112400720c */ /* 0x080fe40000726670 */
[-C--:B------:R-:W-:Y:S02]  /*13d80*/  ISETP.GE.OR P2, PT, R0, R17.reuse, P0 ;  /* 0x000000110000720c */ /* 0x080fe40000746670 */
[----:B------:R-:W-:Y:S01]  /*13d90*/  ISETP.GE.OR P3, PT, R6, R17, P0 ;  /* 0x000000110600720c */ /* 0x000fe20000766670 */
[----:B------:R-:W-:Y:S01]  /*13da0*/  VIADD R0, R4, 0x13220 ;  /* 0x0001322004007836 */ /* 0x000fe20000000000 */
[----:B------:R-:W-:-:S07]  /*13db0*/  SHF.R.S32.HI R50, RZ, 0x1f, R23 ;  /* 0x0000001fff327819 */ /* 0x000fce0000011417 */
[C---:B0-----:R-:W-:Y:S02]  /*13dc0*/  @!P1 LEA R4, P4, R23.reuse, R20, 0x1 ;  /* 0x0000001417049211 */ /* 0x041fe400078808ff */
[C---:B-1----:R-:W-:Y:S02]  /*13dd0*/  @!P2 LEA R6, P5, R23.reuse, R40, 0x1 ;  /* 0x000000281706a211 */ /* 0x042fe400078a08ff */
[C---:B----4-:R-:W-:Y:S02]  /*13de0*/  @!P3 LEA R20, P6, R23.reuse, R44, 0x1 ;  /* 0x0000002c1714b211 */ /* 0x050fe400078c08ff */
[----:B------:R-:W-:Y:S02]  /*13df0*/  PRMT R0, RZ, 0x654, R0 ;  /* 0x00000654ff007816 */ /* 0x000fe40000000000 */
[C-C-:B------:R-:W-:Y:S02]  /*13e00*/  @!P1 LEA.HI.X R5, R23.reuse, R34, R50.reuse, 0x1, P4 ;  /* 0x0000002217059211 */ /* 0x140fe400020f0c32 */
[C-C-:B------:R-:W-:Y:S01]  /*13e10*/  @!P2 LEA.HI.X R7, R23.reuse, R38, R50.reuse, 0x1, P5 ;  /* 0x000000261707a211 */ /* 0x140fe200028f0c32 */
[----:B------:R0:W-:Y:S01]  /*13e20*/  SYNCS.ARRIVE.TRANS64.RED.A1T0 RZ, [R0+URZ], RZ ;  /* 0x000000ff00ff79a7 */ /* 0x0001e2000810043f */
[----:B------:R-:W-:Y:S01]  /*13e30*/  @!P3 LEA.HI.X R21, R23, R42, R50, 0x1, P6 ;  /* 0x0000002a1715b211 */ /* 0x000fe200030f0c32 */
[----:B0-----:R-:W-:-:S05]  /*13e40*/  VIADD R0, R36, 0x90 ;  /* 0x0000009024007836 */ /* 0x001fca0000000000 */
[----:B------:R-:W-:Y:S01]  /*13e50*/  ISETP.GE.OR P0, PT, R0, R17, P0 ;  /* 0x000000110000720c */ /* 0x000fe20000706670 */
[----:B------:R-:W0:Y:S04]  /*13e60*/  SHFL.IDX PT, R32, R32, 0x3, 0x181f ;  /* 0x00781f0020207f89 */ /* 0x000e2800000e0000 */
[----:B------:R1:W4:Y:S04]  /*13e70*/  SHFL.IDX PT, R34, R3, 0x3, 0x181f ;  /* 0x00781f0003227f89 */ /* 0x00032800000e0000 */
[----:B--2---:R1:W-:Y:S04]  /*13e80*/  @!P1 ST.E.128 desc[UR48][R4.64], R8 ;  /* 0x0000000804009985 */ /* 0x0043e8000c101d30 */
[----:B---3--:R1:W-:Y:S04]  /*13e90*/  @!P2 ST.E.128 desc[UR48][R6.64], R28 ;  /* 0x0000001c0600a985 */ /* 0x0083e8000c101d30 */
[----:B------:R1:W-:Y:S01]  /*13ea0*/  @!P3 ST.E.128 desc[UR48][R20.64], R12 ;  /* 0x0000000c1400b985 */ /* 0x0003e2000c101d30 */
[----:B0---4-:R-:W-:Y:S05]  /*13eb0*/  @P0 BRA `(.L_x_900) ;  /* 0x0000000400f00947 */ /* 0x011fea0003800000 */
[----:B-1----:R-:W-:-:S04]  /*13ec0*/  LEA R4, P0, R23, R32, 0x1 ;  /* 0x0000002017047211 */ /* 0x002fc800078008ff */
[----:B------:R-:W-:-:S05]  /*13ed0*/  LEA.HI.X R5, R23, R34, R50, 0x1, P0 ;  /* 0x0000002217057211 */ /* 0x000fca00000f0c32 */
[----:B-----5:R0:W-:Y:S01]  /*13ee0*/  ST.E.128 desc[UR48][R4.64], R24 ;  /* 0x0000001804007985 */ /* 0x0201e2000c101d30 */
[----:B------:R-:W-:Y:S05]  /*13ef0*/  BRA `(.L_x_900) ;  /* 0x0000000400e07947 */ /* 0x000fea0003800000 */
.L_x_899:
[----:B------:R-:W0:Y:S01]  /*13f00*/  LDC R11, c[0x0][0xbe8] ;  /* 0x0002fa00ff0b7b82 */ /* 0x000e220000000800 */
[----:B------:R-:W1:Y:S01]  /*13f10*/  S2R R0, SR_TID.X ;  /* 0x0000000000007919 */ /* 0x000e620000002100 */
[----:B------:R-:W-:Y:S01]  /*13f20*/  USHF.R.S32.HI UR8, URZ, 0x1f, UR42 ;  /* 0x0000001f3f087899 */ /* 0x000fe2000801142a */
[----:B------:R-:W-:Y:S01]  /*13f30*/  BSSY B1, `(.L_x_901) ;  /* 0x0000031000017945 */ /* 0x000fe20003800000 */
[----:B------:R-:W-:Y:S01]  /*13f40*/  USHF.R.S32.HI UR9, URZ, 0x1f, UR41 ;  /* 0x0000001f3f097899 */ /* 0x000fe20008011429 */
[----:B------:R-:W-:Y:S01]  /*13f50*/  IMAD R8, R22, 0x30, R156 ;  /* 0x0000003016087824 */ /* 0x000fe200078e029c */
[----:B0-----:R-:W-:Y:S01]  /*13f60*/  ISETP.NE.AND P1, PT, R11, 0x1, PT ;  /* 0x000000010b00780c */ /* 0x001fe20003f25270 */
[----:B-1----:R-:W-:-:S12]  /*13f70*/  VIADD R0, R0, 0xffffff80 ;  /* 0xffffff8000007836 */ /* 0x002fd80000000000 */
[----:B------:R-:W0:Y:S01]  /*13f80*/  @P1 LDC R9, c[0x0][0xbec] ;  /* 0x0002fb00ff091b82 */ /* 0x000e220000000800 */
[----:B------:R-:W-:-:S07]  /*13f90*/  ISETP.GE.AND P0, PT, R0, 0xc0, PT ;  /* 0x000000c00000780c */ /* 0x000fce0003f06270 */
[----:B------:R-:W1:Y:S06]  /*13fa0*/  @P1 LDC R13, c[0x0][0xbf0] ;  /* 0x0002fc00ff0d1b82 */ /* 0x000e6c0000000800 */
[----:B------:R-:W-:Y:S05]  /*13fb0*/  @P0 BRA `(.L_x_902) ;  /* 0x0000000000a00947 */ /* 0x000fea0003800000 */
[----:B------:R-:W2:Y:S01]  /*13fc0*/  S2R R0, SR_TID.X ;  /* 0x0000000000007919 */ /* 0x000ea20000002100 */
[----:B------:R-:W3:Y:S01]  /*13fd0*/  LDC R5, c[0x0][0xbe8] ;  /* 0x0002fa00ff057b82 */ /* 0x000ee20000000800 */
[----:B------:R-:W-:Y:S01]  /*13fe0*/  IMAD.U32 R6, RZ, RZ, UR40 ;  /* 0x00000028ff067e24 */ /* 0x000fe2000f8e00ff */
[----:B------:R-:W-:Y:S02]  /*13ff0*/  ULDC UR5, c[0x0][0xa88] ;  /* 0x0002a20000057ab9 */ /* 0x000fe40000000800 */
[----:B---3--:R-:W-:Y:S02]  /*14000*/  IMAD R3, R5, UR5, RZ ;  /* 0x0000000505037c24 */ /* 0x008fe4000f8e02ff */
[----:B--2---:R-:W-:-:S04]  /*14010*/  IADD3 R6, R6, -0x80, R0 ;  /* 0xffffff8006067810 */ /* 0x004fc80007ffe000 */
[----:B------:R-:W-:-:S13]  /*14020*/  ISETP.GE.AND P0, PT, R6, R3, PT ;  /* 0x000000030600720c */ /* 0x000fda0003f06270 */
[----:B------:R-:W-:Y:S05]  /*14030*/  @P0 BRA `(.L_x_902) ;  /* 0x0000000000800947 */ /* 0x000fea0003800000 */
[----:B------:R-:W-:Y:S01]  /*14040*/  ISETP.NE.AND P0, PT, R5, 0x1, PT ;  /* 0x000000010500780c */ /* 0x000fe20003f05270 */
[----:B------:R-:W-:Y:S01]  /*14050*/  ULDC.64 UR10, c[0x0][0xb90] ;  /* 0x0002e400000a7ab9 */ /* 0x000fe20000000a00 */
[----:B------:R-:W-:Y:S01]  /*14060*/  IMAD.MOV.U32 R4, RZ, RZ, R6 ;  /* 0x000000ffff047224 */ /* 0x000fe200078e0006 */
[----:B------:R-:W-:Y:S02]  /*14070*/  UIMAD UR5, UR8, UR10, URZ ;  /* 0x0000000a080572a4 */ /* 0x000fe4000f8e023f */
[----:B------:R-:W-:Y:S02]  /*14080*/  UIMAD.WIDE.U32 UR6, UR42, UR10, URZ ;  /* 0x0000000a2a0672a5 */ /* 0x000fe4000f8e003f */
[----:B------:R-:W-:-:S03]  /*14090*/  UIMAD UR5, UR42, UR11, UR5 ;  /* 0x0000000b2a0572a4 */ /* 0x000fc6000f8e0205 */
[----:B------:R-:W-:Y:S01]  /*140a0*/  ULDC.64 UR10, c[0x0][0xb98] ;  /* 0x0002e600000a7ab9 */ /* 0x000fe20000000a00 */
[----:B------:R-:W-:Y:S02]  /*140b0*/  UIADD3 UR7, UR7, UR5, URZ ;  /* 0x0000000507077290 */ /* 0x000fe4000fffe03f */
[----:B------:R-:W2:Y:S01]  /*140c0*/  @P0 LDC R3, c[0x0][0xbec] ;  /* 0x0002fb00ff030b82 */ /* 0x000ea20000000800 */
[----:B------:R-:W-:Y:S02]  /*140d0*/  UIMAD UR5, UR9, UR10, URZ ;  /* 0x0000000a090572a4 */ /* 0x000fe4000f8e023f */
[----:B------:R-:W-:Y:S02]  /*140e0*/  UIMAD.WIDE.U32 UR6, UR41, UR10, UR6 ;  /* 0x0000000a290672a5 */ /* 0x000fe4000f8e0006 */
[----:B------:R-:W-:-:S03]  /*140f0*/  UIMAD UR5, UR41, UR11, UR5 ;  /* 0x0000000b290572a4 */ /* 0x000fc6000f8e0205 */
[----:B------:R-:W3:Y:S01]  /*14100*/  @P0 LDC R7, c[0x0][0xbf0] ;  /* 0x0002fc00ff070b82 */ /* 0x000ee20000000800 */
[----:B------:R-:W-:Y:S01]  /*14110*/  ULDC.64 UR10, c[0x0][0xb88] ;  /* 0x0002e200000a7ab9 */ /* 0x000fe20000000a00 */
[----:B--2---:R-:W-:-:S05]  /*14120*/  @P0 IMAD.HI.U32 R0, R6, R3, RZ ;  /* 0x0000000306000227 */ /* 0x004fca00078e00ff */
[----:B---3--:R-:W-:-:S05]  /*14130*/  @P0 SHF.R.U32.HI R4, RZ, R7, R0 ;  /* 0x00000007ff040219 */ /* 0x008fca0000011600 */
[----:B------:R-:W-:-:S04]  /*14140*/  IMAD.MOV R3, RZ, RZ, -R4 ;  /* 0x000000ffff037224 */ /* 0x000fc800078e0a04 */
[----:B------:R-:W-:Y:S01]  /*14150*/  IMAD R3, R5, R3, R6 ;  /* 0x0000000305037224 */ /* 0x000fe200078e0206 */
[----:B------:R-:W-:Y:S01]  /*14160*/  SHF.R.S32.HI R5, RZ, 0x1f, R4 ;  /* 0x0000001fff057819 */ /* 0x000fe20000011404 */
[----:B------:R-:W-:Y:S01]  /*14170*/  IMAD.U32 R6, RZ, RZ, UR5 ;  /* 0x00000005ff067e24 */ /* 0x000fe2000f8e00ff */
[----:B------:R-:W-:Y:S02]  /*14180*/  IADD3 R4, P0, R4, UR6, RZ ;  /* 0x0000000604047c10 */ /* 0x000fe4000ff1e0ff */
[----:B------:R-:W-:Y:S02]  /*14190*/  SHF.R.S32.HI R0, RZ, 0x1f, R3 ;  /* 0x0000001fff007819 */ /* 0x000fe40000011403 */
[----:B------:R-:W-:Y:S01]  /*141a0*/  IADD3.X R5, R5, UR7, R6, P0, !PT ;  /* 0x0000000705057c10 */ /* 0x000fe200087fe406 */
[----:B------:R-:W-:Y:S02]  /*141b0*/  ULDC.64 UR6, c[0x0][0xb50] ;  /* 0x0002d40000067ab9 */ /* 0x000fe40000000a00 */
[----:B------:R-:W-:-:S02]  /*141c0*/  IMAD R0, R0, UR10, RZ ;  /* 0x0000000a00007c24 */ /* 0x000fc4000f8e02ff */
[----:B------:R-:W-:-:S04]  /*141d0*/  IMAD.WIDE.U32 R4, R3, UR10, R4 ;  /* 0x0000000a03047c25 */ /* 0x000fc8000f8e0004 */
[----:B------:R-:W-:Y:S01]  /*141e0*/  IMAD R7, R3, UR11, R0 ;  /* 0x0000000b03077c24 */ /* 0x000fe2000f8e0200 */
[----:B------:R-:W-:-:S03]  /*141f0*/  LEA R6, P0, R4, UR6, 0x2 ;  /* 0x0000000604067c11 */ /* 0x000fc6000f8010ff */
[----:B------:R-:W-:-:S05]  /*14200*/  IMAD.IADD R3, R5, 0x1, R7 ;  /* 0x0000000105037824 */ /* 0x000fca00078e0207 */
[----:B------:R-:W-:Y:S01]  /*14210*/  LEA.HI.X R7, R4, UR7, R3, 0x2, P0 ;  /* 0x0000000704077c11 */ /* 0x000fe200080f1403 */
[----:B------:R-:W-:-:S05]  /*14220*/  IMAD.MOV.U32 R3, RZ, RZ, -0x800000 ;  /* 0xff800000ff037424 */ /* 0x000fca00078e00ff */
[----:B------:R2:W-:Y:S02]  /*14230*/  STG.E desc[UR48][R6.64], R3 ;  /* 0x0000000306007986 */ /* 0x0005e4000c101930 */
.L_x_902:
[----:B------:R-:W-:Y:S05]  /*14240*/  BSYNC B1 ;  /* 0x0000000000017941 */ /* 0x000fea0003800000 */
.L_x_901:
[----:B------:R-:W-:Y:S01]  /*14250*/  ULDC.64 UR10, c[0x0][0xae8] ;  /* 0x0002ba00000a7ab9 */ /* 0x000fe20000000a00 */
[----:B------:R-:W-:Y:S01]  /*14260*/  VIADD R8, R8, UR40 ;  /* 0x0000002808087c36 */ /* 0x000fe20008000000 */
[----:B------:R-:W-:Y:S01]  /*14270*/  UIMAD UR5, UR8, UR10, URZ ;  /* 0x0000000a080572a4 */ /* 0x000fe2000f8e023f */
[----:B------:R-:W-:Y:S01]  /*14280*/  VIADD R30, R156, UR40 ;  /* 0x000000289c1e7c36 */ /* 0x000fe20008000000 */
[----:B------:R-:W-:Y:S01]  /*14290*/  UIMAD.WIDE.U32 UR6, UR42, UR10, URZ ;  /* 0x0000000a2a0672a5 */ /* 0x000fe2000f8e003f */
[----:B0-----:R-:W-:Y:S01]  /*142a0*/  @P1 IMAD.HI.U32 R0, R8, R9, RZ ;  /* 0x0000000908001227 */ /* 0x001fe200078e00ff */
[----:B------:R-:W-:Y:S01]  /*142b0*/  UIMAD UR5, UR42, UR11, UR5 ;  /* 0x0000000b2a0572a4 */ /* 0x000fe2000f8e0205 */
[----:B------:R-:W-:Y:S02]  /*142c0*/  SHF.R.S32.HI R15, RZ, 0x1f, R23 ;  /* 0x0000001fff0f7819 */ /* 0x000fe40000011417 */
[----:B------:R-:W-:Y:S01]  /*142d0*/  ULDC.64 UR10, c[0x0][0xaf0] ;  /* 0x0002bc00000a7ab9 */ /* 0x000fe20000000a00 */
[----:B------:R-:W-:Y:S01]  /*142e0*/  UIADD3 UR7, UR7, UR5, URZ ;  /* 0x0000000507077290 */ /* 0x000fe2000fffe03f */
[----:B--2---:R-:W-:Y:S01]  /*142f0*/  IMAD.MOV.U32 R3, RZ, RZ, R8 ;  /* 0x000000ffff037224 */ /* 0x004fe200078e0008 */
[----:B------:R-:W-:Y:S01]  /*14300*/  UIMAD UR5, UR9, UR10, URZ ;  /* 0x0000000a090572a4 */ /* 0x000fe2000f8e023f */
[----:B-1----:R-:W-:Y:S01]  /*14310*/  @P1 SHF.R.U32.HI R3, RZ, R13, R0 ;  /* 0x0000000dff031219 */ /* 0x002fe20000011600 */
[----:B------:R-:W-:-:S02]  /*14320*/  UIMAD.WIDE.U32 UR6, UR41, UR10, UR6 ;  /* 0x0000000a290672a5 */ /* 0x000fc4000f8e0006 */
[----:B------:R-:W-:Y:S01]  /*14330*/  UIMAD UR5, UR41, UR11, UR5 ;  /* 0x0000000b290572a4 */ /* 0x000fe2000f8e0205 */
[--C-:B------:R-:W-:Y:S01]  /*14340*/  SHF.R.S32.HI R0, RZ, 0x1f, R3.reuse ;  /* 0x0000001fff007819 */ /* 0x100fe20000011403 */
[----:B------:R-:W-:Y:S01]  /*14350*/  IMAD.MOV R7, RZ, RZ, -R3 ;  /* 0x000000ffff077224 */ /* 0x000fe200078e0a03 */
[----:B------:R-:W-:Y:S01]  /*14360*/  ULDC.64 UR8, c[0x0][0xae0] ;  /* 0x0002b80000087ab9 */ /* 0x000fe20000000a00 */
[----:B------:R-:W-:Y:S02]  /*14370*/  UIADD3 UR5, UR7, UR5, URZ ;  /* 0x0000000507057290 */ /* 0x000fe4000fffe03f */
[----:B------:R-:W-:Y:S02]  /*14380*/  IMAD.U32 R5, RZ, RZ, UR7 ;  /* 0x00000007ff057e24 */ /* 0x000fe4000f8e00ff */
[----:B------:R-:W-:Y:S02]  /*14390*/  IMAD R7, R11, R7, R8 ;  /* 0x000000070b077224 */ /* 0x000fe400078e0208 */
[----:B------:R-:W-:-:S02]  /*143a0*/  IMAD R0, R0, UR8, RZ ;  /* 0x0000000800007c24 */ /* 0x000fc4000f8e02ff */
[----:B------:R-:W-:Y:S01]  /*143b0*/  IMAD.U32 R4, RZ, RZ, UR6 ;  /* 0x00000006ff047e24 */ /* 0x000fe2000f8e00ff */
[----:B------:R-:W-:Y:S01]  /*143c0*/  ULDC.64 UR6, c[0x0][0xad8] ;  /* 0x0002b60000067ab9 */ /* 0x000fe20000000a00 */
[----:B------:R-:W-:Y:S01]  /*143d0*/  IMAD.U32 R5, RZ, RZ, UR5 ;  /* 0x00000005ff057e24 */ /* 0x000fe2000f8e00ff */
[----:B------:R-:W-:Y:S01]  /*143e0*/  ULDC UR5, c[0x0][0xac8] ;  /* 0x0002b20000057ab9 */ /* 0x000fe20000000800 */
[C---:B------:R-:W-:Y:S01]  /*143f0*/  IMAD R9, R3.reuse, UR9, R0 ;  /* 0x0000000903097c24 */ /* 0x040fe2000f8e0200 */
[----:B------:R-:W-:Y:S01]  /*14400*/  SHF.R.S32.HI R0, RZ, 0x1f, R7 ;  /* 0x0000001fff007819 */ /* 0x000fe20000011407 */
        /* <DEDUP_REMOVED lines=8> */
[----:B------:R-:W-:Y:S01]  /*14490*/  ULDC UR6, c[0x0][0xa88] ;  /* 0x0002a20000067ab9 */ /* 0x000fe20000000800 */
[----:B------:R-:W-:Y:S02]  /*144a0*/  VIADD R0, R30, 0x30 ;  /* 0x000000301e007836 */ /* 0x000fe40000000000 */
[----:B------:R-:W-:Y:S01]  /*144b0*/  LEA.HI.X R10, R4, UR7, R3, 0x1, P0 ;  /* 0x00000007040a7c11 */ /* 0x000fe200080f0c03 */
[----:B------:R-:W0:Y:S01]  /*144c0*/  SHFL.IDX PT, R6, R5, RZ, 0x181f ;  /* 0x00181fff05067589 */ /* 0x000e2200000e0000 */
[----:B------:R-:W-:Y:S01]  /*144d0*/  IMAD R11, R11, UR6, RZ ;  /* 0x000000060b0b7c24 */ /* 0x000fe2000f8e02ff */
[----:B------:R-:W-:Y:S01]  /*144e0*/  ISETP.GE.AND P0, PT, R23, UR5, PT ;  /* 0x0000000517007c0c */ /* 0x000fe2000bf06270 */
[C---:B------:R-:W-:Y:S01]  /*144f0*/  VIADD R3, R30.reuse, 0x60 ;  /* 0x000000601e037836 */ /* 0x040fe20000000000 */
[----:B------:R-:W1:Y:S01]  /*14500*/  SHFL.IDX PT, R8, R5, 0x1, 0x181f ;  /* 0x00381f0005087f89 */ /* 0x000e6200000e0000 */
[C---:B------:R-:W-:Y:S01]  /*14510*/  VIADD R4, R30.reuse, 0x90 ;  /* 0x000000901e047836 */ /* 0x040fe20000000000 */
[----:B------:R-:W-:-:S02]  /*14520*/  ISETP.GE.OR P3, PT, R30, R11, P0 ;  /* 0x0000000b1e00720c */ /* 0x000fc40000766670 */
[----:B------:R-:W2:Y:S01]  /*14530*/  SHFL.IDX PT, R24, R5, 0x2, 0x181f ;  /* 0x00581f0005187f89 */ /* 0x000ea200000e0000 */
[-C--:B------:R-:W-:Y:S02]  /*14540*/  ISETP.GE.OR P2, PT, R0, R11.reuse, P0 ;  /* 0x0000000b0000720c */ /* 0x080fe40000746670 */
[-C--:B------:R-:W-:Y:S01]  /*14550*/  ISETP.GE.OR P1, PT, R3, R11.reuse, P0 ;  /* 0x0000000b0300720c */ /* 0x080fe20000726670 */
[----:B------:R-:W3:Y:S01]  /*14560*/  SHFL.IDX PT, R12, R10, RZ, 0x181f ;  /* 0x00181fff0a0c7589 */ /* 0x000ee200000e0000 */
[----:B------:R-:W-:-:S03]  /*14570*/  ISETP.GE.OR P0, PT, R4, R11, P0 ;  /* 0x0000000b0400720c */ /* 0x000fc60000706670 */
[----:B------:R3:W4:Y:S04]  /*14580*/  SHFL.IDX PT, R28, R5, 0x3, 0x181f ;  /* 0x00781f00051c7f89 */ /* 0x00072800000e0000 */
[----:B------:R-:W5:Y:S04]  /*14590*/  SHFL.IDX PT, R14, R10, 0x1, 0x181f ;  /* 0x00381f000a0e7f89 */ /* 0x000f6800000e0000 */
[----:B------:R-:W5:Y:S01]  /*145a0*/  SHFL.IDX PT, R20, R10, 0x2, 0x181f ;  /* 0x00581f000a147f89 */ /* 0x000f6200000e0000 */
[----:B0-----:R-:W-:-:S03]  /*145b0*/  @!P3 LEA R4, P6, R23, R6, 0x1 ;  /* 0x000000061704b211 */ /* 0x001fc600078c08ff */
[----:B------:R4:W0:Y:S01]  /*145c0*/  SHFL.IDX PT, R26, R10, 0x3, 0x181f ;  /* 0x00781f000a1a7f89 */ /* 0x00082200000e0000 */
[C---:B-1----:R-:W-:Y:S02]  /*145d0*/  @!P2 LEA R6, P5, R23.reuse, R8, 0x1 ;  /* 0x000000081706a211 */ /* 0x042fe400078a08ff */
[C---:B--2---:R-:W-:Y:S02]  /*145e0*/  @!P1 LEA R8, P4, R23.reuse, R24, 0x1 ;  /* 0x0000001817089211 */ /* 0x044fe400078808ff */
[C---:B---3--:R-:W-:Y:S02]  /*145f0*/  @!P3 LEA.HI.X R5, R23.reuse, R12, R15, 0x1, P6 ;  /* 0x0000000c1705b211 */ /* 0x048fe400030f0c0f */
[----:B----4-:R-:W-:-:S03]  /*14600*/  @!P0 LEA R10, P6, R23, R28, 0x1 ;  /* 0x0000001c170a8211 */ /* 0x010fc600078c08ff */
[----:B------:R2:W-:Y:S01]  /*14610*/  @!P3 ST.E.128 desc[UR48][R4.64], RZ ;  /* 0x000000ff0400b985 */ /* 0x0005e2000c101d30 */
[C-C-:B-----5:R-:W-:Y:S02]  /*14620*/  @!P2 LEA.HI.X R7, R23.reuse, R14, R15.reuse, 0x1, P5 ;  /* 0x0000000e1707a211 */ /* 0x160fe400028f0c0f */
[----:B------:R-:W-:-:S03]  /*14630*/  @!P1 LEA.HI.X R9, R23, R20, R15, 0x1, P4 ;  /* 0x0000001417099211 */ /* 0x000fc600020f0c0f */
[----:B------:R2:W-:Y:S01]  /*14640*/  @!P2 ST.E.128 desc[UR48][R6.64], RZ ;  /* 0x000000ff0600a985 */ /* 0x0005e2000c101d30 */
[----:B0-----:R-:W-:-:S03]  /*14650*/  @!P0 LEA.HI.X R11, R23, R26, R15, 0x1, P6 ;  /* 0x0000001a170b8211 */ /* 0x001fc600030f0c0f */
[----:B------:R2:W-:Y:S04]  /*14660*/  @!P1 ST.E.128 desc[UR48][R8.64], RZ ;  /* 0x000000ff08009985 */ /* 0x0005e8000c101d30 */
[----:B------:R2:W-:Y:S02]  /*14670*/  @!P0 ST.E.128 desc[UR48][R10.64], RZ ;  /* 0x000000ff0a008985 */ /* 0x0005e4000c101d30 */
.L_x_900:
[----:B------:R-:W-:Y:S05]  /*14680*/  BSYNC B0 ;  /* 0x0000000000007941 */ /* 0x000fea0003800000 */
.L_x_898:
[----:B------:R-:W-:Y:S02]  /*14690*/  ULDC UR5, c[0x0][0xc38] ;  /* 0x00030e0000057ab9 */ /* 0x000fe40000000800 */
[----:B------:R-:W-:-:S06]  /*146a0*/  UISETP.GE.AND UP0, UPT, UR4, UR5, UPT ;  /* 0x000000050400728c */ /* 0x000fcc000bf06270 */
[----:B------:R-:W-:-:S13]  /*146b0*/  PLOP3.LUT P0, PT, PT, PT, UP0, 0x80, 0x0 ;  /* 0x000000000000781c */ /* 0x000fda0003f0f008 */
[----:B------:R-:W-:Y:S05]  /*146c0*/  @!P0 BRA `(.L_x_903) ;  /* 0xfffffec400808947 */ /* 0x000fea000383ffff */
[----:B------:R-:W-:Y:S05]  /*146d0*/  EXIT ;  /* 0x000000000000794d */ /* 0x000fea0003800000 */
.L_x_809:
[----:B------:R-:W-:-:S08]  /*146e0*/  NOP ;  /* 0x0000000000007918 */ /* 0x000fd00000000000 */
[----:B------:R-:W0:-:S00]  /*146f0*/  USETMAXREG.DEALLOC.CTAPOOL 0x20 ;  /* 0x00000020000079c8 */ /* 0x000e0000080e0500 */
[----:B0-----:R-:W-:-:S06]  /*14700*/  LOP3.LUT R0, R0, 0x3, RZ, 0xc0, !PT ;  /* 0x0000000300007812 */ /* 0x001fcc00078ec0ff */
[----:B------:R-:W0:Y:S01]  /*14710*/  S2UR UR7, SR_CTAID.X ;  /* 0x00000000000779c3 */ /* 0x000e220000002500 */
[----:B------:R-:W-:Y:S01]  /*14720*/  LOP3.LUT R16, R16, 0xffffff7f, RZ, 0xc0, !PT ;  /* 0xffffff7f10107812 */ /* 0x000fe200078ec0ff */
[----:B------:R-:W-:Y:S01]  /*14730*/  STL [R1+0x30], RZ ;  /* 0x000030ff01007387 */ /* 0x000fe20000100800 */
[----:B------:R-:W-:-:S03]  /*14740*/  IMAD.MOV.U32 R28, RZ, RZ, RZ ;  /* 0x000000ffff1c7224 */ /* 0x000fc600078e00ff */
[----:B------:R1:W2:Y:S02]  /*14750*/  SHFL.IDX PT, R2, R0, RZ, 0x1f ;  /* 0x00001fff00027589 */ /* 0x0002a400000e0000 */
[----:B-1----:R-:W0:Y:S01]  /*14760*/  LDC R0, c[0x0][0xc38] ;  /* 0x00030e00ff007b82 */ /* 0x002e220000000800 */
[----:B--2---:R-:W-:-:S13]  /*14770*/  ISETP.NE.AND P0, PT, R2, RZ, PT ;  /* 0x000000ff0200720c */ /* 0x004fda0003f05270 */
[----:B------:R-:W-:Y:S01]  /*14780*/  @P0 LOP3.LUT R16, R16, 0x80, RZ, 0xfc, !PT ;  /* 0x0000008010100812 */ /* 0x000fe200078efcff */
[----:B------:R-:W-:Y:S06]  /*14790*/  @P0 BAR.ARV 0x4, 0x200 ;  /* 0x0108000000000b1d */ /* 0x000fec0000002000 */
[----:B0-----:R-:W-:Y:S01]  /*147a0*/  ISETP.LE.AND P0, PT, R0, UR7, PT ;  /* 0x0000000700007c0c */ /* 0x001fe2000bf03270 */
[----:B------:R-:W-:-:S05]  /*147b0*/  IMAD.MOV.U32 R0, RZ, RZ, 0x1 ;  /* 0x00000001ff007424 */ /* 0x000fca00078e00ff */
[----:B------:R0:W-:Y:S07]  /*147c0*/  STL [R1], R0 ;  /* 0x0000000001007387 */ /* 0x0001ee0000100800 */
[----:B------:R-:W-:Y:S05]  /*147d0*/  @P0 BRA `(.L_x_904) ;  /* 0x0000004c00680947 */ /* 0x000fea0003800000 */
[----:B------:R-:W1:Y:S01]  /*147e0*/  S2R R11, SR_TID.X ;  /* 0x00000000000b7919 */ /* 0x000e620000002100 */
[----:B------:R-:W-:Y:S01]  /*147f0*/  ULDC.64 UR42, c[0x0][0x2f0] ;  /* 0x0000bc00002a7ab9 */ /* 0x000fe20000000a00 */
[----:B------:R-:W-:Y:S01]  /*14800*/  ULDC.64 UR4, c[0x0][0x418] ;  /* 0x0001060000047ab9 */ /* 0x000fe20000000a00 */
[----:B------:R-:W-:Y:S01]  /*14810*/  MOV R17, 0x400 ;  /* 0x0000040000117802 */ /* 0x000fe20000000f00 */
[----:B------:R-:W-:Y:S01]  /*14820*/  UISETP.NE.U32.AND UP0, UPT, UR4, URZ, UPT ;  /* 0x0000003f0400728c */ /* 0x000fe2000bf05070 */
[----:B------:R-:W-:Y:S01]  /*14830*/  LOP3.LUT R16, R16, 0xfffffffe, RZ, 0xc0, !PT ;  /* 0xfffffffe10107812 */ /* 0x000fe200078ec0ff */
[----:B------:R-:W-:Y:S01]  /*14840*/  ULDC UR6, c[0x0][0x2b8] ;  /* 0x0000ae0000067ab9 */ /* 0x000fe20000000800 */
[----:B------:R-:W-:Y:S01]  /*14850*/  ULDC UR4, c[0x0][0x424] ;  /* 0x0001090000047ab9 */ /* 0x000fe20000000800 */
[----:B------:R-:W-:Y:S01]  /*14860*/  UISETP.NE.AND.EX UP0, UPT, UR5, URZ, UPT, UP0 ;  /* 0x0000003f0500728c */ /* 0x000fe2000bf05300 */
[----:B------:R-:W-:Y:S01]  /*14870*/  ULDC UR40, c[0x0][0x288] ;  /* 0x0000a20000287ab9 */ /* 0x000fe20000000800 */
[----:B------:R-:W-:Y:S01]  /*14880*/  ULDC UR41, c[0x0][0x448] ;  /* 0x0001120000297ab9 */ /* 0x000fe20000000800 */
[----:B------:R-:W-:Y:S01]  /*14890*/  ULOP3.LUT UR51, UR39, 0x2, URZ, 0xfc, !UPT ;  /* 0x0000000227337892 */ /* 0x000fe2000f8efc3f */
[C---:B-1----:R-:W-:Y:S01]  /*148a0*/  IMAD.SHL.U32 R2, R11.reuse, 0x40, RZ ;  /* 0x000000400b027824 */ /* 0x042fe200078e00ff */
[----:B------:R-:W-:Y:S01]  /*148b0*/  SHF.R.U32.HI R4, RZ, 0x1, R11 ;  /* 0x00000001ff047819 */ /* 0x000fe2000001160b */
[----:B0-----:R-:W-:-:S02]  /*148c0*/  IMAD.SHL.U32 R0, R11, 0x20, RZ ;  /* 0x000000200b007824 */ /* 0x001fc400078e00ff */
[C---:B------:R-:W-:Y:S01]  /*148d0*/  IMAD.SHL.U32 R9, R11.reuse, 0x4, RZ ;  /* 0x000000040b097824 */ /* 0x040fe200078e00ff */
[----:B------:R-:W-:Y:S01]  /*148e0*/  LOP3.LUT R3, R2, 0x180, RZ, 0xc0, !PT ;  /* 0x0000018002037812 */ /* 0x000fe200078ec0ff */
[C---:B------:R-:W-:Y:S02]  /*148f0*/  IMAD.SHL.U32 R5, R11.reuse, 0x10, RZ ;  /* 0x000000100b057824 */ /* 0x040fe400078e00ff */
[----:B------:R-:W-:Y:S01]  /*14900*/  IMAD.SHL.U32 R8, R11, 0x2, RZ ;  /* 0x000000020b087824 */ /* 0x000fe200078e00ff */
[----:B------:R-:W-:Y:S01]  /*14910*/  LOP3.LUT R3, R3, 0x30, R4, 0xf8, !PT ;  /* 0x0000003003037812 */ /* 0x000fe200078ef804 */
[----:B------:R-:W-:Y:S01]  /*14920*/  IMAD.SHL.U32 R6, R11, 0x8, RZ ;  /* 0x000000080b067824 */ /* 0x000fe200078e00ff */
[----:B------:R-:W-:Y:S02]  /*14930*/  LOP3.LUT R4, R0, 0x80, RZ, 0xc0, !PT ;  /* 0x0000008000047812 */ /* 0x000fe400078ec0ff */
[----:B------:R-:W-:Y:S02]  /*14940*/  LOP3.LUT R7, R5, 0x1b0, RZ, 0xc0, !PT ;  /* 0x000001b005077812 */ /* 0x000fe400078ec0ff */
[----:B------:R-:W-:-:S02]  /*14950*/  LOP3.LUT R4, R4, 0x10, R11, 0xf8, !PT ;  /* 0x0000001004047812 */ /* 0x000fc400078ef80b */
[----:B------:R-:W-:Y:S02]  /*14960*/  LOP3.LUT R8, R7, 0x30, R8, 0x78, !PT ;  /* 0x0000003007087812 */ /* 0x000fe400078e7808 */
[----:B------:R-:W-:Y:S02]  /*14970*/  LOP3.LUT R4, R4, 0x10, R9, 0x78, !PT ;  /* 0x0000001004047812 */ /* 0x000fe400078e7809 */
[----:B------:R-:W2:Y:S01]  /*14980*/  LDL R9, [R1+0x18] ;  /* 0x0000180001097983 */ /* 0x000ea20000100800 */
[----:B------:R-:W-:Y:S02]  /*14990*/  LOP3.LUT R7, R5, 0x600, RZ, 0xc0, !PT ;  /* 0x0000060005077812 */ /* 0x000fe400078ec0ff */
[----:B------:R-:W-:Y:S02]  /*149a0*/  LOP3.LUT R3, R3, 0x30, R6, 0x78, !PT ;  /* 0x0000003003037812 */ /* 0x000fe400078e7806 */
[----:B------:R-:W-:Y:S02]  /*149b0*/  LOP3.LUT R7, R7, 0x60, R0, 0xf8, !PT ;  /* 0x0000006007077812 */ /* 0x000fe400078ef800 */
[----:B------:R-:W-:-:S02]  /*149c0*/  LOP3.LUT R2, R3, 0x640, R2, 0xf8, !PT ;  /* 0x0000064003027812 */ /* 0x000fc400078ef802 */
[----:B------:R-:W-:Y:S02]  /*149d0*/  LOP3.LUT R7, R7, 0x100, R0, 0xf8, !PT ;  /* 0x0000010007077812 */ /* 0x000fe400078ef800 */
[----:B------:R-:W-:Y:S01]  /*149e0*/  LOP3.LUT R6, R8, 0x640, R5, 0xf8, !PT ;  /* 0x0000064008067812 */ /* 0x000fe200078ef805 */
[----:B------:R0:W-:Y:S01]  /*149f0*/  STL [R1+0x24], R2 ;  /* 0x0000240201007387 */ /* 0x0001e20000100800 */
[----:B------:R-:W-:-:S03]  /*14a00*/  LOP3.LUT R10, R5, 0x30, RZ, 0xc0, !PT ;  /* 0x00000030050a7812 */ /* 0x000fc600078ec0ff */
[----:B------:R-:W-:Y:S01]  /*14a10*/  STL [R1+0x1c], R6 ;  /* 0x00001c0601007387 */ /* 0x000fe20000100800 */
[----:B0-----:R-:W-:-:S05]  /*14a20*/  LOP3.LUT R2, R7, R4, RZ, 0xfc, !PT ;  /* 0x0000000407027212 */ /* 0x001fca00078efcff */
[----:B------:R0:W-:Y:S01]  /*14a30*/  STL [R1+0x20], R2 ;  /* 0x0000200201007387 */ /* 0x0001e20000100800 */
[----:B------:R-:W-:Y:S02]  /*14a40*/  ISETP.GE.AND P1, PT, R10, UR43, PT ;  /* 0x0000002b0a007c0c */ /* 0x000fe4000bf26270 */
[----:B0-----:R-:W-:-:S04]  /*14a50*/  LOP3.LUT R2, R11, 0x7f, RZ, 0xc0, !PT ;  /* 0x0000007f0b027812 */ /* 0x001fc800078ec0ff */
[----:B------:R-:W-:Y:S01]  /*14a60*/  SHF.R.U32.HI R2, RZ, 0x2, R2 ;  /* 0x00000002ff027819 */ /* 0x000fe20000011602 */
[----:B------:R-:W-:-:S03]  /*14a70*/  IMAD.U32 R4, RZ, RZ, UR7 ;  /* 0x00000007ff047e24 */ /* 0x000fc6000f8e00ff */
[----:B------:R-:W-:Y:S01]  /*14a80*/  LOP3.LUT R0, R2, 0x60, R0, 0xf8, !PT ;  /* 0x0000006002007812 */ /* 0x000fe200078ef800 */
[----:B------:R-:W-:Y:S01]  /*14a90*/  IMAD.MOV.U32 R3, RZ, RZ, 0x1 ;  /* 0x00000001ff037424 */ /* 0x000fe200078e00ff */
[----:B------:R-:W-:Y:S02]  /*14aa0*/  ISETP.GE.AND P0, PT, R10, UR43, PT ;  /* 0x0000002b0a007c0c */ /* 0x000fe4000bf06270 */
[----:B------:R-:W-:Y:S01]  /*14ab0*/  LOP3.LUT R2, R0, 0x80, RZ, 0xfc, !PT ;  /* 0x0000008000027812 */ /* 0x000fe200078efcff */
[----:B------:R0:W-:Y:S01]  /*14ac0*/  STL [R1+0x28], R4 ;  /* 0x0000280401007387 */ /* 0x0001e20000100800 */
[----:B------:R-:W-:-:S03]  /*14ad0*/  @P1 LOP3.LUT R16, R16, 0x1, RZ, 0xfc, !PT ;  /* 0x0000000110101812 */ /* 0x000fc600078efcff */
[----:B------:R0:W-:Y:S01]  /*14ae0*/  STL [R1], R3 ;  /* 0x0000000301007387 */ /* 0x0001e20000100800 */
[----:B------:R-:W-:-:S03]  /*14af0*/  LOP3.LUT R16, R16, 0xffffffef, RZ, 0xc0, !PT ;  /* 0xffffffef10107812 */ /* 0x000fc600078ec0ff */
[----:B------:R0:W-:Y:S01]  /*14b00*/  STL [R1+0x30], RZ ;  /* 0x000030ff01007387 */ /* 0x0001e20000100800 */
[----:B------:R-:W-:Y:S01]  /*14b10*/  USEL UR4, UR4, 0x1, UP0 ;  /* 0x0000000104047887 */ /* 0x000fe20008000000 */
[----:B------:R-:W-:Y:S02]  /*14b20*/  @P0 LOP3.LUT R16, R16, 0x10, RZ, 0xfc, !PT ;  /* 0x0000001010100812 */ /* 0x000fe400078efcff */
[----:B------:R-:W-:Y:S01]  /*14b30*/  ISETP.GE.AND P0, PT, R10, UR6, PT ;  /* 0x000000060a007c0c */ /* 0x000fe2000bf06270 */
[----:B------:R-:W-:-:S04]  /*14b40*/  UIMAD UR42, UR4, UR42, URZ ;  /* 0x0000002a042a72a4 */ /* 0x000fc8000f8e023f */
[----:B------:R-:W-:Y:S01]  /*14b50*/  UIADD3 UR4, UR42, 0x9f, URZ ;  /* 0x0000009f2a047890 */ /* 0x000fe2000fffe03f */
[----:B------:R-:W-:-:S03]  /*14b60*/  LOP3.LUT R16, R16, 0xffffffbf, RZ, 0xc0, !PT ;  /* 0xffffffbf10107812 */ /* 0x000fc600078ec0ff */
[----:B------:R-:W-:Y:S01]  /*14b70*/  UIMAD.WIDE UR4, UR4, 0x66666667, URZ ;  /* 0x66666667040478a5 */ /* 0x000fe2000f8e023f */
[----:B------:R-:W-:-:S03]  /*14b80*/  IMAD.MOV.U32 R28, RZ, RZ, RZ ;  /* 0x000000ffff1c7224 */ /* 0x000fc600078e00ff */
[----:B------:R-:W-:Y:S01]  /*14b90*/  USHF.R.U32.HI UR38, URZ, 0x1f, UR5 ;  /* 0x0000001f3f267899 */ /* 0x000fe20008011605 */
[----:B------:R-:W-:Y:S01]  /*14ba0*/  @P0 LOP3.LUT R16, R16, 0x40, RZ, 0xfc, !PT ;  /* 0x0000004010100812 */ /* 0x000fe200078efcff */
[----:B------:R-:W-:Y:S02]  /*14bb0*/  UIMAD UR41, UR41, UR40, URZ ;  /* 0x00000028292972a4 */ /* 0x000fe4000f8e023f */
[----:B------:R-:W-:Y:S02]  /*14bc0*/  UIADD3 UR47, UR42, 0x1, -UR40 ;  /* 0x000000012a2f7890 */ /* 0x000fe4000fffe828 */
[----:B------:R-:W-:Y:S02]  /*14bd0*/  ULOP3.LUT UR50, UR39, 0x1, URZ, 0xfc, !UPT ;  /* 0x0000000127327892 */ /* 0x000fe4000f8efc3f */
[----:B------:R-:W-:Y:S02]  /*14be0*/  UIADD3 UR40, UR42, -UR40, URZ ;  /* 0x800000282a287290 */ /* 0x000fe4000fffe03f */
[----:B------:R-:W-:Y:S01]  /*14bf0*/  ULEA.HI.SX32 UR38, UR5, UR38, 0x1a ;  /* 0x0000002605267291 */ /* 0x000fe2000f8fd23f */
[----:B------:R-:W-:Y:S01]  /*14c00*/  ULDC UR46, c[0x0][0xc] ;  /* 0x00000300002e7ab9 */ /* 0x000fe20000000800 */
[----:B--2---:R-:W-:-:S05]  /*14c10*/  LEA R17, R9, R17, 0x18 ;  /* 0x0000001109117211 */ /* 0x004fca00078ec0ff */
[----:B------:R-:W-:-:S05]  /*14c20*/  IMAD.IADD R0, R17, 0x1, R6 ;  /* 0x0000000111007824 */ /* 0x000fca00078e0206 */
[----:B------:R0:W-:Y:S02]  /*14c30*/  STL [R1+0x2c], R0 ;  /* 0x00002c0001007387 */ /* 0x0001e40000100800 */
.L_x_977:
[----:B0-----:R-:W2:Y:S01]  /*14c40*/  LDL R0, [R1+0x28] ;  /* 0x0000280001007983 */ /* 0x001ea20000100800 */
[----:B------:R-:W-:Y:S02]  /*14c50*/  ULDC UR7, c[0x0][0xc60] ;  /* 0x0003180000077ab9 */ /* 0x000fe40000000800 */
[----:B------:R-:W-:-:S11]  /*14c60*/  UISETP.NE.AND UP0, UPT, UR7, 0x1, UPT ;  /* 0x000000010700788c */ /* 0x000fd6000bf05270 */
[----:B------:R-:W-:Y:S01]  /*14c70*/  @UP0 ULDC UR4, c[0x0][0xc64] ;  /* 0x0003190000040ab9 */ /* 0x000fe20000000800 */
[----:B------:R-:W-:Y:S01]  /*14c80*/  @UP0 ULDC UR8, c[0x0][0xc68] ;  /* 0x00031a0000080ab9 */ /* 0x000fe20000000800 */
[C---:B--2---:R-:W-:Y:S02]  /*14c90*/  R2UR UR37, R0.reuse ;  /* 0x00000000002572ca */ /* 0x044fe400000e0000 */
[----:B------:R-:W-:-:S11]  /*14ca0*/  R2UR UR6, R0 ;  /* 0x00000000000672ca */ /* 0x000fd600000e0000 */
[----:B------:R-:W-:-:S04]  /*14cb0*/  UIMAD.WIDE.U32 UR4, UR37, UR4, URZ ;  /* 0x00000004250472a5 */ /* 0x000fc8000f8e003f */
[----:B------:R-:W-:-:S03]  /*14cc0*/  @UP0 USHF.R.U32.HI UR37, URZ, UR8, UR5 ;  /* 0x000000083f250299 */ /* 0x000fc60008011605 */
[----:B------:R-:W-:Y:S02]  /*14cd0*/  ULDC UR4, c[0x0][0xc78] ;  /* 0x00031e0000047ab9 */ /* 0x000fe40000000800 */
[----:B------:R-:W-:Y:S02]  /*14ce0*/  UISETP.GE.AND UP0, UPT, UR37, UR4, UPT ;  /* 0x000000042500728c */ /* 0x000fe4000bf06270 */
[----:B------:R-:W-:-:S04]  /*14cf0*/  UIADD3 UR4, -UR37, URZ, URZ ;  /* 0x0000003f25047290 */ /* 0x000fc8000fffe13f */
[----:B------:R-:W-:Y:S01]  /*14d00*/  PLOP3.LUT P0, PT, PT, PT, UP0, 0x80, 0x0 ;  /* 0x000000000000781c */ /* 0x000fe20003f0f008 */
[----:B------:R-:W-:-:S12]  /*14d10*/  UIMAD UR7, UR7, UR4, UR6 ;  /* 0x00000004070772a4 */ /* 0x000fd8000f8e0206 */
[----:B-1----:R-:W-:Y:S05]  /*14d20*/  @!P0 BRA `(.L_x_905) ;  /* 0x0000000000208947 */ /* 0x002fea0003800000 */
        /* <DEDUP_REMOVED lines=8> */
.L_x_905:
[----:B------:R-:W-:Y:S01]  /*14db0*/  ULDC UR8, c[0x0][0xc54] ;  /* 0x0003150000087ab9 */ /* 0x000fe20000000800 */
[----:B------:R-:W-:Y:S01]  /*14dc0*/  UMOV UR6, UR7 ;  /* 0x0000000700067c82 */ /* 0x000fe20008000000 */
[----:B------:R-:W-:-:S11]  /*14dd0*/  UISETP.NE.AND UP0, UPT, UR8, 0x1, UPT ;  /* 0x000000010800788c */ /* 0x000fd6000bf05270 */
[----:B------:R-:W-:Y:S02]  /*14de0*/  @UP0 ULDC.64 UR10, c[0x0][0xc58] ;  /* 0x00031600000a0ab9 */ /* 0x000fe40000000a00 */
[----:B------:R-:W-:-:S04]  /*14df0*/  UIMAD.WIDE.U32 UR4, UR7, UR10, URZ ;  /* 0x0000000a070472a5 */ /* 0x000fc8000f8e003f */
[----:B------:R-:W-:-:S04]  /*14e00*/  @UP0 USHF.R.U32.HI UR6, URZ, UR11, UR5 ;  /* 0x0000000b3f060299 */ /* 0x000fc80008011605 */
[----:B------:R-:W-:-:S12]  /*14e10*/  UIMAD UR4, UR6, UR8, URZ ;  /* 0x00000008060472a4 */ /* 0x000fd8000f8e023f */
.L_x_906:
[----:B------:R-:W-:Y:S01]  /*14e20*/  ULDC UR5, c[0x0][0xc48] ;  /* 0x0003120000057ab9 */ /* 0x000fe20000000800 */
[----:B------:R-:W-:Y:S01]  /*14e30*/  ULDC.64 UR8, c[0x0][0xa28] ;  /* 0x00028a0000087ab9 */ /* 0x000fe20000000a00 */
[----:B------:R-:W-:Y:S01]  /*14e40*/  UISETP.NE.AND UP1, UPT, UR5, 0x1, UPT ;  /* 0x000000010500788c */ /* 0x000fe2000bf25270 */
[----:B------:R-:W-:Y:S01]  /*14e50*/  IMAD.MOV.U32 R22, RZ, RZ, RZ ;  /* 0x000000ffff167224 */ /* 0x000fe200078e00ff */
[----:B------:R-:W-:Y:S02]  /*14e60*/  UIADD3 UR4, UR7, -UR4, URZ ;  /* 0x8000000407047290 */ /* 0x000fe4000fffe03f */
[----:B------:R-:W-:Y:S01]  /*14e70*/  UISETP.NE.U32.AND UP0, UPT, UR8, URZ, UPT ;  /* 0x0000003f0800728c */ /* 0x000fe2000bf05070 */
[----:B------:R-:W-:Y:S02]  /*14e80*/  ULDC UR5, c[0x0][0xc54] ;  /* 0x0003150000057ab9 */ /* 0x000fe40000000800 */
[----:B------:R-:W-:Y:S02]  /*14e90*/  UIMAD UR37, UR37, UR5, UR4 ;  /* 0x00000005252572a4 */ /* 0x000fe4000f8e0204 */
[----:B------:R-:W-:-:S02]  /*14ea0*/  UISETP.NE.AND.EX UP0, UPT, UR9, URZ, UPT, UP0 ;  /* 0x0000003f0900728c */ /* 0x000fc4000bf05300 */
[----:B------:R-:W-:Y:S01]  /*14eb0*/  @UP1 ULDC UR4, c[0x0][0xc4c] ;  /* 0x0003130000041ab9 */ /* 0x000fe20000000800 */
[----:B------:R-:W-:Y:S01]  /*14ec0*/  @UP1 ULDC UR7, c[0x0][0xc50] ;  /* 0x0003140000071ab9 */ /* 0x000fe20000000800 */
[----:B------:R-:W-:Y:S02]  /*14ed0*/  UIMAD.WIDE.U32 UR4, UR37, UR4, URZ ;  /* 0x00000004250472a5 */ /* 0x000fe4000f8e003f */
[----:B------:R-:W-:Y:S01]  /*14ee0*/  UMOV UR36, UR37 ;  /* 0x0000002500247c82 */ /* 0x000fe20008000000 */
[----:B------:R-:W-:Y:S01]  /*14ef0*/  PLOP3.LUT P0, PT, PT, PT, UP0, 0x80, 0x0 ;  /* 0x000000000000781c */ /* 0x000fe20003f0f008 */
[----:B------:R-:W-:-:S03]  /*14f00*/  @UP1 USHF.R.U32.HI UR36, URZ, UR7, UR5 ;  /* 0x000000073f241299 */ /* 0x000fc60008011605 */
[----:B------:R-:W-:Y:S02]  /*14f10*/  @UP0 ULDC.64 UR4, c[0x0][0xa28] ;  /* 0x00028a0000040ab9 */ /* 0x000fe40000000a00 */
[----:B------:R-:W-:-:S06]  /*14f20*/  @UP0 UIMAD.WIDE UR4, UR36, 0x4, UR4 ;  /* 0x00000004240408a5 */ /* 0x000fcc000f8e0204 */
[----:B------:R-:W-:Y:S01]  /*14f30*/  IMAD.U32 R2, RZ, RZ, UR4 ;  /* 0x00000004ff027e24 */ /* 0x000fe2000f8e00ff */
[----:B------:R-:W-:Y:S01]  /*14f40*/  ULOP3.LUT UR6, URZ, UR6, URZ, 0x33, !UPT ;  /* 0x000000063f067292 */ /* 0x000fe2000f8e333f */
[----:B------:R-:W-:Y:S01]  /*14f50*/  IMAD.U32 R3, RZ, RZ, UR5 ;  /* 0x00000005ff037e24 */ /* 0x000fe2000f8e00ff */
[----:B------:R-:W-:Y:S01]  /*14f60*/  ULDC UR5, c[0x0][0x448] ;  /* 0x0001120000057ab9 */ /* 0x000fe20000000800 */
[----:B------:R-:W-:-:S03]  /*14f70*/  ULDC UR4, c[0x0][0xc3c] ;  /* 0x00030f0000047ab9 */ /* 0x000fc60000000800 */
[----:B------:R-:W2:Y:S01]  /*14f80*/  @P0 LDG.E R22, desc[UR48][R2.64] ;  /* 0x0000003002160981 */ /* 0x000ea2000c1e1900 */
[----:B------:R-:W-:Y:S02]  /*14f90*/  UISETP.NE.AND UP2, UPT, UR5, 0x1, UPT ;  /* 0x000000010500788c */ /* 0x000fe4000bf45270 */
[----:B------:R-:W-:Y:S02]  /*14fa0*/  UIADD3 UR6, UR6, UR4, URZ ;  /* 0x0000000406067290 */ /* 0x000fe4000fffe03f */
[----:B------:R-:W-:Y:S02]  /*14fb0*/  UP2UR UR52, UPR, URZ, 0x4 ;  /* 0x000000043f347883 */ /* 0x000fe40008000000 */
[----:B------:R-:W-:Y:S01]  /*14fc0*/  UIMAD UR43, UR6, 0xc0, URZ ;  /* 0x000000c0062b78a4 */ /* 0x000fe2000f8e023f */
[----:B------:R-:W-:Y:S02]  /*14fd0*/  ULDC.64 UR4, c[0x0][0x9e0] ;  /* 0x0002780000047ab9 */ /* 0x000fe40000000a00 */
[----:B------:R-:W-:-:S02]  /*14fe0*/  UISETP.GE.AND UP0, UPT, UR5, 0x1, UPT ;  /* 0x000000010500788c */ /* 0x000fc4000bf06270 */
[----:B------:R-:W-:Y:S01]  /*14ff0*/  UIADD3 UR8, UR43, 0xbf, URZ ;  /* 0x000000bf2b087890 */ /* 0x000fe2000fffe03f */
[----:B------:R-:W-:Y:S01]  /*15000*/  @UP2 ULDC UR6, c[0x0][0x44c] ;  /* 0x0001130000062ab9 */ /* 0x000fe20000000800 */
[----:B------:R-:W-:Y:S02]  /*15010*/  @UP2 ULDC UR9, c[0x0][0x450] ;  /* 0x0001140000092ab9 */ /* 0x000fe40000000800 */
[----:B------:R-:W-:Y:S01]  /*15020*/  UIMAD.WIDE.U32 UR6, UR8, UR6, URZ ;  /* 0x00000006080672a5 */ /* 0x000fe2000f8e003f */
[----:B------:R-:W-:-:S03]  /*15030*/  PLOP3.LUT P1, PT, PT, PT, UP0, 0x80, 0x0 ;  /* 0x000000000000781c */ /* 0x000fc60003f2f008 */
[----:B------:R-:W-:-:S04]  /*15040*/  @UP2 USHF.R.U32.HI UR8, URZ, UR9, UR7 ;  /* 0x000000093f082299 */ /* 0x000fc80008011607 */
[----:B------:R-:W-:-:S04]  /*15050*/  UIADD3 UR6, UR47, UR8, URZ ;  /* 0x000000082f067290 */ /* 0x000fc8000fffe03f */
[----:B------:R-:W-:Y:S01]  /*15060*/  UIADD3 UR4, UR6, UR4, URZ ;  /* 0x0000000406047290 */ /* 0x000fe2000fffe03f */
[----:B--2---:R0:W-:Y:S01]  /*15070*/  STL [R1+0x14], R22 ;  /* 0x0000141601007387 */ /* 0x0041e20000100800 */
[----:B------:R-:W-:Y:S10]  /*15080*/  @!P1 BRA `(.L_x_907) ;  /* 0x0000000000449947 */ /* 0x000ff40003800000 */
[----:B------:R-:W-:Y:S01]  /*15090*/  ISETP.LT.AND P0, PT, RZ, UR6, PT ;  /* 0x00000006ff007c0c */ /* 0x000fe2000bf01270 */
[----:B------:R-:W-:-:S12]  /*150a0*/  UIADD3 UR8, UR6, -0x1, URZ ;  /* 0xffffffff06087890 */ /* 0x000fd8000fffe03f */
[----:B------:R-:W-:Y:S05]  /*150b0*/  @P0 BRA `(.L_x_908) ;  /* 0x00000000001c0947 */ /* 0x000fea0003800000 */
[----:B------:R-:W-:Y:S02]  /*150c0*/  UISETP.NE.AND UP0, UPT, UR5, 0x1, UPT ;  /* 0x000000010500788c */ /* 0x000fe4000bf05270 */
[----:B------:R-:W-:-:S09]  /*150d0*/  UIADD3 UR8, -UR6, URZ, URZ ;  /* 0x0000003f06087290 */ /* 0x000fd2000fffe13f */
[----:B------:R-:W-:Y:S02]  /*150e0*/  @UP0 ULDC.64 UR10, c[0x0][0x9e8] ;  /* 0x00027a00000a0ab9 */ /* 0x000fe40000000a00 */
[----:B------:R-:W-:-:S04]  /*150f0*/  UIMAD.WIDE.U32 UR6, UR8, UR10, URZ ;  /* 0x0000000a080672a5 */ /* 0x000fc8000f8e003f */
[----:B------:R-:W-:-:S04]  /*15100*/  @UP0 USHF.R.U32.HI UR8, URZ, UR11, UR7 ;  /* 0x0000000b3f080299 */ /* 0x000fc80008011607 */
[----:B------:R-:W-:Y:S01]  /*15110*/  ULOP3.LUT UR8, URZ, UR8, URZ, 0x33, !UPT ;  /* 0x000000083f087292 */ /* 0x000fe2000f8e333f */
[----:B------:R-:W-:Y:S11]  /*15120*/  BRA `(.L_x_909) ;  /* 0x0000000000107947 */ /* 0x000ff60003800000 */
.L_x_908:
[----:B------:R-:W-:-:S11]  /*15130*/  UISETP.NE.AND UP0, UPT, UR5, 0x1, UPT ;  /* 0x000000010500788c */ /* 0x000fd6000bf05270 */
[----:B------:R-:W-:Y:S02]  /*15140*/  @UP0 ULDC.64 UR10, c[0x0][0x9e8] ;  /* 0x00027a00000a0ab9 */ /* 0x000fe40000000a00 */
[----:B------:R-:W-:-:S04]  /*15150*/  UIMAD.WIDE.U32 UR6, UR8, UR10, URZ ;  /* 0x0000000a080672a5 */ /* 0x000fc8000f8e003f */
[----:B------:R-:W-:-:S12]  /*15160*/  @UP0 USHF.R.U32.HI UR8, URZ, UR11, UR7 ;  /* 0x0000000b3f080299 */ /* 0x000fd80008011607 */
.L_x_909:
[----:B------:R-:W-:-:S04]  /*15170*/  UIMAD UR8, UR8, UR5, UR5 ;  /* 0x00000005080872a4 */ /* 0x000fc8000f8e0205 */
[----:B------:R-:W-:-:S04]  /*15180*/  UISETP.LT.AND UP0, UPT, UR4, UR8, UPT ;  /* 0x000000080400728c */ /* 0x000fc8000bf01270 */
[----:B------:R-:W-:-:S12]  /*15190*/  USEL UR4, UR4, UR8, UP0 ;  /* 0x0000000804047287 */ /* 0x000fd80008000000 */
.L_x_907:
[----:B------:R-:W-:Y:S02]  /*151a0*/  UISETP.NE.AND UP0, UPT, UR52, URZ, UPT ;  /* 0x0000003f3400728c */ /* 0x000fe4000bf05270 */
[----:B------:R-:W-:Y:S01]  /*151b0*/  UIADD3 UR6, UR4, 0x9f, URZ ;  /* 0x0000009f04067890 */ /* 0x000fe2000fffe03f */
[----:B------:R-:W-:-:S03]  /*151c0*/  UMOV UR10, UR43 ;  /* 0x0000002b000a7c82 */ /* 0x000fc60008000000 */
[----:B------:R-:W-:-:S04]  /*151d0*/  UIMAD.WIDE UR6, UR6, 0x66666667, URZ ;  /* 0x66666667060678a5 */ /* 0x000fc8000f8e023f */
[----:B------:R-:W-:Y:S01]  /*151e0*/  USHF.R.U32.HI UR4, URZ, 0x1f, UR7 ;  /* 0x0000001f3f047899 */ /* 0x000fe20008011607 */
[----:B------:R-:W-:Y:S02]  /*151f0*/  @UP0 ULDC UR8, c[0x0][0x44c] ;  /* 0x0001130000080ab9 */ /* 0x000fe40000000800 */
[----:B------:R-:W-:Y:S01]  /*15200*/  @UP0 ULDC UR6, c[0x0][0x450] ;  /* 0x0001140000060ab9 */ /* 0x000fe20000000800 */
[----:B------:R-:W-:Y:S02]  /*15210*/  UIMAD.WIDE.U32 UR8, UR43, UR8, URZ ;  /* 0x000000082b0872a5 */ /* 0x000fe4000f8e003f */
[----:B------:R-:W-:Y:S02]  /*15220*/  ULEA.HI.SX32 UR4, UR7, UR4, 0x1a ;  /* 0x0000000407047291 */ /* 0x000fe4000f8fd23f */
[----:B------:R-:W-:Y:S02]  /*15230*/  @UP0 USHF.R.U32.HI UR10, URZ, UR6, UR9 ;  /* 0x000000063f0a0299 */ /* 0x000fe40008011609 */
[----:B------:R-:W-:-:S02]  /*15240*/  UISETP.LT.AND UP0, UPT, UR38, UR4, UPT ;  /* 0x000000042600728c */ /* 0x000fc4000bf01270 */
[----:B------:R-:W-:Y:S01]  /*15250*/  UIADD3 UR6, UR40, UR10, URZ ;  /* 0x0000000a28067290 */ /* 0x000fe2000fffe03f */
[----:B------:R-:W-:Y:S01]  /*15260*/  ULDC UR8, c[0x0][0x9dc] ;  /* 0x0002770000087ab9 */ /* 0x000fe20000000800 */
[----:B------:R-:W-:Y:S02]  /*15270*/  USEL UR44, UR38, UR4, UP0 ;  /* 0x00000004262c7287 */ /* 0x000fe40008000000 */
[----:B------:R-:W-:Y:S01]  /*15280*/  UIADD3 UR8, UR6, -UR8, URZ ;  /* 0x8000000806087290 */ /* 0x000fe2000fffe03f */
[----:B------:R-:W-:Y:S11]  /*15290*/  @!P1 BRA `(.L_x_910) ;  /* 0x0000000000489947 */ /* 0x000ff60003800000 */
[----:B------:R-:W-:Y:S02]  /*152a0*/  UMOV UR4, UR6 ;  /* 0x0000000600047c82 */ /* 0x000fe40008000000 */
[----:B------:R-:W-:-:S06]  /*152b0*/  UISETP.GT.AND UP0, UPT, UR4, -0x1, UPT ;  /* 0xffffffff0400788c */ /* 0x000fcc000bf04270 */
[----:B------:R-:W-:-:S13]  /*152c0*/  PLOP3.LUT P0, PT, PT, PT, UP0, 0x80, 0x0 ;  /* 0x000000000000781c */ /* 0x000fda0003f0f008 */
[----:B------:R-:W-:Y:S05]  /*152d0*/  @P0 BRA `(.L_x_911) ;  /* 0x00000000001c0947 */ /* 0x000fea0003800000 */
[----:B------:R-:W-:Y:S02]  /*152e0*/  UISETP.NE.AND UP0, UPT, UR5, 0x1, UPT ;  /* 0x000000010500788c */ /* 0x000fe4000bf05270 */
[----:B------:R-:W-:-:S09]  /*152f0*/  ULOP3.LUT UR4, URZ, UR4, URZ, 0x33, !UPT ;  /* 0x000000043f047292 */ /* 0x000fd2000f8e333f */
[----:B------:R-:W-:Y:S02]  /*15300*/  @UP0 ULDC.64 UR10, c[0x0][0x9e8] ;  /* 0x00027a00000a0ab9 */ /* 0x000fe40000000a00 */
[----:B------:R-:W-:-:S04]  /*15310*/  UIMAD.WIDE.U32 UR6, UR4, UR10, URZ ;  /* 0x0000000a040672a5 */ /* 0x000fc8000f8e003f */
[----:B------:R-:W-:-:S04]  /*15320*/  @UP0 USHF.R.U32.HI UR4, URZ, UR11, UR7 ;  /* 0x0000000b3f040299 */ /* 0x000fc80008011607 */
[----:B------:R-:W-:Y:S01]  /*15330*/  ULOP3.LUT UR4, URZ, UR4, URZ, 0x33, !UPT ;  /* 0x000000043f047292 */ /* 0x000fe2000f8e333f */
[----:B------:R-:W-:Y:S11]  /*15340*/  BRA `(.L_x_912) ;  /* 0x0000000000107947 */ /* 0x000ff60003800000 */
.L_x_911:
[----:B------:R-:W-:-:S11]  /*15350*/  UISETP.NE.AND UP0, UPT, UR5, 0x1, UPT ;  /* 0x000000010500788c */ /* 0x000fd6000bf05270 */
[----:B------:R-:W-:Y:S02]  /*15360*/  @UP0 ULDC.64 UR10, c[0x0][0x9e8] ;  /* 0x00027a00000a0ab9 */ /* 0x000fe40000000a00 */
[----:B------:R-:W-:-:S04]  /*15370*/  UIMAD.WIDE.U32 UR6, UR4, UR10, URZ ;  /* 0x0000000a040672a5 */ /* 0x000fc8000f8e003f */
[----:B------:R-:W-:-:S12]  /*15380*/  @UP0 USHF.R.U32.HI UR4, URZ, UR11, UR7 ;  /* 0x0000000b3f040299 */ /* 0x000fd80008011607 */
.L_x_912:
[----:B------:R-:W-:-:S04]  /*15390*/  UIMAD UR4, UR4, UR5, URZ ;  /* 0x00000005040472a4 */ /* 0x000fc8000f8e023f */
[----:B------:R-:W-:-:S04]  /*153a0*/  UISETP.LT.AND UP0, UPT, UR8, UR4, UPT ;  /* 0x000000040800728c */ /* 0x000fc8000bf01270 */
[----:B------:R-:W-:-:S12]  /*153b0*/  USEL UR8, UR8, UR4, !UP0 ;  /* 0x0000000408087287 */ /* 0x000fd8000c000000 */
.L_x_910:
[----:B------:R-:W-:Y:S01]  /*153c0*/  UIMAD.WIDE UR4, UR8, 0x66666667, URZ ;  /* 0x66666667080478a5 */ /* 0x000fe2000f8e023f */
[----:B------:R-:W-:Y:S03]  /*153d0*/  BSSY B7, `(.L_x_913) ;  /* 0x00003fe000077945 */ /* 0x000fe60003800000 */
[----:B------:R-:W-:-:S04]  /*153e0*/  USHF.R.U32.HI UR4, URZ, 0x1f, UR5 ;  /* 0x0000001f3f047899 */ /* 0x000fc80008011605 */
[----:B------:R-:W-:-:S04]  /*153f0*/  ULEA.HI.SX32 UR4, UR5, UR4, 0x1a ;  /* 0x0000000405047291 */ /* 0x000fc8000f8fd23f */
[----:B------:R-:W-:-:S04]  /*15400*/  UISETP.LT.AND UP0, UPT, URZ, UR4, UPT ;  /* 0x000000043f00728c */ /* 0x000fc8000bf01270 */
[----:B------:R-:W-:-:S04]  /*15410*/  USEL UR45, URZ, UR4, !UP0 ;  /* 0x000000043f2d7287 */ /* 0x000fc8000c000000 */
[----:B------:R-:W-:-:S06]  /*15420*/  UISETP.GT.AND UP0, UPT, UR44, UR45, UPT ;  /* 0x0000002d2c00728c */ /* 0x000fcc000bf04270 */
[----:B------:R-:W-:-:S13]  /*15430*/  PLOP3.LUT P0, PT, PT, PT, UP0, 0x80, 0x0 ;  /* 0x000000000000781c */ /* 0x000fda0003f0f008 */
[----:B------:R-:W-:Y:S05]  /*15440*/  @P0 BRA `(.L_x_914) ;  /* 0x0000000000480947 */ /* 0x000fea0003800000 */
[----:B------:R-:W1:Y:S02]  /*15450*/  S2R R0, SR_TID.X ;  /* 0x0000000000007919 */ /* 0x000e640000002100 */
[----:B-1----:R-:W-:-:S04]  /*15460*/  LOP3.LUT R0, R0, 0x7f, RZ, 0xc0, !PT ;  /* 0x0000007f00007812 */ /* 0x002fc800078ec0ff */
[----:B------:R-:W-:-:S13]  /*15470*/  ISETP.NE.AND P0, PT, R0, RZ, PT ;  /* 0x000000ff0000720c */ /* 0x000fda0003f05270 */
[----:B------:R-:W-:Y:S05]  /*15480*/  @P0 BRA `(.L_x_915) ;  /* 0x0000003c00c80947 */ /* 0x000fea0003800000 */
[----:B------:R-:W1:Y:S01]  /*15490*/  S2R R5, SR_LANEID ;  /* 0x0000000000057919 */ /* 0x000e620000000000 */
[----:B------:R-:W-:Y:S01]  /*154a0*/  VOTEU.ANY UR4, UPT, PT ;  /* 0x0000000000047886 */ /* 0x000fe200038e0100 */
[----:B------:R-:W2:Y:S01]  /*154b0*/  LDC.64 R2, c[0x0][0xc80] ;  /* 0x00032000ff027b82 */ /* 0x000ea20000000a00 */
[----:B------:R-:W1:Y:S02]  /*154c0*/  FLO.U32 R0, UR4 ;  /* 0x0000000400007d00 */ /* 0x000e6400080e0000 */
[----:B-1----:R-:W-:-:S06]  /*154d0*/  ISETP.EQ.U32.AND P1, PT, R0, R5, PT ;  /* 0x000000050000720c */ /* 0x002fcc0003f22070 */
[----:B------:R-:W2:Y:S07]  /*154e0*/  POPC R5, UR4 ;  /* 0x0000000400057d09 */ /* 0x000eae0008000000 */
[----:B--2---:R-:W2:Y:S01]  /*154f0*/  @P1 ATOMG.E.ADD.STRONG.GPU PT, R3, desc[UR48][R2.64], R5 ;  /* 0x00000005020319a8 */ /* 0x004ea200081ee1f0 */
[----:B------:R-:W1:Y:S02]  /*15500*/  S2R R4, SR_LTMASK ;  /* 0x0000000000047919 */ /* 0x000e640000003900 */
[----:B-1----:R-:W-:-:S04]  /*15510*/  LOP3.LUT R4, R4, UR4, RZ, 0xc0, !PT ;  /* 0x0000000404047c12 */ /* 0x002fc8000f8ec0ff */
[----:B------:R-:W1:Y:S01]  /*15520*/  POPC R7, R4 ;  /* 0x0000000400077309 */ /* 0x000e620000000000 */
[----:B--2---:R-:W1:Y:S02]  /*15530*/  SHFL.IDX PT, R0, R3, R0, 0x1f ;  /* 0x00001f0003007589 */ /* 0x004e6400000e0000 */
[----:B-1----:R-:W-:-:S05]  /*15540*/  IADD3 R0, R0, UR46, R7 ;  /* 0x0000002e00007c10 */ /* 0x002fca000fffe007 */
[----:B------:R2:W-:Y:S01]  /*15550*/  STL [R1+0x28], R0 ;  /* 0x0000280001007387 */ /* 0x0005e20000100800 */
[----:B------:R-:W-:Y:S05]  /*15560*/  BRA `(.L_x_915) ;  /* 0x0000003c00907947 */ /* 0x000fea0003800000 */
.L_x_914:
        /* <DEDUP_REMOVED lines=8> */
[----:B------:R-:W-:Y:S02]  /*155f0*/  IMAD.U32 R4, RZ, RZ, UR6 ;  /* 0x00000006ff047e24 */ /* 0x000fe4000f8e00ff */
[----:B------:R-:W1:Y:S01]  /*15600*/  LDC.64 R2, c[0x4][R2] ;  /* 0x0100000002027b82 */ /* 0x000e620000000a00 */
[----:B------:R-:W-:Y:S02]  /*15610*/  IMAD.U32 R5, RZ, RZ, UR7 ;  /* 0x00000007ff057e24 */ /* 0x000fe4000f8e00ff */
[----:B------:R-:W-:Y:S02]  /*15620*/  IMAD.U32 R6, RZ, RZ, UR8 ;  /* 0x00000008ff067e24 */ /* 0x000fe4000f8e00ff */
[----:B------:R-:W-:-:S02]  /*15630*/  IMAD.U32 R7, RZ, RZ, UR9 ;  /* 0x00000009ff077e24 */ /* 0x000fc4000f8e00ff */
[----:B------:R-:W-:Y:S02]  /*15640*/  IMAD.U32 R10, RZ, RZ, UR4 ;  /* 0x00000004ff0a7e24 */ /* 0x000fe4000f8e00ff */
[----:B------:R-:W-:Y:S02]  /*15650*/  IMAD.U32 R11, RZ, RZ, UR5 ;  /* 0x00000005ff0b7e24 */ /* 0x000fe4000f8e00ff */
[----:B------:R-:W-:Y:S02]  /*15660*/  IMAD.MOV.U32 R8, RZ, RZ, 0x70 ;  /* 0x00000070ff087424 */ /* 0x000fe400078e00ff */
[----:B------:R-:W-:Y:S02]  /*15670*/  IMAD.MOV.U32 R12, RZ, RZ, 0x1 ;  /* 0x00000001ff0c7424 */ /* 0x000fe400078e00ff */
[----:B------:R-:W-:-:S07]  /*15680*/  IMAD.MOV.U32 R13, RZ, RZ, RZ ;  /* 0x000000ffff0d7224 */ /* 0x000fce00078e00ff */
[----:B------:R-:W-:-:S07]  /*15690*/  LEPC R20, `(.L_x_917) ;  /* 0x000000001014794e */ /* 0x000fce0000000000 */
[----:B01----:R-:W-:Y:S05]  /*156a0*/  CALL.ABS.NOINC R2 ;  /* 0x0000000002007343 */ /* 0x003fea0003c00000 */
.L_x_917:
[----:B------:R-:W-:Y:S05]  /*156b0*/  BSYNC B6 ;  /* 0x0000000000067941 */ /* 0x000fea0003800000 */
.L_x_916:
[----:B------:R-:W-:Y:S01]  /*156c0*/  VIADD R0, R17, 0x6000 ;  /* 0x0000600011007836 */ /* 0x000fe20000000000 */
[----:B------:R-:W-:Y:S01]  /*156d0*/  LOP3.LUT R16, R16, 0xfffffffd, RZ, 0xc0, !PT ;  /* 0xfffffffd10107812 */ /* 0x000fe200078ec0ff */
[----:B------:R-:W-:Y:S03]  /*156e0*/  BSSY B6, `(.L_x_918) ;  /* 0x0000014000067945 */ /* 0x000fe60003800000 */
[----:B------:R-:W-:-:S13]  /*156f0*/  LOP3.LUT P0, RZ, R0, 0x1bf, RZ, 0xc0, !PT ;  /* 0x000001bf00ff7812 */ /* 0x000fda000780c0ff */
[----:B------:R-:W-:Y:S01]  /*15700*/  @P0 LOP3.LUT R16, R16, 0x2, RZ, 0xfc, !PT ;  /* 0x0000000210100812 */ /* 0x000fe200078efcff */
[----:B------:R-:W-:Y:S06]  /*15710*/  @!P0 BRA `(.L_x_919) ;  /* 0x0000000000408947 */ /* 0x000fec0003800000 */
        /* <DEDUP_REMOVED lines=16> */
.L_x_919:
[----:B------:R-:W-:Y:S05]  /*15820*/  BSYNC B6 ;  /* 0x0000000000067941 */ /* 0x000fea0003800000 */
.L_x_918:
        /* <DEDUP_REMOVED lines=20> */
.L_x_921:
[----:B------:R-:W-:Y:S05]  /*15970*/  BSYNC B6 ;  /* 0x0000000000067941 */ /* 0x000fea0003800000 */
.L_x_920:
[----:B------:R-:W-:Y:S01]  /*15980*/  LOP3.LUT P6, RZ, R16, 0x2, RZ, 0xc0, !PT ;  /* 0x0000000210ff7812 */ /* 0x000fe200078cc0ff */
[----:B------:R-:W-:-:S12]  /*15990*/  BSSY B6, `(.L_x_922) ;  /* 0x0000012000067945 */ /* 0x000fd80003800000 */
        /* <DEDUP_REMOVED lines=17> */
.L_x_923:
[----:B------:R-:W-:Y:S05]  /*15ab0*/  BSYNC B6 ;  /* 0x0000000000067941 */ /* 0x000fea0003800000 */
.L_x_922:
[----:B------:R-:W-:Y:S01]  /*15ac0*/  ULDC.64 UR4, c[0x0][0x9f8] ;  /* 0x00027e0000047ab9 */ /* 0x000fe20000000a00 */
[----:B------:R-:W-:Y:S01]  /*15ad0*/  IMAD.U32 R20, RZ, RZ, UR36 ;  /* 0x00000024ff147e24 */ /* 0x000fe2000f8e00ff */
[----:B------:R-:W-:Y:S01]  /*15ae0*/  UISETP.NE.U32.AND UP0, UPT, UR4, URZ, UPT ;  /* 0x0000003f0400728c */ /* 0x000fe2000bf05070 */
[----:B------:R-:W1:Y:S03]  /*15af0*/  LDC R19, c[0x0][0x430] ;  /* 0x00010c00ff137b82 */ /* 0x000e660000000800 */
[----:B------:R-:W-:-:S06]  /*15b00*/  UISETP.NE.AND.EX UP0, UPT, UR5, URZ, UPT, UP0 ;  /* 0x0000003f0500728c */ /* 0x000fcc000bf05300 */
[----:B------:R-:W-:-:S05]  /*15b10*/  PLOP3.LUT P0, PT, PT, PT, UP0, 0x80, 0x0 ;  /* 0x000000000000781c */ /* 0x000fca0003f0f008 */
[----:B------:R-:W-:Y:S02]  /*15b20*/  @UP0 ULDC.64 UR4, c[0x0][0x9f8] ;  /* 0x00027e0000040ab9 */ /* 0x000fe40000000a00 */
[----:B------:R-:W-:-:S06]  /*15b30*/  @UP0 UIMAD.WIDE UR4, UR36, 0x4, UR4 ;  /* 0x00000004240408a5 */ /* 0x000fcc000f8e0204 */
[----:B------:R-:W-:Y:S01]  /*15b40*/  IMAD.U32 R2, RZ, RZ, UR4 ;  /* 0x00000004ff027e24 */ /* 0x000fe2000f8e00ff */
[----:B------:R-:W-:Y:S01]  /*15b50*/  ULDC UR4, c[0x0][0xc48] ;  /* 0x0003120000047ab9 */ /* 0x000fe20000000800 */
[----:B------:R-:W-:-:S05]  /*15b60*/  IMAD.U32 R3, RZ, RZ, UR5 ;  /* 0x00000005ff037e24 */ /* 0x000fca000f8e00ff */
[----:B------:R-:W2:Y:S01]  /*15b70*/  @P0 LDG.E R20, desc[UR48][R2.64] ;  /* 0x0000003002140981 */ /* 0x000ea2000c1e1900 */
[----:B-1----:R-:W-:Y:S01]  /*15b80*/  ISETP.NE.AND P2, PT, R19, 0x1, PT ;  /* 0x000000011300780c */ /* 0x002fe20003f45270 */
[----:B------:R-:W-:Y:S01]  /*15b90*/  UMOV UR5, 0xffffffff ;  /* 0xffffffff00057882 */ /* 0x000fe20000000000 */
[----:B------:R-:W-:Y:S01]  /*15ba0*/  LOP3.LUT R16, R16, 0xfffffff7, RZ, 0xc0, !PT ;  /* 0xfffffff710107812 */ /* 0x000fe200078ec0ff */
[----:B------:R-:W-:-:S10]  /*15bb0*/  IMAD.U32 R18, RZ, RZ, UR4 ;  /* 0x00000004ff127e24 */ /* 0x000fd4000f8e00ff */
[----:B------:R-:W-:Y:S01]  /*15bc0*/  @P2 LOP3.LUT R16, R16, 0x8, RZ, 0xfc, !PT ;  /* 0x0000000810102812 */ /* 0x000fe200078efcff */
[----:B--2---:R1:W-:Y:S01]  /*15bd0*/  STL [R1+0x4], R20 ;  /* 0x0000041401007387 */ /* 0x0043e20000100800 */
[----:B------:R-:W-:Y:S05]  /*15be0*/  BRA.DIV UR5, `(.L_x_924) ;  /* 0x0000004205487947 */ /* 0x000fea000b800000 */
.L_x_997:
[----:B------:R-:W2:Y:S01]  /*15bf0*/  S2R R0, SR_TID.X ;  /* 0x0000000000007919 */ /* 0x000ea20000002100 */
[----:B------:R-:W-:Y:S01]  /*15c00*/  UMOV UR4, 0xa0 ;  /* 0x000000a000047882 */ /* 0x000fe20000000000 */
[----:B------:R-:W3:Y:S01]  /*15c10*/  @P2 LDC R5, c[0x0][0x434] ;  /* 0x00010d00ff052b82 */ /* 0x000ee20000000800 */
[----:B------:R-:W-:Y:S01]  /*15c20*/  UIMAD UR4, UR44, UR4, -0xa0 ;  /* 0xffffff602c0474a4 */ /* 0x000fe2000f8e0204 */
[----:B------:R-:W4:Y:S01]  /*15c30*/  S2R R11, SR_TID.X ;  /* 0x00000000000b7919 */ /* 0x000f220000002100 */
[----:B------:R-:W-:-:S05]  /*15c40*/  SHF.R.S32.HI R14, RZ, 0x1f, R20 ;  /* 0x0000001fff0e7819 */ /* 0x000fca0000011414 */
[----:B------:R-:W0:Y:S01]  /*15c50*/  @P2 LDC R7, c[0x0][0x438] ;  /* 0x00010e00ff072b82 */ /* 0x000e220000000800 */
[----:B------:R0:W-:Y:S01]  /*15c60*/  STL [R1+0x10], R14 ;  /* 0x0000100e01007387 */ /* 0x0001e20000100800 */
[----:B--2---:R-:W-:Y:S01]  /*15c70*/  LOP3.LUT R0, R0, 0x7f, RZ, 0xc0, !PT ;  /* 0x0000007f00007812 */ /* 0x004fe200078ec0ff */
[----:B----4-:R-:W-:-:S03]  /*15c80*/  IMAD.SHL.U32 R13, R11, 0x20, RZ ;  /* 0x000000200b0d7824 */ /* 0x010fc600078e00ff */
[----:B------:R-:W-:Y:S01]  /*15c90*/  SHF.R.U32.HI R10, RZ, 0x2, R0 ;  /* 0x00000002ff0a7819 */ /* 0x000fe20000011600 */
[----:B------:R-:W-:-:S03]  /*15ca0*/  IMAD.SHL.U32 R12, R11, 0x20, RZ ;  /* 0x000000200b0c7824 */ /* 0x000fc600078e00ff */
[C---:B------:R-:W-:Y:S02]  /*15cb0*/  LOP3.LUT R13, R10.reuse, 0x60, R13, 0xf8, !PT ;  /* 0x000000600a0d7812 */ /* 0x040fe400078ef80d */
[----:B------:R-:W-:Y:S02]  /*15cc0*/  LOP3.LUT R12, R10, 0x60, R12, 0xf8, !PT ;  /* 0x000000600a0c7812 */ /* 0x000fe400078ef80c */
[----:B------:R-:W-:-:S05]  /*15cd0*/  LOP3.LUT R13, R13, 0x80, RZ, 0xfc, !PT ;  /* 0x000000800d0d7812 */ /* 0x000fca00078efcff */
[----:B------:R-:W-:-:S05]  /*15ce0*/  VIADD R8, R13, UR4 ;  /* 0x000000040d087c36 */ /* 0x000fca0008000000 */
[C---:B------:R-:W-:Y:S01]  /*15cf0*/  ISETP.GE.AND P0, PT, R8.reuse, UR42, PT ;  /* 0x0000002a08007c0c */ /* 0x040fe2000bf06270 */
[----:B------:R-:W-:-:S03]  /*15d00*/  IMAD.IADD R8, R8, 0x1, R22 ;  /* 0x0000000108087824 */ /* 0x000fc600078e0216 */
[----:B------:R-:W-:Y:S01]  /*15d10*/  ISETP.GT.U32.OR P0, PT, R13, 0x9f, P0 ;  /* 0x0000009f0d00780c */ /* 0x000fe20000704470 */
[----:B---3--:R-:W-:-:S04]  /*15d20*/  @P2 IMAD.HI.U32 R4, R8, R5, RZ ;  /* 0x0000000508042227 */ /* 0x008fc800078e00ff */
[----:B------:R-:W-:Y:S01]  /*15d30*/  IMAD.MOV.U32 R0, RZ, RZ, R8 ;  /* 0x000000ffff007224 */ /* 0x000fe200078e0008 */
[----:B0-----:R-:W-:-:S07]  /*15d40*/  @P2 SHF.R.U32.HI R0, RZ, R7, R4 ;  /* 0x00000007ff002219 */ /* 0x001fce0000011604 */
[----:B------:R-:W0:Y:S01]  /*15d50*/  @!P0 LDC.64 R2, c[0x0][0x428] ;  /* 0x00010a00ff028b82 */ /* 0x000e220000000a00 */
[--C-:B------:R-:W-:Y:S01]  /*15d60*/  @!P0 SHF.R.S32.HI R7, RZ, 0x1f, R0.reuse ;  /* 0x0000001fff078819 */ /* 0x100fe20000011400 */
[----:B------:R-:W-:-:S06]  /*15d70*/  @!P0 IMAD.MOV.U32 R6, RZ, RZ, R0 ;  /* 0x000000ffff068224 */ /* 0x000fcc00078e0000 */
[----:B------:R-:W2:Y:S01]  /*15d80*/  @!P0 LDC.64 R4, c[0x0][0x418] ;  /* 0x00010600ff048b82 */ /* 0x000ea20000000a00 */
[----:B0-----:R-:W-:-:S04]  /*15d90*/  @!P0 IMAD R9, R14, R2, RZ ;  /* 0x000000020e098224 */ /* 0x001fc800078e02ff */
[C---:B------:R-:W-:Y:S02]  /*15da0*/  @!P0 IMAD R9, R20.reuse, R3, R9 ;  /* 0x0000000314098224 */ /* 0x040fe400078e0209 */
[----:B------:R-:W-:-:S04]  /*15db0*/  @!P0 IMAD.WIDE.U32 R2, R20, R2, R6 ;  /* 0x0000000214028225 */ /* 0x000fc800078e0006 */
[----:B------:R-:W-:Y:S01]  /*15dc0*/  @!P0 IMAD.IADD R9, R9, 0x1, R3 ;  /* 0x0000000109098824 */ /* 0x000fe200078e0203 */
[C---:B--2---:R-:W-:Y:S01]  /*15dd0*/  @!P0 LEA R10, P1, R2.reuse, R4, 0x2 ;  /* 0x00000004020a8211 */ /* 0x044fe200078210ff */
[----:B------:R-:W0:Y:S01]  /*15de0*/  @P2 LDC R3, c[0x0][0x434] ;  /* 0x00010d00ff032b82 */ /* 0x000e220000000800 */
[----:B------:R-:W-:Y:S02]  /*15df0*/  IMAD.MOV.U32 R6, RZ, RZ, RZ ;  /* 0x000000ffff067224 */ /* 0x000fe400078e00ff */
[----:B------:R-:W-:Y:S01]  /*15e00*/  @!P0 LEA.HI.X R11, R2, R5, R9, 0x2, P1 ;  /* 0x00000005020b8211 */ /* 0x000fe200008f1409 */
[----:B------:R-:W-:-:S04]  /*15e10*/  VIADD R9, R12, UR4 ;  /* 0x000000040c097c36 */ /* 0x000fc80008000000 */
[----:B------:R-:W2:Y:S01]  /*15e20*/  @P2 LDC R2, c[0x0][0x438] ;  /* 0x00010e00ff022b82 */ /* 0x000ea20000000800 */
[C---:B------:R-:W-:Y:S01]  /*15e30*/  ISETP.GE.AND P1, PT, R9.reuse, UR42, PT ;  /* 0x0000002a09007c0c */ /* 0x040fe2000bf26270 */
[----:B------:R-:W-:Y:S01]  /*15e40*/  IMAD.IADD R9, R9, 0x1, R22 ;  /* 0x0000000109097824 */ /* 0x000fe200078e0216 */
[----:B------:R-:W5:Y:S03]  /*15e50*/  @!P0 LDG.E R6, desc[UR48][R10.64] ;  /* 0x000000300a068981 */ /* 0x000f66000c1e1900 */
[----:B------:R-:W-:-:S08]  /*15e60*/  IMAD.MOV.U32 R12, RZ, RZ, R9 ;  /* 0x000000ffff0c7224 */ /* 0x000fd000078e0009 */
[----:B------:R-:W3:Y:S01]  /*15e70*/  @!P1 LDC.64 R4, c[0x0][0x428] ;  /* 0x00010a00ff049b82 */ /* 0x000ee20000000a00 */
[----:B0-----:R-:W-:-:S05]  /*15e80*/  @P2 IMAD.HI.U32 R3, R9, R3, RZ ;  /* 0x0000000309032227 */ /* 0x001fca00078e00ff */
[----:B--2---:R-:W-:-:S04]  /*15e90*/  @P2 SHF.R.U32.HI R12, RZ, R2, R3 ;  /* 0x00000002ff0c2219 */ /* 0x004fc80000011603 */
[--C-:B------:R-:W-:Y:S01]  /*15ea0*/  @!P1 SHF.R.S32.HI R3, RZ, 0x1f, R12.reuse ;  /* 0x0000001fff039819 */ /* 0x100fe2000001140c */
[----:B------:R-:W-:Y:S02]  /*15eb0*/  @!P1 IMAD.MOV.U32 R2, RZ, RZ, R12 ;  /* 0x000000ffff029224 */ /* 0x000fe400078e000c */
[-C--:B---3--:R-:W-:Y:S02]  /*15ec0*/  @!P1 IMAD R7, R14, R4.reuse, RZ ;  /* 0x000000040e079224 */ /* 0x088fe400078e02ff */
[----:B------:R-:W-:-:S04]  /*15ed0*/  @!P1 IMAD.WIDE.U32 R2, R20, R4, R2 ;  /* 0x0000000414029225 */ /* 0x000fc800078e0002 */
[----:B------:R-:W-:Y:S02]  /*15ee0*/  @!P1 IMAD R7, R20, R5, R7 ;  /* 0x0000000514079224 */ /* 0x000fe400078e0207 */
[----:B------:R-:W0:Y:S02]  /*15ef0*/  @!P1 LDC.64 R4, c[0x0][0x418] ;  /* 0x00010600ff049b82 */ /* 0x000e240000000a00 */
[----:B------:R-:W-:Y:S02]  /*15f00*/  @!P1 IMAD.IADD R7, R3, 0x1, R7 ;  /* 0x0000000103079824 */ /* 0x000fe400078e0207 */
[----:B------:R-:W-:Y:S02]  /*15f10*/  IMAD.MOV R3, RZ, RZ, -R0 ;  /* 0x000000ffff037224 */ /* 0x000fe400078e0a00 */
[----:B------:R-:W-:Y:S01]  /*15f20*/  IMAD.MOV R0, RZ, RZ, -R12 ;  /* 0x000000ffff007224 */ /* 0x000fe200078e0a0c */
[----:B0-----:R-:W-:-:S04]  /*15f30*/  @!P1 LEA R4, P0, R2, R4, 0x2 ;  /* 0x0000000402049211 */ /* 0x001fc800078010ff */
[----:B------:R-:W-:Y:S01]  /*15f40*/  @!P1 LEA.HI.X R5, R2, R5, R7, 0x2, P0 ;  /* 0x0000000502059211 */ /* 0x000fe200000f1407 */
[----:B------:R-:W-:-:S06]  /*15f50*/  IMAD.MOV.U32 R7, RZ, RZ, RZ ;  /* 0x000000ffff077224 */ /* 0x000fcc00078e00ff */
[----:B------:R0:W5:Y:S02]  /*15f60*/  @!P1 LDG.E R7, desc[UR48][R4.64] ;  /* 0x0000003004079981 */ /* 0x000164000c1e1900 */
[----:B0-----:R-:W-:Y:S02]  /*15f70*/  IMAD R5, R19, R3, R8 ;  /* 0x0000000313057224 */ /* 0x001fe400078e0208 */
[----:B------:R-:W-:-:S04]  /*15f80*/  IMAD R3, RZ, RZ, -UR36 ;  /* 0x80000024ff037e24 */ /* 0x000fc8000f8e02ff */
[----:B------:R-:W-:Y:S02]  /*15f90*/  IMAD R18, R18, R3, UR37 ;  /* 0x0000002512127e24 */ /* 0x000fe4000f8e0203 */
[----:B------:R-:W-:-:S03]  /*15fa0*/  IMAD R8, R19, R0, R9 ;  /* 0x0000000013087224 */ /* 0x000fc600078e0209 */
[----:B------:R-:W-:Y:S01]  /*15fb0*/  SHF.R.S32.HI R0, RZ, 0x1f, R18 ;  /* 0x0000001fff007819 */ /* 0x000fe20000011412 */
[----:B------:R-:W-:Y:S01]  /*15fc0*/  IMAD.U32 R2, RZ, RZ, UR51 ;  /* 0x00000033ff027e24 */ /* 0x000fe2000f8e00ff */
[----:B------:R-:W-:-:S03]  /*15fd0*/  ISETP.GT.U32.AND P0, PT, R13, 0x9f, PT ;  /* 0x0000009f0d00780c */ /* 0x000fc60003f04070 */
[----:B------:R0:W-:Y:S01]  /*15fe0*/  STL [R1+0x8], R0 ;  /* 0x0000080001007387 */ /* 0x0001e20000100800 */
[----:B------:R-:W-:Y:S02]  /*15ff0*/  ISETP.NE.AND P2, PT, R2, 0x3, PT ;  /* 0x000000030200780c */ /* 0x000fe40003f45270 */
[----:B------:R-:W-:-:S04]  /*16000*/  LOP3.LUT R16, R16, 0xfffffffb, RZ, 0xc0, !PT ;  /* 0xfffffffb10107812 */ /* 0x000fc800078ec0ff */
[----:B------:R-:W-:Y:S01]  /*16010*/  LOP3.LUT R16, R16, 0xfffffffd, RZ, 0xc0, !PT ;  /* 0xfffffffd10107812 */ /* 0x000fe200078ec0ff */
[----:B------:R-:W-:-:S03]  /*16020*/  IMAD.U32 R12, RZ, RZ, UR44 ;  /* 0x0000002cff0c7e24 */ /* 0x000fc6000f8e00ff */
[----:B------:R-:W-:Y:S01]  /*16030*/  @P0 LOP3.LUT R16, R16, 0x2, RZ, 0xfc, !PT ;  /* 0x0000000210100812 */ /* 0x000fe200078efcff */
[----:B------:R-:W-:-:S03]  /*16040*/  VIADD R12, R12, 0xffffffff ;  /* 0xffffffff0c0c7836 */ /* 0x000fc60000000000 */
[----:B------:R-:W-:Y:S01]  /*16050*/  @P2 LOP3.LUT R16, R16, 0x4, RZ, 0xfc, !PT ;  /* 0x0000000410102812 */ /* 0x000fe200078efcff */
[----:B0-----:R-:W-:Y:S06]  /*16060*/  @!P2 BRA `(.L_x_925) ;  /* 0x000000000004a947 */ /* 0x001fec0003800000 */
[----:B------:R-:W-:Y:S01]  /*16070*/  BPT.TRAP 0x1 ;  /* 0x000000040000795c */ /* 0x000fe20000300000 */
.L_x_925:
[----:B------:R-:W2:Y:S01]  /*16080*/  LDL R0, [R1] ;  /* 0x0000000001007983 */ /* 0x000ea20000100800 */
[----:B------:R-:W-:Y:S01]  /*16090*/  IMAD R4, R28, 0x8, R17 ;  /* 0x000000081c047824 */ /* 0x000fe200078e0211 */
[----:B------:R-:W-:Y:S01]  /*160a0*/  BSSY B0, `(.L_x_926) ;  /* 0x0000005000007945 */ /* 0x000fe20003800000 */
[----:B------:R-:W-:Y:S02]  /*160b0*/  SHF.R.S32.HI R25, RZ, 0x1f, R8 ;  /* 0x0000001fff197819 */ /* 0x000fe40000011408 */
[----:B--2---:R-:W-:-:S04]  /*160c0*/  SHF.L.U32 R27, R0, 0x1f, RZ ;  /* 0x0000001f001b7819 */ /* 0x004fc800000006ff */
[----:B------:R-:W0:Y:S02]  /*160d0*/  SYNCS.PHASECHK.TRANS64.TRYWAIT P0, [R4+URZ+0x13280], R27 ;  /* 0x0132801b040075a7 */ /* 0x000e24000800017f */
[----:B0-----:R-:W-:Y:S05]  /*160e0*/  @!P0 BRA `(.L_x_927) ;  /* 0x0000003c00348947 */ /* 0x001fea0003800000 */
.L_x_998:
[----:B------:R-:W-:Y:S05]  /*160f0*/  BSYNC B0 ;  /* 0x0000000000007941 */ /* 0x000fea0003800000 */
.L_x_926:
[----:B------:R-:W2:Y:S01]  /*16100*/  LDL R9, [R1+0x8] ;  /* 0x0000080001097983 */ /* 0x000ea20000100800 */
[----:B------:R-:W-:-:S03]  /*16110*/  ULDC.64 UR4, c[0x0][0x328] ;  /* 0x0000ca0000047ab9 */ /* 0x000fc60000000a00 */
[----:B------:R-:W3:Y:S01]  /*16120*/  LDL R13, [R1+0x1c] ;  /* 0x00001c00010d7983 */ /* 0x000ee20000100800 */
[----:B------:R-:W-:Y:S01]  /*16130*/  IMAD R0, R25, UR4, RZ ;  /* 0x0000000419007c24 */ /* 0x000fe2000f8e02ff */
[----:B-----5:R-:W-:Y:S01]  /*16140*/  SHF.R.S32.HI R26, RZ, 0x1f, R7 ;  /* 0x0000001fff1a7819 */ /* 0x020fe20000011407 */
[C---:B------:R-:W-:Y:S01]  /*16150*/  IMAD.WIDE.U32 R2, R8.reuse, UR4, RZ ;  /* 0x0000000408027c25 */ /* 0x040fe2000f8e00ff */
[----:B------:R-:W-:Y:S01]  /*16160*/  ULDC.64 UR6, c[0x0][0x338] ;  /* 0x0000ce0000067ab9 */ /* 0x000fe20000000a00 */
[----:B------:R-:W-:Y:S01]  /*16170*/  ULDC.64 UR8, c[0x0][0x330] ;  /* 0x0000cc0000087ab9 */ /* 0x000fe20000000a00 */
[----:B------:R-:W-:Y:S01]  /*16180*/  SHF.R.S32.HI R23, RZ, 0x1f, R5 ;  /* 0x0000001fff177819 */ /* 0x000fe20000011405 */
[----:B------:R-:W-:Y:S01]  /*16190*/  IMAD R0, R8, UR5, R0 ;  /* 0x0000000508007c24 */ /* 0x000fe2000f8e0200 */
[----:B------:R-:W-:Y:S01]  /*161a0*/  ULDC.64 UR10, c[0x0][0x318] ;  /* 0x0000c600000a7ab9 */ /* 0x000fe20000000a00 */
[----:B------:R-:W4:Y:S01]  /*161b0*/  S2R R14, SR_TID.X ;  /* 0x00000000000e7919 */ /* 0x000f220000002100 */
[----:B------:R-:W-:Y:S01]  /*161c0*/  SHF.R.S32.HI R24, RZ, 0x1f, R6 ;  /* 0x0000001fff187819 */ /* 0x000fe20000011406 */
[----:B------:R-:W-:Y:S01]  /*161d0*/  IMAD.IADD R3, R3, 0x1, R0 ;  /* 0x0000000103037824 */ /* 0x000fe200078e0200 */
[----:B------:R-:W-:Y:S01]  /*161e0*/  LOP3.LUT P2, RZ, R16, 0x10, RZ, 0xc0, !PT ;  /* 0x0000001010ff7812 */ /* 0x000fe2000784c0ff */
[----:B------:R-:W-:-:S02]  /*161f0*/  IMAD R0, R26, UR6, RZ ;  /* 0x000000061a007c24 */ /* 0x000fc4000f8e02ff */
[----:B------:R-:W-:-:S04]  /*16200*/  IMAD.WIDE.U32 R2, R7, UR6, R2 ;  /* 0x0000000607027c25 */ /* 0x000fc8000f8e0002 */
[----:B------:R-:W-:Y:S02]  /*16210*/  IMAD R0, R7, UR7, R0 ;  /* 0x0000000707007c24 */ /* 0x000fe4000f8e0200 */
[----:B------:R-:W-:Y:S02]  /*16220*/  IMAD R11, R23, UR4, RZ ;  /* 0x00000004170b7c24 */ /* 0x000fe4000f8e02ff */
[----:B------:R-:W-:Y:S02]  /*16230*/  IMAD.IADD R3, R3, 0x1, R0 ;  /* 0x0000000103037824 */ /* 0x000fe400078e0200 */
[----:B------:R-:W-:Y:S02]  /*16240*/  IMAD R11, R5, UR5, R11 ;  /* 0x00000005050b7c24 */ /* 0x000fe4000f8e020b */
[----:B------:R-:W-:Y:S01]  /*16250*/  IMAD.WIDE.U32 R2, R18, UR8, R2 ;  /* 0x0000000812027c25 */ /* 0x000fe2000f8e0002 */
[----:B----4-:R-:W-:-:S04]  /*16260*/  LOP3.LUT R14, R14, 0x7f, RZ, 0xc0, !PT ;  /* 0x0000007f0e0e7812 */ /* 0x010fc800078ec0ff */
[----:B------:R-:W-:Y:S01]  /*16270*/  SHF.R.U32.HI R14, RZ, 0x2, R14 ;  /* 0x00000002ff0e7819 */ /* 0x000fe2000001160e */
        /* <DEDUP_REMOVED lines=11> */
[----:B------:R-:W-:-:S03]  /*16330*/  IMAD.WIDE.U32 R2, R18, UR8, R2 ;  /* 0x0000000812027c25 */ /* 0x000fc6000f8e0002 */
[----:B------:R-:W-:Y:S01]  /*16340*/  IADD3 R22, P0, R2, UR10, RZ ;  /* 0x0000000a02167c10 */ /* 0x000fe2000ff1e0ff */
[----:B---3--:R-:W-:-:S03]  /*16350*/  IMAD R2, R28, 0x2800, R13 ;  /* 0x000028001c027824 */ /* 0x008fc600078e020d */
[----:B------:R-:W-:Y:S01]  /*16360*/  IADD3.X R19, R0, UR11, R3, P0, !PT ;  /* 0x0000000b00137c10 */ /* 0x000fe200087fe403 */
[----:B------:R-:W-:-:S04]  /*16370*/  IMAD.MOV.U32 R3, RZ, RZ, -0xa0 ;  /* 0xffffff60ff037424 */ /* 0x000fc800078e00ff */
[----:B------:R-:W-:-:S04]  /*16380*/  IMAD R3, R12, R3, UR42 ;  /* 0x0000002a0c037e24 */ /* 0x000fc8000f8e0203 */
[----:B------:R-:W-:-:S05]  /*16390*/  IMAD.IADD R3, R3, 0x1, -R14 ;  /* 0x0000000103037824 */ /* 0x000fca00078e0a0e */
[----:B------:R-:W-:Y:S01]  /*163a0*/  ISETP.GE.AND P5, PT, R3, 0x1, PT ;  /* 0x000000010300780c */ /* 0x000fe20003fa6270 */
[----:B------:R-:W-:-:S12]  /*163b0*/  BRA.DIV UR4, `(.L_x_928) ;  /* 0x0000003a04947947 */ /* 0x000fd8000b800000 */
[----:B------:R-:W2:Y:S01]  /*163c0*/  S2R R11, SR_TID.X ;  /* 0x00000000000b7919 */ /* 0x000ea20000002100 */
[----:B------:R-:W-:Y:S02]  /*163d0*/  LOP3.LUT R16, R16, 0xffffffdf, RZ, 0xc0, !PT ;  /* 0xffffffdf10107812 */ /* 0x000fe400078ec0ff */
[C---:B------:R-:W-:Y:S01]  /*163e0*/  ISETP.GE.AND P4, PT, R3.reuse, 0x21, PT ;  /* 0x000000210300780c */ /* 0x040fe20003f86270 */
[----:B------:R-:W3:Y:S01]  /*163f0*/  SHFL.IDX PT, R12, R9, RZ, 0x1c1f ;  /* 0x001c1fff090c7589 */ /* 0x000ee200000e0000 */
[C---:B------:R-:W-:Y:S02]  /*16400*/  ISETP.GE.AND P3, PT, R3.reuse, 0x41, PT ;  /* 0x000000410300780c */ /* 0x040fe40003f66270 */
[----:B------:R-:W-:Y:S01]  /*16410*/  ISETP.GE.AND P1, PT, R3, 0x61, PT ;  /* 0x000000610300780c */ /* 0x000fe20003f26270 */
[----:B------:R-:W4:Y:S01]  /*16420*/  SHFL.IDX PT, R0, R10, RZ, 0x1c1f ;  /* 0x001c1fff0a007589 */ /* 0x000f2200000e0000 */
[----:B--2---:R-:W-:-:S05]  /*16430*/  IMAD.SHL.U32 R11, R11, 0x10, RZ ;  /* 0x000000100b0b7824 */ /* 0x004fca00078e00ff */
[----:B------:R-:W-:-:S04]  /*16440*/  LOP3.LUT R11, R11, 0x30, RZ, 0xc0, !PT ;  /* 0x000000300b0b7812 */ /* 0x000fc800078ec0ff */
[----:B---3--:R-:W-:-:S05]  /*16450*/  IADD3 R12, P0, R11, R12, RZ ;  /* 0x0000000c0b0c7210 */ /* 0x008fca0007f1e0ff */
[----:B----4-:R-:W-:Y:S01]  /*16460*/  IMAD.X R13, RZ, RZ, R0, P0 ;  /* 0x000000ffff0d7224 */ /* 0x010fe200000e0600 */
[----:B------:R-:W-:Y:S01]  /*16470*/  ISETP.LT.OR P0, PT, R3, 0x1, P2 ;  /* 0x000000010300780c */ /* 0x000fe20001701670 */
[----:B------:R-:W-:Y:S02]  /*16480*/  IMAD.IADD R0, R17, 0x1, R2 ;  /* 0x0000000111007824 */ /* 0x000fe400078e0202 */
[----:B------:R-:W-:Y:S10]  /*16490*/  SHFL.IDX PT, R2, R10, 0x1, 0x1c1f ;  /* 0x003c1f000a027f89 */ /* 0x000ff400000e0000 */
[----:B------:R2:W-:Y:S04]  /*164a0*/  LDGSTS.E.BYPASS.LTC128B.128 [R0+0x6000], desc[UR48][R12.64], !P0 ;  /* 0x060000000c007fae */ /* 0x0005e8000c101d70 */
[----:B--2---:R-:W2:Y:S02]  /*164b0*/  SHFL.IDX PT, R12, R9, 0x1, 0x1c1f ;  /* 0x003c1f00090c7f89 */ /* 0x004ea400000e0000 */
[----:B--2---:R-:W-:-:S05]  /*164c0*/  IADD3 R12, P0, R11, R12, RZ ;  /* 0x0000000c0b0c7210 */ /* 0x004fca0007f1e0ff */
[----:B------:R-:W-:Y:S01]  /*164d0*/  IMAD.X R13, RZ, RZ, R2, P0 ;  /* 0x000000ffff0d7224 */ /* 0x000fe200000e0602 */
[----:B------:R-:W-:Y:S01]  /*164e0*/  ISETP.LT.OR P0, PT, R3, 0x21, P2 ;  /* 0x000000210300780c */ /* 0x000fe20001701670 */
[----:B------:R-:W-:Y:S04]  /*164f0*/  SHFL.IDX PT, R2, R10, 0x2, 0x1c1f ;  /* 0x005c1f000a027f89 */ /* 0x000fe800000e0000 */
[----:B------:R-:W-:Y:S08]  /*16500*/  SHFL.IDX PT, R10, R10, 0x3, 0x1c1f ;  /* 0x007c1f000a0a7f89 */ /* 0x000ff000000e0000 */
[----:B------:R2:W-:Y:S04]  /*16510*/  LDGSTS.E.BYPASS.LTC128B.128 [R0+0x6800], desc[UR48][R12.64], !P0 ;  /* 0x068000000c007fae */ /* 0x0005e8000c101d70 */
[----:B--2---:R-:W2:Y:S04]  /*16520*/  SHFL.IDX PT, R12, R9, 0x2, 0x1c1f ;  /* 0x005c1f00090c7f89 */ /* 0x004ea800000e0000 */
[----:B------:R-:W3:Y:S01]  /*16530*/  SHFL.IDX PT, R9, R9, 0x3, 0x1c1f ;  /* 0x007c1f0009097f89 */ /* 0x000ee200000e0000 */
[----:B--2---:R-:W-:-:S05]  /*16540*/  IADD3 R12, P0, R11, R12, RZ ;  /* 0x0000000c0b0c7210 */ /* 0x004fca0007f1e0ff */
[----:B------:R-:W-:Y:S01]  /*16550*/  IMAD.X R13, RZ, RZ, R2, P0 ;  /* 0x000000ffff0d7224 */ /* 0x000fe200000e0602 */
[----:B------:R-:W-:Y:S01]  /*16560*/  ISETP.LT.OR P0, PT, R3, 0x41, P2 ;  /* 0x000000410300780c */ /* 0x000fe20001701670 */
[----:B------:R2:W4:-:S12]  /*16570*/  SHFL.IDX PT, R2, R19, RZ, 0x1c1f ;  /* 0x001c1fff13027589 */ /* 0x00051800000e0000 */
[----:B------:R3:W-:Y:S02]  /*16580*/  LDGSTS.E.BYPASS.LTC128B.128 [R0+0x7000], desc[UR48][R12.64], !P0 ;  /* 0x070000000c007fae */ /* 0x0007e4000c101d70 */
[----:B---3--:R-:W-:-:S05]  /*16590*/  IADD3 R12, P0, R11, R9, RZ ;  /* 0x000000090b0c7210 */ /* 0x008fca0007f1e0ff */
[----:B------:R-:W-:Y:S01]  /*165a0*/  IMAD.X R13, RZ, RZ, R10, P0 ;  /* 0x000000ffff0d7224 */ /* 0x000fe200000e060a */
[----:B------:R-:W-:Y:S01]  /*165b0*/  ISETP.LT.OR P0, PT, R3, 0x61, P2 ;  /* 0x000000610300780c */ /* 0x000fe20001701670 */
[----:B------:R2:W3:-:S12]  /*165c0*/  SHFL.IDX PT, R10, R22, RZ, 0x1c1f ;  /* 0x001c1fff160a7589 */ /* 0x0004d800000e0000 */
[----:B------:R2:W-:Y:S01]  /*165d0*/  LDGSTS.E.BYPASS.LTC128B.128 [R0+0x7800], desc[UR48][R12.64], !P0 ;  /* 0x078000000c007fae */ /* 0x0005e2000c101d70 */
[----:B------:R-:W-:-:S13]  /*165e0*/  ISETP.GE.AND P0, PT, R3, 0x81, PT ;  /* 0x000000810300780c */ /* 0x000fda0003f06270 */
[----:B--234-:R-:W-:-:S07]  /*165f0*/  @P0 LOP3.LUT R16, R16, 0x20, RZ, 0xfc, !PT ;  /* 0x0000002010100812 */ /* 0x01cfce00078efcff */
.L_x_1010:
[----:B------:R-:W2:Y:S02]  /*16600*/  S2R R9, SR_TID.X ;  /* 0x0000000000097919 */ /* 0x000ea40000002100 */
[----:B--2---:R-:W-:-:S05]  /*16610*/  IMAD.SHL.U32 R9, R9, 0x10, RZ ;  /* 0x0000001009097824 */ /* 0x004fca00078e00ff */
[----:B------:R-:W-:-:S04]  /*16620*/  LOP3.LUT R9, R9, 0x30, RZ, 0xc0, !PT ;  /* 0x0000003009097812 */ /* 0x000fc800078ec0ff */
[----:B------:R-:W-:-:S05]  /*16630*/  IADD3 R10, P0, R9, R10, RZ ;  /* 0x0000000a090a7210 */ /* 0x000fca0007f1e0ff */
[----:B------:R-:W-:Y:S01]  /*16640*/  IMAD.X R11, RZ, RZ, R2, P0 ;  /* 0x000000ffff0b7224 */ /* 0x000fe200000e0602 */
[----:B------:R-:W-:-:S13]  /*16650*/  ISETP.LT.OR P0, PT, R3, 0x81, P2 ;  /* 0x000000810300780c */ /* 0x000fda0001701670 */
[----:B------:R-:W-:Y:S01]  /*16660*/  @!PT LDS RZ, [RZ] ;  /* 0x00000000fffff984 */ /* 0x000fe20000000800 */
[----:B------:R-:W-:Y:S01]  /*16670*/  @!PT LDS RZ, [RZ] ;  /* 0x00000000fffff984 */ /* 0x000fe20000000800 */
[----:B------:R-:W-:Y:S01]  /*16680*/  @!PT LDS RZ, [RZ] ;  /* 0x00000000fffff984 */ /* 0x000fe20000000800 */
[----:B------:R2:W-:Y:S01]  /*16690*/  LDGSTS.E.BYPASS.LTC128B.128 [R0+0x8000], desc[UR48][R10.64], !P0 ;  /* 0x080000000a007fae */ /* 0x0005e2000c101d70 */
[----:B------:R-:W-:Y:S01]  /*166a0*/  PLOP3.LUT P0, PT, PT, PT, PT, 0x80, 0x0 ;  /* 0x000000000000781c */ /* 0x000fe20003f0f070 */
[----:B------:R-:W-:-:S12]  /*166b0*/  NOP ;  /* 0x0000000000007918 */ /* 0x000fd80000000000 */
.L_x_929:
        /* <DEDUP_REMOVED lines=11> */
.L_x_930:
[----:B------:R3:W-:Y:S01]  /*16770*/  SYNCS.ARRIVE.TRANS64.A1T0 RZ, [R4+URZ+0x13270], RZ ;  /* 0x013270ff04ff79a7 */ /* 0x0007e2000810003f */
[----:B------:R-:W-:Y:S05]  /*16780*/  @!P6 BRA `(.L_x_931) ;  /* 0x000000000004e947 */ /* 0x000fea0003800000 */
[----:B------:R-:W-:Y:S01]  /*16790*/  BPT.TRAP 0x1 ;  /* 0x000000040000795c */ /* 0x000fe20000300000 */
.L_x_931:
[----:B------:R-:W4:Y:S01]  /*167a0*/  SYNCS.PHASECHK.TRANS64.TRYWAIT P0, [R4+URZ+0x13240], R27 ;  /* 0x0132401b040075a7 */ /* 0x000f22000800017f */
[----:B------:R-:W-:Y:S04]  /*167b0*/  BSSY B0, `(.L_x_932) ;  /* 0x0000002000007945 */ /* 0x000fe80003800000 */
[----:B----4-:R-:W-:Y:S05]  /*167c0*/  @!P0 BRA `(.L_x_933) ;  /* 0x0000003c00488947 */ /* 0x010fea0003800000 */
.L_x_1011:
[----:B------:R-:W-:Y:S05]  /*167d0*/  BSYNC B0 ;  /* 0x0000000000007941 */ /* 0x000fea0003800000 */
.L_x_932:
[----:B--2---:R-:W2:Y:S01]  /*167e0*/  LDL R11, [R1+0x8] ;  /* 0x00000800010b7983 */ /* 0x004ea20000100800 */
[----:B------:R-:W-:Y:S01]  /*167f0*/  ULDC.64 UR4, c[0x0][0x300] ;  /* 0x0000c00000047ab9 */ /* 0x000fe20000000a00 */
[----:B------:R-:W-:Y:S01]  /*16800*/  ULDC.64 UR6, c[0x0][0x310] ;  /* 0x0000c40000067ab9 */ /* 0x000fe20000000a00 */
[----:B------:R-:W-:Y:S02]  /*16810*/  IMAD R9, R25, UR4, RZ ;  /* 0x0000000419097c24 */ /* 0x000fe4000f8e02ff */
        /* <DEDUP_REMOVED lines=8> */
[----:B------:R-:W-:Y:S02]  /*168a0*/  IMAD.MOV.U32 R8, RZ, RZ, R2 ;  /* 0x000000ffff087224 */ /* 0x000fe400078e0002 */
        /* <DEDUP_REMOVED lines=20> */
[----:B------:R-:W-:Y:S01]  /*169f0*/  LOP3.LUT P2, RZ, R16, 0x1, RZ, 0xc0, !PT ;  /* 0x0000000110ff7812 */ /* 0x000fe2000784c0ff */
[----:B------:R-:W5:Y:S04]  /*16a00*/  SHFL.IDX PT, R3, R5, RZ, 0x1c1f ;  /* 0x001c1fff05037589 */ /* 0x000f6800000e0000 */
[----:B------:R-:W-:Y:S04]  /*16a10*/  SHFL.IDX PT, R7, R7, RZ, 0x1c1f ;  /* 0x001c1fff07077589 */ /* 0x000fe800000e0000 */
[----:B------:R-:W-:Y:S01]  /*16a20*/  SHFL.IDX PT, R14, R8, RZ, 0x1c1f ;  /* 0x001c1fff080e7589 */ /* 0x000fe200000e0000 */
[----:B--2---:R-:W-:-:S03]  /*16a30*/  IMAD.SHL.U32 R9, R2, 0x10, RZ ;  /* 0x0000001002097824 */ /* 0x004fc600078e00ff */
[----:B------:R-:W2:Y:S02]  /*16a40*/  SHFL.IDX PT, R2, R6, RZ, 0x1c1f ;  /* 0x001c1fff06027589 */ /* 0x000ea400000e0000 */
[----:B------:R-:W-:-:S04]  /*16a50*/  LOP3.LUT R9, R9, 0x30, RZ, 0xc0, !PT ;  /* 0x0000003009097812 */ /* 0x000fc800078ec0ff */
[----:B-----5:R-:W-:-:S05]  /*16a60*/  @P5 IADD3 R3, P0, R9, R3, RZ ;  /* 0x0000000309035210 */ /* 0x020fca0007f1e0ff */
[----:B--2---:R-:W-:-:S05]  /*16a70*/  @P5 IMAD.X R2, RZ, RZ, R2, P0 ;  /* 0x000000ffff025224 */ /* 0x004fca00000e0602 */
[----:B------:R-:W-:-:S04]  /*16a80*/  @P5 LOP3.LUT R3, R3, R2, RZ, 0x3c, !PT ;  /* 0x0000000203035212 */ /* 0x000fc800078e3cff */
[----:B------:R-:W-:-:S04]  /*16a90*/  @P5 LOP3.LUT R2, R3, R2, RZ, 0x3c, !PT ;  /* 0x0000000203025212 */ /* 0x000fc800078e3cff */
[----:B------:R-:W-:-:S05]  /*16aa0*/  @P5 LOP3.LUT R3, R3, R2, RZ, 0x3c, !PT ;  /* 0x0000000203035212 */ /* 0x000fca00078e3cff */
[----:B------:R2:W-:Y:S04]  /*16ab0*/  @P5 LDGSTS.E.BYPASS.LTC128B.128 [R0+0xe000], desc[UR48][R2.64], !P2 ;  /* 0x0e00000002005fae */ /* 0x0005e8000d101d70 */
[----:B--2---:R-:W2:Y:S04]  /*16ac0*/  SHFL.IDX PT, R3, R5, 0x1, 0x1c1f ;  /* 0x003c1f0005037f89 */ /* 0x004ea800000e0000 */
[----:B------:R-:W5:Y:S01]  /*16ad0*/  SHFL.IDX PT, R2, R6, 0x1, 0x1c1f ;  /* 0x003c1f0006027f89 */ /* 0x000f6200000e0000 */
[----:B--2---:R-:W-:-:S05]  /*16ae0*/  @P4 IADD3 R3, P0, R9, R3, RZ ;  /* 0x0000000309034210 */ /* 0x004fca0007f1e0ff */
[----:B-----5:R-:W-:-:S05]  /*16af0*/  @P4 IMAD.X R2, RZ, RZ, R2, P0 ;  /* 0x000000ffff024224 */ /* 0x020fca00000e0602 */
[----:B------:R-:W-:-:S04]  /*16b00*/  @P4 LOP3.LUT R3, R3, R2, RZ, 0x3c, !PT ;  /* 0x0000000203034212 */ /* 0x000fc800078e3cff */
[----:B------:R-:W-:-:S04]  /*16b10*/  @P4 LOP3.LUT R2, R3, R2, RZ, 0x3c, !PT ;  /* 0x0000000203024212 */ /* 0x000fc800078e3cff */
[----:B------:R-:W-:-:S05]  /*16b20*/  @P4 LOP3.LUT R3, R3, R2, RZ, 0x3c, !PT ;  /* 0x0000000203034212 */ /* 0x000fca00078e3cff */
[----:B------:R2:W-:Y:S04]  /*16b30*/  @P4 LDGSTS.E.BYPASS.LTC128B.128 [R0+0xe800], desc[UR48][R2.64], !P2 ;  /* 0x0e80000002004fae */ /* 0x0005e8000d101d70 */
[----:B--2---:R-:W2:Y:S04]  /*16b40*/  SHFL.IDX PT, R3, R5, 0x2, 0x1c1f ;  /* 0x005c1f0005037f89 */ /* 0x004ea800000e0000 */
[----:B------:R-:W5:Y:S04]  /*16b50*/  SHFL.IDX PT, R2, R6, 0x2, 0x1c1f ;  /* 0x005c1f0006027f89 */ /* 0x000f6800000e0000 */
[----:B------:R-:W0:Y:S04]  /*16b60*/  SHFL.IDX PT, R5, R5, 0x3, 0x1c1f ;  /* 0x007c1f0005057f89 */ /* 0x000e2800000e0000 */
[----:B------:R-:W1:Y:S01]  /*16b70*/  SHFL.IDX PT, R6, R6, 0x3, 0x1c1f ;  /* 0x007c1f0006067f89 */ /* 0x000e6200000e0000 */
[----:B--2---:R-:W-:-:S05]  /*16b80*/  @P3 IADD3 R3, P0, R9, R3, RZ ;  /* 0x0000000309033210 */ /* 0x004fca0007f1e0ff */
[----:B-----5:R-:W-:-:S05]  /*16b90*/  @P3 IMAD.X R2, RZ, RZ, R2, P0 ;  /* 0x000000ffff023224 */ /* 0x020fca00000e0602 */
[----:B------:R-:W-:-:S04]  /*16ba0*/  @P3 LOP3.LUT R3, R3, R2, RZ, 0x3c, !PT ;  /* 0x0000000203033212 */ /* 0x000fc800078e3cff */
[----:B------:R-:W-:-:S04]  /*16bb0*/  @P3 LOP3.LUT R2, R3, R2, RZ, 0x3c, !PT ;  /* 0x0000000203023212 */ /* 0x000fc800078e3cff */
[----:B------:R-:W-:-:S05]  /*16bc0*/  @P3 LOP3.LUT R3, R3, R2, RZ, 0x3c, !PT ;  /* 0x0000000203033212 */ /* 0x000fca00078e3cff */
[----:B------:R0:W-:Y:S02]  /*16bd0*/  @P3 LDGSTS.E.BYPASS.LTC128B.128 [R0+0xf000], desc[UR48][R2.64], !P2 ;  /* 0x0f00000002003fae */ /* 0x0001e4000d101d70 */
[----:B0-----:R-:W-:-:S05]  /*16be0*/  @P1 IADD3 R2, P0, R9, R5, RZ ;  /* 0x0000000509021210 */ /* 0x001fca0007f1e0ff */
[----:B-1----:R-:W-:-:S05]  /*16bf0*/  @P1 IMAD.X R3, RZ, RZ, R6, P0 ;  /* 0x000000ffff031224 */ /* 0x002fca00000e0606 */
[----:B------:R0:W-:Y:S03]  /*16c00*/  @P1 LDGSTS.E.BYPASS.LTC128B.128 [R0+0xf800], desc[UR48][R2.64], !P2 ;  /* 0x0f80000002001fae */ /* 0x0001e6000d101d70 */
.L_x_1023:
[----:B------:R-:W-:Y:S01]  /*16c10*/  LOP3.LUT P0, RZ, R16, 0x20, RZ, 0xc0, !PT ;  /* 0x0000002010ff7812 */ /* 0x000fe2000780c0ff */
[----:B------:R-:W-:-:S12]  /*16c20*/  BSSY B0, `(.L_x_935) ;  /* 0x000000c000007945 */ /* 0x000fd80003800000 */
[----:B------:R-:W-:Y:S05]  /*16c30*/  @!P0 BRA `(.L_x_936) ;  /* 0x0000000000288947 */ /* 0x000fea0003800000 */
[----:B0-----:R-:W0:Y:S01]  /*16c40*/  S2R R2, SR_TID.X ;  /* 0x0000000000027919 */ /* 0x001e220000002100 */
[----:B------:R-:W-:Y:S01]  /*16c50*/  LOP3.LUT P1, RZ, R16, 0x1, RZ, 0xc0, !PT ;  /* 0x0000000110ff7812 */ /* 0x000fe2000782c0ff */
[----:B0-----:R-:W-:-:S05]  /*16c60*/  IMAD.SHL.U32 R2, R2, 0x10, RZ ;  /* 0x0000001002027824 */ /* 0x001fca00078e00ff */
[----:B------:R-:W-:-:S04]  /*16c70*/  LOP3.LUT R2, R2, 0x30, RZ, 0xc0, !PT ;  /* 0x0000003002027812 */ /* 0x000fc800078ec0ff */
[----:B------:R-:W-:-:S05]  /*16c80*/  IADD3 R2, P0, R2, R14, RZ ;  /* 0x0000000e02027210 */ /* 0x000fca0007f1e0ff */
[----:B------:R-:W-:-:S05]  /*16c90*/  IMAD.X R3, RZ, RZ, R7, P0 ;  /* 0x000000ffff037224 */ /* 0x000fca00000e0607 */
[----:B------:R-:W-:Y:S01]  /*16ca0*/  @!PT LDS RZ, [RZ] ;  /* 0x00000000fffff984 */ /* 0x000fe20000000800 */
[----:B------:R-:W-:Y:S01]  /*16cb0*/  @!PT LDS RZ, [RZ] ;  /* 0x00000000fffff984 */ /* 0x000fe20000000800 */
[----:B------:R-:W-:Y:S01]  /*16cc0*/  @!PT LDS RZ, [RZ] ;  /* 0x00000000fffff984 */ /* 0x000fe20000000800 */
[----:B------:R1:W-:Y:S03]  /*16cd0*/  LDGSTS.E.BYPASS.LTC128B.128 [R0+0x10000], desc[UR48][R2.64], !P1 ;  /* 0x1000000002007fae */ /* 0x0003e6000c901d70 */
.L_x_936:
[----:B------:R-:W-:Y:S05]  /*16ce0*/  BSYNC B0 ;  /* 0x0000000000007941 */ /* 0x000fea0003800000 */
.L_x_935:
[----:B------:R-:W-:Y:S01]  /*16cf0*/  NOP ;  /* 0x0000000000007918 */ /* 0x000fe20000000000 */
[----:B------:R-:W-:-:S13]  /*16d00*/  PLOP3.LUT P0, PT, PT, PT, PT, 0x80, 0x0 ;  /* 0x000000000000781c */ /* 0x000fda0003f0f070 */
.L_x_937:
        /* <DEDUP_REMOVED lines=11> */
.L_x_938:
[----:B------:R-:W-:Y:S01]  /*16dc0*/  VIADD R0, R17, 0xb000 ;  /* 0x0000b00011007836 */ /* 0x000fe20000000000 */
[----:B------:R0:W-:Y:S06]  /*16dd0*/  SYNCS.ARRIVE.TRANS64.A1T0 RZ, [R4+URZ+0x13230], RZ ;  /* 0x013230ff04ff79a7 */ /* 0x0001ec000810003f */
[----:B------:R-:W-:Y:S05]  /*16de0*/  WARPSYNC.ALL ;  /* 0x0000000000007948 */ /* 0x000fea0003800000 */
[----:B------:R-:W-:Y:S01]  /*16df0*/  BAR.SYNC.DEFER_BLOCKING 0x8, 0x200 ;  /* 0x0208000000007b1d */ /* 0x000fe20000010000 */
[----:B------:R-:W-:-:S05]  /*16e00*/  LOP3.LUT P0, RZ, R0, 0x1bf, RZ, 0xc0, !PT ;  /* 0x000001bf00ff7812 */ /* 0x000fca000780c0ff */
[----:B------:R-:W-:Y:S08]  /*16e10*/  BSSY B6, `(.L_x_939) ;  /* 0x0000012000067945 */ /* 0x000ff00003800000 */
[----:B------:R-:W-:Y:S05]  /*16e20*/  @!P0 BRA `(.L_x_940) ;  /* 0x0000000000408947 */ /* 0x000fea0003800000 */
[----:B------:R-:W-:Y:S01]  /*16e30*/  MOV R2, 0x0 ;  /* 0x0000000000027802 */ /* 0x000fe20000000f00 */
[----:B------:R-:W-:Y:S01]  /*16e40*/  ULDC.64 UR6, c[0x4][0x98] ;  /* 0x0100260000067ab9 */ /* 0x000fe20000000a00 */
[----:B------:R-:W-:Y:S01]  /*16e50*/  ULDC.64 UR8, c[0x4][0xa0] ;  /* 0x0100280000087ab9 */ /* 0x000fe20000000a00 */
[----:B------:R-:W-:Y:S01]  /*16e60*/  ULDC.64 UR4, c[0x4][0x28] ;  /* 0x01000a0000047ab9 */ /* 0x000fe20000000a00 */
[----:B0--34-:R-:W-:Y:S02]  /*16e70*/  IMAD.U32 R4, RZ, RZ, UR6 ;  /* 0x00000006ff047e24 */ /* 0x019fe4000f8e00ff */
[----:B------:R-:W0:Y:S01]  /*16e80*/  LDC.64 R2, c[0x4][R2] ;  /* 0x0100000002027b82 */ /* 0x000e220000000a00 */
        /* <DEDUP_REMOVED lines=9> */
[----:B0-----:R-:W-:Y:S05]  /*16f20*/  CALL.ABS.NOINC R2 ;  /* 0x0000000002007343 */ /* 0x001fea0003c00000 */
.L_x_940:
[----:B------:R-:W-:Y:S05]  /*16f30*/  BSYNC B6 ;  /* 0x0000000000067941 */ /* 0x000fea0003800000 */
.L_x_939:
[----:B------:R-:W1:Y:S01]  /*16f40*/  S2R R2, SR_TID.X ;  /* 0x0000000000027919 */ /* 0x000e620000002100 */
[----:B------:R2:W5:Y:S01]  /*16f50*/  LDL R9, [R1+0x2c] ;  /* 0x00002c0001097983 */ /* 0x0005620000100800 */
[----:B------:R-:W-:Y:S01]  /*16f60*/  UISETP.NE.AND UP0, UPT, UR52, URZ, UPT ;  /* 0x0000003f3400728c */ /* 0x000fe2000bf05270 */
[----:B------:R-:W-:Y:S01]  /*16f70*/  R2UR UR7, R18 ;  /* 0x00000000120772ca */ /* 0x000fe200000e0000 */
[----:B------:R-:W-:Y:S01]  /*16f80*/  ULDC.64 UR8, c[0x0][0x2d8] ;  /* 0x0000b60000087ab9 */ /* 0x000fe20000000a00 */
[----:B------:R-:W-:Y:S01]  /*16f90*/  ULDC UR12, c[0x0][0x448] ;  /* 0x00011200000c7ab9 */ /* 0x000fe20000000800 */
[----:B------:R-:W-:Y:S01]  /*16fa0*/  ULDC.64 UR10, c[0x0][0x280] ;  /* 0x0000a000000a7ab9 */ /* 0x000fe20000000a00 */
[----:B-1----:R-:W-:-:S06]  /*16fb0*/  LOP3.LUT R19, R2, 0x7f, RZ, 0xc0, !PT ;  /* 0x0000007f02137812 */ /* 0x002fcc00078ec0ff */
[----:B------:R-:W-:Y:S01]  /*16fc0*/  @UP0 ULDC UR4, c[0x0][0x44c] ;  /* 0x0001130000040ab9 */ /* 0x000fe20000000800 */
[----:B------:R-:W-:Y:S01]  /*16fd0*/  @UP0 ULDC UR13, c[0x0][0x44c] ;  /* 0x00011300000d0ab9 */ /* 0x000fe20000000800 */
[----:B------:R-:W-:Y:S02]  /*16fe0*/  SHF.R.U32.HI R20, RZ, 0x2, R19 ;  /* 0x00000002ff147819 */ /* 0x000fe40000011613 */
[----:B------:R-:W3:Y:S01]  /*16ff0*/  LDL R19, [R1+0x8] ;  /* 0x0000080001137983 */ /* 0x000ee20000100800 */
[----:B------:R-:W-:Y:S01]  /*17000*/  IMAD.SHL.U32 R2, R2, 0x20, RZ ;  /* 0x0000002002027824 */ /* 0x000fe200078e00ff */
[----:B------:R-:W-:Y:S02]  /*17010*/  PLOP3.LUT P0, PT, PT, PT, UP0, 0x80, 0x0 ;  /* 0x000000000000781c */ /* 0x000fe40003f0f008 */
[----:B------:R-:W-:Y:S02]  /*17020*/  LOP3.LUT P5, RZ, R16, 0x40, RZ, 0xc0, !PT ;  /* 0x0000004010ff7812 */ /* 0x000fe400078ac0ff */
[----:B------:R-:W-:-:S05]  /*17030*/  LOP3.LUT R2, R20, 0x60, R2, 0xf8, !PT ;  /* 0x0000006014027812 */ /* 0x000fca00078ef802 */
[----:B------:R-:W-:-:S04]  /*17040*/  VIADD R6, R2, UR43 ;  /* 0x0000002b02067c36 */ /* 0x000fc80008000000 */
[----:B------:R-:W-:Y:S01]  /*17050*/  @P0 IMAD.HI.U32 R0, R6, UR4, RZ ;  /* 0x0000000406000c27 */ /* 0x000fe2000f8e00ff */
[----:B------:R-:W-:Y:S01]  /*17060*/  PLOP3.LUT P0, PT, PT, PT, UP0, 0x80, 0x0 ;  /* 0x000000000000781c */ /* 0x000fe20003f0f008 */
[----:B------:R-:W-:Y:S02]  /*17070*/  @UP0 ULDC UR4, c[0x0][0x450] ;  /* 0x0001140000040ab9 */ /* 0x000fe40000000800 */
[----:B------:R-:W-:-:S10]  /*17080*/  IMAD.MOV.U32 R2, RZ, RZ, R6 ;  /* 0x000000ffff027224 */ /* 0x000fd400078e0006 */
[----:B------:R-:W-:Y:S02]  /*17090*/  @P0 SHF.R.U32.HI R2, RZ, UR4, R0 ;  /* 0x00000004ff020c19 */ /* 0x000fe40008011600 */
[----:B------:R-:W-:Y:S02]  /*170a0*/  R2UR UR4, R18 ;  /* 0x00000000120472ca */ /* 0x000fe400000e0000 */
[----:B------:R-:W-:-:S11]  /*170b0*/  SHF.R.S32.HI R0, RZ, 0x1f, R2 ;  /* 0x0000001fff007819 */ /* 0x000fd60000011402 */
[----:B------:R-:W-:Y:S01]  /*170c0*/  UIMAD.WIDE.U32 UR4, UR4, UR8, URZ ;  /* 0x00000008040472a5 */ /* 0x000fe2000f8e003f */
[----:B------:R-:W1:Y:S02]  /*170d0*/  S2R R20, SR_TID.X ;  /* 0x0000000000147919 */ /* 0x000e640000002100 */
[----:B-1----:R-:W-:-:S05]  /*170e0*/  IMAD.SHL.U32 R10, R20, 0x10, RZ ;  /* 0x00000010140a7824 */ /* 0x002fca00078e00ff */
[----:B------:R-:W-:Y:S02]  /*170f0*/  LOP3.LUT R10, R10, 0x30, RZ, 0xc0, !PT ;  /* 0x000000300a0a7812 */ /* 0x000fe400078ec0ff */
[----:B---3--:R-:W-:-:S13]  /*17100*/  R2UR UR6, R19 ;  /* 0x00000000130672ca */ /* 0x008fda00000e0000 */
[----:B------:R-:W-:-:S04]  /*17110*/  UIMAD UR6, UR6, UR8, URZ ;  /* 0x00000008060672a4 */ /* 0x000fc8000f8e023f */
[----:B------:R-:W-:Y:S02]  /*17120*/  UIMAD UR7, UR7, UR9, UR6 ;  /* 0x00000009070772a4 */ /* 0x000fe4000f8e0206 */
[----:B------:R-:W-:Y:S01]  /*17130*/  USHF.R.S32.HI UR6, URZ, 0x1f, UR36 ;  /* 0x0000001f3f067899 */ /* 0x000fe20008011424 */
[----:B------:R-:W-:Y:S01]  /*17140*/  ULDC.64 UR8, c[0x0][0x2e0] ;  /* 0x0000b80000087ab9 */ /* 0x000fe20000000a00 */
[----:B------:R-:W-:Y:S02]  /*17150*/  UIADD3 UR5, UR5, UR7, URZ ;  /* 0x0000000705057290 */ /* 0x000fe4000fffe03f */
[----:B------:R-:W-:Y:S02]  /*17160*/  UIMAD UR6, UR6, UR8, URZ ;  /* 0x00000008060672a4 */ /* 0x000fe4000f8e023f */
[----:B------:R-:W-:Y:S02]  /*17170*/  UIMAD.WIDE.U32 UR4, UR36, UR8, UR4 ;  /* 0x00000008240472a5 */ /* 0x000fe4000f8e0004 */
[----:B------:R-:W-:-:S03]  /*17180*/  UIMAD UR6, UR36, UR9, UR6 ;  /* 0x00000009240672a4 */ /* 0x000fc6000f8e0206 */
[----:B------:R-:W-:Y:S01]  /*17190*/  ULDC.64 UR8, c[0x0][0x2d0] ;  /* 0x0000b40000087ab9 */ /* 0x000fe20000000a00 */
[----:B------:R-:W-:Y:S01]  /*171a0*/  UIADD3 UR5, UR5, UR6, URZ ;  /* 0x0000000605057290 */ /* 0x000fe2000fffe03f */
[----:B------:R-:W-:Y:S02]  /*171b0*/  IMAD R3, R0, UR8, RZ ;  /* 0x0000000800037c24 */ /* 0x000fe4000f8e02ff */
[----:B------:R-:W-:Y:S01]  /*171c0*/  IMAD.U32 R5, RZ, RZ, UR8 ;  /* 0x00000008ff057e24 */ /* 0x000fe2000f8e00ff */
[----:B------:R-:W-:Y:S01]  /*171d0*/  ULDC.64 UR6, c[0x0][0x2c8] ;  /* 0x0000b20000067ab9 */ /* 0x000fe20000000a00 */
[----:B------:R-:W-:Y:S02]  /*171e0*/  IMAD.MOV R0, RZ, RZ, -R2 ;  /* 0x000000ffff007224 */ /* 0x000fe400078e0a02 */
[C---:B0---4-:R-:W-:Y:S02]  /*171f0*/  IMAD R4, R2.reuse, UR9, R3 ;  /* 0x0000000902047c24 */ /* 0x051fe4000f8e0203 */
[----:B------:R-:W-:-:S04]  /*17200*/  IMAD.WIDE.U32 R2, R2, R5, UR4 ;  /* 0x0000000402027e25 */ /* 0x000fc8000f8e0005 */
[----:B------:R-:W-:Y:S02]  /*17210*/  IMAD R0, R0, UR12, R6 ;  /* 0x0000000c00007c24 */ /* 0x000fe4000f8e0206 */
[----:B------:R-:W-:-:S03]  /*17220*/  IMAD.IADD R3, R3, 0x1, R4 ;  /* 0x0000000103037824 */ /* 0x000fc600078e0204 */
[----:B------:R-:W-:Y:S01]  /*17230*/  SHF.R.S32.HI R4, RZ, 0x1f, R0 ;  /* 0x0000001fff047819 */ /* 0x000fe20000011400 */
[----:B------:R-:W-:-:S04]  /*17240*/  IMAD.WIDE.U32 R2, R0, UR6, R2 ;  /* 0x0000000600027c25 */ /* 0x000fc8000f8e0002 */
[----:B------:R-:W-:-:S04]  /*17250*/  IMAD R4, R4, UR6, RZ ;  /* 0x0000000604047c24 */ /* 0x000fc8000f8e02ff */
[----:B------:R-:W-:Y:S01]  /*17260*/  IMAD R4, R0, UR7, R4 ;  /* 0x0000000700047c24 */ /* 0x000fe2000f8e0204 */
[----:B------:R-:W-:-:S04]  /*17270*/  IADD3 R0, P0, R2, UR10, RZ ;  /* 0x0000000a02007c10 */ /* 0x000fc8000ff1e0ff */
[----:B------:R-:W-:Y:S02]  /*17280*/  IADD3.X R4, R3, UR11, R4, P0, !PT ;  /* 0x0000000b03047c10 */ /* 0x000fe400087fe404 */
[----:B------:R-:W-:Y:S01]  /*17290*/  PLOP3.LUT P0, PT, PT, PT, UP0, 0x80, 0x0 ;  /* 0x000000000000781c */ /* 0x000fe20003f0f008 */
[----:B------:R-:W-:-:S12]  /*172a0*/  VIADD R6, R6, 0x80 ;  /* 0x0000008006067836 */ /* 0x000fd80000000000 */
[----:B------:R-:W-:Y:S01]  /*172b0*/  @P0 IMAD.HI.U32 R3, R6, UR13, RZ ;  /* 0x0000000d06030c27 */ /* 0x000fe2000f8e00ff */
[----:B------:R-:W-:Y:S01]  /*172c0*/  PLOP3.LUT P0, PT, PT, PT, UP0, 0x80, 0x0 ;  /* 0x000000000000781c */ /* 0x000fe20003f0f008 */
[----:B------:R-:W-:Y:S02]  /*172d0*/  @UP0 ULDC UR13, c[0x0][0x450] ;  /* 0x00011400000d0ab9 */ /* 0x000fe40000000800 */
[----:B------:R-:W-:-:S10]  /*172e0*/  IMAD.MOV.U32 R2, RZ, RZ, R6 ;  /* 0x000000ffff027224 */ /* 0x000fd400078e0006 */
[----:B------:R-:W-:-:S05]  /*172f0*/  @P0 SHF.R.U32.HI R2, RZ, UR13, R3 ;  /* 0x0000000dff020c19 */ /* 0x000fca0008011603 */
[----:B------:R-:W-:-:S04]  /*17300*/  IMAD.MOV R3, RZ, RZ, -R2 ;  /* 0x000000ffff037224 */ /* 0x000fc800078e0a02 */
[----:B------:R-:W-:Y:S01]  /*17310*/  IMAD R6, R3, UR12, R6 ;  /* 0x0000000c03067c24 */ /* 0x000fe2000f8e0206 */
[----:B------:R-:W-:-:S05]  /*17320*/  SHF.R.S32.HI R3, RZ, 0x1f, R2 ;  /* 0x0000001fff037819 */ /* 0x000fca0000011402 */
[----:B------:R-:W-:-:S04]  /*17330*/  IMAD R3, R3, UR8, RZ ;  /* 0x0000000803037c24 */ /* 0x000fc8000f8e02ff */
[C---:B------:R-:W-:Y:S02]  /*17340*/  IMAD R7, R2.reuse, UR9, R3 ;  /* 0x0000000902077c24 */ /* 0x040fe4000f8e0203 */
[----:B------:R-:W-:Y:S01]  /*17350*/  IMAD.WIDE.U32 R2, R2, R5, UR4 ;  /* 0x0000000402027e25 */ /* 0x000fe2000f8e0005 */
[----:B------:R-:W-:-:S03]  /*17360*/  SHF.R.S32.HI R5, RZ, 0x1f, R6 ;  /* 0x0000001fff057819 */ /* 0x000fc60000011406 */
[----:B------:R-:W-:Y:S02]  /*17370*/  IMAD.IADD R3, R3, 0x1, R7 ;  /* 0x0000000103037824 */ /* 0x000fe400078e0207 */
[----:B------:R-:W-:Y:S02]  /*17380*/  IMAD R5, R5, UR6, RZ ;  /* 0x0000000605057c24 */ /* 0x000fe4000f8e02ff */
[----:B------:R-:W-:Y:S01]  /*17390*/  IMAD.WIDE.U32 R2, R6, UR6, R2 ;  /* 0x0000000606027c25 */ /* 0x000fe2000f8e0002 */
[----:B------:R-:W-:-:S03]  /*173a0*/  UMOV UR4, 0xffffffff ;  /* 0xffffffff00047882 */ /* 0x000fc60000000000 */
[----:B------:R-:W-:Y:S01]  /*173b0*/  IMAD R7, R6, UR7, R5 ;  /* 0x0000000706077c24 */ /* 0x000fe2000f8e0205 */
[----:B------:R-:W-:Y:S02]  /*173c0*/  IADD3 R5, P0, R2, UR10, RZ ;  /* 0x0000000a02057c10 */ /* 0x000fe4000ff1e0ff */
[----:B------:R-:W-:Y:S02]  /*173d0*/  LOP3.LUT R19, R20, 0x7f, RZ, 0xc0, !PT ;  /* 0x0000007f14137812 */ /* 0x000fe400078ec0ff */
[----:B------:R-:W-:Y:S02]  /*173e0*/  IADD3.X R7, R3, UR11, R7, P0, !PT ;  /* 0x0000000b03077c10 */ /* 0x000fe400087fe407 */
[----:B------:R-:W-:Y:S01]  /*173f0*/  SHF.R.U32.HI R19, RZ, 0x2, R19 ;  /* 0x00000002ff137819 */ /* 0x000fe20000011613 */
[----:B--2---:R-:W-:Y:S06]  /*17400*/  BRA.DIV UR4, `(.L_x_941) ;  /* 0x0000003604d87947 */ /* 0x004fec000b800000 */
[----:B------:R-:W0:Y:S01]  /*17410*/  SHFL.IDX PT, R3, R0, RZ, 0x1c1f ;  /* 0x001c1fff00037589 */ /* 0x000e2200000e0000 */
[----:B------:R-:W-:-:S03]  /*17420*/  VIADD R6, R19, UR43 ;  /* 0x0000002b13067c36 */ /* 0x000fc60008000000 */
[----:B------:R-:W1:Y:S02]  /*17430*/  SHFL.IDX PT, R2, R4, RZ, 0x1c1f ;  /* 0x001c1fff04027589 */ /* 0x000e6400000e0000 */
[----:B------:R-:W-:Y:S02]  /*17440*/  ISETP.GE.AND P1, PT, R6, UR41, PT ;  /* 0x0000002906007c0c */ /* 0x000fe4000bf26270 */
[----:B------:R-:W-:Y:S11]  /*17450*/  SHFL.IDX PT, R14, R5, 0x1, 0x1c1f ;  /* 0x003c1f00050e7f89 */ /* 0x000ff600000e0000 */
[----:B0-----:R-:W-:-:S05]  /*17460*/  @!P1 IADD3 R3, P0, R10, R3, RZ ;  /* 0x000000030a039210 */ /* 0x001fca0007f1e0ff */
[----:B-1----:R-:W-:-:S05]  /*17470*/  @!P1 IMAD.X R2, RZ, RZ, R2, P0 ;  /* 0x000000ffff029224 */ /* 0x002fca00000e0602 */
[----:B------:R-:W-:-:S04]  /*17480*/  @!P1 LOP3.LUT R3, R3, R2, RZ, 0x3c, !PT ;  /* 0x0000000203039212 */ /* 0x000fc800078e3cff */
[----:B------:R-:W-:-:S04]  /*17490*/  @!P1 LOP3.LUT R2, R3, R2, RZ, 0x3c, !PT ;  /* 0x0000000203029212 */ /* 0x000fc800078e3cff */
[----:B------:R-:W-:-:S05]  /*174a0*/  @!P1 LOP3.LUT R3, R3, R2, RZ, 0x3c, !PT ;  /* 0x0000000203039212 */ /* 0x000fca00078e3cff */
[----:B-----5:R0:W-:Y:S02]  /*174b0*/  @!P1 LDGSTS.E.BYPASS.LTC128B.128 [R9+0xb000], desc[UR48][R2.64], !P5 ;  /* 0x0b00000002099fae */ /* 0x0201e4000e901d70 */
[----:B0-----:R-:W-:Y:S02]  /*174c0*/  VIADD R2, R6, 0x20 ;  /* 0x0000002006027836 */ /* 0x001fe40000000000 */
[----:B------:R-:W0:Y:S03]  /*174d0*/  SHFL.IDX PT, R3, R0, 0x1, 0x1c1f ;  /* 0x003c1f0000037f89 */ /* 0x000e2600000e0000 */
[----:B------:R-:W-:Y:S02]  /*174e0*/  ISETP.GE.AND P1, PT, R2, UR41, PT ;  /* 0x0000002902007c0c */ /* 0x000fe4000bf26270 */
        /* <DEDUP_REMOVED lines=9> */
[----:B------:R-:W-:Y:S01]  /*17580*/  ISETP.GE.AND P1, PT, R2, UR41, PT ;  /* 0x0000002902007c0c */ /* 0x000fe2000bf26270 */
        /* <DEDUP_REMOVED lines=10> */
[----:B------:R-:W-:-:S13]  /*17630*/  ISETP.GE.AND P1, PT, R2, UR41, PT ;  /* 0x0000002902007c0c */ /* 0x000fda000bf26270 */
[----:B------:R-:W-:Y:S02]  /*17640*/  @!P1 IADD3 R2, P0, R10, R0, RZ ;  /* 0x000000000a029210 */ /* 0x000fe40007f1e0ff */
[----:B------:R-:W-:Y:S03]  /*17650*/  SHFL.IDX PT, R0, R7, RZ, 0x1c1f ;  /* 0x001c1fff07007589 */ /* 0x000fe600000e0000 */
[----:B--2---:R-:W-:Y:S01]  /*17660*/  @!P1 IMAD.X R3, RZ, RZ, R4, P0 ;  /* 0x000000ffff039224 */ /* 0x004fe200000e0604 */
[----:B------:R-:W-:Y:S04]  /*17670*/  SHFL.IDX PT, R7, R7, 0x1, 0x1c1f ;  /* 0x003c1f0007077f89 */ /* 0x000fe800000e0000 */
[----:B------:R0:W-:Y:S04]  /*17680*/  @!P1 LDGSTS.E.BYPASS.LTC128B.128 [R9+0xc800], desc[UR48][R2.64], !P5 ;  /* 0x0c80000002099fae */ /* 0x0001e8000e901d70 */
[----:B0-----:R-:W0:Y:S01]  /*17690*/  SHFL.IDX PT, R2, R5, RZ, 0x1c1f ;  /* 0x001c1fff05027589 */ /* 0x001e2200000e0000 */
[----:B------:R-:W-:-:S05]  /*176a0*/  VIADD R3, R6, 0x80 ;  /* 0x0000008006037836 */ /* 0x000fca0000000000 */
[----:B------:R-:W-:-:S13]  /*176b0*/  ISETP.GE.AND P1, PT, R3, UR41, PT ;  /* 0x0000002903007c0c */ /* 0x000fda000bf26270 */
[----:B0-----:R-:W-:-:S05]  /*176c0*/  @!P1 IADD3 R2, P0, R10, R2, RZ ;  /* 0x000000020a029210 */ /* 0x001fca0007f1e0ff */
[----:B------:R-:W-:-:S05]  /*176d0*/  @!P1 IMAD.X R3, RZ, RZ, R0, P0 ;  /* 0x000000ffff039224 */ /* 0x000fca00000e0600 */
[----:B------:R0:W-:Y:S03]  /*176e0*/  @!P1 LDGSTS.E.BYPASS.LTC128B.128 [R9+0xd000], desc[UR48][R2.64], !P5 ;  /* 0x0d00000002099fae */ /* 0x0001e6000e901d70 */
.L_x_1036:
[----:B------:R-:W-:-:S05]  /*176f0*/  VIADD R6, R6, 0xa0 ;  /* 0x000000a006067836 */ /* 0x000fca0000000000 */
[----:B------:R-:W-:-:S13]  /*17700*/  ISETP.GE.AND P0, PT, R6, UR41, PT ;  /* 0x0000002906007c0c */ /* 0x000fda000bf06270 */
        /* <DEDUP_REMOVED lines=8> */
.L_x_942:
        /* <DEDUP_REMOVED lines=18> */
.L_x_1037:
[----:B------:R-:W-:Y:S05]  /*178b0*/  BSYNC B0 ;  /* 0x0000000000007941 */ /* 0x000fea0003800000 */
.L_x_943:
[----:B------:R-:W-:-:S04]  /*178c0*/  UIADD3 UR4, UR44, -0x2, URZ ;  /* 0xfffffffe2c047890 */ /* 0x000fc8000fffe03f */
[----:B------:R-:W-:-:S06]  /*178d0*/  UISETP.GE.AND UP0, UPT, UR4, UR45, UPT ;  /* 0x0000002d0400728c */ /* 0x000fcc000bf06270 */
[----:B------:R-:W-:-:S13]  /*178e0*/  PLOP3.LUT P0, PT, PT, PT, UP0, 0x40, 0x0 ;  /* 0x000000000000781c */ /* 0x000fda0003f0e808 */
[----:B------:R-:W-:Y:S05]  /*178f0*/  @P0 BRA `(.L_x_945) ;  /* 0x0000001400140947 */ /* 0x000fea0003800000 */
[----:B------:R1:W5:Y:S01]  /*17900*/  LDL.LU R22, [R1] ;  /* 0x0000000001167983 */ /* 0x0003620000300800 */
[----:B------:R-:W-:Y:S02]  /*17910*/  IMAD.MOV.U32 R21, RZ, RZ, R28 ;  /* 0x000000ffff157224 */ /* 0x000fe400078e001c */
[----:B------:R-:W-:-:S07]  /*17920*/  IMAD.U32 R29, RZ, RZ, UR4 ;  /* 0x00000004ff1d7e24 */ /* 0x000fce000f8e00ff */
.L_x_965:
[----:B--2---:R-:W2:Y:S01]  /*17930*/  LDL R2, [R1+0x14] ;  /* 0x0000140001027983 */ /* 0x004ea20000100800 */
[----:B0-----:R-:W3:Y:S03]  /*17940*/  LDC R3, c[0x0][0x430] ;  /* 0x00010c00ff037b82 */ /* 0x001ee60000000800 */
[----:B------:R-:W4:Y:S04]  /*17950*/  LDL R5, [R1+0x10] ;  /* 0x0000100001057983 */ /* 0x000f280000100800 */
[----:B------:R-:W4:Y:S01]  /*17960*/  LDL R10, [R1+0x4] ;  /* 0x00000400010a7983 */ /* 0x000f220000100800 */
[----:B0-----:R-:W0:Y:S01]  /*17970*/  S2R R0, SR_TID.X ;  /* 0x0000000000007919 */ /* 0x001e220000002100 */
[----:B-1----:R-:W1:Y:S01]  /*17980*/  S2R R7, SR_TID.X ;  /* 0x0000000000077919 */ /* 0x002e620000002100 */
[----:B---3--:R-:W-:-:S13]  /*17990*/  ISETP.NE.AND P0, PT, R3, 0x1, PT ;  /* 0x000000010300780c */ /* 0x008fda0003f05270 */
[----:B------:R-:W3:Y:S01]  /*179a0*/  @P0 LDC R4, c[0x0][0x434] ;  /* 0x00010d00ff040b82 */ /* 0x000ee20000000800 */
[----:B0-----:R-:W-:-:S07]  /*179b0*/  LOP3.LUT R6, R0, 0x7f, RZ, 0xc0, !PT ;  /* 0x0000007f00067812 */ /* 0x001fce00078ec0ff */
[----:B------:R-:W0:Y:S01]  /*179c0*/  @P0 LDC R3, c[0x0][0x438] ;  /* 0x00010e00ff030b82 */ /* 0x000e220000000800 */
[----:B-1----:R-:W-:Y:S01]  /*179d0*/  IMAD.SHL.U32 R9, R7, 0x20, RZ ;  /* 0x0000002007097824 */ /* 0x002fe200078e00ff */
[----:B------:R-:W-:-:S06]  /*179e0*/  SHF.R.U32.HI R6, RZ, 0x2, R6 ;  /* 0x00000002ff067819 */ /* 0x000fcc0000011606 */
[----:B------:R-:W1:Y:S01]  /*179f0*/  @P0 LDC R0, c[0x0][0x434] ;  /* 0x00010d00ff000b82 */ /* 0x000e620000000800 */
[----:B------:R-:W-:Y:S01]  /*17a00*/  LOP3.LUT R9, R6, 0x60, R9, 0xf8, !PT ;  /* 0x0000006006097812 */ /* 0x000fe200078ef809 */
[----:B------:R-:W-:Y:S01]  /*17a10*/  IMAD.SHL.U32 R11, R7, 0x20, RZ ;  /* 0x00000020070b7824 */ /* 0x000fe200078e00ff */
[----:B------:R-:W-:Y:S05]  /*17a20*/  YIELD ;  /* 0x0000000000007946 */ /* 0x000fea0003800000 */
[----:B------:R-:W-:Y:S01]  /*17a30*/  ULDC.64 UR6, c[0x0][0x428] ;  /* 0x00010a0000067ab9 */ /* 0x000fe20000000a00 */
[----:B------:R-:W-:Y:S01]  /*17a40*/  ULDC.64 UR8, c[0x0][0x418] ;  /* 0x0001060000087ab9 */ /* 0x000fe20000000a00 */
[----:B------:R-:W-:Y:S01]  /*17a50*/  ULDC UR4, c[0x0][0x430] ;  /* 0x00010c0000047ab9 */ /* 0x000fe20000000800 */
[----:B--2---:R-:W-:Y:S01]  /*17a60*/  IMAD R8, R29, 0xa0, R2 ;  /* 0x000000a01d087824 */ /* 0x004fe200078e0202 */
[----:B------:R-:W-:-:S04]  /*17a70*/  LOP3.LUT R2, R7, 0x7f, RZ, 0xc0, !PT ;  /* 0x0000007f07027812 */ /* 0x000fc800078ec0ff */
[----:B------:R-:W-:Y:S02]  /*17a80*/  SHF.R.U32.HI R6, RZ, 0x2, R2 ;  /* 0x00000002ff067819 */ /* 0x000fe40000011602 */
[----:B------:R-:W2:Y:S02]  /*17a90*/  @P0 LDC R2, c[0x0][0x438] ;  /* 0x00010e00ff020b82 */ /* 0x000ea40000000800 */
[----:B------:R-:W-:Y:S01]  /*17aa0*/  LOP3.LUT R11, R6, 0x60, R11, 0xf8, !PT ;  /* 0x00000060060b7812 */ /* 0x000fe200078ef80b */
[----:B------:R-:W-:-:S03]  /*17ab0*/  IMAD.IADD R9, R9, 0x1, R8 ;  /* 0x0000000109097824 */ /* 0x000fc600078e0208 */
[----:B------:R-:W-:Y:S01]  /*17ac0*/  LOP3.LUT R11, R11, 0x80, RZ, 0xfc, !PT ;  /* 0x000000800b0b7812 */ /* 0x000fe200078efcff */
[----:B---3--:R-:W-:-:S04]  /*17ad0*/  @P0 IMAD.HI.U32 R4, R9, R4, RZ ;  /* 0x0000000409040227 */ /* 0x008fc800078e00ff */
[----:B------:R-:W-:Y:S02]  /*17ae0*/  IMAD.IADD R8, R11, 0x1, R8 ;  /* 0x000000010b087824 */ /* 0x000fe400078e0208 */
[----:B------:R-:W-:Y:S01]  /*17af0*/  IMAD.MOV.U32 R7, RZ, RZ, R9 ;  /* 0x000000ffff077224 */ /* 0x000fe200078e0009 */
[----:B0-----:R-:W-:Y:S01]  /*17b00*/  @P0 SHF.R.U32.HI R7, RZ, R3, R4 ;  /* 0x00000003ff070219 */ /* 0x001fe20000011604 */
[----:B-1----:R-:W-:-:S04]  /*17b10*/  @P0 IMAD.HI.U32 R3, R8, R0, RZ ;  /* 0x0000000008030227 */ /* 0x002fc800078e00ff */
[----:B------:R-:W-:Y:S02]  /*17b20*/  IMAD.MOV.U32 R0, RZ, RZ, R8 ;  /* 0x000000ffff007224 */ /* 0x000fe400078e0008 */
[----:B----4-:R-:W-:Y:S01]  /*17b30*/  IMAD R6, R5, UR6, RZ ;  /* 0x0000000605067c24 */ /* 0x010fe2000f8e02ff */
[----:B--2---:R-:W-:Y:S01]  /*17b40*/  @P0 SHF.R.U32.HI R0, RZ, R2, R3 ;  /* 0x00000002ff000219 */ /* 0x004fe20000011603 */
[--C-:B------:R-:W-:Y:S01]  /*17b50*/  IMAD.MOV.U32 R2, RZ, RZ, R7.reuse ;  /* 0x000000ffff027224 */ /* 0x100fe200078e0007 */
[----:B------:R-:W-:Y:S01]  /*17b60*/  SHF.R.S32.HI R3, RZ, 0x1f, R7 ;  /* 0x0000001fff037819 */ /* 0x000fe20000011407 */
[C---:B------:R-:W-:Y:S02]  /*17b70*/  IMAD R6, R10.reuse, UR7, R6 ;  /* 0x000000070a067c24 */ /* 0x040fe4000f8e0206 */
[----:B------:R-:W-:-:S04]  /*17b80*/  IMAD.WIDE.U32 R2, R10, UR6, R2 ;  /* 0x000000060a027c25 */ /* 0x000fc8000f8e0002 */
[----:B------:R-:W-:Y:S01]  /*17b90*/  IMAD.IADD R3, R6, 0x1, R3 ;  /* 0x0000000106037824 */ /* 0x000fe200078e0203 */
[----:B------:R-:W-:-:S04]  /*17ba0*/  LEA R4, P0, R2, UR8, 0x2 ;  /* 0x0000000802047c11 */ /* 0x000fc8000f8010ff */
[----:B------:R-:W-:-:S05]  /*17bb0*/  LEA.HI.X R5, R2, UR9, R3, 0x2, P0 ;  /* 0x0000000902057c11 */ /* 0x000fca00080f1403 */
[----:B------:R-:W2:Y:S01]  /*17bc0*/  LDG.E R4, desc[UR48][R4.64] ;  /* 0x0000003004047981 */ /* 0x000ea2000c1e1900 */
[----:B------:R-:W-:Y:S01]  /*17bd0*/  ISETP.GT.U32.AND P1, PT, R11, 0x9f, PT ;  /* 0x0000009f0b00780c */ /* 0x000fe20003f24070 */
[----:B------:R-:W-:-:S04]  /*17be0*/  IMAD.MOV R2, RZ, RZ, -R7 ;  /* 0x000000ffff027224 */ /* 0x000fc800078e0a07 */
[----:B------:R-:W-:-:S08]  /*17bf0*/  IMAD R9, R2, UR4, R9 ;  /* 0x0000000402097c24 */ /* 0x000fd0000f8e0209 */
[--C-:B------:R-:W-:Y:S01]  /*17c00*/  @!P1 SHF.R.S32.HI R3, RZ, 0x1f, R0.reuse ;  /* 0x0000001fff039819 */ /* 0x100fe20000011400 */
[----:B------:R-:W-:-:S04]  /*17c10*/  @!P1 IMAD.MOV.U32 R2, RZ, RZ, R0 ;  /* 0x000000ffff029224 */ /* 0x000fc800078e0000 */
[----:B------:R-:W-:-:S04]  /*17c20*/  @!P1 IMAD.WIDE.U32 R2, R10, UR6, R2 ;  /* 0x000000060a029c25 */ /* 0x000fc8000f8e0002 */
[----:B------:R-:W-:Y:S01]  /*17c30*/  @!P1 IMAD.IADD R6, R6, 0x1, R3 ;  /* 0x0000000106069824 */ /* 0x000fe200078e0203 */
[----:B------:R-:W-:Y:S01]  /*17c40*/  @!P1 LEA R10, P0, R2, UR8, 0x2 ;  /* 0x00000008020a9c11 */ /* 0x000fe2000f8010ff */
[----:B------:R-:W-:-:S03]  /*17c50*/  VIADD R28, R21, 0x1 ;  /* 0x00000001151c7836 */ /* 0x000fc60000000000 */
[----:B------:R-:W-:Y:S02]  /*17c60*/  @!P1 LEA.HI.X R11, R2, UR9, R6, 0x2, P0 ;  /* 0x00000009020b9c11 */ /* 0x000fe400080f1406 */
[----:B------:R-:W-:-:S04]  /*17c70*/  ISETP.NE.AND P0, PT, R28, 0x2, PT ;  /* 0x000000021c00780c */ /* 0x000fc80003f05270 */
[----:B------:R-:W-:-:S04]  /*17c80*/  SEL R2, RZ, 0x1, P0 ;  /* 0x00000001ff027807 */ /* 0x000fc80000000000 */
[----:B-----5:R-:W-:Y:S01]  /*17c90*/  LOP3.LUT R2, R22, R2, RZ, 0x3c, !PT ;  /* 0x0000000216027212 */ /* 0x020fe200078e3cff */
[----:B------:R-:W-:-:S04]  /*17ca0*/  IMAD.U32 R12, RZ, RZ, UR51 ;  /* 0x00000033ff0c7e24 */ /* 0x000fc8000f8e00ff */
[----:B------:R0:W-:Y:S01]  /*17cb0*/  STL [R1], R2 ;  /* 0x0000000201007387 */ /* 0x0001e20000100800 */
[----:B------:R-:W-:Y:S01]  /*17cc0*/  ISETP.NE.AND P2, PT, R12, 0x3, PT ;  /* 0x000000030c00780c */ /* 0x000fe20003f45270 */
[----:B------:R-:W-:Y:S02]  /*17cd0*/  IMAD.MOV R0, RZ, RZ, -R0 ;  /* 0x000000ffff007224 */ /* 0x000fe400078e0a00 */
[----:B------:R-:W-:Y:S02]  /*17ce0*/  IMAD.MOV.U32 R7, RZ, RZ, RZ ;  /* 0x000000ffff077224 */ /* 0x000fe400078e00ff */
[----:B------:R-:W-:Y:S02]  /*17cf0*/  IMAD R8, R0, UR4, R8 ;  /* 0x0000000400087c24 */ /* 0x000fe4000f8e0208 */
[----:B------:R-:W-:Y:S01]  /*17d00*/  IMAD.MOV.U32 R0, RZ, RZ, R29 ;  /* 0x000000ffff007224 */ /* 0x000fe200078e001d */
[----:B------:R-:W-:Y:S01]  /*17d10*/  SEL R28, R28, RZ, P0 ;  /* 0x000000ff1c1c7207 */ /* 0x000fe20000000000 */
[----:B------:R0:W5:Y:S01]  /*17d20*/  @!P1 LDG.E R7, desc[UR48][R10.64] ;  /* 0x000000300a079981 */ /* 0x000162000c1e1900 */
[----:B------:R-:W-:-:S02]  /*17d30*/  VIADD R29, R29, 0xffffffff ;  /* 0xffffffff1d1d7836 */ /* 0x000fc40000000000 */
[----:B------:R-:W-:Y:S02]  /*17d40*/  ISETP.GT.AND P1, PT, R0, UR45, PT ;  /* 0x0000002d00007c0c */ /* 0x000fe4000bf24270 */
[----:B--2---:R-:W-:Y:S01]  /*17d50*/  SHF.R.S32.HI R26, RZ, 0x1f, R4 ;  /* 0x0000001fff1a7819 */ /* 0x004fe20000011404 */
[----:B0-----:R-:W-:Y:S10]  /*17d60*/  @!P2 BRA `(.L_x_946) ;  /* 0x000000000004a947 */ /* 0x001ff40003800000 */
[----:B------:R-:W-:Y:S01]  /*17d70*/  BPT.TRAP 0x1 ;  /* 0x000000040000795c */ /* 0x000fe20000300000 */
.L_x_946:
[----:B------:R-:W-:Y:S01]  /*17d80*/  IMAD R0, R28, 0x8, R17 ;  /* 0x000000081c007824 */ /* 0x000fe200078e0211 */
[----:B------:R-:W-:Y:S01]  /*17d90*/  SHF.L.U32 R27, R2, 0x1f, RZ ;  /* 0x0000001f021b7819 */ /* 0x000fe200000006ff */
[----:B------:R-:W-:Y:S01]  /*17da0*/  BSSY B0, `(.L_x_947) ;  /* 0x0000004000007945 */ /* 0x000fe20003800000 */
[----:B------:R-:W-:Y:S02]  /*17db0*/  SHF.R.S32.HI R25, RZ, 0x1f, R9 ;  /* 0x0000001fff197819 */ /* 0x000fe40000011409 */
[----:B------:R-:W0:Y:S02]  /*17dc0*/  SYNCS.PHASECHK.TRANS64.TRYWAIT P0, [R0+URZ+0x13280], R27 ;  /* 0x0132801b000075a7 */ /* 0x000e24000800017f */
[----:B0-----:R-:W-:Y:S05]  /*17dd0*/  @!P0 BRA `(.L_x_948) ;  /* 0x00000034004c8947 */ /* 0x001fea0003800000 */
.L_x_1038:
[----:B------:R-:W-:Y:S05]  /*17de0*/  BSYNC B0 ;  /* 0x0000000000007941 */ /* 0x000fea0003800000 */
.L_x_947:
        /* <DEDUP_REMOVED lines=11> */
[----:B------:R-:W-:-:S03]  /*17ea0*/  LOP3.LUT P2, RZ, R16, 0x1, RZ, 0xc0, !PT ;  /* 0x0000000110ff7812 */ /* 0x000fc6000784c0ff */
[----:B------:R-:W-:Y:S02]  /*17eb0*/  IMAD.IADD R3, R3, 0x1, R5 ;  /* 0x0000000103037824 */ /* 0x000fe400078e0205 */
[----:B------:R-:W-:Y:S02]  /*17ec0*/  IMAD R5, R26, UR6, RZ ;  /* 0x000000061a057c24 */ /* 0x000fe4000f8e02ff */
[----:B------:R-:W-:-:S04]  /*17ed0*/  IMAD.WIDE.U32 R2, R4, UR6, R2 ;  /* 0x0000000604027c25 */ /* 0x000fc8000f8e0002 */
[----:B------:R-:W-:-:S04]  /*17ee0*/  IMAD R5, R4, UR7, R5 ;  /* 0x0000000704057c24 */ /* 0x000fc8000f8e0205 */
[----:B------:R-:W-:Y:S02]  /*17ef0*/  IMAD.IADD R3, R3, 0x1, R5 ;  /* 0x0000000103037824 */ /* 0x000fe400078e0205 */
[----:B------:R-:W-:-:S03]  /*17f00*/  IMAD.WIDE.U32 R2, R18, UR8, R2 ;  /* 0x0000000812027c25 */ /* 0x000fc6000f8e0002 */
[----:B------:R-:W-:Y:S01]  /*17f10*/  IADD3 R5, P0, R2, UR10, RZ ;  /* 0x0000000a02057c10 */ /* 0x000fe2000ff1e0ff */
        /* <DEDUP_REMOVED lines=43> */
.L_x_1050:
        /* <DEDUP_REMOVED lines=11> */
.L_x_950:
        /* <DEDUP_REMOVED lines=11> */
.L_x_951:
[----:B------:R2:W-:Y:S01]  /*18330*/  SYNCS.ARRIVE.TRANS64.A1T0 RZ, [R0+URZ+0x13270], RZ ;  /* 0x013270ff00ff79a7 */ /* 0x0005e2000810003f */
[----:B------:R-:W-:Y:S05]  /*18340*/  @!P3 BRA `(.L_x_952) ;  /* 0x000000000004b947 */ /* 0x000fea0003800000 */
[----:B------:R-:W-:Y:S01]  /*18350*/  BPT.TRAP 0x1 ;  /* 0x000000040000795c */ /* 0x000fe20000300000 */
.L_x_952:
[----:B------:R-:W3:Y:S01]  /*18360*/  SYNCS.PHASECHK.TRANS64.TRYWAIT P0, [R0+URZ+0x13240], R27 ;  /* 0x0132401b000075a7 */ /* 0x000ee2000800017f */
[----:B------:R-:W-:Y:S04]  /*18370*/  BSSY B0, `(.L_x_953) ;  /* 0x0000002000007945 */ /* 0x000fe80003800000 */
[----:B---3--:R-:W-:Y:S05]  /*18380*/  @!P0 BRA `(.L_x_954) ;  /* 0x0000003400908947 */ /* 0x008fea0003800000 */
.L_x_1051:
[----:B------:R-:W-:Y:S05]  /*18390*/  BSYNC B0 ;  /* 0x0000000000007941 */ /* 0x000fea0003800000 */
.L_x_953:
        /* <DEDUP_REMOVED lines=58> */
.L_x_1063:
        /* <DEDUP_REMOVED lines=8> */
.L_x_956:
[----:B------:R-:W-:Y:S02]  /*187c0*/  PLOP3.LUT P2, PT, P2, P0, PT, 0xa2, 0x0 ;  /* 0x000000000000781c */ /* 0x000fe40001741472 */
[----:B------:R-:W-:-:S08]  /*187d0*/  @P0 R2UR P2, UR4, R0 ;  /* 0x00000000000402ca */ /* 0x000fd00000040000 */
[----:B------:R-:W-:-:S05]  /*187e0*/  @P0 PLOP3.LUT P0, PT, P2, PT, PT, 0x80, 0x0 ;  /* 0x000000000000081c */ /* 0x000fca000170f070 */
[----:B------:R-:W-:Y:S01]  /*187f0*/  @!P2 SYNCS.ARRIVE.TRANS64.RED.A0T1 RZ, [UR4+0x13230], RZ ;  /* 0x013230ffffffa9a7 */ /* 0x000fe20008200404 */
[----:B------:R-:W-:Y:S07]  /*18800*/  @!P2 ARRIVES.LDGSTSBAR.64.TRANSCNT [UR4+0x13230] ;  /* 0x01323000ff00a9b0 */ /* 0x000fee0008000a84 */
[----:B------:R-:W-:Y:S05]  /*18810*/  @P0 BRA.U.ANY `(.L_x_956) ;  /* 0xfffffffd00e80947 */ /* 0x000fea000393ffff */
[----:B------:R-:W-:Y:S01]  /*18820*/  NOP ;  /* 0x0000000000007918 */ /* 0x000fe20000000000 */
[----:B0-----:R-:W-:-:S05]  /*18830*/  IMAD.U32 R2, RZ, RZ, UR51 ;  /* 0x00000033ff027e24 */ /* 0x001fca000f8e00ff */
[----:B------:R-:W-:-:S13]  /*18840*/  ISETP.NE.AND P3, PT, R2, 0x3, PT ;  /* 0x000000030200780c */ /* 0x000fda0003f65270 */
[----:B------:R-:W-:Y:S05]  /*18850*/  @!P3 BRA `(.L_x_957) ;  /* 0x000000000004b947 */ /* 0x000fea0003800000 */
[----:B------:R-:W-:Y:S01]  /*18860*/  BPT.TRAP 0x1 ;  /* 0x000000040000795c */ /* 0x000fe20000300000 */
.L_x_957:
[----:B------:R2:W-:Y:S02]  /*18870*/  SYNCS.ARRIVE.TRANS64.A1T0 RZ, [R0+URZ+0x13230], RZ ;  /* 0x013230ff00ff79a7 */ /* 0x0005e4000810003f */
[----:B--23--:R-:W-:-:S05]  /*18880*/  IMAD.U32 R0, RZ, RZ, UR50 ;  /* 0x00000032ff007e24 */ /* 0x00cfca000f8e00ff */
[----:B------:R-:W-:-:S13]  /*18890*/  ISETP.NE.AND P0, PT, R0, 0x3, PT ;  /* 0x000000030000780c */ /* 0x000fda0003f05270 */
[----:B------:R-:W-:Y:S05]  /*188a0*/  @!P0 BRA `(.L_x_958) ;  /* 0x0000000000048947 */ /* 0x000fea0003800000 */
[----:B------:R-:W-:Y:S01]  /*188b0*/  BPT.TRAP 0x1 ;  /* 0x000000040000795c */ /* 0x000fe20000300000 */
.L_x_958:
[----:B------:R-:W-:Y:S01]  /*188c0*/  LOP3.LUT R3, R22, 0x1, RZ, 0x3c, !PT ;  /* 0x0000000116037812 */ /* 0x000fe200078e3cff */
[----:B------:R-:W-:Y:S01]  /*188d0*/  IMAD R2, R21, 0x8, R17 ;  /* 0x0000000815027824 */ /* 0x000fe200078e0211 */
[----:B------:R-:W-:Y:S02]  /*188e0*/  BSSY B0, `(.L_x_959) ;  /* 0x0000004000007945 */ /* 0x000fe40003800000 */
[----:B------:R-:W-:-:S04]  /*188f0*/  SHF.L.U32 R3, R3, 0x1f, RZ ;  /* 0x0000001f03037819 */ /* 0x000fc800000006ff */
[----:B------:R-:W0:Y:S02]  /*18900*/  SYNCS.PHASECHK.TRANS64.TRYWAIT P2, [R2+URZ+0x13270], R3 ;  /* 0x01327003020075a7 */ /* 0x000e24000804017f */
[----:B0-----:R-:W-:Y:S05]  /*18910*/  @!P2 BRA `(.L_x_960) ;  /* 0x00000034009ca947 */ /* 0x001fea0003800000 */
.L_x_1064:
[----:B------:R-:W-:Y:S05]  /*18920*/  BSYNC B0 ;  /* 0x0000000000007941 */ /* 0x000fea0003800000 */
.L_x_959:
[----:B------:R-:W-:-:S05]  /*18930*/  IMAD.U32 R0, RZ, RZ, UR51 ;  /* 0x00000033ff007e24 */ /* 0x000fca000f8e00ff */
[----:B------:R-:W-:-:S13]  /*18940*/  ISETP.NE.AND P2, PT, R0, 0x3, PT ;  /* 0x000000030000780c */ /* 0x000fda0003f45270 */
[----:B------:R-:W-:Y:S05]  /*18950*/  @!P2 BRA `(.L_x_961) ;  /* 0x000000000004a947 */ /* 0x000fea0003800000 */
[----:B------:R-:W-:Y:S01]  /*18960*/  BPT.TRAP 0x1 ;  /* 0x000000040000795c */ /* 0x000fe20000300000 */
.L_x_961:
[----:B------:R-:W-:Y:S01]  /*18970*/  SHF.L.U32 R5, R22, 0x1f, RZ ;  /* 0x0000001f16057819 */ /* 0x000fe200000006ff */
[----:B0-----:R-:W-:-:S03]  /*18980*/  IMAD R3, R21, 0x2800, RZ ;  /* 0x0000280015037824 */ /* 0x001fc600078e02ff */
[----:B------:R-:W0:Y:S02]  /*18990*/  SYNCS.PHASECHK.TRANS64.TRYWAIT P2, [R2+URZ+0x13260], R5 ;  /* 0x01326005020075a7 */ /* 0x000e24000804017f */
[----:B0-----:R-:W-:Y:S05]  /*189a0*/  @!P2 BRA `(.L_x_962) ;  /* 0x00000034008ca947 */ /* 0x001fea0003800000 */
.L_x_1065:
[----:B------:R-:W2:Y:S04]  /*189b0*/  LDL R0, [R1+0x24] ;  /* 0x0000240001007983 */ /* 0x000ea80000100800 */
[----:B------:R-:W3:Y:S01]  /*189c0*/  LDL R10, [R1+0x20] ;  /* 0x00002000010a7983 */ /* 0x000ee20000100800 */
[----:B------:R-:W-:Y:S05]  /*189d0*/  WARPSYNC.ALL ;  /* 0x0000000000007948 */ /* 0x000fea0003800000 */
[----:B------:R-:W-:-:S05]  /*189e0*/  IMAD.U32 R12, RZ, RZ, UR51 ;  /* 0x00000033ff0c7e24 */ /* 0x000fca000f8e00ff */
[----:B------:R-:W-:Y:S02]  /*189f0*/  ISETP.NE.AND P2, PT, R12, 0x3, PT ;  /* 0x000000030c00780c */ /* 0x000fe40003f45270 */
[C---:B--2---:R-:W-:Y:S02]  /*18a00*/  LOP3.LUT R0, R3.reuse, R0, RZ, 0xfc, !PT ;  /* 0x0000000003007212 */ /* 0x044fe400078efcff */
[----:B---3--:R-:W-:-:S03]  /*18a10*/  LOP3.LUT R3, R3, R10, RZ, 0xfc, !PT ;  /* 0x0000000a03037212 */ /* 0x008fc600078efcff */
[C---:B------:R-:W-:Y:S02]  /*18a20*/  IMAD.IADD R0, R17.reuse, 0x1, R0 ;  /* 0x0000000111007824 */ /* 0x040fe400078e0200 */
[----:B------:R-:W-:-:S03]  /*18a30*/  IMAD.IADD R3, R17, 0x1, R3 ;  /* 0x0000000111037824 */ /* 0x000fc600078e0203 */
[----:B0-----:R-:W4:Y:S02]  /*18a40*/  LDSM.16.MT88.4 R4, [R0+0x6000] ;  /* 0x006000000004783b */ /* 0x001f240000004200 */
[C-C-:B----4-:R-:W-:Y:S02]  /*18a50*/  PRMT R8, R4.reuse, 0x6420, R5.reuse ;  /* 0x0000642004087816 */ /* 0x150fe40000000005 */
        /* <DEDUP_REMOVED lines=36> */
.L_x_963:
[----:B--2---:R2:W-:Y:S01]  /*18ca0*/  SYNCS.ARRIVE.TRANS64.A1T0 RZ, [R2+URZ+0x13250], RZ ;  /* 0x013250ff02ff79a7 */ /* 0x0045e2000810003f */
[----:B------:R-:W-:Y:S06]  /*18cb0*/  BAR.SYNC.DEFER_BLOCKING 0x2, 0x80 ;  /* 0x0082000000007b1d */ /* 0x000fec0000010000 */
[----:B------:R-:W-:Y:S05]  /*18cc0*/  @!P0 BRA `(.L_x_964) ;  /* 0x0000000000048947 */ /* 0x000fea0003800000 */
[----:B------:R-:W-:Y:S01]  /*18cd0*/  BPT.TRAP 0x1 ;  /* 0x000000040000795c */ /* 0x000fe20000300000 */
.L_x_964:
[----:B------:R-:W3:Y:S01]  /*18ce0*/  LDL R0, [R1+0x18] ;  /* 0x0000180001007983 */ /* 0x000ee20000100800 */
[----:B--2---:R-:W-:Y:S02]  /*18cf0*/  VIADD R2, R2, 0x13280 ;  /* 0x0001328002027836 */ /* 0x004fe40000000000 */
[----:B------:R-:W-:Y:S01]  /*18d00*/  IMAD.MOV.U32 R21, RZ, RZ, R28 ;  /* 0x000000ffff157224 */ /* 0x000fe200078e001c */
[----:B------:R2:W5:Y:S02]  /*18d10*/  LDL R22, [R1] ;  /* 0x0000000001167983 */ /* 0x0005640000100800 */
[----:B---3--:R-:W-:-:S04]  /*18d20*/  PRMT R2, R0, 0x654, R2 ;  /* 0x0000065400027816 */ /* 0x008fc80000000002 */
[----:B------:R2:W-:Y:S01]  /*18d30*/  SYNCS.ARRIVE.TRANS64.RED.A1T0 RZ, [R2+URZ], RZ ;  /* 0x000000ff02ff79a7 */ /* 0x0005e2000810043f */
[----:B------:R-:W-:Y:S05]  /*18d40*/  @P1 BRA `(.L_x_965) ;  /* 0xffffffe800f81947 */ /* 0x000fea000383ffff */
.L_x_945:
[----:B0-----:R-:W0:Y:S01]  /*18d50*/  S2R R0, SR_TID.X ;  /* 0x0000000000007919 */ /* 0x001e220000002100 */
[----:B------:R-:W-:Y:S01]  /*18d60*/  BSSY B0, `(.L_x_966) ;  /* 0x0000012000007945 */ /* 0x000fe20003800000 */
[----:B------:R-:W-:Y:S01]  /*18d70*/  IMAD.U32 R6, RZ, RZ, UR50 ;  /* 0x00000032ff067e24 */ /* 0x000fe2000f8e00ff */
[----:B0-----:R-:W-:-:S04]  /*18d80*/  LOP3.LUT R0, R0, 0x7f, RZ, 0xc0, !PT ;  /* 0x0000007f00007812 */ /* 0x001fc800078ec0ff */
[----:B------:R-:W-:-:S13]  /*18d90*/  ISETP.NE.AND P0, PT, R0, RZ, PT ;  /* 0x000000ff0000720c */ /* 0x000fda0003f05270 */
[----:B------:R-:W-:Y:S05]  /*18da0*/  @P0 BRA `(.L_x_967) ;  /* 0x0000000000340947 */ /* 0x000fea0003800000 */
[----:B------:R-:W0:Y:S01]  /*18db0*/  S2R R5, SR_LANEID ;  /* 0x0000000000057919 */ /* 0x000e220000000000 */
[----:B------:R-:W-:Y:S01]  /*18dc0*/  VOTEU.ANY UR4, UPT, PT ;  /* 0x0000000000047886 */ /* 0x000fe200038e0100 */
[----:B--2---:R-:W2:Y:S01]  /*18dd0*/  LDC.64 R2, c[0x0][0xc80] ;  /* 0x00032000ff027b82 */ /* 0x004ea20000000a00 */
[----:B------:R-:W0:Y:S02]  /*18de0*/  FLO.U32 R0, UR4 ;  /* 0x0000000400007d00 */ /* 0x000e2400080e0000 */
[----:B0-----:R-:W-:-:S06]  /*18df0*/  ISETP.EQ.U32.AND P1, PT, R0, R5, PT ;  /* 0x000000050000720c */ /* 0x001fcc0003f22070 */
[----:B------:R-:W2:Y:S07]  /*18e00*/  POPC R5, UR4 ;  /* 0x0000000400057d09 */ /* 0x000eae0008000000 */
[----:B--2---:R-:W2:Y:S01]  /*18e10*/  @P1 ATOMG.E.ADD.STRONG.GPU PT, R3, desc[UR48][R2.64], R5 ;  /* 0x00000005020319a8 */ /* 0x004ea200081ee1f0 */
[----:B------:R-:W0:Y:S02]  /*18e20*/  S2R R4, SR_LTMASK ;  /* 0x0000000000047919 */ /* 0x000e240000003900 */
[----:B0-----:R-:W-:-:S04]  /*18e30*/  LOP3.LUT R4, R4, UR4, RZ, 0xc0, !PT ;  /* 0x0000000404047c12 */ /* 0x001fc8000f8ec0ff */
[----:B------:R-:W0:Y:S01]  /*18e40*/  POPC R7, R4 ;  /* 0x0000000400077309 */ /* 0x000e220000000000 */
[----:B--2---:R-:W0:Y:S02]  /*18e50*/  SHFL.IDX PT, R0, R3, R0, 0x1f ;  /* 0x00001f0003007589 */ /* 0x004e2400000e0000 */
[----:B0-----:R-:W-:-:S05]  /*18e60*/  IADD3 R0, R0, UR46, R7 ;  /* 0x0000002e00007c10 */ /* 0x001fca000fffe007 */
[----:B------:R0:W-:Y:S02]  /*18e70*/  STL [R1+0x28], R0 ;  /* 0x0000280001007387 */ /* 0x0001e40000100800 */
.L_x_967:
[----:B------:R-:W-:Y:S05]  /*18e80*/  BSYNC B0 ;  /* 0x0000000000007941 */ /* 0x000fea0003800000 */
.L_x_966:
[----:B------:R-:W-:-:S13]  /*18e90*/  ISETP.NE.AND P1, PT, R6, 0x3, PT ;  /* 0x000000030600780c */ /* 0x000fda0003f25270 */
[----:B------:R-:W-:Y:S05]  /*18ea0*/  @!P1 BRA `(.L_x_968) ;  /* 0x0000000000049947 */ /* 0x000fea0003800000 */
[----:B------:R-:W-:Y:S01]  /*18eb0*/  BPT.TRAP 0x1 ;  /* 0x000000040000795c */ /* 0x000fe20000300000 */
.L_x_968:
[----:B0-----:R-:W3:Y:S01]  /*18ec0*/  LDL R0, [R1] ;  /* 0x0000000001007983 */ /* 0x001ee20000100800 */
[----:B------:R-:W-:Y:S01]  /*18ed0*/  IMAD R3, R28, 0x8, R17 ;  /* 0x000000081c037824 */ /* 0x000fe200078e0211 */
[----:B------:R-:W-:Y:S01]  /*18ee0*/  BSSY B0, `(.L_x_969) ;  /* 0x0000005000007945 */ /* 0x000fe20003800000 */
[----:B---3--:R-:W-:-:S04]  /*18ef0*/  LOP3.LUT R0, R0, 0x1, RZ, 0x3c, !PT ;  /* 0x0000000100007812 */ /* 0x008fc800078e3cff */
[----:B------:R-:W-:-:S04]  /*18f00*/  SHF.L.U32 R0, R0, 0x1f, RZ ;  /* 0x0000001f00007819 */ /* 0x000fc800000006ff */
[----:B------:R-:W0:Y:S02]  /*18f10*/  SYNCS.PHASECHK.TRANS64.TRYWAIT P2, [R3+URZ+0x13270], R0 ;  /* 0x01327000030075a7 */ /* 0x000e24000804017f */
[----:B0-----:R-:W-:Y:S05]  /*18f20*/  @!P2 BRA `(.L_x_970) ;  /* 0x000000300040a947 */ /* 0x001fea0003800000 */
.L_x_1066:
[----:B------:R-:W-:Y:S05]  /*18f30*/  BSYNC B0 ;  /* 0x0000000000007941 */ /* 0x000fea0003800000 */
.L_x_969:
[----:B--2---:R-:W-:-:S05]  /*18f40*/  IMAD.U32 R2, RZ, RZ, UR51 ;  /* 0x00000033ff027e24 */ /* 0x004fca000f8e00ff */
[----:B------:R-:W-:-:S13]  /*18f50*/  ISETP.NE.AND P2, PT, R2, 0x3, PT ;  /* 0x000000030200780c */ /* 0x000fda0003f45270 */
[----:B------:R-:W-:Y:S05]  /*18f60*/  @!P2 BRA `(.L_x_971) ;  /* 0x000000000004a947 */ /* 0x000fea0003800000 */
[----:B------:R-:W-:Y:S01]  /*18f70*/  BPT.TRAP 0x1 ;  /* 0x000000040000795c */ /* 0x000fe20000300000 */
.L_x_971:
[----:B0-----:R-:W2:Y:S02]  /*18f80*/  LDL R0, [R1] ;  /* 0x0000000001007983 */ /* 0x001ea40000100800 */
[----:B--2---:R-:W-:-:S04]  /*18f90*/  SHF.L.U32 R0, R0, 0x1f, RZ ;  /* 0x0000001f00007819 */ /* 0x004fc800000006ff */
[----:B------:R-:W0:Y:S02]  /*18fa0*/  SYNCS.PHASECHK.TRANS64.TRYWAIT P2, [R3+URZ+0x13260], R0 ;  /* 0x01326000030075a7 */ /* 0x000e24000804017f */
[----:B0-----:R-:W-:Y:S05]  /*18fb0*/  @!P2 BRA `(.L_x_972) ;  /* 0x000000300030a947 */ /* 0x001fea0003800000 */
.L_x_1067:
[----:B------:R-:W0:Y:S04]  /*18fc0*/  LDL R4, [R1+0x24] ;  /* 0x0000240001047983 */ /* 0x000e280000100800 */
[----:B------:R-:W2:Y:S01]  /*18fd0*/  LDL R10, [R1+0x20] ;  /* 0x00002000010a7983 */ /* 0x000ea20000100800 */
[----:B------:R-:W-:Y:S01]  /*18fe0*/  IMAD R2, R28, 0x2800, RZ ;  /* 0x000028001c027824 */ /* 0x000fe200078e02ff */
[----:B------:R-:W-:Y:S05]  /*18ff0*/  WARPSYNC.ALL ;  /* 0x0000000000007948 */ /* 0x000fea0003800000 */
[----:B------:R-:W-:-:S05]  /*19000*/  IMAD.U32 R12, RZ, RZ, UR51 ;  /* 0x00000033ff0c7e24 */ /* 0x000fca000f8e00ff */
[----:B------:R-:W-:Y:S02]  /*19010*/  ISETP.NE.AND P2, PT, R12, 0x3, PT ;  /* 0x000000030c00780c */ /* 0x000fe40003f45270 */
[C---:B0-----:R-:W-:Y:S02]  /*19020*/  LOP3.LUT R0, R2.reuse, R4, RZ, 0xfc, !PT ;  /* 0x0000000402007212 */ /* 0x041fe400078efcff */
[----:B--2---:R-:W-:-:S03]  /*19030*/  LOP3.LUT R2, R2, R10, RZ, 0xfc, !PT ;  /* 0x0000000a02027212 */ /* 0x004fc600078efcff */
[C---:B------:R-:W-:Y:S02]  /*19040*/  IMAD.IADD R0, R17.reuse, 0x1, R0 ;  /* 0x0000000111007824 */ /* 0x040fe400078e0200 */
[----:B------:R-:W-:-:S03]  /*19050*/  IMAD.IADD R2, R17, 0x1, R2 ;  /* 0x0000000111027824 */ /* 0x000fc600078e0202 */
        /* <DEDUP_REMOVED lines=38> */
.L_x_973:
[----:B--2---:R2:W-:Y:S01]  /*192c0*/  SYNCS.ARRIVE.TRANS64.A1T0 RZ, [R3+URZ+0x13250], RZ ;  /* 0x013250ff03ff79a7 */ /* 0x0045e2000810003f */
[----:B------:R-:W-:Y:S06]  /*192d0*/  BAR.SYNC.DEFER_BLOCKING 0x2, 0x80 ;  /* 0x0082000000007b1d */ /* 0x000fec0000010000 */
[----:B------:R-:W-:Y:S05]  /*192e0*/  @!P1 BRA `(.L_x_974) ;  /* 0x0000000000049947 */ /* 0x000fea0003800000 */
[----:B------:R-:W-:Y:S01]  /*192f0*/  BPT.TRAP 0x1 ;  /* 0x000000040000795c */ /* 0x000fe20000300000 */
.L_x_974:
[----:B------:R-:W3:Y:S04]  /*19300*/  LDL R0, [R1+0x18] ;  /* 0x0000180001007983 */ /* 0x000ee80000100800 */
[----:B0-----:R-:W4:Y:S01]  /*19310*/  LDL.LU R2, [R1] ;  /* 0x0000000001027983 */ /* 0x001f220000300800 */
[----:B------:R-:W-:Y:S02]  /*19320*/  VIADD R28, R28, 0x1 ;  /* 0x000000011c1c7836 */ /* 0x000fe40000000000 */
[----:B--2---:R-:W-:-:S03]  /*19330*/  VIADD R3, R3, 0x13280 ;  /* 0x0001328003037836 */ /* 0x004fc60000000000 */
[----:B------:R-:W-:-:S04]  /*19340*/  ISETP.NE.AND P1, PT, R28, 0x2, PT ;  /* 0x000000021c00780c */ /* 0x000fc80003f25270 */
[----:B------:R-:W-:Y:S02]  /*19350*/  SEL R28, R28, RZ, P1 ;  /* 0x000000ff1c1c7207 */ /* 0x000fe40000800000 */
[----:B---3--:R-:W-:Y:S02]  /*19360*/  PRMT R3, R0, 0x654, R3 ;  /* 0x0000065400037816 */ /* 0x008fe40000000003 */
[----:B------:R-:W-:Y:S02]  /*19370*/  SEL R0, RZ, 0x1, P1 ;  /* 0x00000001ff007807 */ /* 0x000fe40000800000 */
[----:B------:R0:W-:Y:S02]  /*19380*/  SYNCS.ARRIVE.TRANS64.RED.A1T0 RZ, [R3+URZ], RZ ;  /* 0x000000ff03ff79a7 */ /* 0x0001e4000810043f */
[----:B----4-:R-:W-:-:S05]  /*19390*/  LOP3.LUT R2, R2, R0, RZ, 0x3c, !PT ;  /* 0x0000000002027212 */ /* 0x010fca00078e3cff */
[----:B------:R0:W-:Y:S02]  /*193a0*/  STL [R1], R2 ;  /* 0x0000000201007387 */ /* 0x0001e40000100800 */
.L_x_915:
[----:B------:R-:W-:Y:S05]  /*193b0*/  BSYNC B7 ;  /* 0x0000000000077941 */ /* 0x000fea0003800000 */
.L_x_913:
[----:B--2---:R2:W5:Y:S04]  /*193c0*/  LDL R0, [R1+0x18] ;  /* 0x0000180001007983 */ /* 0x0045680000100800 */
[----:B0-----:R2:W5:Y:S01]  /*193d0*/  LDL R2, [R1+0x28] ;  /* 0x0000280001027983 */ /* 0x0015620000100800 */
[----:B------:R-:W-:-:S13]  /*193e0*/  LOP3.LUT P1, RZ, R16, 0x80, RZ, 0xc0, !PT ;  /* 0x0000008010ff7812 */ /* 0x000fda000782c0ff */
[----:B--2---:R-:W-:Y:S05]  /*193f0*/  @!P1 BRA `(.L_x_975) ;  /* 0x0000000000289947 */ /* 0x004fea0003800000 */
[----:B------:R-:W0:Y:S08]  /*19400*/  S2UR UR4, SR_CgaCtaId ;  /* 0x00000000000479c3 */ /* 0x000e300000008800 */
[----:B------:R-:W-:Y:S01]  /*19410*/  BAR.SYNC.DEFER_BLOCKING 0x5, 0x200 ;  /* 0x0148000000007b1d */ /* 0x000fe20000010000 */
[----:B------:R-:W-:Y:S01]  /*19420*/  MOV R17, 0x400 ;  /* 0x0000040000117802 */ /* 0x000fe20000000f00 */
[----:B0----5:R-:W-:-:S05]  /*19430*/  IMAD.U32 R0, RZ, RZ, UR4 ;  /* 0x00000004ff007e24 */ /* 0x021fca000f8e00ff */
[----:B------:R-:W-:Y:S01]  /*19440*/  LEA R17, R0, R17, 0x18 ;  /* 0x0000001100117211 */ /* 0x000fe200078ec0ff */
[----:B------:R-:W-:Y:S04]  /*19450*/  STL [R1+0x18], R0 ;  /* 0x0000180001007387 */ /* 0x000fe80000100800 */
[----:B------:R-:W0:Y:S04]  /*19460*/  LDS R2, [R17+0x132d0] ;  /* 0x0132d00011027984 */ /* 0x000e280000000800 */
[----:B0-----:R0:W-:Y:S01]  /*19470*/  STL [R1+0x28], R2 ;  /* 0x0000280201007387 */ /* 0x0011e20000100800 */
[----:B------:R-:W-:Y:S06]  /*19480*/  BAR.ARV 0x4, 0x200 ;  /* 0x0108000000007b1d */ /* 0x000fec0000002000 */
[----:B------:R-:W-:Y:S05]  /*19490*/  BRA `(.L_x_976) ;  /* 0x0000000000287947 */ /* 0x000fea0003800000 */
.L_x_975:
[----:B-----5:R-:W-:Y:S01]  /*194a0*/  IMAD.MOV.U32 R3, RZ, RZ, R0 ;  /* 0x000000ffff037224 */ /* 0x020fe200078e0000 */
[----:B------:R-:W-:Y:S01]  /*194b0*/  @!P0 MOV R0, 0x400 ;  /* 0x0000040000008802 */ /* 0x000fe20000000f00 */
[----:B------:R-:W-:Y:S06]  /*194c0*/  BAR.SYNC.DEFER_BLOCKING 0x4, 0x200 ;  /* 0x0108000000007b1d */ /* 0x000fec0000010000 */
[----:B------:R-:W0:Y:S02]  /*194d0*/  @!P0 S2R R3, SR_CgaCtaId ;  /* 0x0000000000038919 */ /* 0x000e240000008800 */
[----:B0-----:R-:W-:Y:S01]  /*194e0*/  @!P0 LEA R17, R3, R0, 0x18 ;  /* 0x0000000003118211 */ /* 0x001fe200078ec0ff */
[----:B------:R-:W-:Y:S04]  /*194f0*/  @!P0 STL [R1+0x18], R3 ;  /* 0x0000180301008387 */ /* 0x000fe80000100800 */
[----:B------:R-:W0:Y:S04]  /*19500*/  SHFL.IDX PT, R0, R2, RZ, 0x1f ;  /* 0x00001fff02007589 */ /* 0x000e2800000e0000 */
[----:B------:R2:W-:Y:S04]  /*19510*/  @!P0 STS [R17+0x132d0], R2 ;  /* 0x0132d00211008388 */ /* 0x0005e80000000800 */
[----:B0-----:R2:W-:Y:S01]  /*19520*/  STL [R1+0x28], R0 ;  /* 0x0000280001007387 */ /* 0x0015e20000100800 */
[----:B------:R-:W-:Y:S06]  /*19530*/  BAR.ARV 0x5, 0x200 ;  /* 0x0148000000007b1d */ /* 0x000fec0000002000 */
.L_x_976:
[----:B--2---:R-:W2:Y:S01]  /*19540*/  LDL R0, [R1+0x28] ;  /* 0x0000280001007983 */ /* 0x004ea20000100800 */
[----:B------:R-:W-:Y:S02]  /*19550*/  ULDC UR4, c[0x0][0xc38] ;  /* 0x00030e0000047ab9 */ /* 0x000fe40000000800 */
[----:B--2---:R-:W-:-:S13]  /*19560*/  ISETP.GE.AND P0, PT, R0, UR4, PT ;  /* 0x0000000400007c0c */ /* 0x004fda000bf06270 */
[----:B------:R-:W-:Y:S05]  /*19570*/  @!P0 BRA `(.L_x_977) ;  /* 0xffffffb400b08947 */ /* 0x000fea000383ffff */
.L_x_904:
[----:B0-----:R-:W2:Y:S01]  /*19580*/  LDL.LU R0, [R1+0x30] ;  /* 0x0000300001007983 */ /* 0x001ea20000300800 */
[----:B------:R-:W-:Y:S01]  /*19590*/  BSSY B0, `(.L_x_978) ;  /* 0x000000b000007945 */ /* 0x000fe20003800000 */
[----:B------:R-:W0:Y:S01]  /*195a0*/  S2R R5, SR_CgaCtaId ;  /* 0x0000000000057919 */ /* 0x000e220000008800 */
[----:B--2---:R-:W-:-:S05]  /*195b0*/  VIADD R0, R0, 0x1 ;  /* 0x0000000100007836 */ /* 0x004fca0000000000 */
[----:B------:R-:W-:-:S04]  /*195c0*/  LEA.HI R2, R0, R0, RZ, 0x1 ;  /* 0x0000000000027211 */ /* 0x000fc800078f08ff */
[----:B------:R-:W-:Y:S02]  /*195d0*/  LOP3.LUT R3, R2, 0xfffffffe, RZ, 0xc0, !PT ;  /* 0xfffffffe02037812 */ /* 0x000fe400078ec0ff */
[----:B------:R-:W-:-:S03]  /*195e0*/  MOV R2, 0x400 ;  /* 0x0000040000027802 */ /* 0x000fc60000000f00 */
[----:B------:R-:W-:Y:S01]  /*195f0*/  IMAD.IADD R0, R0, 0x1, -R3 ;  /* 0x0000000100007824 */ /* 0x000fe200078e0a03 */
[----:B0-----:R-:W-:-:S04]  /*19600*/  LEA R5, R5, R2, 0x18 ;  /* 0x0000000205057211 */ /* 0x001fc800078ec0ff */
[----:B------:R-:W-:-:S04]  /*19610*/  SHF.L.U32 R0, R0, 0x1f, RZ ;  /* 0x0000001f00007819 */ /* 0x000fc800000006ff */
[----:B------:R-:W0:Y:S02]  /*19620*/  SYNCS.PHASECHK.TRANS64.TRYWAIT P0, [R5+URZ+0x13220], R0 ;  /* 0x01322000050075a7 */ /* 0x000e24000800017f */
[----:B0-----:R-:W-:Y:S05]  /*19630*/  @!P0 BRA `(.L_x_979) ;  /* 0x0000002800a48947 */ /* 0x001fea0003800000 */
.L_x_1068:
[----:B------:R-:W-:Y:S05]  /*19640*/  BSYNC B0 ;  /* 0x0000000000007941 */ /* 0x000fea0003800000 */
.L_x_978:
[----:B------:R-:W-:-:S03]  /*19650*/  UMOV UR4, 0xffffffff ;  /* 0xffffffff00047882 */ /* 0x000fc60000000000 */
[----:B------:R-:W-:Y:S05]  /*19660*/  BRA.DIV UR4, `(.L_x_980) ;  /* 0x0000002a04ac7947 */ /* 0x000fea000b800000 */
[----:B0-----:R-:W0:Y:S02]  /*19670*/  S2R R0, SR_TID.X ;  /* 0x0000000000007919 */ /* 0x001e240000002100 */
[----:B0-----:R-:W-:-:S04]  /*19680*/  SHF.R.U32.HI R0, RZ, 0x5, R0 ;  /* 0x00000005ff007819 */ /* 0x001fc80000011600 */
[----:B------:R-:W-:-:S05]  /*19690*/  LOP3.LUT R0, R0, 0x3, RZ, 0xc0, !PT ;  /* 0x0000000300007812 */ /* 0x000fca00078ec0ff */
[----:B------:R0:W2:Y:S02]  /*196a0*/  SHFL.IDX PT, R14, R0, RZ, 0x1f ;  /* 0x00001fff000e7589 */ /* 0x0000a400000e0000 */
.L_x_1071:
[----:B--2---:R-:W-:Y:S01]  /*196b0*/  ISETP.NE.AND P0, PT, R14, RZ, PT ;  /* 0x000000ff0e00720c */ /* 0x004fe20003f05270 */
[----:B------:R-:W-:-:S12]  /*196c0*/  BSSY B0, `(.L_x_981) ;  /* 0x000002e000007945 */ /* 0x000fd80003800000 */
[----:B------:R-:W-:Y:S05]  /*196d0*/  @P0 BRA `(.L_x_982) ;  /* 0x0000000000b00947 */ /* 0x000fea0003800000 */
[----:B------:R-:W-:-:S03]  /*196e0*/  UMOV UR4, 0xffffffff ;  /* 0xffffffff00047882 */ /* 0x000fc60000000000 */
[----:B------:R-:W-:Y:S05]  /*196f0*/  BRA.DIV UR4, `(.L_x_983) ;  /* 0x0000002a04bc7947 */ /* 0x000fea000b800000 */
[----:B------:R-:W-:-:S13]  /*19700*/  ELECT P6, URZ, PT ;  /* 0x00000000003f782f */ /* 0x000fda00038c0000 */
.L_x_1074:
[----:B------:R-:W-:Y:S05]  /*19710*/  @!P6 BRA `(.L_x_982) ;  /* 0x0000000000a0e947 */ /* 0x000fea0003800000 */
[----:B------:R-:W-:-:S06]  /*19720*/  ULOP3.LUT UR4, UR39, 0x2, URZ, 0xfc, !UPT ;  /* 0x0000000227047892 */ /* 0x000fcc000f8efc3f */
[----:B0-----:R-:W-:-:S05]  /*19730*/  IMAD.U32 R0, RZ, RZ, UR4 ;  /* 0x00000004ff007e24 */ /* 0x001fca000f8e00ff */
[----:B------:R-:W-:-:S13]  /*19740*/  ISETP.NE.AND P0, PT, R0, 0x3, PT ;  /* 0x000000030000780c */ /* 0x000fda0003f05270 */
[----:B------:R-:W-:Y:S05]  /*19750*/  @!P0 BRA `(.L_x_984) ;  /* 0x0000000000048947 */ /* 0x000fea0003800000 */
[----:B------:R-:W-:Y:S01]  /*19760*/  BPT.TRAP 0x1 ;  /* 0x000000040000795c */ /* 0x000fe20000300000 */
.L_x_984:
[----:B------:R-:W2:Y:S01]  /*19770*/  LDL R0, [R1] ;  /* 0x0000000001007983 */ /* 0x000ea20000100800 */
[C---:B------:R-:W-:Y:S02]  /*19780*/  IMAD R3, R28.reuse, 0x8, R5 ;  /* 0x000000081c037824 */ /* 0x040fe400078e0205 */
[----:B------:R-:W-:-:S05]  /*19790*/  VIADD R28, R28, 0x1 ;  /* 0x000000011c1c7836 */ /* 0x000fca0000000000 */
[----:B------:R-:W-:Y:S02]  /*197a0*/  ISETP.NE.AND P2, PT, R28, 0x2, PT ;  /* 0x000000021c00780c */ /* 0x000fe40003f45270 */
[----:B--2---:R-:W-:Y:S02]  /*197b0*/  SHF.L.U32 R2, R0, 0x1f, RZ ;  /* 0x0000001f00027819 */ /* 0x004fe400000006ff */
[----:B------:R-:W-:Y:S02]  /*197c0*/  SEL R0, RZ, 0x1, P2 ;  /* 0x00000001ff007807 */ /* 0x000fe40001000000 */
[----:B------:R-:W0:Y:S02]  /*197d0*/  SYNCS.PHASECHK.TRANS64.TRYWAIT P1, [R3+URZ+0x13240], R2 ;  /* 0x01324002030075a7 */ /* 0x000e24000802017f */
[----:B0-----:R-:W-:Y:S05]  /*197e0*/  @!P1 BRA `(.L_x_985) ;  /* 0x0000002800a09947 */ /* 0x001fea0003800000 */
.L_x_1075:
[----:B------:R-:W2:Y:S01]  /*197f0*/  LDL.LU R4, [R1] ;  /* 0x0000000001047983 */ /* 0x000ea20000300800 */
[----:B------:R-:W-:Y:S02]  /*19800*/  SEL R28, R28, RZ, P2 ;  /* 0x000000ff1c1c7207 */ /* 0x000fe40001000000 */
[----:B--2---:R-:W-:Y:S01]  /*19810*/  LOP3.LUT R0, R4, R0, RZ, 0x3c, !PT ;  /* 0x0000000004007212 */ /* 0x004fe200078e3cff */
[----:B------:R-:W-:Y:S06]  /*19820*/  @!P0 BRA `(.L_x_986) ;  /* 0x0000000000048947 */ /* 0x000fec0003800000 */
[----:B------:R-:W-:Y:S01]  /*19830*/  BPT.TRAP 0x1 ;  /* 0x000000040000795c */ /* 0x000fe20000300000 */
.L_x_986:
[----:B------:R-:W-:Y:S01]  /*19840*/  IMAD R5, R28, 0x8, R5 ;  /* 0x000000081c057824 */ /* 0x000fe200078e0205 */
[----:B------:R-:W-:-:S04]  /*19850*/  SHF.L.U32 R0, R0, 0x1f, RZ ;  /* 0x0000001f00007819 */ /* 0x000fc800000006ff */
[----:B------:R-:W2:Y:S02]  /*19860*/  SYNCS.PHASECHK.TRANS64.TRYWAIT P1, [R5+URZ+0x13240], R0 ;  /* 0x01324000050075a7 */ /* 0x000ea4000802017f */
[----:B--2---:R-:W-:Y:S05]  /*19870*/  @!P1 BRA `(.L_x_987) ;  /* 0x0000002800909947 */ /* 0x004fea0003800000 */
.L_x_1076:
[----:B------:R-:W-:Y:S05]  /*19880*/  @!P0 BRA `(.L_x_988) ;  /* 0x0000000000048947 */ /* 0x000fea0003800000 */
[----:B------:R-:W-:Y:S01]  /*19890*/  BPT.TRAP 0x1 ;  /* 0x000000040000795c */ /* 0x000fe20000300000 */
.L_x_988:
[----:B------:R-:W3:Y:S02]  /*198a0*/  SYNCS.PHASECHK.TRANS64.TRYWAIT P1, [R3+URZ+0x13260], R2 ;  /* 0x01326002030075a7 */ /* 0x000ee4000802017f */
[----:B---3--:R-:W-:Y:S05]  /*198b0*/  @!P1 BRA `(.L_x_989) ;  /* 0x0000002800949947 */ /* 0x008fea0003800000 */
.L_x_1077:
[----:B------:R-:W-:Y:S05]  /*198c0*/  @!P0 BRA `(.L_x_990) ;  /* 0x0000000000048947 */ /* 0x000fea0003800000 */
[----:B------:R-:W-:Y:S01]  /*198d0*/  BPT.TRAP 0x1 ;  /* 0x000000040000795c */ /* 0x000fe20000300000 */
.L_x_990:
[----:B------:R-:W4:Y:S02]  /*198e0*/  SYNCS.PHASECHK.TRANS64.TRYWAIT P1, [R5+URZ+0x13260], R0 ;  /* 0x01326000050075a7 */ /* 0x000f24000802017f */
[----:B----4-:R-:W-:Y:S05]  /*198f0*/  @!P1 BRA `(.L_x_991) ;  /* 0x0000002800989947 */ /* 0x010fea0003800000 */
.L_x_1078:
[----:B------:R-:W-:Y:S05]  /*19900*/  @!P0 BRA `(.L_x_992) ;  /* 0x0000000000048947 */ /* 0x000fea0003800000 */
[----:B------:R-:W-:Y:S01]  /*19910*/  BPT.TRAP 0x1 ;  /* 0x000000040000795c */ /* 0x000fe20000300000 */
.L_x_992:
[----:B------:R-:W5:Y:S02]  /*19920*/  SYNCS.PHASECHK.TRANS64.TRYWAIT P1, [R3+URZ+0x13280], R2 ;  /* 0x01328002030075a7 */ /* 0x000f64000802017f */
[----:B-----5:R-:W-:Y:S05]  /*19930*/  @!P1 BRA `(.L_x_993) ;  /* 0x00000028009c9947 */ /* 0x020fea0003800000 */
.L_x_1079:
[----:B------:R-:W-:Y:S05]  /*19940*/  @!P0 BRA `(.L_x_994) ;  /* 0x0000000000048947 */ /* 0x000fea0003800000 */
[----:B------:R-:W-:Y:S01]  /*19950*/  BPT.TRAP 0x1 ;  /* 0x000000040000795c */ /* 0x000fe20000300000 */
.L_x_994:
[----:B------:R0:W0:Y:S02]  /*19960*/  SYNCS.PHASECHK.TRANS64.TRYWAIT P0, [R5+URZ+0x13280], R0 ;  /* 0x01328000050075a7 */ /* 0x000024000800017f */
[----:B0-----:R-:W-:Y:S05]  /*19970*/  @!P0 NANOSLEEP.SYNCS 0x989680 ;  /* 0x009896800000895d */ /* 0x001fea0003900000 */
[----:B------:R-:W0:Y:S02]  /*19980*/  @!P0 SYNCS.PHASECHK.TRANS64 P0, [R5+URZ+0x13280], R0 ;  /* 0x01328000050085a7 */ /* 0x000e24000800007f */
[----:B0-----:R-:W-:Y:S05]  /*19990*/  @!P0 BRA `(.L_x_994) ;  /* 0xfffffffc00f08947 */ /* 0x001fea000383ffff */
.L_x_982:
[----:B------:R-:W-:Y:S05]  /*199a0*/  BSYNC B0 ;  /* 0x0000000000007941 */ /* 0x000fea0003800000 */
.L_x_981:
[----:B------:R-:W-:Y:S05]  /*199b0*/  EXIT ;  /* 0x000000000000794d */ /* 0x000fea0003800000 */
.L_x_821:
[----:B0-----:R-:W-:-:S04]  /*199c0*/  IMAD.U32 R3, RZ, RZ, UR45 ;  /* 0x0000002dff037e24 */ /* 0x001fc8000f8e00ff */
[----:B------:R0:W1:Y:S03]  /*199d0*/  SYNCS.PHASECHK.TRANS64.TRYWAIT P1, [R3+URZ+0x13200], R8 ;  /* 0x01320008030075a7 */ /* 0x000066000802017f */
[----:B-1----:R-:W-:Y:S05]  /*199e0*/  @!P1 NANOSLEEP.SYNCS 0x989680 ;  /* 0x009896800000995d */ /* 0x002fea0003900000 */
[----:B------:R-:W1:Y:S02]  /*199f0*/  @!P1 SYNCS.PHASECHK.TRANS64 P1, [R3+URZ+0x13200], R8 ;  /* 0x01320008030095a7 */ /* 0x000e64000802007f */
[----:B-1----:R-:W-:Y:S05]  /*19a00*/  @!P1 BRA `(.L_x_821) ;  /* 0xfffffffc00ec9947 */ /* 0x002fea000383ffff */
[----:B------:R-:W-:Y:S05]  /*19a10*/  BRA `(.L_x_995) ;  /* 0xfffffe8000787947 */ /* 0x000fea000383ffff */
.L_x_825:
[----:B--2---:R2:W3:Y:S02]  /*19a20*/  SYNCS.PHASECHK.TRANS64.TRYWAIT P1, [R11+URZ+0x13230], R4 ;  /* 0x013230040b0075a7 */ /* 0x0044e4000802017f */
[----:B---3--:R-:W-:Y:S05]  /*19a30*/  @!P1 NANOSLEEP.SYNCS 0x989680 ;  /* 0x009896800000995d */ /* 0x008fea0003900000 */
[----:B------:R-:W3:Y:S02]  /*19a40*/  @!P1 SYNCS.PHASECHK.TRANS64 P1, [R11+URZ+0x13230], R4 ;  /* 0x013230040b0095a7 */ /* 0x000ee4000802007f */
[----:B---3--:R-:W-:Y:S05]  /*19a50*/  @!P1 BRA `(.L_x_825) ;  /* 0xfffffffc00f09947 */ /* 0x008fea000383ffff */
[----:B------:R-:W-:Y:S05]  /*19a60*/  BRA `(.L_x_824) ;  /* 0xfffffe8000947947 */ /* 0x000fea000383ffff */
.L_x_842:
[----:B-1----:R-:W-:-:S04]  /*19a70*/  IMAD.U32 R10, RZ, RZ, UR24 ;  /* 0x00000018ff0a7e24 */ /* 0x002fc8000f8e00ff */
[----:B------:R1:W2:Y:S03]  /*19a80*/  SYNCS.PHASECHK.TRANS64.TRYWAIT P1, [R10+URZ+0x13230], R9 ;  /* 0x013230090a0075a7 */ /* 0x0002a6000802017f */
[----:B--2---:R-:W-:Y:S05]  /*19a90*/  @!P1 NANOSLEEP.SYNCS 0x989680 ;  /* 0x009896800000995d */ /* 0x004fea0003900000 */
[----:B------:R-:W2:Y:S02]  /*19aa0*/  @!P1 SYNCS.PHASECHK.TRANS64 P1, [R10+URZ+0x13230], R9 ;  /* 0x013230090a0095a7 */ /* 0x000ea4000802007f */
[----:B--2---:R-:W-:Y:S05]  /*19ab0*/  @!P1 BRA `(.L_x_842) ;  /* 0xfffffffc00ec9947 */ /* 0x004fea000383ffff */
[----:B------:R-:W-:Y:S05]  /*19ac0*/  BRA `(.L_x_841) ;  /* 0xfffffec800887947 */ /* 0x000fea000383ffff */
.L_x_846:
[----:B-1----:R-:W-:-:S04]  /*19ad0*/  IMAD.U32 R10, RZ, RZ, UR11 ;  /* 0x0000000bff0a7e24 */ /* 0x002fc8000f8e00ff */
[----:B------:R1:W2:Y:S03]  /*19ae0*/  SYNCS.PHASECHK.TRANS64.TRYWAIT P1, [R10+URZ+0x13250], R9 ;  /* 0x013250090a0075a7 */ /* 0x0002a6000802017f */
[----:B--2---:R-:W-:Y:S05]  /*19af0*/  @!P1 NANOSLEEP.SYNCS 0x989680 ;  /* 0x009896800000995d */ /* 0x004fea0003900000 */
[----:B------:R-:W2:Y:S02]  /*19b00*/  @!P1 SYNCS.PHASECHK.TRANS64 P1, [R10+URZ+0x13250], R9 ;  /* 0x013250090a0095a7 */ /* 0x000ea4000802007f */
[----:B--2---:R-:W-:Y:S05]  /*19b10*/  @!P1 BRA `(.L_x_846) ;  /* 0xfffffffc00ec9947 */ /* 0x004fea000383ffff */
[----:B------:R-:W-:Y:S05]  /*19b20*/  BRA `(.L_x_845) ;  /* 0xfffffecc00947947 */ /* 0x000fea000383ffff */
.L_x_865:
[----:B-1----:R-:W-:-:S04]  /*19b30*/  IMAD.U32 R10, RZ, RZ, UR21 ;  /* 0x00000015ff0a7e24 */ /* 0x002fc8000f8e00ff */
[----:B------:R1:W2:Y:S03]  /*19b40*/  SYNCS.PHASECHK.TRANS64.TRYWAIT P1, [R10+URZ+0x13230], R9 ;  /* 0x013230090a0075a7 */ /* 0x0002a6000802017f */
[----:B--2---:R-:W-:Y:S05]  /*19b50*/  @!P1 NANOSLEEP.SYNCS 0x989680 ;  /* 0x009896800000995d */ /* 0x004fea0003900000 */
[----:B------:R-:W2:Y:S02]  /*19b60*/  @!P1 SYNCS.PHASECHK.TRANS64 P1, [R10+URZ+0x13230], R9 ;  /* 0x013230090a0095a7 */ /* 0x000ea4000802007f */
[----:B--2---:R-:W-:Y:S05]  /*19b70*/  @!P1 BRA `(.L_x_865) ;  /* 0xfffffffc00ec9947 */ /* 0x004fea000383ffff */
[----:B------:R-:W-:Y:S05]  /*19b80*/  BRA `(.L_x_864) ;  /* 0xffffff14004c7947 */ /* 0x000fea000383ffff */
.L_x_869:
[----:B-1----:R-:W-:-:S04]  /*19b90*/  IMAD.U32 R10, RZ, RZ, UR11 ;  /* 0x0000000bff0a7e24 */ /* 0x002fc8000f8e00ff */
[----:B------:R1:W2:Y:S03]  /*19ba0*/  SYNCS.PHASECHK.TRANS64.TRYWAIT P1, [R10+URZ+0x13250], R9 ;  /* 0x013250090a0075a7 */ /* 0x0002a6000802017f */
[----:B--2---:R-:W-:Y:S05]  /*19bb0*/  @!P1 NANOSLEEP.SYNCS 0x989680 ;  /* 0x009896800000995d */ /* 0x004fea0003900000 */
[----:B------:R-:W2:Y:S02]  /*19bc0*/  @!P1 SYNCS.PHASECHK.TRANS64 P1, [R10+URZ+0x13250], R9 ;  /* 0x013250090a0095a7 */ /* 0x000ea4000802007f */
[----:B--2---:R-:W-:Y:S05]  /*19bd0*/  @!P1 BRA `(.L_x_869) ;  /* 0xfffffffc00ec9947 */ /* 0x004fea000383ffff */
[----:B------:R-:W-:Y:S05]  /*19be0*/  BRA `(.L_x_868) ;  /* 0xffffff1800587947 */ /* 0x000fea000383ffff */
.L_x_877:
[----:B-1----:R-:W-:-:S04]  /*19bf0*/  IMAD.U32 R10, RZ, RZ, UR25 ;  /* 0x00000019ff0a7e24 */ /* 0x002fc8000f8e00ff */
[----:B------:R1:W2:Y:S03]  /*19c00*/  SYNCS.PHASECHK.TRANS64.TRYWAIT P1, [R10+URZ+0x13230], R9 ;  /* 0x013230090a0075a7 */ /* 0x0002a6000802017f */
[----:B--2---:R-:W-:Y:S05]  /*19c10*/  @!P1 NANOSLEEP.SYNCS 0x989680 ;  /* 0x009896800000995d */ /* 0x004fea0003900000 */
[----:B------:R-:W2:Y:S02]  /*19c20*/  @!P1 SYNCS.PHASECHK.TRANS64 P1, [R10+URZ+0x13230], R9 ;  /* 0x013230090a0095a7 */ /* 0x000ea4000802007f */
[----:B--2---:R-:W-:Y:S05]  /*19c30*/  @!P1 BRA `(.L_x_877) ;  /* 0xfffffffc00ec9947 */ /* 0x004fea000383ffff */
[----:B------:R-:W-:Y:S05]  /*19c40*/  BRA `(.L_x_876) ;  /* 0xffffff4000547947 */ /* 0x000fea000383ffff */
.L_x_881:
[----:B-1----:R-:W-:-:S04]  /*19c50*/  IMAD.U32 R10, RZ, RZ, UR11 ;  /* 0x0000000bff0a7e24 */ /* 0x002fc8000f8e00ff */
[----:B------:R1:W2:Y:S03]  /*19c60*/  SYNCS.PHASECHK.TRANS64.TRYWAIT P1, [R10+URZ+0x13250], R9 ;  /* 0x013250090a0075a7 */ /* 0x0002a6000802017f */
[----:B--2---:R-:W-:Y:S05]  /*19c70*/  @!P1 NANOSLEEP.SYNCS 0x989680 ;  /* 0x009896800000995d */ /* 0x004fea0003900000 */
[----:B------:R-:W2:Y:S02]  /*19c80*/  @!P1 SYNCS.PHASECHK.TRANS64 P1, [R10+URZ+0x13250], R9 ;  /* 0x013250090a0095a7 */ /* 0x000ea4000802007f */
[----:B--2---:R-:W-:Y:S05]  /*19c90*/  @!P1 BRA `(.L_x_881) ;  /* 0xfffffffc00ec9947 */ /* 0x004fea000383ffff */
[----:B------:R-:W-:Y:S05]  /*19ca0*/  BRA `(.L_x_880) ;  /* 0xffffff4400607947 */ /* 0x000fea000383ffff */
.L_x_896:
[----:B-1----:R-:W-:-:S04]  /*19cb0*/  IMAD.U32 R5, RZ, RZ, UR14 ;  /* 0x0000000eff057e24 */ /* 0x002fc8000f8e00ff */
[----:B------:R1:W2:Y:S03]  /*19cc0*/  SYNCS.PHASECHK.TRANS64.TRYWAIT P1, [R5+URZ+0x13250], R0 ;  /* 0x01325000050075a7 */ /* 0x0002a6000802017f */
[----:B--2---:R-:W-:Y:S05]  /*19cd0*/  @!P1 NANOSLEEP.SYNCS 0x989680 ;  /* 0x009896800000995d */ /* 0x004fea0003900000 */
[----:B------:R-:W2:Y:S02]  /*19ce0*/  @!P1 SYNCS.PHASECHK.TRANS64 P1, [R5+URZ+0x13250], R0 ;  /* 0x01325000050095a7 */ /* 0x000ea4000802007f */
[----:B--2---:R-:W-:Y:S05]  /*19cf0*/  @!P1 BRA `(.L_x_896) ;  /* 0xfffffffc00ec9947 */ /* 0x004fea000383ffff */
[----:B------:R-:W-:Y:S05]  /*19d00*/  BRA `(.L_x_895) ;  /* 0xffffff8800447947 */ /* 0x000fea000383ffff */
.L_x_924:
[----:B------:R-:W2:Y:S01]  /*19d10*/  S2R R21, SR_TID.X ;  /* 0x0000000000157919 */ /* 0x000ea20000002100 */
[----:B------:R-:W-:Y:S02]  /*19d20*/  IMAD.MOV.U32 R12, RZ, RZ, RZ ;  /* 0x000000ffff0c7224 */ /* 0x000fe400078e00ff */
[----:B------:R-:W-:Y:S02]  /*19d30*/  IMAD.MOV.U32 R11, RZ, RZ, 0x1f ;  /* 0x0000001fff0b7424 */ /* 0x000fe400078e00ff */
[----:B------:R-:W-:Y:S01]  /*19d40*/  IMAD.MOV.U32 R15, RZ, RZ, -0x1 ;  /* 0xffffffffff0f7424 */ /* 0x000fe200078e00ff */
[----:B--2---:R-:W-:-:S04]  /*19d50*/  SHF.R.U32.HI R21, RZ, 0x5, R21 ;  /* 0x00000005ff157819 */ /* 0x004fc80000011615 */
[----:B------:R-:W-:-:S05]  /*19d60*/  LOP3.LUT R21, R21, 0x3, RZ, 0xc0, !PT ;  /* 0x0000000315157812 */ /* 0x000fca00078ec0ff */
[----:B------:R-:W-:-:S07]  /*19d70*/  IMAD.MOV.U32 R13, RZ, RZ, R21 ;  /* 0x000000ffff0d7224 */ /* 0x000fce00078e0015 */
[----:B01----:R-:W-:Y:S05]  /*19d80*/  WARPSYNC.COLLECTIVE R15, `(.L_x_996) ;  /* 0x000000000f087348 */ /* 0x003fea0003c00000 */
[----:B------:R2:W3:Y:S02]  /*19d90*/  SHFL.IDX P6, R14, R13, R12, R11 ;  /* 0x0000000c0d0e7389 */ /* 0x0004e400000c000b */
[----:B0123--:R-:W-:Y:S01]  /*19da0*/  ENDCOLLECTIVE ;  /* 0x000000000000791b */ /* 0x00ffe20003800000 */
.L_x_996:
[----:B------:R-:W-:Y:S05]  /*19db0*/  BRA `(.L_x_997) ;  /* 0xffffffbc008c7947 */ /* 0x000fea000383ffff */
.L_x_927:
[----:B0-----:R0:W2:Y:S02]  /*19dc0*/  SYNCS.PHASECHK.TRANS64.TRYWAIT P0, [R4+URZ+0x13280], R27 ;  /* 0x0132801b040075a7 */ /* 0x0010a4000800017f */
[----:B--2---:R-:W-:Y:S05]  /*19dd0*/  @!P0 NANOSLEEP.SYNCS 0x989680 ;  /* 0x009896800000895d */ /* 0x004fea0003900000 */
[----:B------:R-:W2:Y:S02]  /*19de0*/  @!P0 SYNCS.PHASECHK.TRANS64 P0, [R4+URZ+0x13280], R27 ;  /* 0x0132801b040085a7 */ /* 0x000ea4000800007f */
[----:B--2---:R-:W-:Y:S05]  /*19df0*/  @!P0 BRA `(.L_x_927) ;  /* 0xfffffffc00f08947 */ /* 0x004fea000383ffff */
[----:B------:R-:W-:Y:S05]  /*19e00*/  BRA `(.L_x_998) ;  /* 0xffffffc000b87947 */ /* 0x000fea000383ffff */
.L_x_928:
[----:B------:R-:W-:Y:S01]  /*19e10*/  BSSY B0, `(.L_x_999) ;  /* 0x0000008000007945 */ /* 0x000fe20003800000 */
[----:B------:R-:W-:Y:S02]  /*19e20*/  IMAD.MOV.U32 R13, RZ, RZ, R10 ;  /* 0x000000ffff0d7224 */ /* 0x000fe400078e000a */
[----:B------:R-:W-:Y:S02]  /*19e30*/  IMAD.MOV.U32 R12, RZ, RZ, RZ ;  /* 0x000000ffff0c7224 */ /* 0x000fe400078e00ff */
[----:B------:R-:W-:Y:S02]  /*19e40*/  IMAD.MOV.U32 R11, RZ, RZ, 0x1c1f ;  /* 0x00001c1fff0b7424 */ /* 0x000fe400078e00ff */
[----:B------:R-:W-:-:S07]  /*19e50*/  IMAD.MOV.U32 R15, RZ, RZ, -0x1 ;  /* 0xffffffffff0f7424 */ /* 0x000fce00078e00ff */
[----:B01----:R-:W-:Y:S05]  /*19e60*/  WARPSYNC.COLLECTIVE R15, `(.L_x_1000) ;  /* 0x000000000f087348 */ /* 0x003fea0003c00000 */
[----:B------:R2:W3:Y:S02]  /*19e70*/  SHFL.IDX P6, R14, R13, R12, R11 ;  /* 0x0000000c0d0e7389 */ /* 0x0004e400000c000b */
[----:B0123--:R-:W-:Y:S01]  /*19e80*/  ENDCOLLECTIVE ;  /* 0x000000000000791b */ /* 0x00ffe20003800000 */
.L_x_1000:
[----:B------:R-:W-:Y:S05]  /*19e90*/  BSYNC B0 ;  /* 0x0000000000007941 */ /* 0x000fea0003800000 */
.L_x_999:
[----:B------:R-:W0:Y:S01]  /*19ea0*/  S2R R20, SR_TID.X ;  /* 0x0000000000147919 */ /* 0x000e220000002100 */
[----:B------:R-:W-:Y:S01]  /*19eb0*/  IMAD.MOV.U32 R13, RZ, RZ, R9 ;  /* 0x000000ffff0d7224 */ /* 0x000fe200078e0009 */
[----:B------:R-:W-:Y:S01]  /*19ec0*/  LOP3.LUT R16, R16, 0xffffffdf, RZ, 0xc0, !PT ;  /* 0xffffffdf10107812 */ /* 0x000fe200078ec0ff */
[----:B------:R-:W-:Y:S01]  /*19ed0*/  IMAD.MOV.U32 R12, RZ, RZ, RZ ;  /* 0x000000ffff0c7224 */ /* 0x000fe200078e00ff */
[C---:B------:R-:W-:Y:S01]  /*19ee0*/  ISETP.GE.AND P4, PT, R3.reuse, 0x21, PT ;  /* 0x000000210300780c */ /* 0x040fe20003f86270 */
[----:B------:R-:W-:Y:S01]  /*19ef0*/  IMAD.MOV.U32 R11, RZ, RZ, 0x1c1f ;  /* 0x00001c1fff0b7424 */ /* 0x000fe200078e00ff */
[C---:B------:R-:W-:Y:S01]  /*19f00*/  ISETP.GE.AND P3, PT, R3.reuse, 0x41, PT ;  /* 0x000000410300780c */ /* 0x040fe20003f66270 */
[----:B------:R-:W-:Y:S01]  /*19f10*/  IMAD.MOV.U32 R15, RZ, RZ, -0x1 ;  /* 0xffffffffff0f7424 */ /* 0x000fe200078e00ff */
[----:B------:R-:W-:Y:S01]  /*19f20*/  ISETP.GE.AND P1, PT, R3, 0x61, PT ;  /* 0x000000610300780c */ /* 0x000fe20003f26270 */
[----:B------:R-:W-:-:S12]  /*19f30*/  IMAD.MOV.U32 R0, RZ, RZ, R14 ;  /* 0x000000ffff007224 */ /* 0x000fd800078e000e */
[----:B0-----:R-:W-:Y:S05]  /*19f40*/  WARPSYNC.COLLECTIVE R15, `(.L_x_1001) ;  /* 0x000000000f087348 */ /* 0x001fea0003c00000 */
[----:B------:R1:W2:Y:S02]  /*19f50*/  SHFL.IDX P6, R14, R13, R12, R11 ;  /* 0x0000000c0d0e7389 */ /* 0x0002a400000c000b */
[----:B012---:R-:W-:Y:S01]  /*19f60*/  ENDCOLLECTIVE ;  /* 0x000000000000791b */ /* 0x007fe20003800000 */
.L_x_1001:
[----:B------:R-:W-:Y:S02]  /*19f70*/  IMAD.MOV.U32 R13, RZ, RZ, R10 ;  /* 0x000000ffff0d7224 */ /* 0x000fe400078e000a */
[----:B------:R-:W-:Y:S02]  /*19f80*/  IMAD.SHL.U32 R20, R20, 0x10, RZ ;  /* 0x0000001014147824 */ /* 0x000fe400078e00ff */
[----:B------:R-:W-:-:S03]  /*19f90*/  IMAD.MOV.U32 R12, RZ, RZ, R14 ;  /* 0x000000ffff0c7224 */ /* 0x000fc600078e000e */
[----:B------:R-:W-:-:S04]  /*19fa0*/  LOP3.LUT R20, R20, 0x30, RZ, 0xc0, !PT ;  /* 0x0000003014147812 */ /* 0x000fc800078ec0ff */
[----:B------:R-:W-:Y:S01]  /*19fb0*/  IADD3 R20, P0, R20, R12, RZ ;  /* 0x0000000c14147210 */ /* 0x000fe20007f1e0ff */
[----:B------:R-:W-:-:S04]  /*19fc0*/  IMAD.MOV.U32 R12, RZ, RZ, 0x1 ;  /* 0x00000001ff0c7424 */ /* 0x000fc800078e00ff */
[----:B------:R-:W-:Y:S01]  /*19fd0*/  IMAD.X R21, RZ, RZ, R0, P0 ;  /* 0x000000ffff157224 */ /* 0x000fe200000e0600 */
[----:B------:R-:W-:-:S13]  /*19fe0*/  ISETP.LT.OR P0, PT, R3, 0x1, P2 ;  /* 0x000000010300780c */ /* 0x000fda0001701670 */
[----:B------:R-:W-:Y:S05]  /*19ff0*/  WARPSYNC.COLLECTIVE R15, `(.L_x_1002) ;  /* 0x000000000f087348 */ /* 0x000fea0003c00000 */
[----:B------:R0:W1:Y:S02]  /*1a000*/  SHFL.IDX P6, R14, R13, R12, R11 ;  /* 0x0000000c0d0e7389 */ /* 0x00006400000c000b */
[----:B01----:R-:W-:Y:S01]  /*1a010*/  ENDCOLLECTIVE ;  /* 0x000000000000791b */ /* 0x003fe20003800000 */
.L_x_1002:
[----:B------:R-:W-:-:S05]  /*1a020*/  IMAD.IADD R0, R17, 0x1, R2 ;  /* 0x0000000111007824 */ /* 0x000fca00078e0202 */
        /* <DEDUP_REMOVED lines=10> */
.L_x_1003:
[----:B------:R-:W-:Y:S02]  /*1a0d0*/  IMAD.MOV.U32 R13, RZ, RZ, R10 ;  /* 0x000000ffff0d7224 */ /* 0x000fe400078e000a */
[----:B------:R-:W-:Y:S02]  /*1a0e0*/  IMAD.MOV.U32 R12, RZ, RZ, R14 ;  /* 0x000000ffff0c7224 */ /* 0x000fe400078e000e */
[----:B------:R-:W-:-:S05]  /*1a0f0*/  IMAD.SHL.U32 R21, R21, 0x10, RZ ;  /* 0x0000001015157824 */ /* 0x000fca00078e00ff */
        /* <DEDUP_REMOVED lines=8> */
.L_x_1004:
        /* <DEDUP_REMOVED lines=10> */
.L_x_1005:
[----:B------:R-:W-:Y:S02]  /*1a220*/  IMAD.MOV.U32 R13, RZ, RZ, R10 ;  /* 0x000000ffff0d7224 */ /* 0x000fe400078e000a */
[----:B------:R-:W-:Y:S02]  /*1a230*/  IMAD.MOV.U32 R12, RZ, RZ, R14 ;  /* 0x000000ffff0c7224 */ /* 0x000fe400078e000e */
[----:B------:R-:W-:-:S05]  /*1a240*/  IMAD.SHL.U32 R21, R21, 0x10, RZ ;  /* 0x0000001015157824 */ /* 0x000fca00078e00ff */
[----:B------:R-:W-:-:S04]  /*1a250*/  LOP3.LUT R21, R21, 0x30, RZ, 0xc0, !PT ;  /* 0x0000003015157812 */ /* 0x000fc800078ec0ff */
[----:B------:R-:W-:Y:S01]  /*1a260*/  IADD3 R20, P0, R21, R12, RZ ;  /* 0x0000000c15147210 */ /* 0x000fe20007f1e0ff */
[----:B------:R-:W-:-:S04]  /*1a270*/  IMAD.MOV.U32 R12, RZ, RZ, 0x3 ;  /* 0x00000003ff0c7424 */ /* 0x000fc800078e00ff */
[----:B------:R-:W-:-:S08]  /*1a280*/  IMAD.X R21, RZ, RZ, R2, P0 ;  /* 0x000000ffff157224 */ /* 0x000fd000000e0602 */
[----:B------:R-:W-:Y:S05]  /*1a290*/  WARPSYNC.COLLECTIVE R15, `(.L_x_1006) ;  /* 0x000000000f087348 */ /* 0x000fea0003c00000 */
[----:B------:R0:W1:Y:S02]  /*1a2a0*/  SHFL.IDX P6, R14, R13, R12, R11 ;  /* 0x0000000c0d0e7389 */ /* 0x00006400000c000b */
[----:B01----:R-:W-:Y:S01]  /*1a2b0*/  ENDCOLLECTIVE ;  /* 0x000000000000791b */ /* 0x003fe20003800000 */
.L_x_1006:
[----:B------:R-:W-:Y:S01]  /*1a2c0*/  ISETP.LT.OR P0, PT, R3, 0x41, P2 ;  /* 0x000000410300780c */ /* 0x000fe20001701670 */
[----:B------:R-:W0:Y:S01]  /*1a2d0*/  S2R R2, SR_TID.X ;  /* 0x0000000000027919 */ /* 0x000e220000002100 */
[----:B------:R-:W-:-:S11]  /*1a2e0*/  IMAD.MOV.U32 R13, RZ, RZ, R9 ;  /* 0x000000ffff0d7224 */ /* 0x000fd600078e0009 */
[----:B------:R-:W-:Y:S01]  /*1a2f0*/  @!PT LDS RZ, [RZ] ;  /* 0x00000000fffff984 */ /* 0x000fe20000000800 */
[----:B------:R-:W-:Y:S01]  /*1a300*/  @!PT LDS RZ, [RZ] ;  /* 0x00000000fffff984 */ /* 0x000fe20000000800 */
[----:B------:R-:W-:Y:S01]  /*1a310*/  @!PT LDS RZ, [RZ] ;  /* 0x00000000fffff984 */ /* 0x000fe20000000800 */
[----:B------:R1:W-:Y:S01]  /*1a320*/  LDGSTS.E.BYPASS.LTC128B.128 [R0+0x7000], desc[UR48][R20.64], !P0 ;  /* 0x0700000014007fae */ /* 0x0003e2000c101d70 */
[----:B------:R-:W-:-:S07]  /*1a330*/  IMAD.MOV.U32 R10, RZ, RZ, R14 ;  /* 0x000000ffff0a7224 */ /* 0x000fce00078e000e */
[----:B01----:R-:W-:Y:S05]  /*1a340*/  WARPSYNC.COLLECTIVE R15, `(.L_x_1007) ;  /* 0x000000000f087348 */ /* 0x003fea0003c00000 */
[----:B------:R2:W3:Y:S02]  /*1a350*/  SHFL.IDX P6, R14, R13, R12, R11 ;  /* 0x0000000c0d0e7389 */ /* 0x0004e400000c000b */
[----:B0123--:R-:W-:Y:S01]  /*1a360*/  ENDCOLLECTIVE ;  /* 0x000000000000791b */ /* 0x00ffe20003800000 */
.L_x_1007:
[----:B------:R-:W-:Y:S02]  /*1a370*/  IMAD.SHL.U32 R2, R2, 0x10, RZ ;  /* 0x0000001002027824 */ /* 0x000fe400078e00ff */
[----:B------:R-:W-:-:S03]  /*1a380*/  IMAD.MOV.U32 R13, RZ, RZ, R19 ;  /* 0x000000ffff0d7224 */ /* 0x000fc600078e0013 */
[----:B------:R-:W-:Y:S01]  /*1a390*/  LOP3.LUT R2, R2, 0x30, RZ, 0xc0, !PT ;  /* 0x0000003002027812 */ /* 0x000fe200078ec0ff */
[----:B------:R-:W-:Y:S02]  /*1a3a0*/  IMAD.MOV.U32 R12, RZ, RZ, RZ ;  /* 0x000000ffff0c7224 */ /* 0x000fe400078e00ff */
[----:B------:R-:W-:-:S07]  /*1a3b0*/  IMAD.MOV.U32 R9, RZ, RZ, R14 ;  /* 0x000000ffff097224 */ /* 0x000fce00078e000e */
[----:B------:R-:W-:Y:S05]  /*1a3c0*/  WARPSYNC.COLLECTIVE R15, `(.L_x_1008) ;  /* 0x000000000f087348 */ /* 0x000fea0003c00000 */
[----:B------:R0:W1:Y:S02]  /*1a3d0*/  SHFL.IDX P6, R14, R13, R12, R11 ;  /* 0x0000000c0d0e7389 */ /* 0x00006400000c000b */
[----:B01----:R-:W-:Y:S01]  /*1a3e0*/  ENDCOLLECTIVE ;  /* 0x000000000000791b */ /* 0x003fe20003800000 */
.L_x_1008:
        /* <DEDUP_REMOVED lines=13> */
.L_x_1009:
[----:B------:R-:W-:Y:S01]  /*1a4c0*/  @P0 LOP3.LUT R16, R16, 0x20, RZ, 0xfc, !PT ;  /* 0x0000002010100812 */ /* 0x000fe200078efcff */
[----:B------:R-:W-:Y:S01]  /*1a4d0*/  IMAD.MOV.U32 R10, RZ, RZ, R14 ;  /* 0x000000ffff0a7224 */ /* 0x000fe200078e000e */
[----:B------:R-:W-:Y:S06]  /*1a4e0*/  BRA `(.L_x_1010) ;  /* 0xffffffc000447947 */ /* 0x000fec000383ffff */
.L_x_933:
[----:B----4-:R4:W0:Y:S02]  /*1a4f0*/  SYNCS.PHASECHK.TRANS64.TRYWAIT P0, [R4+URZ+0x13240], R27 ;  /* 0x0132401b040075a7 */ /* 0x010824000800017f */
[----:B0-----:R-:W-:Y:S05]  /*1a500*/  @!P0 NANOSLEEP.SYNCS 0x989680 ;  /* 0x009896800000895d */ /* 0x001fea0003900000 */
[----:B------:R-:W0:Y:S02]  /*1a510*/  @!P0 SYNCS.PHASECHK.TRANS64 P0, [R4+URZ+0x13240], R27 ;  /* 0x0132401b040085a7 */ /* 0x000e24000800007f */
[----:B0-----:R-:W-:Y:S05]  /*1a520*/  @!P0 BRA `(.L_x_933) ;  /* 0xfffffffc00f08947 */ /* 0x001fea000383ffff */
[----:B------:R-:W-:Y:S05]  /*1a530*/  BRA `(.L_x_1011) ;  /* 0xffffffc000a47947 */ /* 0x000fea000383ffff */
.L_x_934:
[----:B------:R-:W-:Y:S01]  /*1a540*/  BSSY B0, `(.L_x_1012) ;  /* 0x0000008000007945 */ /* 0x000fe20003800000 */
[----:B------:R-:W-:Y:S02]  /*1a550*/  IMAD.MOV.U32 R13, RZ, RZ, R6 ;  /* 0x000000ffff0d7224 */ /* 0x000fe400078e0006 */
[----:B------:R-:W-:Y:S02]  /*1a560*/  IMAD.MOV.U32 R12, RZ, RZ, RZ ;  /* 0x000000ffff0c7224 */ /* 0x000fe400078e00ff */
[----:B------:R-:W-:Y:S02]  /*1a570*/  IMAD.MOV.U32 R11, RZ, RZ, 0x1c1f ;  /* 0x00001c1fff0b7424 */ /* 0x000fe400078e00ff */
[----:B------:R-:W-:-:S07]  /*1a580*/  IMAD.MOV.U32 R15, RZ, RZ, -0x1 ;  /* 0xffffffffff0f7424 */ /* 0x000fce00078e00ff */
[----:B01-34-:R-:W-:Y:S05]  /*1a590*/  WARPSYNC.COLLECTIVE R15, `(.L_x_1013) ;  /* 0x000000000f087348 */ /* 0x01bfea0003c00000 */
[----:B------:R2:W0:Y:S02]  /*1a5a0*/  SHFL.IDX P6, R14, R13, R12, R11 ;  /* 0x0000000c0d0e7389 */ /* 0x00042400000c000b */
[----:B01234-:R-:W-:Y:S01]  /*1a5b0*/  ENDCOLLECTIVE ;  /* 0x000000000000791b */ /* 0x01ffe20003800000 */
.L_x_1013:
[----:B------:R-:W-:Y:S05]  /*1a5c0*/  BSYNC B0 ;  /* 0x0000000000007941 */ /* 0x000fea0003800000 */
.L_x_1012:
[----:B------:R-:W0:Y:S01]  /*1a5d0*/  S2R R19, SR_TID.X ;  /* 0x0000000000137919 */ /* 0x000e220000002100 */
[----:B------:R-:W-:Y:S01]  /*1a5e0*/  IMAD.MOV.U32 R13, RZ, RZ, R5 ;  /* 0x000000ffff0d7224 */ /* 0x000fe200078e0005 */
[----:B------:R-:W-:Y:S01]  /*1a5f0*/  LOP3.LUT P2, RZ, R16, 0x1, RZ, 0xc0, !PT ;  /* 0x0000000110ff7812 */ /* 0x000fe2000784c0ff */
[----:B------:R-:W-:Y:S02]  /*1a600*/  IMAD.MOV.U32 R12, RZ, RZ, RZ ;  /* 0x000000ffff0c7224 */ /* 0x000fe400078e00ff */
[----:B------:R-:W-:Y:S02]  /*1a610*/  IMAD.MOV.U32 R11, RZ, RZ, 0x1c1f ;  /* 0x00001c1fff0b7424 */ /* 0x000fe400078e00ff */
[----:B------:R-:W-:Y:S02]  /*1a620*/  IMAD.MOV.U32 R15, RZ, RZ, -0x1 ;  /* 0xffffffffff0f7424 */ /* 0x000fe400078e00ff */
[----:B------:R-:W-:-:S07]  /*1a630*/  IMAD.MOV.U32 R2, RZ, RZ, R14 ;  /* 0x000000ffff027224 */ /* 0x000fce00078e000e */
[----:B0-----:R-:W-:Y:S05]  /*1a640*/  WARPSYNC.COLLECTIVE R15, `(.L_x_1014) ;  /* 0x000000000f087348 */ /* 0x001fea0003c00000 */
[----:B------:R1:W2:Y:S02]  /*1a650*/  SHFL.IDX P6, R14, R13, R12, R11 ;  /* 0x0000000c0d0e7389 */ /* 0x0002a400000c000b */
[----:B012---:R-:W-:Y:S01]  /*1a660*/  ENDCOLLECTIVE ;  /* 0x000000000000791b */ /* 0x007fe20003800000 */
.L_x_1014:
[----:B------:R-:W-:Y:S02]  /*1a670*/  IMAD.MOV.U32 R13, RZ, RZ, R6 ;  /* 0x000000ffff0d7224 */ /* 0x000fe400078e0006 */
[----:B------:R-:W-:Y:S02]  /*1a680*/  IMAD.MOV.U32 R12, RZ, RZ, 0x1 ;  /* 0x00000001ff0c7424 */ /* 0x000fe400078e00ff */
[----:B------:R-:W-:Y:S02]  /*1a690*/  IMAD.SHL.U32 R19, R19, 0x10, RZ ;  /* 0x0000001013137824 */ /* 0x000fe400078e00ff */
[----:B------:R-:W-:-:S03]  /*1a6a0*/  IMAD.MOV.U32 R3, RZ, RZ, R14 ;  /* 0x000000ffff037224 */ /* 0x000fc600078e000e */
[----:B------:R-:W-:-:S07]  /*1a6b0*/  LOP3.LUT R19, R19, 0x30, RZ, 0xc0, !PT ;  /* 0x0000003013137812 */ /* 0x000fce00078ec0ff */
[----:B------:R-:W-:Y:S05]  /*1a6c0*/  WARPSYNC.COLLECTIVE R15, `(.L_x_1015) ;  /* 0x000000000f087348 */ /* 0x000fea0003c00000 */
[----:B------:R0:W1:Y:S02]  /*1a6d0*/  SHFL.IDX P6, R14, R13, R12, R11 ;  /* 0x0000000c0d0e7389 */ /* 0x00006400000c000b */
[----:B01----:R-:W-:Y:S01]  /*1a6e0*/  ENDCOLLECTIVE ;  /* 0x000000000000791b */ /* 0x003fe20003800000 */
.L_x_1015:
        /* <DEDUP_REMOVED lines=14> */
.L_x_1016:
[----:B------:R-:W-:Y:S02]  /*1a7d0*/  IMAD.MOV.U32 R13, RZ, RZ, R6 ;  /* 0x000000ffff0d7224 */ /* 0x000fe400078e0006 */
[----:B------:R-:W-:Y:S02]  /*1a7e0*/  IMAD.MOV.U32 R12, RZ, RZ, 0x2 ;  /* 0x00000002ff0c7424 */ /* 0x000fe400078e00ff */
[----:B------:R-:W-:-:S07]  /*1a7f0*/  IMAD.MOV.U32 R3, RZ, RZ, R14 ;  /* 0x000000ffff037224 */ /* 0x000fce00078e000e */
[----:B------:R-:W-:Y:S05]  /*1a800*/  WARPSYNC.COLLECTIVE R15, `(.L_x_1017) ;  /* 0x000000000f087348 */ /* 0x000fea0003c00000 */
[----:B------:R0:W1:Y:S02]  /*1a810*/  SHFL.IDX P6, R14, R13, R12, R11 ;  /* 0x0000000c0d0e7389 */ /* 0x00006400000c000b */
[----:B01----:R-:W-:Y:S01]  /*1a820*/  ENDCOLLECTIVE ;  /* 0x000000000000791b */ /* 0x003fe20003800000 */
.L_x_1017:
        /* <DEDUP_REMOVED lines=14> */
.L_x_1018:
[----:B------:R-:W-:Y:S02]  /*1a910*/  IMAD.MOV.U32 R13, RZ, RZ, R6 ;  /* 0x000000ffff0d7224 */ /* 0x000fe400078e0006 */
[----:B------:R-:W-:Y:S02]  /*1a920*/  IMAD.MOV.U32 R12, RZ, RZ, 0x3 ;  /* 0x00000003ff0c7424 */ /* 0x000fe400078e00ff */
[----:B------:R-:W-:-:S07]  /*1a930*/  IMAD.MOV.U32 R3, RZ, RZ, R14 ;  /* 0x000000ffff037224 */ /* 0x000fce00078e000e */
[----:B------:R-:W-:Y:S05]  /*1a940*/  WARPSYNC.COLLECTIVE R15, `(.L_x_1019) ;  /* 0x000000000f087348 */ /* 0x000fea0003c00000 */
[----:B------:R0:W1:Y:S02]  /*1a950*/  SHFL.IDX P6, R14, R13, R12, R11 ;  /* 0x0000000c0d0e7389 */ /* 0x00006400000c000b */
[----:B01----:R-:W-:Y:S01]  /*1a960*/  ENDCOLLECTIVE ;  /* 0x000000000000791b */ /* 0x003fe20003800000 */
.L_x_1019:
        /* <DEDUP_REMOVED lines=10> */
.L_x_1020:
[----:B------:R-:W-:Y:S01]  /*1aa10*/  @!PT LDS RZ, [RZ] ;  /* 0x00000000fffff984 */ /* 0x000fe20000000800 */
[----:B------:R-:W-:Y:S01]  /*1aa20*/  @!PT LDS RZ, [RZ] ;  /* 0x00000000fffff984 */ /* 0x000fe20000000800 */
[----:B------:R-:W-:Y:S01]  /*1aa30*/  @!PT LDS RZ, [RZ] ;  /* 0x00000000fffff984 */ /* 0x000fe20000000800 */
[----:B------:R0:W-:Y:S01]  /*1aa40*/  @P3 LDGSTS.E.BYPASS.LTC128B.128 [R0+0xf000], desc[UR48][R2.64], !P2 ;  /* 0x0f00000002003fae */ /* 0x0001e2000d101d70 */
[----:B------:R-:W-:Y:S02]  /*1aa50*/  IMAD.MOV.U32 R13, RZ, RZ, R7 ;  /* 0x000000ffff0d7224 */ /* 0x000fe400078e0007 */
[----:B------:R-:W-:Y:S02]  /*1aa60*/  IMAD.MOV.U32 R12, RZ, RZ, RZ ;  /* 0x000000ffff0c7224 */ /* 0x000fe400078e00ff */
[----:B------:R-:W-:-:S07]  /*1aa70*/  IMAD.MOV.U32 R5, RZ, RZ, R14 ;  /* 0x000000ffff057224 */ /* 0x000fce00078e000e */
[----:B0-----:R-:W-:Y:S05]  /*1aa80*/  WARPSYNC.COLLECTIVE R15, `(.L_x_1021) ;  /* 0x000000000f087348 */ /* 0x001fea0003c00000 */
[----:B------:R1:W2:Y:S02]  /*1aa90*/  SHFL.IDX P6, R14, R13, R12, R11 ;  /* 0x0000000c0d0e7389 */ /* 0x0002a400000c000b */
[----:B012---:R-:W-:Y:S01]  /*1aaa0*/  ENDCOLLECTIVE ;  /* 0x000000000000791b */ /* 0x007fe20003800000 */
.L_x_1021:
        /* <DEDUP_REMOVED lines=11> */
.L_x_1022:
[----:B------:R-:W-:Y:S05]  /*1ab60*/  BRA `(.L_x_1023) ;  /* 0xffffffc000287947 */ /* 0x000fea000383ffff */
.L_x_941:
[----:B------:R-:W-:Y:S02]  /*1ab70*/  IMAD.MOV.U32 R13, RZ, RZ, R4 ;  /* 0x000000ffff0d7224 */ /* 0x000fe400078e0004 */
[----:B------:R-:W-:Y:S02]  /*1ab80*/  IMAD.MOV.U32 R12, RZ, RZ, RZ ;  /* 0x000000ffff0c7224 */ /* 0x000fe400078e00ff */
[----:B------:R-:W-:Y:S02]  /*1ab90*/  IMAD.MOV.U32 R11, RZ, RZ, 0x1c1f ;  /* 0x00001c1fff0b7424 */ /* 0x000fe400078e00ff */
[----:B------:R-:W-:Y:S02]  /*1aba0*/  IMAD.MOV.U32 R15, RZ, RZ, -0x1 ;  /* 0xffffffffff0f7424 */ /* 0x000fe400078e00ff */
[----:B------:R-:W-:-:S07]  /*1abb0*/  VIADD R6, R19, UR43 ;  /* 0x0000002b13067c36 */ /* 0x000fce0008000000 */
[----:B-----5:R-:W-:Y:S05]  /*1abc0*/  WARPSYNC.COLLECTIVE R15, `(.L_x_1024) ;  /* 0x000000000f087348 */ /* 0x020fea0003c00000 */
[----:B------:R0:W1:Y:S02]  /*1abd0*/  SHFL.IDX P6, R14, R13, R12, R11 ;  /* 0x0000000c0d0e7389 */ /* 0x00006400000c000b */
[----:B01---5:R-:W-:Y:S01]  /*1abe0*/  ENDCOLLECTIVE ;  /* 0x000000000000791b */ /* 0x023fe20003800000 */
.L_x_1024:
[C---:B------:R-:W-:Y:S01]  /*1abf0*/  VIADD R8, R6.reuse, 0x20 ;  /* 0x0000002006087836 */ /* 0x040fe20000000000 */
[----:B------:R-:W-:Y:S01]  /*1ac00*/  ISETP.GE.AND P1, PT, R6, UR41, PT ;  /* 0x0000002906007c0c */ /* 0x000fe2000bf26270 */
[----:B------:R-:W-:Y:S02]  /*1ac10*/  IMAD.MOV.U32 R13, RZ, RZ, R0 ;  /* 0x000000ffff0d7224 */ /* 0x000fe400078e0000 */
[----:B------:R-:W-:-:S10]  /*1ac20*/  IMAD.MOV.U32 R2, RZ, RZ, R14 ;  /* 0x000000ffff027224 */ /* 0x000fd400078e000e */
[----:B------:R-:W-:Y:S05]  /*1ac30*/  WARPSYNC.COLLECTIVE R15, `(.L_x_1025) ;  /* 0x000000000f087348 */ /* 0x000fea0003c00000 */
[----:B------:R0:W1:Y:S02]  /*1ac40*/  SHFL.IDX P6, R14, R13, R12, R11 ;  /* 0x0000000c0d0e7389 */ /* 0x00006400000c000b */
[----:B01----:R-:W-:Y:S01]  /*1ac50*/  ENDCOLLECTIVE ;  /* 0x000000000000791b */ /* 0x003fe20003800000 */
.L_x_1025:
[----:B------:R-:W-:Y:S02]  /*1ac60*/  IMAD.MOV.U32 R13, RZ, RZ, R4 ;  /* 0x000000ffff0d7224 */ /* 0x000fe400078e0004 */
[----:B------:R-:W-:Y:S02]  /*1ac70*/  IMAD.MOV.U32 R12, RZ, RZ, 0x1 ;  /* 0x00000001ff0c7424 */ /* 0x000fe400078e00ff */
[----:B------:R-:W-:-:S07]  /*1ac80*/  IMAD.MOV.U32 R3, RZ, RZ, R14 ;  /* 0x000000ffff037224 */ /* 0x000fce00078e000e */
[----:B------:R-:W-:Y:S05]  /*1ac90*/  WARPSYNC.COLLECTIVE R15, `(.L_x_1026) ;  /* 0x000000000f087348 */ /* 0x000fea0003c00000 */
[----:B------:R0:W1:Y:S02]  /*1aca0*/  SHFL.IDX P6, R14, R13, R12, R11 ;  /* 0x0000000c0d0e7389 */ /* 0x00006400000c000b */
[----:B01----:R-:W-:Y:S01]  /*1acb0*/  ENDCOLLECTIVE ;  /* 0x000000000000791b */ /* 0x003fe20003800000 */
.L_x_1026:
        /* <DEDUP_REMOVED lines=10> */
[----:B------:R-:W-:Y:S01]  /*1ad60*/  ISETP.GE.AND P1, PT, R8, UR41, PT ;  /* 0x0000002908007c0c */ /* 0x000fe2000bf26270 */
[----:B0-----:R-:W-:-:S12]  /*1ad70*/  IMAD.MOV.U32 R2, RZ, RZ, R14 ;  /* 0x000000ffff027224 */ /* 0x001fd800078e000e */
[----:B------:R-:W-:Y:S05]  /*1ad80*/  WARPSYNC.COLLECTIVE R15, `(.L_x_1027) ;  /* 0x000000000f087348 */ /* 0x000fea0003c00000 */
[----:B------:R0:W1:Y:S02]  /*1ad90*/  SHFL.IDX P6, R14, R13, R12, R11 ;  /* 0x0000000c0d0e7389 */ /* 0x00006400000c000b */
[----:B01----:R-:W-:Y:S01]  /*1ada0*/  ENDCOLLECTIVE ;  /* 0x000000000000791b */ /* 0x003fe20003800000 */
.L_x_1027:
[----:B------:R-:W-:Y:S02]  /*1adb0*/  IMAD.MOV.U32 R13, RZ, RZ, R4 ;  /* 0x000000ffff0d7224 */ /* 0x000fe400078e0004 */
[----:B------:R-:W-:Y:S02]  /*1adc0*/  IMAD.MOV.U32 R12, RZ, RZ, 0x2 ;  /* 0x00000002ff0c7424 */ /* 0x000fe400078e00ff */
[----:B------:R-:W-:-:S07]  /*1add0*/  IMAD.MOV.U32 R3, RZ, RZ, R14 ;  /* 0x000000ffff037224 */ /* 0x000fce00078e000e */
[----:B------:R-:W-:Y:S05]  /*1ade0*/  WARPSYNC.COLLECTIVE R15, `(.L_x_1028) ;  /* 0x000000000f087348 */ /* 0x000fea0003c00000 */
[----:B------:R0:W1:Y:S02]  /*1adf0*/  SHFL.IDX P6, R14, R13, R12, R11 ;  /* 0x0000000c0d0e7389 */ /* 0x00006400000c000b */
[----:B01----:R-:W-:Y:S01]  /*1ae00*/  ENDCOLLECTIVE ;  /* 0x000000000000791b */ /* 0x003fe20003800000 */
.L_x_1028:
        /* <DEDUP_REMOVED lines=11> */
[----:B------:R-:W-:Y:S01]  /*1aec0*/  ISETP.GE.AND P1, PT, R2, UR41, PT ;  /* 0x0000002902007c0c */ /* 0x000fe2000bf26270 */
[----:B------:R-:W-:-:S12]  /*1aed0*/  IMAD.MOV.U32 R2, RZ, RZ, R14 ;  /* 0x000000ffff027224 */ /* 0x000fd800078e000e */
[----:B------:R-:W-:Y:S05]  /*1aee0*/  WARPSYNC.COLLECTIVE R15, `(.L_x_1029) ;  /* 0x000000000f087348 */ /* 0x000fea0003c00000 */
[----:B------:R0:W1:Y:S02]  /*1aef0*/  SHFL.IDX P6, R14, R13, R12, R11 ;  /* 0x0000000c0d0e7389 */ /* 0x00006400000c000b */
[----:B01----:R-:W-:Y:S01]  /*1af00*/  ENDCOLLECTIVE ;  /* 0x000000000000791b */ /* 0x003fe20003800000 */
.L_x_1029:
[----:B------:R-:W-:Y:S02]  /*1af10*/  IMAD.MOV.U32 R13, RZ, RZ, R4 ;  /* 0x000000ffff0d7224 */ /* 0x000fe400078e0004 */
[----:B------:R-:W-:Y:S02]  /*1af20*/  IMAD.MOV.U32 R12, RZ, RZ, 0x3 ;  /* 0x00000003ff0c7424 */ /* 0x000fe400078e00ff */
[----:B------:R-:W-:-:S07]  /*1af30*/  IMAD.MOV.U32 R3, RZ, RZ, R14 ;  /* 0x000000ffff037224 */ /* 0x000fce00078e000e */
[----:B------:R-:W-:Y:S05]  /*1af40*/  WARPSYNC.COLLECTIVE R15, `(.L_x_1030) ;  /* 0x000000000f087348 */ /* 0x000fea0003c00000 */
[----:B------:R0:W1:Y:S02]  /*1af50*/  SHFL.IDX P6, R14, R13, R12, R11 ;  /* 0x0000000c0d0e7389 */ /* 0x00006400000c000b */
[----:B01----:R-:W-:Y:S01]  /*1af60*/  ENDCOLLECTIVE ;  /* 0x000000000000791b */ /* 0x003fe20003800000 */
.L_x_1030:
[----:B------:R-:W-:-:S05]  /*1af70*/  @!P1 IADD3 R3, P0, R10, R3, RZ ;  /* 0x000000030a039210 */ /* 0x000fca0007f1e0ff */
[----:B------:R-:W-:-:S05]  /*1af80*/  @!P1 IMAD.X R2, RZ, RZ, R2, P0 ;  /* 0x000000ffff029224 */ /* 0x000fca00000e0602 */
[----:B------:R-:W-:Y:S01]  /*1af90*/  @!P1 LOP3.LUT R3, R3, R2, RZ, 0x3c, !PT ;  /* 0x0000000203039212 */ /* 0x000fe200078e3cff */
[----:B------:R-:W-:-:S03]  /*1afa0*/  IMAD.MOV.U32 R13, RZ, RZ, R0 ;  /* 0x000000ffff0d7224 */ /* 0x000fc600078e0000 */
[----:B------:R-:W-:-:S04]  /*1afb0*/  @!P1 LOP3.LUT R2, R3, R2, RZ, 0x3c, !PT ;  /* 0x0000000203029212 */ /* 0x000fc800078e3cff */
[----:B------:R-:W-:Y:S01]  /*1afc0*/  @!P1 LOP3.LUT R3, R3, R2, RZ, 0x3c, !PT ;  /* 0x0000000203039212 */ /* 0x000fe200078e3cff */
[----:B------:R-:W-:-:S07]  /*1afd0*/  IMAD.MOV.U32 R4, RZ, RZ, R14 ;  /* 0x000000ffff047224 */ /* 0x000fce00078e000e */
[----:B------:R-:W-:Y:S05]  /*1afe0*/  WARPSYNC.COLLECTIVE R15, `(.L_x_1031) ;  /* 0x000000000f087348 */ /* 0x000fea0003c00000 */
[----:B------:R0:W1:Y:S02]  /*1aff0*/  SHFL.IDX P6, R14, R13, R12, R11 ;  /* 0x0000000c0d0e7389 */ /* 0x00006400000c000b */
[----:B01----:R-:W-:Y:S01]  /*1b000*/  ENDCOLLECTIVE ;  /* 0x000000000000791b */ /* 0x003fe20003800000 */
.L_x_1031:
[----:B------:R-:W-:Y:S01]  /*1b010*/  @!PT LDS RZ, [RZ] ;  /* 0x00000000fffff984 */ /* 0x000fe20000000800 */
[----:B------:R-:W-:Y:S01]  /*1b020*/  @!PT LDS RZ, [RZ] ;  /* 0x00000000fffff984 */ /* 0x000fe20000000800 */
[----:B------:R-:W-:Y:S01]  /*1b030*/  @!PT LDS RZ, [RZ] ;  /* 0x00000000fffff984 */ /* 0x000fe20000000800 */
[----:B------:R0:W-:Y:S01]  /*1b040*/  @!P1 LDGSTS.E.BYPASS.LTC128B.128 [R9+0xc000], desc[UR48][R2.64], !P5 ;  /* 0x0c00000002099fae */ /* 0x0001e2000e901d70 */
[----:B------:R-:W-:Y:S02]  /*1b050*/  IMAD.MOV.U32 R13, RZ, RZ, R7 ;  /* 0x000000ffff0d7224 */ /* 0x000fe400078e0007 */
[----:B0-----:R-:W-:Y:S02]  /*1b060*/  VIADD R2, R6, 0x60 ;  /* 0x0000006006027836 */ /* 0x001fe40000000000 */
[----:B------:R-:W-:-:S03]  /*1b070*/  IMAD.MOV.U32 R12, RZ, RZ, RZ ;  /* 0x000000ffff0c7224 */ /* 0x000fc600078e00ff */
[----:B------:R-:W-:Y:S01]  /*1b080*/  ISETP.GE.AND P1, PT, R2, UR41, PT ;  /* 0x0000002902007c0c */ /* 0x000fe2000bf26270 */
[----:B------:R-:W-:-:S12]  /*1b090*/  IMAD.MOV.U32 R0, RZ, RZ, R14 ;  /* 0x000000ffff007224 */ /* 0x000fd800078e000e */
[----:B------:R-:W-:Y:S05]  /*1b0a0*/  WARPSYNC.COLLECTIVE R15, `(.L_x_1032) ;  /* 0x000000000f087348 */ /* 0x000fea0003c00000 */
[----:B------:R0:W1:Y:S02]  /*1b0b0*/  SHFL.IDX P6, R14, R13, R12, R11 ;  /* 0x0000000c0d0e7389 */ /* 0x00006400000c000b */
[----:B01----:R-:W-:Y:S01]  /*1b0c0*/  ENDCOLLECTIVE ;  /* 0x000000000000791b */ /* 0x003fe20003800000 */
.L_x_1032:
[----:B------:R-:W-:Y:S01]  /*1b0d0*/  @!P1 IADD3 R2, P0, R10, R0, RZ ;  /* 0x000000000a029210 */ /* 0x000fe20007f1e0ff */
[----:B------:R-:W-:-:S04]  /*1b0e0*/  VIADD R0, R6, 0x80 ;  /* 0x0000008006007836 */ /* 0x000fc80000000000 */
[----:B------:R-:W-:Y:S02]  /*1b0f0*/  @!P1 IMAD.X R3, RZ, RZ, R4, P0 ;  /* 0x000000ffff039224 */ /* 0x000fe400000e0604 */
[----:B------:R-:W-:-:S03]  /*1b100*/  IMAD.MOV.U32 R13, RZ, RZ, R5 ;  /* 0x000000ffff0d7224 */ /* 0x000fc600078e0005 */
[----:B------:R-:W-:Y:S01]  /*1b110*/  @!PT LDS RZ, [RZ] ;  /* 0x00000000fffff984 */ /* 0x000fe20000000800 */
[----:B------:R-:W-:Y:S01]  /*1b120*/  @!PT LDS RZ, [RZ] ;  /* 0x00000000fffff984 */ /* 0x000fe20000000800 */
[----:B------:R-:W-:Y:S01]  /*1b130*/  @!PT LDS RZ, [RZ] ;  /* 0x00000000fffff984 */ /* 0x000fe20000000800 */
[----:B------:R0:W-:Y:S01]  /*1b140*/  @!P1 LDGSTS.E.BYPASS.LTC128B.128 [R9+0xc800], desc[UR48][R2.64], !P5 ;  /* 0x0c80000002099fae */ /* 0x0001e2000e901d70 */
[----:B------:R-:W-:Y:S01]  /*1b150*/  ISETP.GE.AND P1, PT, R0, UR41, PT ;  /* 0x0000002900007c0c */ /* 0x000fe2000bf26270 */
[----:B------:R-:W-:-:S12]  /*1b160*/  IMAD.MOV.U32 R0, RZ, RZ, R14 ;  /* 0x000000ffff007224 */ /* 0x000fd800078e000e */
[----:B0-----:R-:W-:Y:S05]  /*1b170*/  WARPSYNC.COLLECTIVE R15, `(.L_x_1033) ;  /* 0x000000000f087348 */ /* 0x001fea0003c00000 */
[----:B------:R1:W2:Y:S02]  /*1b180*/  SHFL.IDX P6, R14, R13, R12, R11 ;  /* 0x0000000c0d0e7389 */ /* 0x0002a400000c000b */
[----:B012---:R-:W-:Y:S01]  /*1b190*/  ENDCOLLECTIVE ;  /* 0x000000000000791b */ /* 0x007fe20003800000 */
.L_x_1033:
[----:B------:R-:W-:Y:S02]  /*1b1a0*/  IMAD.MOV.U32 R13, RZ, RZ, R7 ;  /* 0x000000ffff0d7224 */ /* 0x000fe400078e0007 */
[----:B------:R-:W-:Y:S02]  /*1b1b0*/  IMAD.MOV.U32 R12, RZ, RZ, 0x1 ;  /* 0x00000001ff0c7424 */ /* 0x000fe400078e00ff */
[----:B------:R-:W-:-:S07]  /*1b1c0*/  IMAD.MOV.U32 R2, RZ, RZ, R14 ;  /* 0x000000ffff027224 */ /* 0x000fce00078e000e */
[----:B------:R-:W-:Y:S05]  /*1b1d0*/  WARPSYNC.COLLECTIVE R15, `(.L_x_1034) ;  /* 0x000000000f087348 */ /* 0x000fea0003c00000 */
[----:B------:R0:W1:Y:S02]  /*1b1e0*/  SHFL.IDX P6, R14, R13, R12, R11 ;  /* 0x0000000c0d0e7389 */ /* 0x00006400000c000b */
[----:B01----:R-:W-:Y:S01]  /*1b1f0*/  ENDCOLLECTIVE ;  /* 0x000000000000791b */ /* 0x003fe20003800000 */
.L_x_1034:
[----:B------:R-:W-:-:S05]  /*1b200*/  @!P1 IADD3 R2, P0, R10, R2, RZ ;  /* 0x000000020a029210 */ /* 0x000fca0007f1e0ff */
[----:B------:R-:W-:-:S05]  /*1b210*/  @!P1 IMAD.X R3, RZ, RZ, R0, P0 ;  /* 0x000000ffff039224 */ /* 0x000fca00000e0600 */
[----:B------:R-:W-:Y:S01]  /*1b220*/  @!PT LDS RZ, [RZ] ;  /* 0x00000000fffff984 */ /* 0x000fe20000000800 */
[----:B------:R-:W-:Y:S01]  /*1b230*/  @!PT LDS RZ, [RZ] ;  /* 0x00000000fffff984 */ /* 0x000fe20000000800 */
[----:B------:R-:W-:Y:S01]  /*1b240*/  @!PT LDS RZ, [RZ] ;  /* 0x00000000fffff984 */ /* 0x000fe20000000800 */
[----:B------:R0:W-:Y:S01]  /*1b250*/  @!P1 LDGSTS.E.BYPASS.LTC128B.128 [R9+0xd000], desc[UR48][R2.64], !P5 ;  /* 0x0d00000002099fae */ /* 0x0001e2000e901d70 */
[----:B------:R-:W-:Y:S02]  /*1b260*/  IMAD.MOV.U32 R13, RZ, RZ, R5 ;  /* 0x000000ffff0d7224 */ /* 0x000fe400078e0005 */
[----:B------:R-:W-:-:S07]  /*1b270*/  IMAD.MOV.U32 R7, RZ, RZ, R14 ;  /* 0x000000ffff077224 */ /* 0x000fce00078e000e */
[----:B0-----:R-:W-:Y:S05]  /*1b280*/  WARPSYNC.COLLECTIVE R15, `(.L_x_1035) ;  /* 0x000000000f087348 */ /* 0x001fea0003c00000 */
[----:B------:R1:W2:Y:S02]  /*1b290*/  SHFL.IDX P6, R14, R13, R12, R11 ;  /* 0x0000000c0d0e7389 */ /* 0x0002a400000c000b */
[----:B012---:R-:W-:Y:S01]  /*1b2a0*/  ENDCOLLECTIVE ;  /* 0x000000000000791b */ /* 0x007fe20003800000 */
.L_x_1035:
[----:B------:R-:W-:Y:S05]  /*1b2b0*/  BRA `(.L_x_1036) ;  /* 0xffffffc4000c7947 */ /* 0x000fea000383ffff */
.L_x_944:
[----:B0-----:R0:W1:Y:S02]  /*1b2c0*/  SYNCS.PHASECHK.TRANS64.TRYWAIT P0, [R17+URZ+0x13220], R0 ;  /* 0x01322000110075a7 */ /* 0x001064000800017f */
[----:B-1----:R-:W-:Y:S05]  /*1b2d0*/  @!P0 NANOSLEEP.SYNCS 0x989680 ;  /* 0x009896800000895d */ /* 0x002fea0003900000 */
[----:B------:R-:W1:Y:S02]  /*1b2e0*/  @!P0 SYNCS.PHASECHK.TRANS64 P0, [R17+URZ+0x13220], R0 ;  /* 0x01322000110085a7 */ /* 0x000e64000800007f */
[----:B-1----:R-:W-:Y:S05]  /*1b2f0*/  @!P0 BRA `(.L_x_944) ;  /* 0xfffffffc00f08947 */ /* 0x002fea000383ffff */
[----:B------:R-:W-:Y:S05]  /*1b300*/  BRA `(.L_x_1037) ;  /* 0xffffffc400687947 */ /* 0x000fea000383ffff */
.L_x_948:
[----:B0-----:R0:W1:Y:S02]  /*1b310*/  SYNCS.PHASECHK.TRANS64.TRYWAIT P0, [R0+URZ+0x13280], R27 ;  /* 0x0132801b000075a7 */ /* 0x001064000800017f */
[----:B-1----:R-:W-:Y:S05]  /*1b320*/  @!P0 NANOSLEEP.SYNCS 0x989680 ;  /* 0x009896800000895d */ /* 0x002fea0003900000 */
[----:B------:R-:W1:Y:S02]  /*1b330*/  @!P0 SYNCS.PHASECHK.TRANS64 P0, [R0+URZ+0x13280], R27 ;  /* 0x0132801b000085a7 */ /* 0x000e64000800007f */
[----:B-1----:R-:W-:Y:S05]  /*1b340*/  @!P0 BRA `(.L_x_948) ;  /* 0xfffffffc00f08947 */ /* 0x002fea000383ffff */
[----:B------:R-:W-:Y:S05]  /*1b350*/  BRA `(.L_x_1038) ;  /* 0xffffffc800a07947 */ /* 0x000fea000383ffff */
.L_x_949:
[----:B------:R-:W-:Y:S01]  /*1b360*/  BSSY B0, `(.L_x_1039) ;  /* 0x0000008000007945 */ /* 0x000fe20003800000 */
[----:B------:R-:W-:Y:S02]  /*1b370*/  IMAD.MOV.U32 R13, RZ, RZ, R10 ;  /* 0x000000ffff0d7224 */ /* 0x000fe400078e000a */
[----:B------:R-:W-:Y:S02]  /*1b380*/  IMAD.MOV.U32 R12, RZ, RZ, RZ ;  /* 0x000000ffff0c7224 */ /* 0x000fe400078e00ff */
[----:B------:R-:W-:Y:S02]  /*1b390*/  IMAD.MOV.U32 R11, RZ, RZ, 0x1c1f ;  /* 0x00001c1fff0b7424 */ /* 0x000fe400078e00ff */
[----:B------:R-:W-:-:S07]  /*1b3a0*/  IMAD.MOV.U32 R15, RZ, RZ, -0x1 ;  /* 0xffffffffff0f7424 */ /* 0x000fce00078e00ff */
[----:B0-----:R-:W-:Y:S05]  /*1b3b0*/  WARPSYNC.COLLECTIVE R15, `(.L_x_1040) ;  /* 0x000000000f087348 */ /* 0x001fea0003c00000 */
[----:B------:R1:W2:Y:S02]  /*1b3c0*/  SHFL.IDX P6, R14, R13, R12, R11 ;  /* 0x0000000c0d0e7389 */ /* 0x0002a400000c000b */
[----:B012---:R-:W-:Y:S01]  /*1b3d0*/  ENDCOLLECTIVE ;  /* 0x000000000000791b */ /* 0x007fe20003800000 */
.L_x_1040:
[----:B------:R-:W-:Y:S05]  /*1b3e0*/  BSYNC B0 ;  /* 0x0000000000007941 */ /* 0x000fea0003800000 */
.L_x_1039:
[----:B------:R-:W0:Y:S01]  /*1b3f0*/  S2R R2, SR_TID.X ;  /* 0x0000000000027919 */ /* 0x000e220000002100 */
[----:B------:R-:W-:Y:S02]  /*1b400*/  IMAD.MOV.U32 R13, RZ, RZ, R5 ;  /* 0x000000ffff0d7224 */ /* 0x000fe400078e0005 */
[----:B------:R-:W-:Y:S02]  /*1b410*/  IMAD.MOV.U32 R12, RZ, RZ, RZ ;  /* 0x000000ffff0c7224 */ /* 0x000fe400078e00ff */
[----:B------:R-:W-:Y:S02]  /*1b420*/  IMAD.MOV.U32 R11, RZ, RZ, 0x1c1f ;  /* 0x00001c1fff0b7424 */ /* 0x000fe400078e00ff */
[----:B------:R-:W-:Y:S02]  /*1b430*/  IMAD.MOV.U32 R15, RZ, RZ, -0x1 ;  /* 0xffffffffff0f7424 */ /* 0x000fe400078e00ff */
[----:B------:R-:W-:Y:S02]  /*1b440*/  IMAD.MOV.U32 R3, RZ, RZ, R14 ;  /* 0x000000ffff037224 */ /* 0x000fe400078e000e */
[----:B------:R-:W-:-:S07]  /*1b450*/  IMAD.IADD R6, R17, 0x1, R6 ;  /* 0x0000000111067824 */ /* 0x000fce00078e0206 */
[----:B0-----:R-:W-:Y:S05]  /*1b460*/  WARPSYNC.COLLECTIVE R15, `(.L_x_1041) ;  /* 0x000000000f087348 */ /* 0x001fea0003c00000 */
[----:B------:R1:W2:Y:S02]  /*1b470*/  SHFL.IDX P6, R14, R13, R12, R11 ;  /* 0x0000000c0d0e7389 */ /* 0x0002a400000c000b */
[----:B012---:R-:W-:Y:S01]  /*1b480*/  ENDCOLLECTIVE ;  /* 0x000000000000791b */ /* 0x007fe20003800000 */
.L_x_1041:
        /* <DEDUP_REMOVED lines=11> */
.L_x_1042:
        /* <DEDUP_REMOVED lines=10> */
.L_x_1043:
        /* <DEDUP_REMOVED lines=11> */
.L_x_1044:
        /* <DEDUP_REMOVED lines=10> */
.L_x_1045:
        /* <DEDUP_REMOVED lines=11> */
.L_x_1046:
        /* <DEDUP_REMOVED lines=10> */
.L_x_1047:
[----:B------:R-:W-:Y:S02]  /*1b880*/  IMAD.MOV.U32 R13, RZ, RZ, R19 ;  /* 0x000000ffff0d7224 */ /* 0x000fe400078e0013 */
[----:B------:R-:W-:Y:S02]  /*1b890*/  IMAD.MOV.U32 R12, RZ, RZ, RZ ;  /* 0x000000ffff0c7224 */ /* 0x000fe400078e00ff */
[----:B------:R-:W-:Y:S02]  /*1b8a0*/  IMAD.SHL.U32 R3, R3, 0x10, RZ ;  /* 0x0000001003037824 */ /* 0x000fe400078e00ff */
[----:B------:R-:W-:-:S07]  /*1b8b0*/  IMAD.MOV.U32 R2, RZ, RZ, R14 ;  /* 0x000000ffff027224 */ /* 0x000fce00078e000e */
[----:B------:R-:W-:Y:S05]  /*1b8c0*/  WARPSYNC.COLLECTIVE R15, `(.L_x_1048) ;  /* 0x000000000f087348 */ /* 0x000fea0003c00000 */
[----:B------:R0:W1:Y:S02]  /*1b8d0*/  SHFL.IDX P6, R14, R13, R12, R11 ;  /* 0x0000000c0d0e7389 */ /* 0x00006400000c000b */
[----:B01----:R-:W-:Y:S01]  /*1b8e0*/  ENDCOLLECTIVE ;  /* 0x000000000000791b */ /* 0x003fe20003800000 */
.L_x_1048:
        /* <DEDUP_REMOVED lines=12> */
.L_x_1049:
[----:B------:R-:W-:Y:S01]  /*1b9b0*/  IMAD.MOV.U32 R2, RZ, RZ, R14 ;  /* 0x000000ffff027224 */ /* 0x000fe200078e000e */
[----:B------:R-:W-:Y:S06]  /*1b9c0*/  BRA `(.L_x_1050) ;  /* 0xffffffc800007947 */ /* 0x000fec000383ffff */
.L_x_954:
[----:B---3--:R3:W4:Y:S02]  /*1b9d0*/  SYNCS.PHASECHK.TRANS64.TRYWAIT P0, [R0+URZ+0x13240], R27 ;  /* 0x0132401b000075a7 */ /* 0x008724000800017f */
[----:B----4-:R-:W-:Y:S05]  /*1b9e0*/  @!P0 NANOSLEEP.SYNCS 0x989680 ;  /* 0x009896800000895d */ /* 0x010fea0003900000 */
[----:B------:R-:W4:Y:S02]  /*1b9f0*/  @!P0 SYNCS.PHASECHK.TRANS64 P0, [R0+URZ+0x13240], R27 ;  /* 0x0132401b000085a7 */ /* 0x000f24000800007f */
[----:B----4-:R-:W-:Y:S05]  /*1ba00*/  @!P0 BRA `(.L_x_954) ;  /* 0xfffffffc00f08947 */ /* 0x010fea000383ffff */
[----:B------:R-:W-:Y:S05]  /*1ba10*/  BRA `(.L_x_1051) ;  /* 0xffffffc8005c7947 */ /* 0x000fea000383ffff */
.L_x_955:
[----:B------:R-:W-:Y:S01]  /*1ba20*/  BSSY B0, `(.L_x_1052) ;  /* 0x0000008000007945 */ /* 0x000fe20003800000 */
[----:B------:R-:W-:Y:S02]  /*1ba30*/  IMAD.MOV.U32 R13, RZ, RZ, R5 ;  /* 0x000000ffff0d7224 */ /* 0x000fe400078e0005 */
[----:B------:R-:W-:Y:S02]  /*1ba40*/  IMAD.MOV.U32 R12, RZ, RZ, RZ ;  /* 0x000000ffff0c7224 */ /* 0x000fe400078e00ff */
[----:B------:R-:W-:Y:S02]  /*1ba50*/  IMAD.MOV.U32 R11, RZ, RZ, 0x1c1f ;  /* 0x00001c1fff0b7424 */ /* 0x000fe400078e00ff */
[----:B------:R-:W-:-:S07]  /*1ba60*/  IMAD.MOV.U32 R15, RZ, RZ, -0x1 ;  /* 0xffffffffff0f7424 */ /* 0x000fce00078e00ff */
[----:B0123--:R-:W-:Y:S05]  /*1ba70*/  WARPSYNC.COLLECTIVE R15, `(.L_x_1053) ;  /* 0x000000000f087348 */ /* 0x00ffea0003c00000 */
[----:B------:R4:W0:Y:S02]  /*1ba80*/  SHFL.IDX P6, R14, R13, R12, R11 ;  /* 0x0000000c0d0e7389 */ /* 0x00082400000c000b */
[----:B01234-:R-:W-:Y:S01]  /*1ba90*/  ENDCOLLECTIVE ;  /* 0x000000000000791b */ /* 0x01ffe20003800000 */
.L_x_1053:
[----:B------:R-:W-:Y:S05]  /*1baa0*/  BSYNC B0 ;  /* 0x0000000000007941 */ /* 0x000fea0003800000 */
.L_x_1052:
[----:B------:R-:W-:Y:S02]  /*1bab0*/  IMAD.MOV.U32 R13, RZ, RZ, R4 ;  /* 0x000000ffff0d7224 */ /* 0x000fe400078e0004 */
[----:B------:R-:W-:Y:S02]  /*1bac0*/  IMAD.MOV.U32 R12, RZ, RZ, RZ ;  /* 0x000000ffff0c7224 */ /* 0x000fe400078e00ff */
[----:B------:R-:W-:Y:S02]  /*1bad0*/  IMAD.MOV.U32 R11, RZ, RZ, 0x1c1f ;  /* 0x00001c1fff0b7424 */ /* 0x000fe400078e00ff */
[----:B------:R-:W-:Y:S02]  /*1bae0*/  IMAD.MOV.U32 R15, RZ, RZ, -0x1 ;  /* 0xffffffffff0f7424 */ /* 0x000fe400078e00ff */
[----:B------:R-:W-:-:S07]  /*1baf0*/  IMAD.MOV.U32 R3, RZ, RZ, R14 ;  /* 0x000000ffff037224 */ /* 0x000fce00078e000e */
[----:B------:R-:W-:Y:S05]  /*1bb00*/  WARPSYNC.COLLECTIVE R15, `(.L_x_1054) ;  /* 0x000000000f087348 */ /* 0x000fea0003c00000 */
[----:B------:R0:W1:Y:S02]  /*1bb10*/  SHFL.IDX P6, R14, R13, R12, R11 ;  /* 0x0000000c0d0e7389 */ /* 0x00006400000c000b */
[----:B01----:R-:W-:Y:S01]  /*1bb20*/  ENDCOLLECTIVE ;  /* 0x000000000000791b */ /* 0x003fe20003800000 */
.L_x_1054:
[----:B------:R-:W-:Y:S02]  /*1bb30*/  IMAD.MOV.U32 R13, RZ, RZ, R5 ;  /* 0x000000ffff0d7224 */ /* 0x000fe400078e0005 */
[----:B------:R-:W-:Y:S02]  /*1bb40*/  IMAD.MOV.U32 R12, RZ, RZ, 0x1 ;  /* 0x00000001ff0c7424 */ /* 0x000fe400078e00ff */
[----:B------:R-:W-:-:S07]  /*1bb50*/  IMAD.MOV.U32 R2, RZ, RZ, R14 ;  /* 0x000000ffff027224 */ /* 0x000fce00078e000e */
[----:B------:R-:W-:Y:S05]  /*1bb60*/  WARPSYNC.COLLECTIVE R15, `(.L_x_1055) ;  /* 0x000000000f087348 */ /* 0x000fea0003c00000 */
[----:B------:R0:W1:Y:S02]  /*1bb70*/  SHFL.IDX P6, R14, R13, R12, R11 ;  /* 0x0000000c0d0e7389 */ /* 0x00006400000c000b */
[----:B01----:R-:W-:Y:S01]  /*1bb80*/  ENDCOLLECTIVE ;  /* 0x000000000000791b */ /* 0x003fe20003800000 */
.L_x_1055:
        /* <DEDUP_REMOVED lines=11> */
.L_x_1056:
[----:B------:R-:W-:Y:S02]  /*1bc40*/  IMAD.MOV.U32 R13, RZ, RZ, R5 ;  /* 0x000000ffff0d7224 */ /* 0x000fe400078e0005 */
[----:B------:R-:W-:Y:S02]  /*1bc50*/  IMAD.MOV.U32 R12, RZ, RZ, 0x2 ;  /* 0x00000002ff0c7424 */ /* 0x000fe400078e00ff */
[----:B------:R-:W-:-:S07]  /*1bc60*/  IMAD.MOV.U32 R2, RZ, RZ, R14 ;  /* 0x000000ffff027224 */ /* 0x000fce00078e000e */
[----:B------:R-:W-:Y:S05]  /*1bc70*/  WARPSYNC.COLLECTIVE R15, `(.L_x_1057) ;  /* 0x000000000f087348 */ /* 0x000fea0003c00000 */
[----:B------:R0:W1:Y:S02]  /*1bc80*/  SHFL.IDX P6, R14, R13, R12, R11 ;  /* 0x0000000c0d0e7389 */ /* 0x00006400000c000b */
[----:B01----:R-:W-:Y:S01]  /*1bc90*/  ENDCOLLECTIVE ;  /* 0x000000000000791b */ /* 0x003fe20003800000 */
.L_x_1057:
        /* <DEDUP_REMOVED lines=11> */
.L_x_1058:
[----:B------:R-:W-:Y:S02]  /*1bd50*/  IMAD.MOV.U32 R13, RZ, RZ, R5 ;  /* 0x000000ffff0d7224 */ /* 0x000fe400078e0005 */
[----:B------:R-:W-:Y:S02]  /*1bd60*/  IMAD.MOV.U32 R12, RZ, RZ, 0x3 ;  /* 0x00000003ff0c7424 */ /* 0x000fe400078e00ff */
[----:B------:R-:W-:-:S07]  /*1bd70*/  IMAD.MOV.U32 R2, RZ, RZ, R14 ;  /* 0x000000ffff027224 */ /* 0x000fce00078e000e */
[----:B------:R-:W-:Y:S05]  /*1bd80*/  WARPSYNC.COLLECTIVE R15, `(.L_x_1059) ;  /* 0x000000000f087348 */ /* 0x000fea0003c00000 */
[----:B------:R0:W1:Y:S02]  /*1bd90*/  SHFL.IDX P6, R14, R13, R12, R11 ;  /* 0x0000000c0d0e7389 */ /* 0x00006400000c000b */
[----:B01----:R-:W-:Y:S01]  /*1bda0*/  ENDCOLLECTIVE ;  /* 0x000000000000791b */ /* 0x003fe20003800000 */
.L_x_1059:
        /* <DEDUP_REMOVED lines=11> */
.L_x_1060:
[----:B------:R-:W-:Y:S02]  /*1be60*/  IMAD.MOV.U32 R13, RZ, RZ, R7 ;  /* 0x000000ffff0d7224 */ /* 0x000fe400078e0007 */
[----:B------:R-:W-:Y:S02]  /*1be70*/  IMAD.MOV.U32 R12, RZ, RZ, RZ ;  /* 0x000000ffff0c7224 */ /* 0x000fe400078e00ff */
[----:B------:R-:W-:-:S07]  /*1be80*/  IMAD.MOV.U32 R2, RZ, RZ, R14 ;  /* 0x000000ffff027224 */ /* 0x000fce00078e000e */
[----:B------:R-:W-:Y:S05]  /*1be90*/  WARPSYNC.COLLECTIVE R15, `(.L_x_1061) ;  /* 0x000000000f087348 */ /* 0x000fea0003c00000 */
[----:B------:R0:W1:Y:S02]  /*1bea0*/  SHFL.IDX P6, R14, R13, R12, R11 ;  /* 0x0000000c0d0e7389 */ /* 0x00006400000c000b */
[----:B01----:R-:W-:Y:S01]  /*1beb0*/  ENDCOLLECTIVE ;  /* 0x000000000000791b */ /* 0x003fe20003800000 */
.L_x_1061:
        /* <DEDUP_REMOVED lines=11> */
.L_x_1062:
[----:B------:R-:W-:Y:S01]  /*1bf70*/  IMAD.MOV.U32 R2, RZ, RZ, R14 ;  /* 0x000000ffff027224 */ /* 0x000fe200078e000e */
[----:B------:R-:W-:Y:S06]  /*1bf80*/  BRA `(.L_x_1063) ;  /* 0xffffffc400ec7947 */ /* 0x000fec000383ffff */
.L_x_960:
[----:B0-----:R0:W2:Y:S02]  /*1bf90*/  SYNCS.PHASECHK.TRANS64.TRYWAIT P2, [R2+URZ+0x13270], R3 ;  /* 0x01327003020075a7 */ /* 0x0010a4000804017f */
[----:B--2---:R-:W-:Y:S05]  /*1bfa0*/  @!P2 NANOSLEEP.SYNCS 0x989680 ;  /* 0x009896800000a95d */ /* 0x004fea0003900000 */
[----:B------:R-:W2:Y:S02]  /*1bfb0*/  @!P2 SYNCS.PHASECHK.TRANS64 P2, [R2+URZ+0x13270], R3 ;  /* 0x013270030200a5a7 */ /* 0x000ea4000804007f */
[----:B--2---:R-:W-:Y:S05]  /*1bfc0*/  @!P2 BRA `(.L_x_960) ;  /* 0xfffffffc00f0a947 */ /* 0x004fea000383ffff */
[----:B------:R-:W-:Y:S05]  /*1bfd0*/  BRA `(.L_x_1064) ;  /* 0xffffffc800507947 */ /* 0x000fea000383ffff */
.L_x_962:
[----:B0-----:R0:W2:Y:S02]  /*1bfe0*/  SYNCS.PHASECHK.TRANS64.TRYWAIT P2, [R2+URZ+0x13260], R5 ;  /* 0x01326005020075a7 */ /* 0x0010a4000804017f */
[----:B--2---:R-:W-:Y:S05]  /*1bff0*/  @!P2 NANOSLEEP.SYNCS 0x989680 ;  /* 0x009896800000a95d */ /* 0x004fea0003900000 */
[----:B------:R-:W2:Y:S02]  /*1c000*/  @!P2 SYNCS.PHASECHK.TRANS64 P2, [R2+URZ+0x13260], R5 ;  /* 0x013260050200a5a7 */ /* 0x000ea4000804007f */
[----:B--2---:R-:W-:Y:S05]  /*1c010*/  @!P2 BRA `(.L_x_962) ;  /* 0xfffffffc00f0a947 */ /* 0x004fea000383ffff */
[----:B------:R-:W-:Y:S05]  /*1c020*/  BRA `(.L_x_1065) ;  /* 0xffffffc800607947 */ /* 0x000fea000383ffff */
.L_x_970:
[----:B0-----:R0:W3:Y:S02]  /*1c030*/  SYNCS.PHASECHK.TRANS64.TRYWAIT P2, [R3+URZ+0x13270], R0 ;  /* 0x01327000030075a7 */ /* 0x0010e4000804017f */
[----:B---3--:R-:W-:Y:S05]  /*1c040*/  @!P2 NANOSLEEP.SYNCS 0x989680 ;  /* 0x009896800000a95d */ /* 0x008fea0003900000 */
[----:B------:R-:W3:Y:S02]  /*1c050*/  @!P2 SYNCS.PHASECHK.TRANS64 P2, [R3+URZ+0x13270], R0 ;  /* 0x013270000300a5a7 */ /* 0x000ee4000804007f */
[----:B---3--:R-:W-:Y:S05]  /*1c060*/  @!P2 BRA `(.L_x_970) ;  /* 0xfffffffc00f0a947 */ /* 0x008fea000383ffff */
[----:B------:R-:W-:Y:S05]  /*1c070*/  BRA `(.L_x_1066) ;  /* 0xffffffcc00ac7947 */ /* 0x000fea000383ffff */
.L_x_972:
[----:B0-----:R0:W2:Y:S02]  /*1c080*/  SYNCS.PHASECHK.TRANS64.TRYWAIT P2, [R3+URZ+0x13260], R0 ;  /* 0x01326000030075a7 */ /* 0x0010a4000804017f */
[----:B--2---:R-:W-:Y:S05]  /*1c090*/  @!P2 NANOSLEEP.SYNCS 0x989680 ;  /* 0x009896800000a95d */ /* 0x004fea0003900000 */
[----:B------:R-:W2:Y:S02]  /*1c0a0*/  @!P2 SYNCS.PHASECHK.TRANS64 P2, [R3+URZ+0x13260], R0 ;  /* 0x013260000300a5a7 */ /* 0x000ea4000804007f */
[----:B--2---:R-:W-:Y:S05]  /*1c0b0*/  @!P2 BRA `(.L_x_972) ;  /* 0xfffffffc00f0a947 */ /* 0x004fea000383ffff */
[----:B------:R-:W-:Y:S05]  /*1c0c0*/  BRA `(.L_x_1067) ;  /* 0xffffffcc00bc7947 */ /* 0x000fea000383ffff */
.L_x_979:
[----:B0-----:R0:W2:Y:S02]  /*1c0d0*/  SYNCS.PHASECHK.TRANS64.TRYWAIT P0, [R5+URZ+0x13220], R0 ;  /* 0x01322000050075a7 */ /* 0x0010a4000800017f */
[----:B--2---:R-:W-:Y:S05]  /*1c0e0*/  @!P0 NANOSLEEP.SYNCS 0x989680 ;  /* 0x009896800000895d */ /* 0x004fea0003900000 */
[----:B------:R-:W2:Y:S02]  /*1c0f0*/  @!P0 SYNCS.PHASECHK.TRANS64 P0, [R5+URZ+0x13220], R0 ;  /* 0x01322000050085a7 */ /* 0x000ea4000800007f */
[----:B--2---:R-:W-:Y:S05]  /*1c100*/  @!P0 BRA `(.L_x_979) ;  /* 0xfffffffc00f08947 */ /* 0x004fea000383ffff */
[----:B------:R-:W-:Y:S05]  /*1c110*/  BRA `(.L_x_1068) ;  /* 0xffffffd400487947 */ /* 0x000fea000383ffff */
.L_x_980:
[----:B------:R-:W2:Y:S01]  /*1c120*/  S2R R2, SR_TID.X ;  /* 0x0000000000027919 */ /* 0x000ea20000002100 */
[----:B------:R-:W-:Y:S01]  /*1c130*/  BSSY B0, `(.L_x_1069) ;  /* 0x000000a000007945 */ /* 0x000fe20003800000 */
        /* <DEDUP_REMOVED lines=9> */
.L_x_1070:
[----:B------:R-:W-:Y:S05]  /*1c1d0*/  BSYNC B0 ;  /* 0x0000000000007941 */ /* 0x000fea0003800000 */
.L_x_1069:
[----:B------:R-:W-:Y:S05]  /*1c1e0*/  BRA `(.L_x_1071) ;  /* 0xffffffd400307947 */ /* 0x000fea000383ffff */
.L_x_983:
[----:B------:R-:W-:Y:S01]  /*1c1f0*/  BSSY B1, `(.L_x_1072) ;  /* 0x0000006000017945 */ /* 0x000fe20003800000 */
[----:B------:R-:W-:-:S07]  /*1c200*/  IMAD.MOV.U32 R15, RZ, RZ, -0x1 ;  /* 0xffffffffff0f7424 */ /* 0x000fce00078e00ff */
[----:B01----:R-:W-:Y:S05]  /*1c210*/  WARPSYNC.COLLECTIVE R15, `(.L_x_1073) ;  /* 0x000000000f0c7348 */ /* 0x003fea0003c00000 */
[----:B------:R-:W-:Y:S02]  /*1c220*/  ELECT P6, UR62, PT ;  /* 0x00000000003e782f */ /* 0x000fe400038c0000 */
[----:B------:R-:W-:Y:S01]  /*1c230*/  MOV R14, UR62 ;  /* 0x0000003e000e7c02 */ /* 0x000fe20008000f00 */
[----:B01----:R-:W-:Y:S10]  /*1c240*/  ENDCOLLECTIVE ;  /* 0x000000000000791b */ /* 0x003ff40003800000 */
.L_x_1073:
[----:B------:R-:W-:Y:S05]  /*1c250*/  BSYNC B1 ;  /* 0x0000000000017941 */ /* 0x000fea0003800000 */
.L_x_1072:
[----:B------:R-:W-:Y:S05]  /*1c260*/  BRA `(.L_x_1074) ;  /* 0xffffffd400287947 */ /* 0x000fea000383ffff */
.L_x_985:
[----:B0-----:R0:W2:Y:S02]  /*1c270*/  SYNCS.PHASECHK.TRANS64.TRYWAIT P1, [R3+URZ+0x13240], R2 ;  /* 0x01324002030075a7 */ /* 0x0010a4000802017f */
[----:B--2---:R-:W-:Y:S05]  /*1c280*/  @!P1 NANOSLEEP.SYNCS 0x989680 ;  /* 0x009896800000995d */ /* 0x004fea0003900000 */
[----:B------:R-:W2:Y:S02]  /*1c290*/  @!P1 SYNCS.PHASECHK.TRANS64 P1, [R3+URZ+0x13240], R2 ;  /* 0x01324002030095a7 */ /* 0x000ea4000802007f */
[----:B--2---:R-:W-:Y:S05]  /*1c2a0*/  @!P1 BRA `(.L_x_985) ;  /* 0xfffffffc00f09947 */ /* 0x004fea000383ffff */
[----:B------:R-:W-:Y:S05]  /*1c2b0*/  BRA `(.L_x_1075) ;  /* 0xffffffd4004c7947 */ /* 0x000fea000383ffff */
.L_x_987:
[----:B--2---:R2:W3:Y:S02]  /*1c2c0*/  SYNCS.PHASECHK.TRANS64.TRYWAIT P1, [R5+URZ+0x13240], R0 ;  /* 0x01324000050075a7 */ /* 0x0044e4000802017f */
[----:B---3--:R-:W-:Y:S05]  /*1c2d0*/  @!P1 NANOSLEEP.SYNCS 0x989680 ;  /* 0x009896800000995d */ /* 0x008fea0003900000 */
[----:B------:R-:W3:Y:S02]  /*1c2e0*/  @!P1 SYNCS.PHASECHK.TRANS64 P1, [R5+URZ+0x13240], R0 ;  /* 0x01324000050095a7 */ /* 0x000ee4000802007f */
[----:B---3--:R-:W-:Y:S05]  /*1c2f0*/  @!P1 BRA `(.L_x_987) ;  /* 0xfffffffc00f09947 */ /* 0x008fea000383ffff */
[----:B------:R-:W-:Y:S05]  /*1c300*/  BRA `(.L_x_1076) ;  /* 0xffffffd4005c7947 */ /* 0x000fea000383ffff */
.L_x_989:
[----:B---3--:R3:W4:Y:S02]  /*1c310*/  SYNCS.PHASECHK.TRANS64.TRYWAIT P1, [R3+URZ+0x13260], R2 ;  /* 0x01326002030075a7 */ /* 0x008724000802017f */
[----:B----4-:R-:W-:Y:S05]  /*1c320*/  @!P1 NANOSLEEP.SYNCS 0x989680 ;  /* 0x009896800000995d */ /* 0x010fea0003900000 */
[----:B------:R-:W4:Y:S02]  /*1c330*/  @!P1 SYNCS.PHASECHK.TRANS64 P1, [R3+URZ+0x13260], R2 ;  /* 0x01326002030095a7 */ /* 0x000f24000802007f */
[----:B----4-:R-:W-:Y:S05]  /*1c340*/  @!P1 BRA `(.L_x_989) ;  /* 0xfffffffc00f09947 */ /* 0x010fea000383ffff */
[----:B------:R-:W-:Y:S05]  /*1c350*/  BRA `(.L_x_1077) ;  /* 0xffffffd400587947 */ /* 0x000fea000383ffff */
.L_x_991:
[----:B----4-:R4:W0:Y:S02]  /*1c360*/  SYNCS.PHASECHK.TRANS64.TRYWAIT P1, [R5+URZ+0x13260], R0 ;  /* 0x01326000050075a7 */ /* 0x010824000802017f */
[----:B0-----:R-:W-:Y:S05]  /*1c370*/  @!P1 NANOSLEEP.SYNCS 0x989680 ;  /* 0x009896800000995d */ /* 0x001fea0003900000 */
[----:B------:R-:W0:Y:S02]  /*1c380*/  @!P1 SYNCS.PHASECHK.TRANS64 P1, [R5+URZ+0x13260], R0 ;  /* 0x01326000050095a7 */ /* 0x000e24000802007f */
[----:B0-----:R-:W-:Y:S05]  /*1c390*/  @!P1 BRA `(.L_x_991) ;  /* 0xfffffffc00f09947 */ /* 0x001fea000383ffff */
[----:B------:R-:W-:Y:S05]  /*1c3a0*/  BRA `(.L_x_1078) ;  /* 0xffffffd400547947 */ /* 0x000fea000383ffff */
.L_x_993:
[----:B------:R0:W0:Y:S02]  /*1c3b0*/  SYNCS.PHASECHK.TRANS64.TRYWAIT P1, [R3+URZ+0x13280], R2 ;  /* 0x01328002030075a7 */ /* 0x000024000802017f */
[----:B0-----:R-:W-:Y:S05]  /*1c3c0*/  @!P1 NANOSLEEP.SYNCS 0x989680 ;  /* 0x009896800000995d */ /* 0x001fea0003900000 */
[----:B------:R-:W0:Y:S02]  /*1c3d0*/  @!P1 SYNCS.PHASECHK.TRANS64 P1, [R3+URZ+0x13280], R2 ;  /* 0x01328002030095a7 */ /* 0x000e24000802007f */
[----:B0-----:R-:W-:Y:S05]  /*1c3e0*/  @!P1 BRA `(.L_x_993) ;  /* 0xfffffffc00f09947 */ /* 0x001fea000383ffff */
[----:B------:R-:W-:Y:S05]  /*1c3f0*/  BRA `(.L_x_1079) ;  /* 0xffffffd400507947 */ /* 0x000fea000383ffff */
.L_x_1080:
        /* <DEDUP_REMOVED lines=16> */
.L_x_2750:


//--------------------- .text._ZN7cutlass13device_kernelIN5flash11enable_sm90INS1_16FlashAttnFwdSm90INS1_25CollectiveMainloopFwdSm90ILi2EN4cute5tupleIJNS5_1CILi1EEES8_S8_EEENS6_IJNS7_ILi192EEENS7_ILi160EEENS7_ILi64EEEEEELi64ENS_12float_e4m3_tEfNS_4arch4Sm90ELb0ELb1ELb1ELb1ELb1ELb0ELb0ELb1ELb1ELb1ELb0ELb0EEENS1_21CollectiveEpilogueFwdINS6_IJSA_SC_SB_EEES9_NS_10bfloat16_tESG_Li384ELb1ELb1ELb0ELb1EEENS1_36VarlenDynamicPersistentTileSchedulerILi192ELi160ELi384ELi128ELb0ELb1ELb1ELb1ELb0ELb1EEEEEEEEEvNT_6ParamsE --------------------------
	.section	.text._ZN7cutlass13device_kernelIN5flash11enable_sm90INS1_16FlashAttnFwdSm90INS1_25CollectiveMainloopFwdSm90ILi2EN4cute5tupleIJNS5_1CILi1EEES8_S8_EEENS6_IJNS7_ILi192EEENS7_ILi160EEENS7_ILi64EEEEEELi64ENS_12float_e4m3_tEfNS_4arch4Sm90ELb0ELb1ELb1ELb1ELb1ELb0ELb0ELb1ELb1ELb1ELb0ELb0EEENS1_21CollectiveEpilogueFwdINS6_IJSA_SC_SB_EEES9_NS_10bfloat16_tESG_Li384ELb1ELb1ELb0ELb1EEENS1_36VarlenDynamicPersistentTileSchedulerILi192ELi160ELi384ELi128ELb0ELb1ELb1ELb1ELb0ELb1EEEEEEEEEvNT_6ParamsE,"ax",@progbits
	.align	128
.text._ZN7cutlass13device_kernelIN5flash11enable_sm90INS1_16FlashAttnFwdSm90INS1_25CollectiveMainloopFwdSm90ILi2EN4cute5tupleIJNS5_1CILi1EEES8_S8_EEENS6_IJNS7_ILi192EEENS7_ILi160EEENS7_ILi64EEEEEELi64ENS_12float_e4m3_tEfNS_4arch4Sm90ELb0ELb1ELb1ELb1ELb1ELb0ELb0ELb1ELb1ELb1ELb0ELb0EEENS1_21CollectiveEpilogueFwdINS6_IJSA_SC_SB_EEES9_NS_10bfloat16_tESG_Li384ELb1ELb1ELb0ELb1EEENS1_36VarlenDynamicPersistentTileSchedulerILi192ELi160ELi384ELi128ELb0ELb1ELb1ELb1ELb0ELb1EEEEEEEEEvNT_6ParamsE:
        .type           _ZN7cutlass13device_kernelIN5flash11enable_sm90INS1_16FlashAttnFwdSm90INS1_25CollectiveMainloopFwdSm90ILi2EN4cute5tupleIJNS5_1CILi1EEES8_S8_EEENS6_IJNS7_ILi192EEENS7_ILi160EEENS7_ILi64EEEEEELi64ENS_12float_e4m3_tEfNS_4arch4Sm90ELb0ELb1ELb1ELb1ELb1ELb0ELb0ELb1ELb1ELb1ELb0ELb0EEENS1_21CollectiveEpilogueFwdINS6_IJSA_SC_SB_EEES9_NS_10bfloat16_tESG_Li384ELb1ELb1ELb0ELb1EEENS1_36VarlenDynamicPersistentTileSchedulerILi192ELi160ELi384ELi128ELb0ELb1ELb1ELb1ELb0ELb1EEEEEEEEEvNT_6ParamsE,@function
        .size           _ZN7cutlass13device_kernelIN5flash11enable_sm90INS1_16FlashAttnFwdSm90INS1_25CollectiveMainloopFwdSm90ILi2EN4cute5tupleIJNS5_1CILi1EEES8_S8_EEENS6_IJNS7_ILi192EEENS7_ILi160EEENS7_ILi64EEEEEELi64ENS_12float_e4m3_tEfNS_4arch4Sm90ELb0ELb1ELb1ELb1ELb1ELb0ELb0ELb1ELb1ELb1ELb0ELb0EEENS1_21CollectiveEpilogueFwdINS6_IJSA_SC_SB_EEES9_NS_10bfloat16_tESG_Li384ELb1ELb1ELb0ELb1EEENS1_36VarlenDynamicPersistentTileSchedulerILi192ELi160ELi384ELi128ELb0ELb1ELb1ELb1ELb0ELb1EEEEEEEEEvNT_6ParamsE,(.L_x_2751 - _ZN7cutlass13device_kernelIN5flash11enable_sm90INS1_16FlashAttnFwdSm90INS1_25CollectiveMainloopFwdSm90ILi2EN4cute5tupleIJNS5_1CILi1EEES8_S8_EEENS6_IJNS7_ILi192EEENS7_ILi160EEENS7_ILi64EEEEEELi64ENS_12float_e4m3_tEfNS_4arch4Sm90ELb0ELb1ELb1ELb1ELb1ELb0ELb0ELb1ELb1ELb1ELb0ELb0EEENS1_21CollectiveEpilogueFwdINS6_IJSA_SC_SB_EEES9_NS_10bfloat16_tESG_Li384ELb1ELb1ELb0ELb1EEENS1_36VarlenDynamicPersistentTileSchedulerILi192ELi160ELi384ELi128ELb0ELb1ELb1ELb1ELb0ELb1EEEEEEEEEvNT_6ParamsE)
        .other          _ZN7cutlass13device_kernelIN5flash11enable_sm90INS1_16FlashAttnFwdSm90INS1_25CollectiveMainloopFwdSm90ILi2EN4cute5tupleIJNS5_1CILi1EEES8_S8_EEENS6_IJNS7_ILi192EEENS7_ILi160EEENS7_ILi64EEEEEELi64ENS_12float_e4m3_tEfNS_4arch4Sm90ELb0ELb1ELb1ELb1ELb1ELb0ELb0ELb1ELb1ELb1ELb0ELb0EEENS1_21CollectiveEpilogueFwdINS6_IJSA_SC_SB_EEES9_NS_10bfloat16_tESG_Li384ELb1ELb1ELb0ELb1EEENS1_36VarlenDynamicPersistentTileSchedulerILi192ELi160ELi384ELi128ELb0ELb1ELb1ELb1ELb0ELb1EEEEEEEEEvNT_6ParamsE,@"STO_CUDA_ENTRY STV_DEFAULT"
_ZN7cutlass13device_kernelIN5flash11enable_sm90INS1_16FlashAttnFwdSm90INS1_25CollectiveMainloopFwdSm90ILi2EN4cute5tupleIJNS5_1CILi1EEES8_S8_EEENS6_IJNS7_ILi192EEENS7_ILi160EEENS7_ILi64EEEEEELi64ENS_12float_e4m3_tEfNS_4arch4Sm90ELb0ELb1ELb1ELb1ELb1ELb0ELb0ELb1ELb1ELb1ELb0ELb0EEENS1_21CollectiveEpilogueFwdINS6_IJSA_SC_SB_EEES9_NS_10bfloat16_tESG_Li384ELb1ELb1ELb0ELb1EEENS1_36VarlenDynamicPersistentTileSchedulerILi192ELi160ELi384ELi128ELb0ELb1ELb1ELb1ELb0ELb1EEEEEEEEEvNT_6ParamsE:
        /* <DEDUP_REMOVED lines=45> */
.L_x_1081:
        /* <DEDUP_REMOVED lines=22> */
.L_x_1082:
        /* <DEDUP_REMOVED lines=18> */
.L_x_1083:
        /* <DEDUP_REMOVED lines=22> */
.L_x_1084:
        /* <DEDUP_REMOVED lines=24> */
.L_x_1085:
        /* <DEDUP_REMOVED lines=8> */
.L_x_1087:
        /* <DEDUP_REMOVED lines=16> */
[----:B------:R-:W-:Y:S01]  /*09b0*/  ULOP3.LUT UR46, UR39, 0x1, URZ, 0xfc, !UPT ;  /* 0x00000001272e7892 */ /* 0x000fe2000f8efc3f */
[----:B------:R-:W-:Y:S01]  /*09c0*/  R2UR UR5, R5 ;  /* 0x00000000050572ca */ /* 0x000fe200000e0000 */
[----:B------:R-:W-:Y:S01]  /*09d0*/  UMOV UR36, URZ ;  /* 0x0000003f00247c82 */ /* 0x000fe20008000000 */
[----:B------:R-:W-:Y:S01]  /*09e0*/  R2UR UR47, R7 ;  /* 0x00000000072f72ca */ /* 0x000fe200000e0000 */
        /* <DEDUP_REMOVED lines=12> */
[----:B------:R-:W-:Y:S02]  /*0ab0*/  LOP3.LUT R5, R5, 0xfffffc00, RZ, 0xc0, !PT ;  /* 0xfffffc0005057812 */ /* 0x000fe400078ec0ff */
[----:B------:R-:W-:Y:S01]  /*0ac0*/  SHF.R.S32.HI R6, RZ, 0x1f, R157 ;  /* 0x0000001fff067819 */ /* 0x000fe2000001149d */
[----:B------:R-:W-:Y:S01]  /*0ad0*/  IMAD.IADD R4, R12, 0x1, -R4 ;  /* 0x000000010c047824 */ /* 0x000fe200078e0a04 */
[----:B------:R-:W-:Y:S02]  /*0ae0*/  SHF.R.S32.HI R2, RZ, 0x4, R3 ;  /* 0x00000004ff027819 */ /* 0x000fe40000011403 */
[----:B------:R-:W-:Y:S01]  /*0af0*/  LEA.HI R7, R6, R157, RZ, 0x2 ;  /* 0x0000009d06077211 */ /* 0x000fe200078f10ff */
[----:B------:R-:W-:Y:S01]  /*0b00*/  IMAD R4, R4, 0x40, R5 ;  /* 0x0000004004047824 */ /* 0x000fe200078e0205 */
[----:B------:R-:W-:Y:S01]  /*0b10*/  LEA.HI R3, R3, R2, RZ, 0x1 ;  /* 0x0000000203037211 */ /* 0x000fe200078f08ff */
[----:B------:R-:W-:Y:S01]  /*0b20*/  IMAD.HI R5, R11, 0x55555556, RZ ;  /* 0x555555560b057827 */ /* 0x000fe200078e02ff */
[----:B------:R-:W-:-:S02]  /*0b30*/  SHF.R.S32.HI R8, RZ, 0x2, R7 ;  /* 0x00000002ff087819 */ /* 0x000fc40000011407 */
[----:B------:R-:W-:Y:S02]  /*0b40*/  SHF.R.S32.HI R9, RZ, 0x1f, R7 ;  /* 0x0000001fff097819 */ /* 0x000fe40000011407 */
[----:B------:R-:W-:Y:S02]  /*0b50*/  LEA.HI R6, R6, R157, RZ, 0x5 ;  /* 0x0000009d06067211 */ /* 0x000fe400078f28ff */
[----:B------:R-:W-:Y:S02]  /*0b60*/  LEA.HI R9, R9, R8, RZ, 0x3 ;  /* 0x0000000809097211 */ /* 0x000fe400078f18ff */
[----:B------:R-:W-:Y:S02]  /*0b70*/  LOP3.LUT R3, R3, 0x1ffffffe, RZ, 0xc0, !PT ;  /* 0x1ffffffe03037812 */ /* 0x000fe400078ec0ff */
[----:B------:R-:W-:Y:S02]  /*0b80*/  LOP3.LUT R9, R9, 0xfffffff8, RZ, 0xc0, !PT ;  /* 0xfffffff809097812 */ /* 0x000fe400078ec0ff */
[----:B------:R-:W-:Y:S01]  /*0b90*/  LEA.HI R5, R5, R5, RZ, 0x1 ;  /* 0x0000000505057211 */ /* 0x000fe200078f08ff */
[----:B------:R-:W-:Y:S01]  /*0ba0*/  IMAD.IADD R3, R2, 0x1, -R3 ;  /* 0x0000000102037824 */ /* 0x000fe200078e0a03 */
[----:B------:R-:W-:Y:S01]  /*0bb0*/  SHF.R.S32.HI R6, RZ, 0x5, R6 ;  /* 0x00000005ff067819 */ /* 0x000fe20000011406 */
[----:B------:R-:W-:Y:S01]  /*0bc0*/  IMAD.IADD R9, R8, 0x1, -R9 ;  /* 0x0000000108097824 */ /* 0x000fe200078e0a09 */
[CC--:B------:R-:W-:Y:S01]  /*0bd0*/  LEA.HI R10, R0.reuse, R12.reuse, RZ, 0x2 ;  /* 0x0000000c000a7211 */ /* 0x0c0fe200078f10ff */
[----:B------:R-:W-:Y:S01]  /*0be0*/  IMAD R5, R5, -0x3, R11 ;  /* 0xfffffffd05057824 */ /* 0x000fe200078e020b */
[----:B------:R-:W-:Y:S01]  /*0bf0*/  LEA.HI R0, R0, R12, RZ, 0x3 ;  /* 0x0000000c00007211 */ /* 0x000fe200078f18ff */
[----:B------:R-:W-:Y:S01]  /*0c00*/  IMAD R6, R6, 0x10, R9 ;  /* 0x0000001006067824 */ /* 0x000fe200078e0209 */
[----:B------:R-:W-:Y:S01]  /*0c10*/  LOP3.LUT R10, R10, 0xfffffffc, RZ, 0xc0, !PT ;  /* 0xfffffffc0a0a7812 */ /* 0x000fe200078ec0ff */
[----:B------:R-:W-:Y:S01]  /*0c20*/  IMAD R2, R3, 0x8, R4 ;  /* 0x0000000803027824 */ /* 0x000fe200078e0204 */
[----:B------:R-:W-:Y:S01]  /*0c30*/  LOP3.LUT R23, R0, 0xfffffff8, RZ, 0xc0, !PT ;  /* 0xfffffff800177812 */ /* 0x000fe200078ec0ff */
[----:B------:R-:W-:Y:S01]  /*0c40*/  IMAD R5, R5, 0x40, R6 ;  /* 0x0000004005057824 */ /* 0x000fe200078e0206 */
[----:B------:R-:W-:Y:S01]  /*0c50*/  SHF.R.S32.HI R156, RZ, 0x3, R0 ;  /* 0x00000003ff9c7819 */ /* 0x000fe20000011400 */
[C---:B------:R-:W-:Y:S01]  /*0c60*/  IMAD.IADD R10, R12.reuse, 0x1, -R10 ;  /* 0x000000010c0a7824 */ /* 0x040fe200078e0a0a */
[----:B------:R0:W-:Y:S01]  /*0c70*/  STL [R1+0xc], R2 ;  /* 0x00000c0201007387 */ /* 0x0001e20000100800 */
[----:B------:R-:W-:-:S03]  /*0c80*/  IMAD.IADD R23, R12, 0x1, -R23 ;  /* 0x000000010c177824 */ /* 0x000fc600078e0a17 */
[----:B------:R1:W-:Y:S01]  /*0c90*/  STL [R1+0x8], R5 ;  /* 0x0000080501007387 */ /* 0x0003e20000100800 */
[----:B------:R-:W-:-:S04]  /*0ca0*/  LEA.HI R8, R10, R10, RZ, 0x1 ;  /* 0x0000000a0a087211 */ /* 0x000fc800078f08ff */
[----:B------:R-:W-:Y:S02]  /*0cb0*/  LOP3.LUT R11, R8, 0x1ffffffe, RZ, 0xc0, !PT ;  /* 0x1ffffffe080b7812 */ /* 0x000fe400078ec0ff */
[----:B0-----:R-:W-:-:S03]  /*0cc0*/  LOP3.LUT R2, R7, 0x7ffffffc, RZ, 0xc0, !PT ;  /* 0x7ffffffc07027812 */ /* 0x001fc600078ec0ff */
[----:B------:R-:W-:Y:S02]  /*0cd0*/  IMAD.IADD R11, R10, 0x1, -R11 ;  /* 0x000000010a0b7824 */ /* 0x000fe400078e0a0b */
[----:B------:R-:W-:Y:S02]  /*0ce0*/  IMAD.IADD R19, R157, 0x1, -R2 ;  /* 0x000000019d137824 */ /* 0x000fe400078e0a02 */
[----:B-1----:R-:W-:-:S07]  /*0cf0*/  IMAD R22, R11, 0x8, R5 ;  /* 0x000000080b167824 */ /* 0x002fce00078e0205 */
.L_x_1183:
[----:B------:R-:W-:Y:S01]  /*0d00*/  ULDC.64 UR6, c[0x0][0xa28] ;  /* 0x00028a0000067ab9 */ /* 0x000fe20000000a00 */
[----:B------:R-:W-:Y:S01]  /*0d10*/  IMAD.MOV.U32 R0, RZ, RZ, RZ ;  /* 0x000000ffff007224 */ /* 0x000fe200078e00ff */
[----:B------:R-:W-:Y:S01]  /*0d20*/  UISETP.NE.U32.AND UP0, UPT, UR6, URZ, UPT ;  /* 0x0000003f0600728c */ /* 0x000fe2000bf05070 */
[----:B------:R-:W-:-:S03]  /*0d30*/  ULDC UR4, c[0x0][0x424] ;  /* 0x0001090000047ab9 */ /* 0x000fc60000000800 */
[----:B------:R-:W-:-:S03]  /*0d40*/  UISETP.NE.AND.EX UP0, UPT, UR7, URZ, UPT, UP0 ;  /* 0x0000003f0700728c */ /* 0x000fc6000bf05300 */
[----:B------:R-:W-:Y:S02]  /*0d50*/  ULDC.64 UR6, c[0x0][0xa18] ;  /* 0x0002860000067ab9 */ /* 0x000fe40000000a00 */
[----:B------:R-:W-:Y:S01]  /*0d60*/  UISETP.NE.U32.AND UP1, UPT, UR6, URZ, UPT ;  /* 0x0000003f0600728c */ /* 0x000fe2000bf25070 */
[----:B------:R-:W-:-:S03]  /*0d70*/  PLOP3.LUT P0, PT, PT, PT, UP0, 0x80, 0x0 ;  /* 0x000000000000781c */ /* 0x000fc60003f0f008 */
[----:B------:R-:W-:-:S03]  /*0d80*/  UISETP.NE.AND.EX UP1, UPT, UR7, URZ, UPT, UP1 ;  /* 0x0000003f0700728c */ /* 0x000fc6000bf25310 */
[----:B------:R-:W-:Y:S02]  /*0d90*/  @UP0 ULDC.64 UR6, c[0x0][0xa28] ;  /* 0x00028a0000060ab9 */ /* 0x000fe40000000a00 */
[----:B------:R-:W-:Y:S01]  /*0da0*/  @UP0 UIMAD.WIDE UR6, UR47, 0x4, UR6 ;  /* 0x000000042f0608a5 */ /* 0x000fe2000f8e0206 */
[----:B------:R-:W-:-:S05]  /*0db0*/  PLOP3.LUT P2, PT, PT, PT, UP1, 0x80, 0x0 ;  /* 0x000000000000781c */ /* 0x000fca0003f4f018 */
[----:B------:R-:W-:Y:S01]  /*0dc0*/  @UP1 ULDC.64 UR8, c[0x0][0xa18] ;  /* 0x0002860000081ab9 */ /* 0x000fe20000000a00 */
[----:B012---:R-:W-:Y:S02]  /*0dd0*/  IMAD.U32 R4, RZ, RZ, UR6 ;  /* 0x00000006ff047e24 */ /* 0x007fe4000f8e00ff */
[----:B------:R-:W-:Y:S01]  /*0de0*/  IMAD.U32 R5, RZ, RZ, UR7 ;  /* 0x00000007ff057e24 */ /* 0x000fe2000f8e00ff */
[----:B------:R-:W-:-:S04]  /*0df0*/  @UP1 UIMAD.WIDE UR6, UR47, 0x4, UR8 ;  /* 0x000000042f0618a5 */ /* 0x000fc8000f8e0208 */
[----:B-----5:R0:W5:Y:S02]  /*0e00*/  @P0 LDG.E R0, desc[UR50][R4.64] ;  /* 0x0000003204000981 */ /* 0x020164000c1e1900 */
[----:B------:R-:W-:Y:S02]  /*0e10*/  IMAD.U32 R6, RZ, RZ, UR6 ;  /* 0x00000006ff067e24 */ /* 0x000fe4000f8e00ff */
[----:B------:R-:W-:Y:S01]  /*0e20*/  IMAD.U32 R7, RZ, RZ, UR7 ;  /* 0x00000007ff077e24 */ /* 0x000fe2000f8e00ff */
[----:B------:R-:W-:-:S04]  /*0e30*/  ULDC.64 UR6, c[0x0][0x418] ;  /* 0x0001060000067ab9 */ /* 0x000fc80000000a00 */
[----:B------:R0:W5:Y:S01]  /*0e40*/  @P2 LDG.E R18, desc[UR50][R6.64] ;  /* 0x0000003206122981 */ /* 0x000162000c1e1900 */
[----:B------:R-:W-:-:S04]  /*0e50*/  UISETP.NE.U32.AND UP0, UPT, UR6, URZ, UPT ;  /* 0x0000003f0600728c */ /* 0x000fc8000bf05070 */
[----:B------:R-:W-:-:S03]  /*0e60*/  UISETP.NE.AND.EX UP0, UPT, UR7, URZ, UPT, UP0 ;  /* 0x0000003f0700728c */ /* 0x000fc6000bf05300 */
[----:B------:R-:W-:Y:S01]  /*0e70*/  ULDC.64 UR6, c[0x0][0xa20] ;  /* 0x0002880000067ab9 */ /* 0x000fe20000000a00 */
[----:B------:R-:W-:Y:S01]  /*0e80*/  USEL UR4, UR4, 0x1, UP0 ;  /* 0x0000000104047887 */ /* 0x000fe20008000000 */
[----:B------:R-:W-:Y:S01]  /*0e90*/  ISETP.NE.U32.AND P1, PT, RZ, UR6, PT ;  /* 0x00000006ff007c0c */ /* 0x000fe2000bf25070 */
[----:B------:R-:W-:Y:S02]  /*0ea0*/  ULDC UR6, c[0x0][0x2f0] ;  /* 0x0000bc0000067ab9 */ /* 0x000fe40000000800 */
[----:B------:R-:W-:Y:S01]  /*0eb0*/  UIMAD UR4, UR4, UR6, URZ ;  /* 0x00000006040472a4 */ /* 0x000fe2000f8e023f */
[----:B------:R-:W-:Y:S01]  /*0ec0*/  ISETP.NE.AND.EX P1, PT, RZ, UR7, PT, P1 ;  /* 0x00000007ff007c0c */ /* 0x000fe2000bf25310 */
[----:B0-----:R-:W-:-:S12]  /*0ed0*/  @P2 BRA `(.L_x_1088) ;  /* 0x0000000000302947 */ /* 0x001fd80003800000 */
[----:B------:R-:W-:Y:S01]  /*0ee0*/  ULDC.64 UR6, c[0x0][0xa00] ;  /* 0x0002800000067ab9 */ /* 0x000fe20000000a00 */
[----:B-----5:R-:W0:Y:S01]  /*0ef0*/  LDC R18, c[0x0][0x288] ;  /* 0x0000a200ff127b82 */ /* 0x020e220000000800 */
[----:B------:R-:W-:-:S04]  /*0f00*/  ISETP.NE.U32.AND P0, PT, RZ, UR6, PT ;  /* 0x00000006ff007c0c */ /* 0x000fc8000bf05070 */
[----:B------:R-:W-:-:S13]  /*0f10*/  ISETP.NE.AND.EX P0, PT, RZ, UR7, PT, P0 ;  /* 0x00000007ff007c0c */ /* 0x000fda000bf05300 */
[----:B------:R-:W-:Y:S05]  /*0f20*/  @!P0 BRA `(.L_x_1088) ;  /* 0x00000000001c8947 */ /* 0x000fea0003800000 */
[----:B------:R-:W-:Y:S02]  /*0f30*/  ULDC.64 UR6, c[0x0][0xa00] ;  /* 0x0002800000067ab9 */ /* 0x000fe40000000a00 */
[----:B------:R-:W-:-:S06]  /*0f40*/  UIMAD.WIDE UR6, UR47, 0x4, UR6 ;  /* 0x000000042f0678a5 */ /* 0x000fcc000f8e0206 */
[----:B------:R-:W-:Y:S02]  /*0f50*/  IMAD.U32 R4, RZ, RZ, UR6 ;  /* 0x00000006ff047e24 */ /* 0x000fe4000f8e00ff */
[----:B------:R-:W-:-:S05]  /*0f60*/  IMAD.U32 R5, RZ, RZ, UR7 ;  /* 0x00000007ff057e24 */ /* 0x000fca000f8e00ff */
[----:B0-----:R-:W2:Y:S04]  /*0f70*/  LDG.E R18, desc[UR50][R4.64] ;  /* 0x0000003204127981 */ /* 0x001ea8000c1e1900 */
[----:B------:R-:W2:Y:S02]  /*0f80*/  LDG.E R3, desc[UR50][R4.64+0x4] ;  /* 0x0000043204037981 */ /* 0x000ea4000c1e1900 */
[----:B--2---:R-:W-:-:S07]  /*0f90*/  IMAD.IADD R18, R3, 0x1, -R18 ;  /* 0x0000000103127824 */ /* 0x004fce00078e0a12 */
.L_x_1088:
[----:B------:R-:W-:Y:S01]  /*0fa0*/  IMAD.U32 R17, RZ, RZ, UR4 ;  /* 0x00000004ff117e24 */ /* 0x000fe2000f8e00ff */
[----:B------:R-:W-:Y:S01]  /*0fb0*/  UMOV UR40, UR48 ;  /* 0x0000003000287c82 */ /* 0x000fe20008000000 */
[----:B------:R-:W-:Y:S01]  /*0fc0*/  UMOV UR41, UR47 ;  /* 0x0000002f00297c82 */ /* 0x000fe20008000000 */
[----:B------:R-:W-:Y:S05]  /*0fd0*/  @!P1 BRA `(.L_x_1089) ;  /* 0x0000000000189947 */ /* 0x000fea0003800000 */
[----:B------:R-:W-:Y:S02]  /*0fe0*/  ULDC.64 UR6, c[0x0][0xa20] ;  /* 0x0002880000067ab9 */ /* 0x000fe40000000a00 */
[----:B------:R-:W-:-:S06]  /*0ff0*/  UIMAD.WIDE UR6, UR47, 0x4, UR6 ;  /* 0x000000042f0678a5 */ /* 0x000fcc000f8e0206 */
[----:B------:R-:W-:Y:S02]  /*1000*/  IMAD.U32 R4, RZ, RZ, UR6 ;  /* 0x00000006ff047e24 */ /* 0x000fe4000f8e00ff */
[----:B------:R-:W-:-:S05]  /*1010*/  IMAD.U32 R5, RZ, RZ, UR7 ;  /* 0x00000007ff057e24 */ /* 0x000fca000f8e00ff */
[----:B------:R1:W5:Y:S01]  /*1020*/  LDG.E R17, desc[UR50][R4.64] ;  /* 0x0000003204117981 */ /* 0x000362000c1e1900 */
[----:B------:R-:W-:Y:S05]  /*1030*/  BRA `(.L_x_1090) ;  /* 0x00000000002c7947 */ /* 0x000fea0003800000 */
.L_x_1089:
        /* <DEDUP_REMOVED lines=9> */
[----:B------:R-:W2:Y:S02]  /*10d0*/  LDG.E R6, desc[UR50][R4.64+0x4] ;  /* 0x0000043204067981 */ /* 0x000ea4000c1e1900 */
[----:B--2---:R-:W-:-:S07]  /*10e0*/  IMAD.IADD R17, R6, 0x1, -R17 ;  /* 0x0000000106117824 */ /* 0x004fce00078e0a11 */
.L_x_1090:
[----:B------:R-:W2:Y:S01]  /*10f0*/  LDC R3, c[0x0][0x448] ;  /* 0x00011200ff037b82 */ /* 0x000ea20000000800 */
[----:B------:R-:W-:Y:S01]  /*1100*/  UIMAD UR42, UR5, 0xc0, URZ ;  /* 0x000000c0052a78a4 */ /* 0x000fe2000f8e023f */
[----:B-----5:R-:W-:Y:S01]  /*1110*/  IMAD.IADD R17, R17, 0x1, -R0 ;  /* 0x0000000111117824 */ /* 0x020fe200078e0a00 */
[----:B------:R-:W-:Y:S02]  /*1120*/  LOP3.LUT R2, R2, 0xffffffef, RZ, 0xc0, !PT ;  /* 0xffffffef02027812 */ /* 0x000fe400078ec0ff */
[----:B------:R-:W-:Y:S02]  /*1130*/  UIADD3 UR4, UR42, 0xbf, URZ ;  /* 0x000000bf2a047890 */ /* 0x000fe4000fffe03f */
[----:B01----:R-:W-:Y:S01]  /*1140*/  IADD3 R5, R17, 0x1, -R18 ;  /* 0x0000000111057810 */ /* 0x003fe20007ffe812 */
[----:B------:R-:W0:Y:S03]  /*1150*/  LDC.64 R6, c[0x0][0x9e0] ;  /* 0x00027800ff067b82 */ /* 0x000e260000000a00 */
[----:B------:R-:W-:Y:S01]  /*1160*/  IMAD.U32 R0, RZ, RZ, UR4 ;  /* 0x00000004ff007e24 */ /* 0x000fe2000f8e00ff */
[----:B--2---:R-:W-:-:S02]  /*1170*/  ISETP.NE.AND P2, PT, R3, 0x1, PT ;  /* 0x000000010300780c */ /* 0x004fc40003f45270 */
[----:B0-----:R-:W-:-:S11]  /*1180*/  ISETP.GE.AND P1, PT, R7, 0x1, PT ;  /* 0x000000010700780c */ /* 0x001fd60003f26270 */
[----:B------:R-:W0:Y:S01]  /*1190*/  @P2 LDC R3, c[0x0][0x44c] ;  /* 0x00011300ff032b82 */ /* 0x000e220000000800 */
[----:B------:R-:W-:-:S04]  /*11a0*/  @P2 LOP3.LUT R2, R2, 0x10, RZ, 0xfc, !PT ;  /* 0x0000001002022812 */ /* 0x000fc800078efcff */
[----:B------:R-:W-:-:S03]  /*11b0*/  LOP3.LUT R2, R2, 0xfffffff7, RZ, 0xc0, !PT ;  /* 0xfffffff702027812 */ /* 0x000fc600078ec0ff */
[----:B------:R-:W1:Y:S01]  /*11c0*/  @P2 LDC R4, c[0x0][0x450] ;  /* 0x00011400ff042b82 */ /* 0x000e620000000800 */
[----:B------:R-:W-:Y:S01]  /*11d0*/  @P1 LOP3.LUT R2, R2, 0x8, RZ, 0xfc, !PT ;  /* 0x0000000802021812 */ /* 0x000fe200078efcff */
[----:B0-----:R-:W-:-:S05]  /*11e0*/  @P2 IMAD.HI.U32 R3, R3, UR4, RZ ;  /* 0x0000000403032c27 */ /* 0x001fca000f8e00ff */
[----:B-1----:R-:W-:-:S05]  /*11f0*/  @P2 SHF.R.U32.HI R0, RZ, R4, R3 ;  /* 0x00000004ff002219 */ /* 0x002fca0000011603 */
        /* <DEDUP_REMOVED lines=13> */
.L_x_1092:
[----:B------:R-:W-:-:S13]  /*12d0*/  ISETP.NE.AND P0, PT, R7, 0x1, PT ;  /* 0x000000010700780c */ /* 0x000fda0003f05270 */
[----:B------:R-:W0:Y:S02]  /*12e0*/  @P0 LDC.64 R4, c[0x0][0x9e8] ;  /* 0x00027a00ff040b82 */ /* 0x000e240000000a00 */
[----:B0-----:R-:W-:-:S05]  /*12f0*/  @P0 IMAD.HI.U32 R4, R3, R4, RZ ;  /* 0x0000000403040227 */ /* 0x001fca00078e00ff */
[----:B------:R-:W-:-:S07]  /*1300*/  @P0 SHF.R.U32.HI R3, RZ, R5, R4 ;  /* 0x00000005ff030219 */ /* 0x000fce0000011604 */
.L_x_1093:
[----:B------:R-:W-:-:S05]  /*1310*/  IMAD R3, R3, R7, R7 ;  /* 0x0000000703037224 */ /* 0x000fca00078e0207 */
[----:B------:R-:W-:-:S07]  /*1320*/  VIMNMX R0, R0, R3, PT ;  /* 0x0000000300007248 */ /* 0x000fce0003fe0100 */
.L_x_1091:
[----:B------:R-:W0:Y:S01]  /*1330*/  @P2 LDC R5, c[0x0][0x44c] ;  /* 0x00011300ff052b82 */ /* 0x000e220000000800 */
[----:B------:R-:W-:Y:S01]  /*1340*/  IMAD.U32 R4, RZ, RZ, UR42 ;  /* 0x0000002aff047e24 */ /* 0x000fe2000f8e00ff */
[----:B------:R-:W-:Y:S01]  /*1350*/  ULDC UR4, c[0x0][0x9dc] ;  /* 0x0002770000047ab9 */ /* 0x000fe20000000800 */
[----:B------:R-:W-:Y:S02]  /*1360*/  VIADD R3, R0, 0x9f ;  /* 0x0000009f00037836 */ /* 0x000fe40000000000 */
[C---:B------:R-:W-:Y:S02]  /*1370*/  IMAD.IADD R105, R17.reuse, 0x1, -R18 ;  /* 0x0000000111697824 */ /* 0x040fe400078e0a12 */
[----:B------:R-:W-:Y:S01]  /*1380*/  VIADD R0, R17, 0x9f ;  /* 0x0000009f11007836 */ /* 0x000fe20000000000 */
        /* <DEDUP_REMOVED lines=23> */
.L_x_1095:
[----:B------:R-:W-:-:S13]  /*1500*/  ISETP.NE.AND P0, PT, R7, 0x1, PT ;  /* 0x000000010700780c */ /* 0x000fda0003f05270 */
[----:B------:R-:W0:Y:S02]  /*1510*/  @P0 LDC.64 R4, c[0x0][0x9e8] ;  /* 0x00027a00ff040b82 */ /* 0x000e240000000a00 */
[----:B0-----:R-:W-:-:S05]  /*1520*/  @P0 IMAD.HI.U32 R0, R6, R4, RZ ;  /* 0x0000000406000227 */ /* 0x001fca00078e00ff */
[----:B------:R-:W-:-:S07]  /*1530*/  @P0 SHF.R.U32.HI R6, RZ, R5, R0 ;  /* 0x00000005ff060219 */ /* 0x000fce0000011600 */
.L_x_1096:
[----:B------:R-:W-:-:S05]  /*1540*/  IMAD R6, R6, R7, RZ ;  /* 0x0000000706067224 */ /* 0x000fca00078e02ff */
[----:B------:R-:W-:-:S13]  /*1550*/  R2UR UR5, R6 ;  /* 0x00000000060572ca */ /* 0x000fda00000e0000 */
[----:B------:R-:W-:-:S04]  /*1560*/  UISETP.LT.AND UP0, UPT, UR4, UR5, UPT ;  /* 0x000000050400728c */ /* 0x000fc8000bf01270 */
[----:B------:R-:W-:-:S12]  /*1570*/  USEL UR4, UR4, UR5, !UP0 ;  /* 0x0000000504047287 */ /* 0x000fd8000c000000 */
.L_x_1094:
[----:B------:R-:W-:Y:S01]  /*1580*/  UIMAD.WIDE UR4, UR4, 0x66666667, URZ ;  /* 0x66666667040478a5 */ /* 0x000fe2000f8e023f */
[----:B------:R-:W-:Y:S02]  /*1590*/  PLOP3.LUT P0, PT, PT, PT, PT, 0x80, 0x0 ;  /* 0x000000000000781c */ /* 0x000fe40003f0f070 */
[----:B------:R-:W-:Y:S02]  /*15a0*/  CS2R R4, SRZ ;  /* 0x0000000000047805 */ /* 0x000fe4000001ff00 */
[----:B------:R-:W-:Y:S01]  /*15b0*/  CS2R R54, SRZ ;  /* 0x0000000000367805 */ /* 0x000fe2000001ff00 */
[----:B------:R-:W-:Y:S01]  /*15c0*/  USHF.R.U32.HI UR4, URZ, 0x1f, UR5 ;  /* 0x0000001f3f047899 */ /* 0x000fe20008011605 */
[----:B------:R-:W-:Y:S02]  /*15d0*/  CS2R R10, SRZ ;  /* 0x00000000000a7805 */ /* 0x000fe4000001ff00 */
[----:B------:R-:W-:Y:S02]  /*15e0*/  CS2R R52, SRZ ;  /* 0x0000000000347805 */ /* 0x000fe4000001ff00 */
[----:B------:R-:W-:Y:S01]  /*15f0*/  CS2R R12, SRZ ;  /* 0x00000000000c7805 */ /* 0x000fe2000001ff00 */
[----:B------:R-:W-:Y:S01]  /*1600*/  ULEA.HI.SX32 UR4, UR5, UR4, 0x1a ;  /* 0x0000000405047291 */ /* 0x000fe2000f8fd23f */
[----:B------:R-:W-:Y:S01]  /*1610*/  IMAD.MOV.U32 R7, RZ, RZ, RZ ;  /* 0x000000ffff077224 */ /* 0x000fe200078e00ff */
[----:B------:R-:W-:-:S02]  /*1620*/  CS2R R46, SRZ ;  /* 0x00000000002e7805 */ /* 0x000fc4000001ff00 */
[----:B------:R-:W-:Y:S01]  /*1630*/  CS2R R14, SRZ ;  /* 0x00000000000e7805 */ /* 0x000fe2000001ff00 */
[----:B------:R-:W-:Y:S01]  /*1640*/  UISETP.LT.AND UP0, UPT, URZ, UR4, UPT ;  /* 0x000000043f00728c */ /* 0x000fe2000bf01270 */
[----:B------:R-:W-:Y:S02]  /*1650*/  CS2R R44, SRZ ;  /* 0x00000000002c7805 */ /* 0x000fe4000001ff00 */
[----:B------:R-:W-:Y:S02]  /*1660*/  CS2R R20, SRZ ;  /* 0x0000000000147805 */ /* 0x000fe4000001ff00 */
[----:B------:R-:W-:Y:S01]  /*1670*/  CS2R R38, SRZ ;  /* 0x0000000000267805 */ /* 0x000fe2000001ff00 */
[----:B------:R-:W-:Y:S01]  /*1680*/  USEL UR43, URZ, UR4, !UP0 ;  /* 0x000000043f2b7287 */ /* 0x000fe2000c000000 */
[----:B------:R-:W-:Y:S02]  /*1690*/  CS2R R24, SRZ ;  /* 0x0000000000187805 */ /* 0x000fe4000001ff00 */
[----:B------:R-:W-:-:S02]  /*16a0*/  CS2R R36, SRZ ;  /* 0x0000000000247805 */ /* 0x000fc4000001ff00 */
[----:B------:R-:W-:Y:S02]  /*16b0*/  CS2R R28, SRZ ;  /* 0x00000000001c7805 */ /* 0x000fe4000001ff00 */
[----:B------:R-:W-:Y:S01]  /*16c0*/  CS2R R30, SRZ ;  /* 0x00000000001e7805 */ /* 0x000fe2000001ff00 */
[----:B------:R-:W-:Y:S01]  /*16d0*/  IMAD.MOV.U32 R26, RZ, RZ, RZ ;  /* 0x000000ffff1a7224 */ /* 0x000fe200078e00ff */
[----:B------:R-:W-:Y:S02]  /*16e0*/  ISETP.GT.AND P1, PT, R104, UR43, PT ;  /* 0x0000002b68007c0c */ /* 0x000fe4000bf24270 */
[----:B------:R-:W-:Y:S01]  /*16f0*/  CS2R R56, SRZ ;  /* 0x0000000000387805 */ /* 0x000fe2000001ff00 */
[----:B------:R-:W-:Y:S02]  /*1700*/  IMAD.MOV.U32 R41, RZ, RZ, RZ ;  /* 0x000000ffff297224 */ /* 0x000fe400078e00ff */
[----:B------:R-:W-:-:S08]  /*1710*/  IMAD.MOV.U32 R58, RZ, RZ, RZ ;  /* 0x000000ffff3a7224 */ /* 0x000fd000078e00ff */
        /* <DEDUP_REMOVED lines=8> */
[----:B------:R-:W-:-:S06]  /*17a0*/  SHF.R.S32.HI R0, RZ, 0x7, R0 ;  /* 0x00000007ff007819 */ /* 0x000fcc0000011400 */
        /* <DEDUP_REMOVED lines=28> */
.L_x_1098:
        /* <DEDUP_REMOVED lines=16> */
[----:B------:R-:W-:Y:S02]  /*1a70*/  @UP0 UIMAD.WIDE.U32 UR12, UR47, UR16, URZ ;  /* 0x000000102f0c02a5 */ /* 0x000fe4000f8e003f */
[----:B------:R-:W-:-:S02]  /*1a80*/  @UP0 UIMAD UR17, UR47, UR17, UR8 ;  /* 0x000000112f1102a4 */ /* 0x000fc4000f8e0208 */
[----:B------:R-:W-:Y:S02]  /*1a90*/  @UP0 USHF.R.S32.HI UR16, URZ, 0x1f, UR48 ;  /* 0x0000001f3f100899 */ /* 0x000fe40008011430 */
[----:B------:R-:W-:Y:S02]  /*1aa0*/  @UP1 USHF.R.S32.HI UR19, URZ, 0x1f, UR48 ;  /* 0x0000001f3f131899 */ /* 0x000fe40008011430 */
[----:B------:R-:W-:Y:S02]  /*1ab0*/  @UP1 UIMAD.WIDE.U32 UR8, UR47, UR14, URZ ;  /* 0x0000000e2f0812a5 */ /* 0x000fe4000f8e003f */
[----:B------:R-:W-:Y:S02]  /*1ac0*/  @UP1 UIMAD UR18, UR47, UR15, UR10 ;  /* 0x0000000f2f1212a4 */ /* 0x000fe4000f8e020a */
[----:B------:R-:W-:Y:S01]  /*1ad0*/  @UP0 UIADD3 UR13, UR13, UR17, URZ ;  /* 0x000000110d0d0290 */ /* 0x000fe2000fffe03f */
[----:B------:R-:W-:Y:S01]  /*1ae0*/  @UP0 ULDC.64 UR14, c[0x0][0x9b0] ;  /* 0x00026c00000e0ab9 */ /* 0x000fe20000000a00 */
[----:B------:R-:W-:Y:S01]  /*1af0*/  @UP1 ULDC.64 UR10, c[0x0][0x9c0] ;  /* 0x00027000000a1ab9 */ /* 0x000fe20000000a00 */
        /* <DEDUP_REMOVED lines=31> */
.L_x_1291:
[----:B------:R-:W-:Y:S05]  /*1cf0*/  @!P0 BRA `(.L_x_1100) ;  /* 0x0000000000048947 */ /* 0x000fea0003800000 */
[----:B------:R-:W-:Y:S01]  /*1d00*/  BPT.TRAP 0x1 ;  /* 0x000000040000795c */ /* 0x000fe20000300000 */
.L_x_1100:
[----:B------:R-:W-:Y:S02]  /*1d10*/  IMAD.U32 R106, RZ, RZ, UR38 ;  /* 0x00000026ff6a7e24 */ /* 0x000fe4000f8e00ff */
[----:B0-----:R-:W-:-:S03]  /*1d20*/  IMAD.U32 R3, RZ, RZ, UR37 ;  /* 0x00000025ff037e24 */ /* 0x001fc6000f8e00ff */
[----:B------:R-:W-:Y:S02]  /*1d30*/  LEA R106, R106, UR45, 0x3 ;  /* 0x0000002d6a6a7c11 */ /* 0x000fe4000f8e18ff */
[----:B------:R-:W-:-:S04]  /*1d40*/  SHF.L.U32 R3, R3, 0x1f, RZ ;  /* 0x0000001f03037819 */ /* 0x000fc800000006ff */
[----:B------:R0:W1:Y:S01]  /*1d50*/  SYNCS.PHASECHK.TRANS64.TRYWAIT P1, [R106+URZ+0x13230], R3 ;  /* 0x013230036a0075a7 */ /* 0x000062000802017f */
[----:B------:R-:W-:Y:S05]  /*1d60*/  @!P0 BRA `(.L_x_1101) ;  /* 0x0000000000048947 */ /* 0x000fea0003800000 */
[----:B------:R-:W-:Y:S01]  /*1d70*/  BPT.TRAP 0x1 ;  /* 0x000000040000795c */ /* 0x000fe20000300000 */
.L_x_1101:
[----:B-1----:R-:W-:Y:S05]  /*1d80*/  @P1 BRA `(.L_x_1102) ;  /* 0x0000000000081947 */ /* 0x002fea0003800000 */
[----:B------:R-:W1:Y:S02]  /*1d90*/  SYNCS.PHASECHK.TRANS64.TRYWAIT P1, [R106+URZ+0x13230], R3 ;  /* 0x013230036a0075a7 */ /* 0x000e64000802017f */
[----:B-1----:R-:W-:Y:S05]  /*1da0*/  @!P1 BRA `(.L_x_1103) ;  /* 0x00000198000c9947 */ /* 0x002fea0003800000 */
.L_x_1102:
        /* <DEDUP_REMOVED lines=73> */
.L_x_1104:
[----:B------:R-:W2:Y:S01]  /*2240*/  LDC R114, c[0x0][0x448] ;  /* 0x00011200ff727b82 */ /* 0x000ea20000000800 */
[C---:B------:R-:W-:Y:S01]  /*2250*/  FMUL.FTZ R4, R0.reuse, R91 ;  /* 0x0000005b00047220 */ /* 0x040fe20000410000 */
[C---:B------:R-:W-:Y:S01]  /*2260*/  FMUL.FTZ R91, R0.reuse, R96 ;  /* 0x00000060005b7220 */ /* 0x040fe20000410000 */
        /* <DEDUP_REMOVED lines=22> */
[----:B------:R-:W-:Y:S01]  /*23d0*/  FMUL.FTZ R47, R0, R55 ;  /* 0x00000037002f7220 */ /* 0x000fe20000410000 */
[----:B------:R-:W-:Y:S01]  /*23e0*/  R2UR UR6, R106 ;  /* 0x000000006a0672ca */ /* 0x000fe200000e0000 */
        /* <DEDUP_REMOVED lines=14> */
[----:B------:R-:W-:Y:S01]  /*24d0*/  UIADD3 UR6, UR6, 0x13240, URZ ;  /* 0x0001324006067890 */ /* 0x000fe2000fffe03f */
        /* <DEDUP_REMOVED lines=23> */
[----:B------:R-:W-:Y:S02]  /*2650*/  IMAD.MOV.U32 R25, RZ, RZ, -0xa0 ;  /* 0xffffff60ff197424 */ /* 0x000fe400078e00ff */
[C---:B------:R-:W-:Y:S01]  /*2660*/  FMUL.FTZ R62, R0.reuse, R70 ;  /* 0x00000046003e7220 */ /* 0x040fe20000410000 */
[C---:B------:R-:W-:Y:S01]  /*2670*/  FMUL.FTZ R40, R0.reuse, R42 ;  /* 0x0000002a00287220 */ /* 0x040fe20000410000 */
[C---:B------:R-:W-:Y:S01]  /*2680*/  FMUL.FTZ R30, R0.reuse, R34 ;  /* 0x00000022001e7220 */ /* 0x040fe20000410000 */
[----:B-1----:R-:W-:Y:S01]  /*2690*/  @P2 SHF.R.U32.HI R102, RZ, R49, R24 ;  /* 0x00000031ff662219 */ /* 0x002fe20000011618 */
[----:B------:R-:W-:Y:S01]  /*26a0*/  UPRMT UR6, UR44, 0x654, UR6 ;  /* 0x000006542c067896 */ /* 0x000fe20008000006 */
        /* <DEDUP_REMOVED lines=24> */
[----:B------:R-:W1:Y:S01]  /*2830*/  MUFU.TANH R6, R6 ;  /* 0x0000000600067308 */ /* 0x000e620000002400 */
[--C-:B------:R-:W-:Y:S01]  /*2840*/  IMAD R24, R104, -0xa0, R17.reuse ;  /* 0xffffff6068187824 */ /* 0x100fe200078e0211 */
[----:B------:R-:W-:Y:S01]  /*2850*/  ULDC UR22, c[0x0][0x9dc] ;  /* 0x0002770000167ab9 */ /* 0x000fe20000000800 */
[----:B------:R-:W-:Y:S01]  /*2860*/  SYNCS.ARRIVE.TRANS64.RED.A1T0 RZ, [UR6], RZ ;  /* 0x000000ffffff79a7 */ /* 0x000fe20008100406 */
[----:B------:R-:W-:Y:S01]  /*2870*/  ULOP3.LUT UR6, URZ, UR22, URZ, 0x33, !UPT ;  /* 0x000000163f067292 */ /* 0x000fe2000f8e333f */
[----:B------:R-:W-:Y:S01]  /*2880*/  IADD3 R110, -R18, R107, R17 ;  /* 0x0000006b126e7210 */ /* 0x000fe20007ffe111 */
[----:B------:R-:W-:Y:S01]  /*2890*/  VIADD R24, R24, 0xa0 ;  /* 0x000000a018187836 */ /* 0x000fe20000000000 */
[----:B------:R-:W-:Y:S01]  /*28a0*/  ULDC UR7, c[0x0][0x9e0] ;  /* 0x0002780000077ab9 */ /* 0x000fe20000000800 */
[----:B------:R-:W2:Y:S01]  /*28b0*/  MUFU.TANH R7, R7 ;  /* 0x0000000700077308 */ /* 0x000ea20000002400 */
        /* <DEDUP_REMOVED lines=86> */
[----:B------:R-:W-:Y:S01]  /*2e20*/  IADD3 R34, -R18, R17, R35 ;  /* 0x0000001112227210 */ /* 0x000fe20007ffe123 */
        /* <DEDUP_REMOVED lines=12> */
.L_x_1107:
[----:B------:R-:W-:Y:S02]  /*2ef0*/  ULDC UR6, c[0x0][0x9e4] ;  /* 0x0002790000067ab9 */ /* 0x000fe40000000800 */
[----:B------:R-:W-:-:S05]  /*2f00*/  IMAD.U32 R37, RZ, RZ, UR6 ;  /* 0x00000006ff257e24 */ /* 0x000fca000f8e00ff */
[----:B------:R-:W-:-:S13]  /*2f10*/  ISETP.NE.AND P1, PT, R37, 0x1, PT ;  /* 0x000000012500780c */ /* 0x000fda0003f25270 */
[----:B------:R-:W1:Y:S02]  /*2f20*/  @P1 LDC.64 R24, c[0x0][0x9e8] ;  /* 0x00027a00ff181b82 */ /* 0x000e640000000a00 */
[----:B-1----:R-:W-:-:S05]  /*2f30*/  @P1 IMAD.HI.U32 R24, R34, R24, RZ ;  /* 0x0000001822181227 */ /* 0x002fca00078e00ff */
[----:B------:R-:W-:-:S07]  /*2f40*/  @P1 SHF.R.U32.HI R34, RZ, R25, R24 ;  /* 0x00000019ff221219 */ /* 0x000fce0000011618 */
.L_x_1108:
[----:B------:R-:W-:Y:S05]  /*2f50*/  BSYNC B0 ;  /* 0x0000000000007941 */ /* 0x000fea0003800000 */
.L_x_1106:
[----:B------:R-:W-:-:S05]  /*2f60*/  IMAD R34, R34, R37, R107 ;  /* 0x0000002522227224 */ /* 0x000fca00078e026b */
[----:B------:R-:W-:Y:S02]  /*2f70*/  VIADDMNMX R112, R34, R37, R112, PT ;  /* 0x0000002522707246 */ /* 0x000fe40003800170 */
[----:B------:R-:W-:-:S07]  /*2f80*/  VIMNMX R113, R113, R34, !PT ;  /* 0x0000002271717248 */ /* 0x000fce0007fe0100 */
.L_x_1105:
        /* <DEDUP_REMOVED lines=95> */
[----:B------:R-:W-:Y:S01]  /*3580*/  FSEL R25, R82, -INF , !P3 ;  /* 0xff80000052197808 */ /* 0x000fe20005800000 */
[----:B-1----:R-:W-:Y:S01]  /*3590*/  IMAD.IADD R82, R110, 0x1, R7 ;  /* 0x000000016e527824 */ /* 0x002fe200078e0207 */
        /* <DEDUP_REMOVED lines=19> */
[----:B------:R-:W-:-:S02]  /*36d0*/  VIADDMNMX R83, R7, R109, R108, PT ;  /* 0x0000006d07537246 */ /* 0x000fc4000380016c */
        /* <DEDUP_REMOVED lines=131> */
.L_x_1111:
[----:B------:R-:W-:Y:S02]  /*3f10*/  ULDC UR6, c[0x0][0x9e4] ;  /* 0x0002790000067ab9 */ /* 0x000fe40000000800 */
[----:B------:R-:W-:-:S05]  /*3f20*/  IMAD.U32 R86, RZ, RZ, UR6 ;  /* 0x00000006ff567e24 */ /* 0x000fca000f8e00ff */
[----:B------:R-:W-:-:S13]  /*3f30*/  ISETP.NE.AND P6, PT, R86, 0x1, PT ;  /* 0x000000015600780c */ /* 0x000fda0003fc5270 */
[----:B------:R-:W0:Y:S02]  /*3f40*/  @P6 LDC.64 R6, c[0x0][0x9e8] ;  /* 0x00027a00ff066b82 */ /* 0x000e240000000a00 */
[----:B0-----:R-:W-:-:S05]  /*3f50*/  @P6 IMAD.HI.U32 R6, R84, R6, RZ ;  /* 0x0000000654066227 */ /* 0x001fca00078e00ff */
[----:B------:R-:W-:-:S07]  /*3f60*/  @P6 SHF.R.U32.HI R84, RZ, R7, R6 ;  /* 0x00000007ff546219 */ /* 0x000fce0000011606 */
.L_x_1112:
[----:B------:R-:W-:Y:S05]  /*3f70*/  BSYNC B0 ;  /* 0x0000000000007941 */ /* 0x000fea0003800000 */
.L_x_1110:
[----:B------:R-:W-:-:S05]  /*3f80*/  IMAD R84, R84, R86, R107 ;  /* 0x0000005654547224 */ /* 0x000fca00078e026b */
[----:B------:R-:W-:Y:S02]  /*3f90*/  VIADDMNMX R83, R84, R86, R83, PT ;  /* 0x0000005654537246 */ /* 0x000fe40003800153 */
[----:B------:R-:W-:-:S07]  /*3fa0*/  VIMNMX R82, R82, R84, !PT ;  /* 0x0000005452527248 */ /* 0x000fce0007fe0100 */
.L_x_1109:
        /* <DEDUP_REMOVED lines=15> */
[----:B------:R-:W-:Y:S02]  /*40a0*/  LOP3.LUT P6, RZ, R16, 0x800000, RZ, 0xc0, !PT ;  /* 0x0080000010ff7812 */ /* 0x000fe400078cc0ff */
[----:B------:R-:W-:Y:S02]  /*40b0*/  ISETP.LT.OR P1, PT, R83, 0x11, P1 ;  /* 0x000000115300780c */ /* 0x000fe40000f21670 */
[----:B------:R-:W-:Y:S02]  /*40c0*/  ISETP.GT.AND P5, PT, R82, RZ, !P5 ;  /* 0x000000ff5200720c */ /* 0x000fe40006fa4270 */
[----:B------:R-:W-:Y:S02]  /*40d0*/  FSEL R10, R10, -INF , !P1 ;  /* 0xff8000000a0a7808 */ /* 0x000fe40004800000 */
[----:B------:R-:W-:-:S02]  /*40e0*/  LOP3.LUT P1, RZ, R16, 0x80000000, RZ, 0xc0, !PT ;  /* 0x8000000010ff7812 */ /* 0x000fc4000782c0ff */
[----:B------:R-:W-:Y:S02]  /*40f0*/  ISETP.LT.OR P5, PT, R83, 0x1, P5 ;  /* 0x000000015300780c */ /* 0x000fe40002fa1670 */
[C---:B------:R-:W-:Y:S02]  /*4100*/  ISETP.GT.AND P1, PT, R82.reuse, 0x11, !P1 ;  /* 0x000000115200780c */ /* 0x040fe40004f24270 */
[----:B------:R-:W-:Y:S02]  /*4110*/  FSEL R97, R3, -INF , !P5 ;  /* 0xff80000003617808 */ /* 0x000fe40006800000 */
[----:B------:R-:W-:Y:S02]  /*4120*/  ISETP.LT.OR P1, PT, R83, 0x12, P1 ;  /* 0x000000125300780c */ /* 0x000fe40000f21670 */
[----:B------:R-:W-:Y:S02]  /*4130*/  ISETP.GT.AND P3, PT, R82, 0x91, !P3 ;  /* 0x000000915200780c */ /* 0x000fe40005f64270 */
[----:B------:R-:W-:-:S02]  /*4140*/  FSEL R11, R11, -INF , !P1 ;  /* 0xff8000000b0b7808 */ /* 0x000fc40004800000 */
[----:B------:R-:W-:Y:S02]  /*4150*/  LOP3.LUT P1, RZ, R16, 0x40000000, RZ, 0xc0, !PT ;  /* 0x4000000010ff7812 */ /* 0x000fe4000782c0ff */
[C---:B------:R-:W-:Y:S02]  /*4160*/  ISETP.GT.AND P4, PT, R82.reuse, 0x98, !P4 ;  /* 0x000000985200780c */ /* 0x040fe40006784270 */
[----:B------:R-:W-:Y:S02]  /*4170*/  ISETP.GT.AND P1, PT, R82, 0x18, !P1 ;  /* 0x000000185200780c */ /* 0x000fe40004f24270 */
[C---:B------:R-:W-:Y:S02]  /*4180*/  ISETP.LT.OR P3, PT, R83.reuse, 0x92, P3 ;  /* 0x000000925300780c */ /* 0x040fe40001f61670 */
[C---:B------:R-:W-:Y:S02]  /*4190*/  ISETP.LT.OR P1, PT, R83.reuse, 0x19, P1 ;  /* 0x000000195300780c */ /* 0x040fe40000f21670 */
[----:B------:R-:W-:-:S02]  /*41a0*/  ISETP.LT.OR P4, PT, R83, 0x99, P4 ;  /* 0x000000995300780c */ /* 0x000fc40002781670 */
        /* <DEDUP_REMOVED lines=134> */
[----:B------:R-:W-:Y:S01]  /*4a10*/  LOP3.LUT P2, RZ, R16, 0x4, RZ, 0xc0, !PT ;  /* 0x0000000410ff7812 */ /* 0x000fe2000784c0ff */
[----:B------:R-:W0:Y:S01]  /*4a20*/  SHFL.BFLY PT, R9, R56, 0x2, 0x1f ;  /* 0x0c401f0038097f89 */ /* 0x000e2200000e0000 */
[----:B------:R-:W-:Y:S02]  /*4a30*/  FSEL R46, R46, -INF , !P1 ;  /* 0xff8000002e2e7808 */ /* 0x000fe40004800000 */
[----:B------:R-:W-:-:S02]  /*4a40*/  LOP3.LUT P1, RZ, R16, 0x20, RZ, 0xc0, !PT ;  /* 0x0000002010ff7812 */ /* 0x000fc4000782c0ff */
[----:B------:R-:W-:Y:S02]  /*4a50*/  LOP3.LUT P6, RZ, R16, 0x2, RZ, 0xc0, !PT ;  /* 0x0000000210ff7812 */ /* 0x000fe400078cc0ff */
[----:B------:R-:W-:-:S04]  /*4a60*/  ISETP.GT.AND P1, PT, R82, 0x79, !P1 ;  /* 0x000000795200780c */ /* 0x000fc80004f24270 */
[----:B------:R-:W-:-:S04]  /*4a70*/  ISETP.LT.OR P1, PT, R83, 0x7a, P1 ;  /* 0x0000007a5300780c */ /* 0x000fc80000f21670 */
[----:B------:R-:W-:Y:S02]  /*4a80*/  FSEL R47, R47, -INF , !P1 ;  /* 0xff8000002f2f7808 */ /* 0x000fe40004800000 */
[----:B------:R-:W-:-:S04]  /*4a90*/  LOP3.LUT P1, RZ, R16, 0x10, RZ, 0xc0, !PT ;  /* 0x0000001010ff7812 */ /* 0x000fc8000782c0ff */
[----:B------:R-:W-:Y:S02]  /*4aa0*/  ISETP.GT.AND P1, PT, R82, 0x80, !P1 ;  /* 0x000000805200780c */ /* 0x000fe40004f24270 */
[----:B0-----:R-:W-:Y:S02]  /*4ab0*/  FMNMX.FTZ R84, R56, R9, !PT ;  /* 0x0000000938547209 */ /* 0x001fe40007810000 */
[----:B------:R-:W-:-:S03]  /*4ac0*/  ISETP.LT.OR P1, PT, R83, 0x81, P1 ;  /* 0x000000815300780c */ /* 0x000fc60000f21670 */
[----:B------:R-:W0:Y:S01]  /*4ad0*/  SHFL.BFLY PT, R9, R84, 0x1, 0x1f ;  /* 0x0c201f0054097f89 */ /* 0x000e2200000e0000 */
[----:B------:R-:W-:Y:S02]  /*4ae0*/  FSEL R26, R26, -INF , !P1 ;  /* 0xff8000001a1a7808 */ /* 0x000fe40004800000 */
[----:B------:R-:W-:-:S04]  /*4af0*/  LOP3.LUT P1, RZ, R16, 0x8, RZ, 0xc0, !PT ;  /* 0x0000000810ff7812 */ /* 0x000fc8000782c0ff */
[----:B------:R-:W-:-:S04]  /*4b00*/  ISETP.GT.AND P1, PT, R82, 0x81, !P1 ;  /* 0x000000815200780c */ /* 0x000fc80004f24270 */
[----:B------:R-:W-:-:S04]  /*4b10*/  ISETP.LT.OR P1, PT, R83, 0x82, P1 ;  /* 0x000000825300780c */ /* 0x000fc80000f21670 */
[----:B------:R-:W-:Y:S02]  /*4b20*/  FSEL R27, R27, -INF , !P1 ;  /* 0xff8000001b1b7808 */ /* 0x000fe40004800000 */
[----:B------:R-:W-:Y:S02]  /*4b30*/  ISETP.GT.AND P1, PT, R82, 0x88, !P2 ;  /* 0x000000885200780c */ /* 0x000fe40005724270 */
[----:B------:R-:W-:Y:S02]  /*4b40*/  LOP3.LUT P2, RZ, R2, 0x2, RZ, 0xc0, !PT ;  /* 0x0000000202ff7812 */ /* 0x000fe4000784c0ff */
[----:B------:R-:W-:Y:S02]  /*4b50*/  ISETP.LT.OR P1, PT, R83, 0x89, P1 ;  /* 0x000000895300780c */ /* 0x000fe40000f21670 */
[----:B0-----:R-:W-:Y:S02]  /*4b60*/  FMNMX.FTZ R9, R84, R9, !PT ;  /* 0x0000000954097209 */ /* 0x001fe40007810000 */
[----:B------:R-:W-:-:S02]  /*4b70*/  FSEL R28, R28, -INF , !P1 ;  /* 0xff8000001c1c7808 */ /* 0x000fc40004800000 */
[----:B------:R-:W-:Y:S01]  /*4b80*/  ISETP.GT.AND P1, PT, R82, 0x89, !P6 ;  /* 0x000000895200780c */ /* 0x000fe20007724270 */
[----:B------:R-:W-:-:S01]  /*4b90*/  FFMA.FTZ R98, R9, R98, -8 ;  /* 0xc100000009627423 */ /* 0x000fc20000010062 */
        /* <DEDUP_REMOVED lines=15> */
[----:B------:R-:W-:Y:S01]  /*4c90*/  ISETP.LT.OR P1, PT, R83, 0x91, P1 ;  /* 0x000000915300780c */ /* 0x000fe20000f21670 */
[--C-:B------:R-:W-:Y:S01]  /*4ca0*/  FFMA.FTZ R84, R89, UR20, -R98.reuse ;  /* 0x0000001459547c23 */ /* 0x100fe20008010862 */
[----:B------:R-:W-:Y:S01]  /*4cb0*/  FMNMX.FTZ R91, R6, R91, !PT ;  /* 0x0000005b065b7209 */ /* 0x000fe20007810000 */
[--C-:B------:R-:W-:Y:S01]  /*4cc0*/  FFMA.FTZ R89, R92, UR20, -R98.reuse ;  /* 0x000000145c597c23 */ /* 0x100fe20008010862 */
[----:B------:R-:W-:Y:S01]  /*4cd0*/  FSEL R30, R30, -INF , !P1 ;  /* 0xff8000001e1e7808 */ /* 0x000fe20004800000 */
[--C-:B------:R-:W-:Y:S01]  /*4ce0*/  FFMA.FTZ R92, R96, UR20, -R98.reuse ;  /* 0x00000014605c7c23 */ /* 0x100fe20008010862 */
[----:B------:R-:W-:Y:S01]  /*4cf0*/  FMNMX.FTZ R56, R10, R91, !PT ;  /* 0x0000005b0a387209 */ /* 0x000fe20007810000 */
[--C-:B------:R-:W-:Y:S01]  /*4d00*/  FFMA.FTZ R96, R76, UR20, -R98.reuse ;  /* 0x000000144c607c23 */ /* 0x100fe20008010862 */
[----:B------:R-:W-:-:S01]  /*4d10*/  FFMA.FTZ R76, R78, UR20, -R98 ;  /* 0x000000144e4c7c23 */ /* 0x000fc20008010862 */
[--C-:B------:R-:W-:Y:S01]  /*4d20*/  FFMA.FTZ R78, R80, UR20, -R98.reuse ;  /* 0x00000014504e7c23 */ /* 0x100fe20008010862 */
[----:B------:R-:W-:Y:S01]  /*4d30*/  FMNMX.FTZ R93, R11, R56, !PT ;  /* 0x000000380b5d7209 */ /* 0x000fe20007810000 */
[--C-:B------:R-:W-:Y:S01]  /*4d40*/  FFMA.FTZ R80, R50, UR20, -R98.reuse ;  /* 0x0000001432507c23 */ /* 0x100fe20008010862 */
[----:B------:R-:W-:Y:S01]  /*4d50*/  ISETP.LT.OR P2, PT, R83, 0x9a, P2 ;  /* 0x0000009a5300780c */ /* 0x000fe20001741670 */
[--C-:B------:R-:W-:Y:S01]  /*4d60*/  FFMA.FTZ R24, R24, UR20, -R98.reuse ;  /* 0x0000001418187c23 */ /* 0x100fe20008010862 */
[----:B------:R-:W-:Y:S01]  /*4d70*/  FMNMX.FTZ R56, R12, R93, !PT ;  /* 0x0000005d0c387209 */ /* 0x000fe20007810000 */
[----:B------:R-:W-:Y:S01]  /*4d80*/  MUFU.EX2 R3, R3 ;  /* 0x0000000300037308 */ /* 0x000fe20000000800 */
[----:B------:R-:W-:Y:S01]  /*4d90*/  FSEL R50, R32, -INF , !P4 ;  /* 0xff80000020327808 */ /* 0x000fe20006000000 */
[--C-:B------:R-:W-:Y:S01]  /*4da0*/  FFMA.FTZ R94, R94, UR20, -R98.reuse ;  /* 0x000000145e5e7c23 */ /* 0x100fe20008010862 */
[----:B------:R-:W-:Y:S01]  /*4db0*/  FMNMX.FTZ R93, R13, R56, !PT ;  /* 0x000000380d5d7209 */ /* 0x000fe20007810000 */
[--C-:B------:R-:W-:Y:S01]  /*4dc0*/  FFMA.FTZ R77, R77, UR20, -R98.reuse ;  /* 0x000000144d4d7c23 */ /* 0x100fe20008010862 */
[----:B------:R-:W-:Y:S01]  /*4dd0*/  FSEL R33, R33, -INF , !P2 ;  /* 0xff80000021217808 */ /* 0x000fe20005000000 */
        /* <DEDUP_REMOVED lines=26> */
[----:B------:R-:W1:Y:S01]  /*4f80*/  MUFU.EX2 R85, R85 ;  /* 0x0000005500557308 */ /* 0x000e620000000800 */
[----:B0-----:R-:W-:-:S01]  /*4f90*/  FFMA.FTZ R80, R55, UR20, -R98 ;  /* 0x0000001437507c23 */ /* 0x001fc20008010862 */
[----:B------:R-:W-:Y:S01]  /*4fa0*/  ISETP.NE.AND P6, PT, R114, 0x1, PT ;  /* 0x000000017200780c */ /* 0x000fe20003fc5270 */
[----:B------:R-:W-:-:S01]  /*4fb0*/  FFMA.FTZ R68, R68, UR20, -R98 ;  /* 0x0000001444447c23 */ /* 0x000fc20008010862 */
[----:B------:R-:W-:Y:S01]  /*4fc0*/  FMNMX.FTZ R56, R75, R56, !PT ;  /* 0x000000384b387209 */ /* 0x000fe20007810000 */
[----:B------:R-:W-:-:S01]  /*4fd0*/  FFMA.FTZ R67, R67, UR20, -R98 ;  /* 0x0000001443437c23 */ /* 0x000fc20008010862 */
[--C-:B------:R-:W-:Y:S01]  /*4fe0*/  FFMA.FTZ R69, R69, UR20, -R98.reuse ;  /* 0x0000001445457c23 */ /* 0x100fe20008010862 */
[----:B------:R-:W-:-:S01]  /*4ff0*/  FFMA.FTZ R64, R64, UR20, -R98 ;  /* 0x0000001440407c23 */ /* 0x000fc20008010862 */
[----:B------:R-:W-:Y:S01]  /*5000*/  FMNMX.FTZ R56, R7, R56, !PT ;  /* 0x0000003807387209 */ /* 0x000fe20007810000 */
[----:B------:R-:W-:Y:S01]  /*5010*/  MUFU.EX2 R86, R86 ;  /* 0x0000005600567308 */ /* 0x000fe20000000800 */
[----:B------:R-:W-:-:S01]  /*5020*/  FFMA.FTZ R53, R53, UR20, -R98 ;  /* 0x0000001435357c23 */ /* 0x000fc20008010862 */
[--C-:B------:R-:W-:Y:S01]  /*5030*/  FFMA.FTZ R66, R66, UR20, -R98.reuse ;  /* 0x0000001442427c23 */ /* 0x100fe20008010862 */
[----:B------:R-:W-:Y:S01]  /*5040*/  FMNMX.FTZ R95, R57, R56, !PT ;  /* 0x00000038395f7209 */ /* 0x000fe20007810000 */
[----:B------:R-:W-:-:S03]  /*5050*/  FFMA.FTZ R65, R65, UR20, -R98 ;  /* 0x0000001441417c23 */ /* 0x000fc60008010862 */
[----:B------:R-:W-:Y:S01]  /*5060*/  FMNMX.FTZ R56, R58, R95, !PT ;  /* 0x0000005f3a387209 */ /* 0x000fe20007810000 */
[----:B------:R-:W-:Y:S01]  /*5070*/  MUFU.EX2 R87, R87 ;  /* 0x0000005700577308 */ /* 0x000fe20000000800 */
[----:B-1----:R-:W-:Y:S02]  /*5080*/  F2FP.SATFINITE.E4M3.F32.PACK_AB_MERGE_C R152, R85, R84, RZ ;  /* 0x000000545598723e */ /* 0x002fe400048070ff */
[----:B------:R-:W-:Y:S02]  /*5090*/  FMNMX.FTZ R95, R59, R56, !PT ;  /* 0x000000383b5f7209 */ /* 0x000fe40007810000 */
[----:B------:R-:W-:Y:S02]  /*50a0*/  F2FP.SATFINITE.E4M3.F32.PACK_AB_MERGE_C R152, R24, R3, R152 ;  /* 0x000000031898723e */ /* 0x000fe40004807098 */
[----:B------:R-:W-:Y:S01]  /*50b0*/  FMNMX.FTZ R56, R60, R95, !PT ;  /* 0x0000005f3c387209 */ /* 0x000fe20007810000 */
[----:B------:R-:W-:Y:S03]  /*50c0*/  MUFU.EX2 R88, R88 ;  /* 0x0000005800587308 */ /* 0x000fe60000000800 */
[----:B------:R-:W-:-:S04]  /*50d0*/  FMNMX.FTZ R95, R61, R56, !PT ;  /* 0x000000383d5f7209 */ /* 0x000fc80007810000 */
[----:B------:R-:W-:Y:S01]  /*50e0*/  FMNMX.FTZ R56, R62, R95, !PT ;  /* 0x0000005f3e387209 */ /* 0x000fe20007810000 */
[----:B------:R-:W0:Y:S03]  /*50f0*/  MUFU.EX2 R89, R89 ;  /* 0x0000005900597308 */ /* 0x000e260000000800 */
[----:B------:R-:W-:-:S04]  /*5100*/  FMNMX.FTZ R95, R63, R56, !PT ;  /* 0x000000383f5f7209 */ /* 0x000fc80007810000 */
[----:B------:R-:W-:Y:S01]  /*5110*/  FMNMX.FTZ R56, R40, R95, !PT ;  /* 0x0000005f28387209 */ /* 0x000fe20007810000 */
[----:B------:R-:W-:Y:S03]  /*5120*/  MUFU.EX2 R90, R90 ;  /* 0x0000005a005a7308 */ /* 0x000fe60000000800 */
[----:B------:R-:W-:-:S04]  /*5130*/  FMNMX.FTZ R95, R41, R56, !PT ;  /* 0x00000038295f7209 */ /* 0x000fc80007810000 */
[----:B------:R-:W-:Y:S01]  /*5140*/  FMNMX.FTZ R56, R42, R95, !PT ;  /* 0x0000005f2a387209 */ /* 0x000fe20007810000 */
[----:B------:R-:W-:Y:S01]  /*5150*/  MUFU.EX2 R91, R94 ;  /* 0x0000005e005b7308 */ /* 0x000fe20000000800 */
[----:B0-----:R-:W-:Y:S02]  /*5160*/  F2FP.SATFINITE.E4M3.F32.PACK_AB_MERGE_C R154, R89, R88, RZ ;  /* 0x00000058599a723e */ /* 0x001fe400048070ff */
        /* <DEDUP_REMOVED lines=21> */
[----:B------:R-:W-:-:S05]  /*52c0*/  FMNMX.FTZ R56, R33, R56, !PT ;  /* 0x0000003821387209 */ /* 0x000fca0007810000 */
[----:B------:R-:W1:Y:S01]  /*52d0*/  SHFL.BFLY PT, R83, R56, 0x2, 0x1f ;  /* 0x0c401f0038537f89 */ /* 0x000e6200000e0000 */
[----:B------:R-:W-:Y:S08]  /*52e0*/  MUFU.EX2 R25, R25 ;  /* 0x0000001900197308 */ /* 0x000ff00000000800 */
[----:B------:R-:W-:Y:S01]  /*52f0*/  MUFU.EX2 R35, R35 ;  /* 0x0000002300237308 */ /* 0x000fe20000000800 */
[----:B0-----:R-:W-:-:S04]  /*5300*/  F2FP.SATFINITE.E4M3.F32.PACK_AB_MERGE_C R150, R79, R78, RZ ;  /* 0x0000004e4f96723e */ /* 0x001fc800048070ff */
[----:B------:R-:W-:-:S03]  /*5310*/  F2FP.SATFINITE.E4M3.F32.PACK_AB_MERGE_C R150, R77, R76, R150 ;  /* 0x0000004c4d96723e */ /* 0x000fc60004807096 */
[----:B------:R-:W0:Y:S01]  /*5320*/  MUFU.EX2 R36, R36 ;  /* 0x0000002400247308 */ /* 0x000e220000000800 */
[----:B-1----:R-:W-:-:S07]  /*5330*/  FMNMX.FTZ R83, R56, R83, !PT ;  /* 0x0000005338537209 */ /* 0x002fce0007810000 */
[----:B------:R-:W1:Y:S01]  /*5340*/  MUFU.EX2 R34, R34 ;  /* 0x0000002200227308 */ /* 0x000e620000000800 */
[----:B------:R-:W2:Y:S07]  /*5350*/  SHFL.BFLY PT, R56, R83, 0x1, 0x1f ;  /* 0x0c201f0053387f89 */ /* 0x000eae00000e0000 */
[----:B------:R-:W-:Y:S01]  /*5360*/  MUFU.EX2 R39, R39 ;  /* 0x0000002700277308 */ /* 0x000fe20000000800 */
[----:B0-----:R-:W-:-:S07]  /*5370*/  F2FP.SATFINITE.E4M3.F32.PACK_AB_MERGE_C R144, R36, R35, RZ ;  /* 0x000000232490723e */ /* 0x001fce00048070ff */
[----:B------:R-:W0:Y:S01]  /*5380*/  MUFU.EX2 R48, R48 ;  /* 0x0000003000307308 */ /* 0x000e220000000800 */
[----:B-1----:R-:W-:-:S07]  /*5390*/  F2FP.SATFINITE.E4M3.F32.PACK_AB_MERGE_C R144, R34, R25, R144 ;  /* 0x000000192290723e */ /* 0x002fce0004807090 */
[----:B------:R-:W-:Y:S01]  /*53a0*/  MUFU.EX2 R37, R37 ;  /* 0x0000002500257308 */ /* 0x000fe20000000800 */
[----:B--2---:R-:W-:Y:S01]  /*53b0*/  FMNMX.FTZ R56, R83, R56, !PT ;  /* 0x0000003853387209 */ /* 0x004fe20007810000 */
[----:B------:R-:W-:-:S03]  /*53c0*/  IMAD.U32 R83, RZ, RZ, UR20 ;  /* 0x00000014ff537e24 */ /* 0x000fc6000f8e00ff */
[C---:B------:R-:W-:Y:S01]  /*53d0*/  FSETP.NEU.FTZ.AND P1, PT, R56.reuse, -INF , PT ;  /* 0xff8000003800780b */ /* 0x040fe20003f3d000 */
[----:B------:R-:W-:-:S02]  /*53e0*/  FFMA.FTZ R82, R56, R83, -8 ;  /* 0xc100000038527423 */ /* 0x000fc40000010053 */
[----:B------:R-:W-:Y:S01]  /*53f0*/  MUFU.EX2 R38, R38 ;  /* 0x0000002600267308 */ /* 0x000fe20000000800 */
[----:B0-----:R-:W-:Y:S02]  /*5400*/  F2FP.SATFINITE.E4M3.F32.PACK_AB_MERGE_C R146, R48, R39, RZ ;  /* 0x000000273092723e */ /* 0x001fe400048070ff */
[----:B------:R-:W-:-:S05]  /*5410*/  FSEL R55, R82, RZ, P1 ;  /* 0x000000ff52377208 */ /* 0x000fca0000800000 */
        /* <DEDUP_REMOVED lines=8> */
[----:B------:R-:W-:Y:S01]  /*54a0*/  MUFU.EX2 R82, R82 ;  /* 0x0000005200527308 */ /* 0x000fe20000000800 */
[----:B------:R-:W-:-:S01]  /*54b0*/  FFMA.FTZ R20, R74, UR20, -R55 ;  /* 0x000000144a147c23 */ /* 0x000fc20008010837 */
[----:B------:R-:W-:Y:S01]  /*54c0*/  FADD.FTZ R74, R84, R97 ;  /* 0x00000061544a7221 */ /* 0x000fe20000010000 */
[----:B------:R-:W-:-:S01]  /*54d0*/  FFMA.FTZ R6, R10, UR20, -R55 ;  /* 0x000000140a067c23 */ /* 0x000fc20008010837 */
[--C-:B------:R-:W-:Y:S01]  /*54e0*/  FFMA.FTZ R10, R14, UR20, -R55.reuse ;  /* 0x000000140e0a7c23 */ /* 0x100fe20008010837 */
[----:B------:R-:W-:-:S01]  /*54f0*/  FFMA.FTZ R14, R72, UR20, -R55 ;  /* 0x00000014480e7c23 */ /* 0x000fc20008010837 */
[----:B------:R-:W-:Y:S01]  /*5500*/  FFMA.FTZ R72, R57, UR20, -R55 ;  /* 0x0000001439487c23 */ /* 0x000fe20008010837 */
[----:B------:R-:W-:-:S01]  /*5510*/  FADD.FTZ R97, R85, R74 ;  /* 0x0000004a55617221 */ /* 0x000fc20000010000 */
[----:B------:R-:W0:Y:S01]  /*5520*/  MUFU.EX2 R83, R83 ;  /* 0x0000005300537308 */ /* 0x000e220000000800 */
[----:B------:R-:W-:-:S01]  /*5530*/  FFMA.FTZ R57, R60, UR20, -R55 ;  /* 0x000000143c397c23 */ /* 0x000fc20008010837 */
        /* <DEDUP_REMOVED lines=18> */
[--C-:B------:R-:W-:Y:S01]  /*5660*/  FFMA.FTZ R58, R58, UR20, -R55.reuse ;  /* 0x000000143a3a7c23 */ /* 0x100fe20008010837 */
[----:B------:R-:W-:-:S01]  /*5670*/  FFMA.FTZ R59, R59, UR20, -R55 ;  /* 0x000000143b3b7c23 */ /* 0x000fc20008010837 */
[----:B------:R-:W-:Y:S01]  /*5680*/  FADD.FTZ R94, R90, R97 ;  /* 0x000000615a5e7221 */ /* 0x000fe20000010000 */
[----:B------:R-:W-:-:S01]  /*5690*/  FFMA.FTZ R40, R40, UR20, -R55 ;  /* 0x0000001428287c23 */ /* 0x000fc20008010837 */
[----:B------:R-:W0:Y:S01]  /*56a0*/  MUFU.EX2 R6, R6 ;  /* 0x0000000600067308 */ /* 0x000e220000000800 */
[----:B-1----:R-:W-:-:S01]  /*56b0*/  FADD.FTZ R74, R4, R63 ;  /* 0x0000003f044a7221 */ /* 0x002fc20000010000 */
[----:B------:R-:W-:Y:S01]  /*56c0*/  FADD.FTZ R85, R91, R94 ;  /* 0x0000005e5b557221 */ /* 0x000fe20000010000 */
[----:B------:R-:W-:-:S01]  /*56d0*/  FFMA.FTZ R41, R41, UR20, -R55 ;  /* 0x0000001429297c23 */ /* 0x000fc20008010837 */
[----:B------:R-:W-:Y:S01]  /*56e0*/  F2FP.SATFINITE.E4M3.F32.PACK_AB_MERGE_C R146, R38, R37, R146 ;  /* 0x000000252692723e */ /* 0x000fe20004807092 */
        /* <DEDUP_REMOVED lines=10> */
[----:B------:R-:W-:-:S01]  /*5790*/  FFMA.FTZ R28, R28, UR20, -R55 ;  /* 0x000000141c1c7c23 */ /* 0x000fc20008010837 */
[----:B------:R-:W2:Y:S01]  /*57a0*/  MUFU.EX2 R8, R8 ;  /* 0x0000000800087308 */ /* 0x000ea20000000800 */
[----:B0-----:R-:W-:-:S01]  /*57b0*/  FADD.FTZ R74, R6, R63 ;  /* 0x0000003f064a7221 */ /* 0x001fc20000010000 */
[--C-:B------:R-:W-:Y:S01]  /*57c0*/  FFMA.FTZ R29, R29, UR20, -R55.reuse ;  /* 0x000000141d1d7c23 */ /* 0x100fe20008010837 */
[----:B------:R-:W-:-:S01]  /*57d0*/  FFMA.FTZ R30, R30, UR20, -R55 ;  /* 0x000000141e1e7c23 */ /* 0x000fc20008010837 */
[--C-:B------:R-:W-:Y:S01]  /*57e0*/  FFMA.FTZ R31, R31, UR20, -R55.reuse ;  /* 0x000000141f1f7c23 */ /* 0x100fe20008010837 */
[----:B------:R-:W-:-:S01]  /*57f0*/  FFMA.FTZ R50, R50, UR20, -R55 ;  /* 0x0000001432327c23 */ /* 0x000fc20008010837 */
[----:B------:R-:W-:Y:S01]  /*5800*/  FFMA.FTZ R33, R33, UR20, -R55 ;  /* 0x0000001421217c23 */ /* 0x000fe20008010837 */
[----:B------:R-:W-:Y:S01]  /*5810*/  F2FP.SATFINITE.E4M3.F32.PACK_AB_MERGE_C R153, R83, R82, R95 ;  /* 0x000000525399723e */ /* 0x000fe2000480705f */
        /* <DEDUP_REMOVED lines=10> */
[----:B------:R-:W-:Y:S01]  /*58c0*/  FADD.FTZ R63, R77, R42 ;  /* 0x0000002a4d3f7221 */ /* 0x000fe20000010000 */
[----:B------:R-:W-:-:S01]  /*58d0*/  FFMA.FTZ R42, R43, UR20, -R55 ;  /* 0x000000142b2a7c23 */ /* 0x000fc20008010837 */
[----:B------:R-:W1:Y:S04]  /*58e0*/  @P6 LDC R6, c[0x0][0x44c] ;  /* 0x00011300ff066b82 */ /* 0x000e680000000800 */
[----:B------:R-:W3:Y:S01]  /*58f0*/  MUFU.EX2 R21, R21 ;  /* 0x0000001500157308 */ /* 0x000ee20000000800 */
[----:B--2---:R-:W-:-:S01]  /*5900*/  FADD.FTZ R43, R15, R24 ;  /* 0x000000180f2b7221 */ /* 0x004fc20000010000 */
[----:B------:R-:W-:-:S02]  /*5910*/  FADD.FTZ R24, R78, R63 ;  /* 0x0000003f4e187221 */ /* 0x000fc40000010000 */
[----:B------:R-:W2:Y:S02]  /*5920*/  @P6 LDC R8, c[0x0][0x450] ;  /* 0x00011400ff086b82 */ /* 0x000ea40000000800 */
[----:B------:R-:W-:-:S01]  /*5930*/  FADD.FTZ R78, R79, R24 ;  /* 0x000000184f4e7221 */ /* 0x000fc20000010000 */
[----:B------:R-:W-:Y:S01]  /*5940*/  FFMA.FTZ R24, R44, UR20, -R55 ;  /* 0x000000142c187c23 */ /* 0x000fe20008010837 */
[----:B------:R-:W4:Y:S01]  /*5950*/  MUFU.EX2 R14, R14 ;  /* 0x0000000e000e7308 */ /* 0x000f220000000800 */
[----:B0-----:R-:W-:-:S01]  /*5960*/  FADD.FTZ R74, R12, R43 ;  /* 0x0000002b0c4a7221 */ /* 0x001fc20000010000 */
[----:B------:R-:W-:Y:S01]  /*5970*/  FADD.FTZ R63, R25, R78 ;  /* 0x0000004e193f7221 */ /* 0x000fe20000010000 */
[----:B------:R-:W-:-:S05]  /*5980*/  FFMA.FTZ R25, R45, UR20, -R55 ;  /* 0x000000142d197c23 */ /* 0x000fca0008010837 */
[----:B------:R-:W0:Y:S01]  /*5990*/  MUFU.EX2 R73, R73 ;  /* 0x0000004900497308 */ /* 0x000e220000000800 */
[----:B---3--:R-:W-:-:S01]  /*59a0*/  FADD.FTZ R43, R21, R74 ;  /* 0x0000004a152b7221 */ /* 0x008fc20000010000 */
[----:B------:R-:W-:Y:S01]  /*59b0*/  FADD.FTZ R74, R34, R63 ;  /* 0x0000003f224a7221 */ /* 0x000fe20000010000 */
[----:B------:R-:W-:-:S03]  /*59c0*/  F2FP.SATFINITE.E4M3.F32.PACK_AB_MERGE_C R12, R21, R12, RZ ;  /* 0x0000000c150c723e */ /* 0x000fc600048070ff */
[----:B------:R-:W-:Y:S01]  /*59d0*/  FADD.FTZ R35, R35, R74 ;  /* 0x0000004a23237221 */ /* 0x000fe20000010000 */
[----:B------:R-:W-:Y:S01]  /*59e0*/  F2FP.SATFINITE.E4M3.F32.PACK_AB_MERGE_C R149, R15, R10, R12 ;  /* 0x0000000a0f95723e */ /* 0x000fe2000480700c */
[----:B------:R-:W3:Y:S01]  /*59f0*/  MUFU.EX2 R20, R20 ;  /* 0x0000001400147308 */ /* 0x000ee20000000800 */
[----:B----4-:R-:W-:-:S01]  /*5a00*/  FADD.FTZ R44, R14, R43 ;  /* 0x0000002b0e2c7221 */ /* 0x010fc20000010000 */
[----:B------:R-:W-:-:S04]  /*5a10*/  FADD.FTZ R36, R36, R35 ;  /* 0x0000002324247221 */ /* 0x000fc80000010000 */
[----:B------:R-:W-:Y:S02]  /*5a20*/  FADD.FTZ R37, R37, R36 ;  /* 0x0000002425257221 */ /* 0x000fe40000010000 */
[----:B------:R-:W4:Y:S01]  /*5a30*/  MUFU.EX2 R75, R75 ;  /* 0x0000004b004b7308 */ /* 0x000f220000000800 */
[----:B0-----:R-:W-:-:S01]  /*5a40*/  FADD.FTZ R43, R73, R44 ;  /* 0x0000002c492b7221 */ /* 0x001fc20000010000 */
[----:B------:R-:W-:-:S04]  /*5a50*/  FADD.FTZ R38, R38, R37 ;  /* 0x0000002526267221 */ /* 0x000fc80000010000 */
[----:B------:R-:W-:Y:S02]  /*5a60*/  FADD.FTZ R39, R39, R38 ;  /* 0x0000002627277221 */ /* 0x000fe40000010000 */
[----:B------:R-:W0:Y:S01]  /*5a70*/  MUFU.EX2 R7, R7 ;  /* 0x0000000700077308 */ /* 0x000e220000000800 */
[----:B---3--:R-:W-:-:S01]  /*5a80*/  FADD.FTZ R34, R20, R43 ;  /* 0x0000002b14227221 */ /* 0x008fc20000010000 */
[----:B------:R-:W-:-:S06]  /*5a90*/  FADD.FTZ R48, R48, R39 ;  /* 0x0000002730307221 */ /* 0x000fcc0000010000 */
[----:B------:R-:W3:Y:S01]  /*5aa0*/  MUFU.EX2 R72, R72 ;  /* 0x0000004800487308 */ /* 0x000ee20000000800 */
[----:B----4-:R-:W-:-:S01]  /*5ab0*/  FADD.FTZ R34, R75, R34 ;  /* 0x000000224b227221 */ /* 0x010fc20000010000 */
[----:B------:R-:W-:-:S04]  /*5ac0*/  F2FP.SATFINITE.E4M3.F32.PACK_AB_MERGE_C R20, R75, R20, RZ ;  /* 0x000000144b14723e */ /* 0x000fc800048070ff */
[----:B------:R-:W-:Y:S02]  /*5ad0*/  F2FP.SATFINITE.E4M3.F32.PACK_AB_MERGE_C R151, R73, R14, R20 ;  /* 0x0000000e4997723e */ /* 0x000fe40004807014 */
[----:B------:R-:W4:Y:S01]  /*5ae0*/  MUFU.EX2 R58, R58 ;  /* 0x0000003a003a7308 */ /* 0x000f220000000800 */
[----:B0-----:R-:W-:-:S07]  /*5af0*/  FADD.FTZ R35, R7, R34 ;  /* 0x0000002207237221 */ /* 0x001fce0000010000 */
[----:B------:R-:W0:Y:S01]  /*5b00*/  MUFU.EX2 R59, R59 ;  /* 0x0000003b003b7308 */ /* 0x000e220000000800 */
[----:B---3--:R-:W-:-:S07]  /*5b10*/  FADD.FTZ R35, R72, R35 ;  /* 0x0000002348237221 */ /* 0x008fce0000010000 */
[----:B------:R-:W3:Y:S01]  /*5b20*/  MUFU.EX2 R57, R57 ;  /* 0x0000003900397308 */ /* 0x000ee20000000800 */
[----:B----4-:R-:W-:-:S07]  /*5b30*/  FADD.FTZ R34, R58, R35 ;  /* 0x000000233a227221 */ /* 0x010fce0000010000 */
[----:B------:R-:W4:Y:S01]  /*5b40*/  MUFU.EX2 R60, R60 ;  /* 0x0000003c003c7308 */ /* 0x000f220000000800 */
[----:B0-----:R-:W-:-:S01]  /*5b50*/  FADD.FTZ R34, R59, R34 ;  /* 0x000000223b227221 */ /* 0x001fc20000010000 */
[----:B------:R-:W-:-:S04]  /*5b60*/  F2FP.SATFINITE.E4M3.F32.PACK_AB_MERGE_C R58, R59, R58, RZ ;  /* 0x0000003a3b3a723e */ /* 0x000fc800048070ff */
[----:B------:R-:W-:Y:S01]  /*5b70*/  F2FP.SATFINITE.E4M3.F32.PACK_AB_MERGE_C R145, R72, R7, R58 ;  /* 0x000000074891723e */ /* 0x000fe2000480703a */
[----:B-1----:R-:W-:Y:S01]  /*5b80*/  @P6 IMAD.HI.U32 R7, R6, UR42, RZ ;  /* 0x0000002a06076c27 */ /* 0x002fe2000f8e00ff */
[----:B------:R-:W0:Y:S03]  /*5b90*/  MUFU.EX2 R61, R61 ;  /* 0x0000003d003d7308 */ /* 0x000e260000000800 */
[----:B---3--:R-:W-:-:S01]  /*5ba0*/  FADD.FTZ R35, R57, R34 ;  /* 0x0000002239237221 */ /* 0x008fc20000010000 */
[----:B------:R-:W-:Y:S01]  /*5bb0*/  IMAD.U32 R6, RZ, RZ, UR42 ;  /* 0x0000002aff067e24 */ /* 0x000fe2000f8e00ff */
[----:B--2---:R-:W-:Y:S01]  /*5bc0*/  @P6 SHF.R.U32.HI R6, RZ, R8, R7 ;  /* 0x00000008ff066219 */ /* 0x004fe20000011607 */
[----:B------:R-:W-:Y:S01]  /*5bd0*/  VIADD R8, R104, 0xfffffffe ;  /* 0xfffffffe68087836 */ /* 0x000fe20000000000 */
[----:B------:R-:W-:Y:S01]  /*5be0*/  LOP3.LUT P6, RZ, R2, 0x8, RZ, 0xc0, !PT ;  /* 0x0000000802ff7812 */ /* 0x000fe200078cc0ff */
[----:B------:R-:W1:Y:S01]  /*5bf0*/  MUFU.EX2 R52, R52 ;  /* 0x0000003400347308 */ /* 0x000e620000000800 */
[----:B----4-:R-:W-:-:S01]  /*5c00*/  FADD.FTZ R4, R60, R35 ;  /* 0x000000233c047221 */ /* 0x010fc20000010000 */
[----:B------:R-:W-:-:S04]  /*5c10*/  IMAD.IADD R6, R105, 0x1, R6 ;  /* 0x0000000169067824 */ /* 0x000fc800078e0206 */
[----:B------:R-:W-:Y:S02]  /*5c20*/  VIADD R7, R6, UR7 ;  /* 0x0000000706077c36 */ /* 0x000fe40008000000 */
[----:B------:R-:W2:Y:S01]  /*5c30*/  MUFU.EX2 R62, R62 ;  /* 0x0000003e003e7308 */ /* 0x000ea20000000800 */
[----:B0-----:R-:W-:-:S02]  /*5c40*/  FADD.FTZ R13, R61, R4 ;  /* 0x000000043d0d7221 */ /* 0x001fc40000010000 */
[----:B------:R-:W-:-:S05]  /*5c50*/  R2UR UR10, R7 ;  /* 0x00000000070a72ca */ /* 0x000fca00000e0000 */
[----:B------:R-:W0:Y:S01]  /*5c60*/  MUFU.EX2 R49, R49 ;  /* 0x0000003100317308 */ /* 0x000e220000000800 */
[----:B-1----:R-:W-:-:S07]  /*5c70*/  F2FP.SATFINITE.E4M3.F32.PACK_AB_MERGE_C R140, R52, R51, RZ ;  /* 0x00000033348c723e */ /* 0x002fce00048070ff */
[----:B------:R-:W1:Y:S01]  /*5c80*/  MUFU.EX2 R40, R40 ;  /* 0x0000002800287308 */ /* 0x000e620000000800 */
[----:B--2---:R-:W-:-:S01]  /*5c90*/  FADD.FTZ R13, R62, R13 ;  /* 0x0000000d3e0d7221 */ /* 0x004fc20000010000 */
[----:B------:R-:W-:-:S04]  /*5ca0*/  F2FP.SATFINITE.E4M3.F32.PACK_AB_MERGE_C R61, R62, R61, RZ ;  /* 0x0000003d3e3d723e */ /* 0x000fc800048070ff */
[----:B------:R-:W-:Y:S02]  /*5cb0*/  F2FP.SATFINITE.E4M3.F32.PACK_AB_MERGE_C R147, R60, R57, R61 ;  /* 0x000000393c93723e */ /* 0x000fe4000480703d */
[----:B------:R-:W-:Y:S01]  /*5cc0*/  MUFU.EX2 R71, R71 ;  /* 0x0000004700477308 */ /* 0x000fe20000000800 */
[----:B0-----:R-:W-:Y:S01]  /*5cd0*/  F2FP.SATFINITE.E4M3.F32.PACK_AB_MERGE_C R140, R32, R49, R140 ;  /* 0x00000031208c723e */ /* 0x001fe2000480708c */
[----:B------:R-:W-:-:S04]  /*5ce0*/  FADD.FTZ R49, R49, R48 ;  /* 0x0000003031317221 */ /* 0x000fc80000010000 */
[----:B------:R-:W-:Y:S02]  /*5cf0*/  FADD.FTZ R32, R32, R49 ;  /* 0x0000003120207221 */ /* 0x000fe40000010000 */
[----:B------:R-:W0:Y:S01]  /*5d00*/  MUFU.EX2 R70, R70 ;  /* 0x0000004600467308 */ /* 0x000e220000000800 */
[----:B-1----:R-:W-:-:S01]  /*5d10*/  FADD.FTZ R4, R40, R13 ;  /* 0x0000000d28047221 */ /* 0x002fc20000010000 */
[----:B------:R-:W-:-:S04]  /*5d20*/  FADD.FTZ R51, R51, R32 ;  /* 0x0000002033337221 */ /* 0x000fc80000010000 */
[----:B------:R-:W-:Y:S02]  /*5d30*/  FADD.FTZ R51, R52, R51 ;  /* 0x0000003334337221 */ /* 0x000fe40000010000 */
[----:B------:R-:W1:Y:S08]  /*5d40*/  MUFU.EX2 R41, R41 ;  /* 0x0000002900297308 */ /* 0x000e700000000800 */
        /* <DEDUP_REMOVED lines=15> */
[----:B------:R-:W-:-:S04]  /*5e40*/  F2FP.SATFINITE.E4M3.F32.PACK_AB_MERGE_C R21, R42, R3, RZ ;  /* 0x000000032a15723e */ /* 0x000fc800048070ff */
[----:B------:R-:W-:Y:S02]  /*5e50*/  F2FP.SATFINITE.E4M3.F32.PACK_AB_MERGE_C R141, R41, R40, R21 ;  /* 0x00000028298d723e */ /* 0x000fe40004807015 */
[----:B------:R-:W2:Y:S01]  /*5e60*/  MUFU.EX2 R46, R46 ;  /* 0x0000002e002e7308 */ /* 0x000ea20000000800 */
[----:B0-----:R-:W-:-:S07]  /*5e70*/  FADD.FTZ R4, R24, R13 ;  /* 0x0000000d18047221 */ /* 0x001fce0000010000 */
[----:B------:R-:W-:Y:S01]  /*5e80*/  MUFU.EX2 R68, R68 ;  /* 0x0000004400447308 */ /* 0x000fe20000000800 */
[----:B-1----:R-:W-:-:S07]  /*5e90*/  FADD.FTZ R3, R25, R4 ;  /* 0x0000000419037221 */ /* 0x002fce0000010000 */
[----:B------:R-:W0:Y:S01]  /*5ea0*/  MUFU.EX2 R67, R67 ;  /* 0x0000004300437308 */ /* 0x000e220000000800 */
[----:B--2---:R-:W-:-:S07]  /*5eb0*/  FADD.FTZ R4, R46, R3 ;  /* 0x000000032e047221 */ /* 0x004fce0000010000 */
[----:B------:R-:W1:Y:S08]  /*5ec0*/  MUFU.EX2 R47, R47 ;  /* 0x0000002f002f7308 */ /* 0x000e700000000800 */
[----:B------:R-:W-:Y:S01]  /*5ed0*/  MUFU.EX2 R69, R69 ;  /* 0x0000004500457308 */ /* 0x000fe20000000800 */
[----:B0-----:R-:W-:-:S07]  /*5ee0*/  F2FP.SATFINITE.E4M3.F32.PACK_AB_MERGE_C R3, R67, R68, RZ ;  /* 0x000000444303723e */ /* 0x001fce00048070ff */
        /* <DEDUP_REMOVED lines=29> */
[----:B------:R-:W-:Y:S01]  /*60c0*/  MUFU.EX2 R50, R50 ;  /* 0x0000003200327308 */ /* 0x000fe20000000800 */
[----:B0-----:R-:W-:-:S01]  /*60d0*/  FADD.FTZ R4, R30, R29 ;  /* 0x0000001d1e047221 */ /* 0x001fc20000010000 */
[----:B------:R-:W-:-:S06]  /*60e0*/  FADD.FTZ R53, R53, R66 ;  /* 0x0000004235357221 */ /* 0x000fcc0000010000 */
[----:B------:R-:W0:Y:S01]  /*60f0*/  MUFU.EX2 R33, R33 ;  /* 0x0000002100217308 */ /* 0x000e220000000800 */
[----:B--2---:R-:W-:-:S01]  /*6100*/  FADD.FTZ R3, R31, R4 ;  /* 0x000000041f037221 */ /* 0x004fc20000010000 */
[----:B0-----:R-:W-:-:S03]  /*6110*/  F2FP.SATFINITE.E4M3.F32.PACK_AB_MERGE_C R4, R33, R50, RZ ;  /* 0x000000322104723e */ /* 0x001fc600048070ff */
[----:B------:R-:W-:Y:S01]  /*6120*/  FADD.FTZ R50, R50, R3 ;  /* 0x0000000332327221 */ /* 0x000fe20000010000 */
[----:B------:R-:W-:Y:S01]  /*6130*/  F2FP.SATFINITE.E4M3.F32.PACK_AB_MERGE_C R139, R31, R30, R4 ;  /* 0x0000001e1f8b723e */ /* 0x000fe20004807004 */
[----:B------:R-:W-:Y:S02]  /*6140*/  FADD.FTZ R4, R80, R53 ;  /* 0x0000003550047221 */ /* 0x000fe40000010000 */
[----:B------:R-:W-:-:S01]  /*6150*/  FADD.FTZ R3, R33, R50 ;  /* 0x0000003221037221 */ /* 0x000fc20000010000 */
        /* <DEDUP_REMOVED lines=14> */
.L_x_1114:
[----:B------:R-:W-:Y:S02]  /*6240*/  ULDC UR12, c[0x0][0x9e4] ;  /* 0x00027900000c7ab9 */ /* 0x000fe40000000800 */
[----:B------:R-:W-:-:S11]  /*6250*/  UISETP.NE.AND UP0, UPT, UR12, 0x1, UPT ;  /* 0x000000010c00788c */ /* 0x000fd6000bf05270 */
[----:B------:R-:W-:Y:S02]  /*6260*/  @UP0 ULDC.64 UR14, c[0x0][0x9e8] ;  /* 0x00027a00000e0ab9 */ /* 0x000fe40000000a00 */
[----:B------:R-:W-:-:S04]  /*6270*/  UIMAD.WIDE.U32 UR6, UR11, UR14, URZ ;  /* 0x0000000e0b0672a5 */ /* 0x000fc8000f8e003f */
[----:B------:R-:W-:-:S12]  /*6280*/  @UP0 USHF.R.U32.HI UR11, URZ, UR15, UR7 ;  /* 0x0000000f3f0b0299 */ /* 0x000fd80008011607 */
.L_x_1115:
[----:B------:R-:W-:-:S04]  /*6290*/  UIMAD UR11, UR11, UR12, UR12 ;  /* 0x0000000c0b0b72a4 */ /* 0x000fc8000f8e020c */
[----:B------:R-:W-:-:S04]  /*62a0*/  UISETP.LT.AND UP0, UPT, UR10, UR11, UPT ;  /* 0x0000000b0a00728c */ /* 0x000fc8000bf01270 */
[----:B------:R-:W-:-:S12]  /*62b0*/  USEL UR10, UR10, UR11, UP0 ;  /* 0x0000000b0a0a7287 */ /* 0x000fd80008000000 */
.L_x_1113:
        /* <DEDUP_REMOVED lines=32> */
.L_x_1135:
[----:B------:R-:W-:-:S04]  /*64c0*/  UISETP.NE.AND UP0, UPT, UR26, 0x1, UPT ;  /* 0x000000011a00788c */ /* 0x000fc8000bf05270 */
[----:B------:R-:W-:-:S04]  /*64d0*/  USEL UR37, URZ, 0x1, UP0 ;  /* 0x000000013f257887 */ /* 0x000fc80008000000 */
[----:B------:R-:W-:Y:S01]  /*64e0*/  ULOP3.LUT UR37, UR27, UR37, URZ, 0x3c, !UPT ;  /* 0x000000251b257292 */ /* 0x000fe2000f8e3c3f */
[----:B------:R-:W-:Y:S11]  /*64f0*/  @!P0 BRA `(.L_x_1117) ;  /* 0x0000000000048947 */ /* 0x000ff60003800000 */
[----:B------:R-:W-:Y:S01]  /*6500*/  BPT.TRAP 0x1 ;  /* 0x000000040000795c */ /* 0x000fe20000300000 */
.L_x_1117:
        /* <DEDUP_REMOVED lines=9> */
.L_x_1118:
[----:B-1----:R-:W-:Y:S05]  /*65a0*/  @P1 BRA `(.L_x_1119) ;  /* 0x0000000000081947 */ /* 0x002fea0003800000 */
[----:B------:R-:W1:Y:S02]  /*65b0*/  SYNCS.PHASECHK.TRANS64.TRYWAIT P1, [UR24+0x13230], R9 ;  /* 0x01323009ff0075a7 */ /* 0x000e640008020158 */
[----:B-1----:R-:W-:Y:S05]  /*65c0*/  @!P1 BRA `(.L_x_1120) ;  /* 0x0000015000189947 */ /* 0x002fea0003800000 */
.L_x_1119:
        /* <DEDUP_REMOVED lines=64> */
.L_x_1121:
[----:B------:R-:W-:Y:S01]  /*69d0*/  ULEA UR11, UR26, UR45, 0x3 ;  /* 0x0000002d1a0b7291 */ /* 0x000fe2000f8e183f */
[----:B01----:R-:W-:-:S05]  /*69e0*/  IMAD.U32 R9, RZ, RZ, UR27 ;  /* 0x0000001bff097e24 */ /* 0x003fca000f8e00ff */
[----:B------:R-:W-:-:S04]  /*69f0*/  SHF.L.U32 R9, R9, 0x1f, RZ ;  /* 0x0000001f09097819 */ /* 0x000fc800000006ff */
[----:B------:R0:W1:Y:S01]  /*6a00*/  SYNCS.PHASECHK.TRANS64.TRYWAIT P1, [UR11+0x13250], R9 ;  /* 0x01325009ff0075a7 */ /* 0x000062000802014b */
[----:B------:R-:W-:Y:S05]  /*6a10*/  @!P0 BRA `(.L_x_1122) ;  /* 0x0000000000048947 */ /* 0x000fea0003800000 */
[----:B------:R-:W-:Y:S01]  /*6a20*/  BPT.TRAP 0x1 ;  /* 0x000000040000795c */ /* 0x000fe20000300000 */
.L_x_1122:
[----:B-1----:R-:W-:Y:S05]  /*6a30*/  @P1 BRA `(.L_x_1123) ;  /* 0x0000000000081947 */ /* 0x002fea0003800000 */
[----:B------:R-:W1:Y:S02]  /*6a40*/  SYNCS.PHASECHK.TRANS64.TRYWAIT P1, [UR11+0x13250], R9 ;  /* 0x01325009ff0075a7 */ /* 0x000e64000802014b */
[----:B-1----:R-:W-:Y:S05]  /*6a50*/  @!P1 BRA `(.L_x_1124) ;  /* 0x0000014c000c9947 */ /* 0x002fea0003800000 */
.L_x_1123:
        /* <DEDUP_REMOVED lines=32> */
.L_x_1125:
        /* <DEDUP_REMOVED lines=25> */
[C---:B01----:R-:W-:Y:S01]  /*6df0*/  FMUL.FTZ R9, R0.reuse, R120 ;  /* 0x0000007800097220 */ /* 0x043fe20000410000 */
[C---:B------:R-:W-:Y:S01]  /*6e00*/  FMUL.FTZ R120, R0.reuse, R129 ;  /* 0x0000008100787220 */ /* 0x040fe20000410000 */
[C---:B------:R-:W-:Y:S01]  /*6e10*/  FMUL.FTZ R129, R0.reuse, R60 ;  /* 0x0000003c00817220 */ /* 0x040fe20000410000 */
[C---:B------:R-:W-:Y:S01]  /*6e20*/  FMUL.FTZ R60, R0.reuse, R62 ;  /* 0x0000003e003c7220 */ /* 0x040fe20000410000 */
[C---:B------:R-:W-:Y:S01]  /*6e30*/  FMUL.FTZ R62, R0.reuse, R66 ;  /* 0x00000042003e7220 */ /* 0x040fe20000410000 */
[----:B------:R-:W-:Y:S01]  /*6e40*/  FMUL.FTZ R66, R0, R70 ;  /* 0x0000004600427220 */ /* 0x000fe20000410000 */
[----:B------:R-:W-:-:S02]  /*6e50*/  IMAD R70, R8, -0xa0, RZ ;  /* 0xffffff6008467824 */ /* 0x000fc400078e02ff */
        /* <DEDUP_REMOVED lines=36> */
[----:B------:R-:W-:Y:S01]  /*70a0*/  FMUL.FTZ R92, R0, R92 ;  /* 0x0000005c005c7220 */ /* 0x000fe20000410000 */
        /* <DEDUP_REMOVED lines=27> */
[----:B------:R-:W-:Y:S01]  /*7260*/  IADD3 R134, -R18, R56, R17 ;  /* 0x0000003812867210 */ /* 0x000fe20007ffe111 */
        /* <DEDUP_REMOVED lines=98> */
.L_x_1128:
[----:B------:R-:W-:-:S05]  /*7890*/  IMAD.U32 R138, RZ, RZ, UR21 ;  /* 0x00000015ff8a7e24 */ /* 0x000fca000f8e00ff */
[----:B------:R-:W-:-:S13]  /*78a0*/  ISETP.NE.AND P1, PT, R138, 0x1, PT ;  /* 0x000000018a00780c */ /* 0x000fda0003f25270 */
[----:B------:R-:W1:Y:S02]  /*78b0*/  @P1 LDC.64 R56, c[0x0][0x9e8] ;  /* 0x00027a00ff381b82 */ /* 0x000e640000000a00 */
[----:B-1----:R-:W-:-:S05]  /*78c0*/  @P1 IMAD.HI.U32 R56, R136, R56, RZ ;  /* 0x0000003888381227 */ /* 0x002fca00078e00ff */
[----:B------:R-:W-:-:S07]  /*78d0*/  @P1 SHF.R.U32.HI R136, RZ, R57, R56 ;  /* 0x00000039ff881219 */ /* 0x000fce0000011638 */
.L_x_1129:
[----:B------:R-:W-:Y:S05]  /*78e0*/  BSYNC B0 ;  /* 0x0000000000007941 */ /* 0x000fea0003800000 */
.L_x_1127:
[----:B------:R-:W-:-:S05]  /*78f0*/  IMAD R136, R136, R138, R67 ;  /* 0x0000008a88887224 */ /* 0x000fca00078e0243 */
[----:B------:R-:W-:Y:S02]  /*7900*/  VIADDMNMX R133, R136, R138, R133, PT ;  /* 0x0000008a88857246 */ /* 0x000fe40003800185 */
[----:B------:R-:W-:-:S07]  /*7910*/  VIMNMX R71, R71, R136, !PT ;  /* 0x0000008847477248 */ /* 0x000fce0007fe0100 */
.L_x_1126:
        /* <DEDUP_REMOVED lines=235> */
[----:B------:R-:W-:Y:S01]  /*87d0*/  IADD3 R9, -R18, R17, R9 ;  /* 0x0000001112097210 */ /* 0x000fe20007ffe109 */
        /* <DEDUP_REMOVED lines=11> */
.L_x_1132:
[----:B------:R-:W-:-:S05]  /*8890*/  IMAD.U32 R70, RZ, RZ, UR21 ;  /* 0x00000015ff467e24 */ /* 0x000fca000f8e00ff */
[----:B------:R-:W-:-:S13]  /*88a0*/  ISETP.NE.AND P6, PT, R70, 0x1, PT ;  /* 0x000000014600780c */ /* 0x000fda0003fc5270 */
[----:B------:R-:W0:Y:S02]  /*88b0*/  @P6 LDC.64 R56, c[0x0][0x9e8] ;  /* 0x00027a00ff386b82 */ /* 0x000e240000000a00 */
[----:B0-----:R-:W-:-:S05]  /*88c0*/  @P6 IMAD.HI.U32 R56, R9, R56, RZ ;  /* 0x0000003809386227 */ /* 0x001fca00078e00ff */
[----:B------:R-:W-:-:S07]  /*88d0*/  @P6 SHF.R.U32.HI R9, RZ, R57, R56 ;  /* 0x00000039ff096219 */ /* 0x000fce0000011638 */
.L_x_1133:
[----:B------:R-:W-:Y:S05]  /*88e0*/  BSYNC B0 ;  /* 0x0000000000007941 */ /* 0x000fea0003800000 */
.L_x_1131:
[----:B------:R-:W-:-:S05]  /*88f0*/  IMAD R9, R9, R70, R67 ;  /* 0x0000004609097224 */ /* 0x000fca00078e0243 */
[----:B------:R-:W-:Y:S02]  /*8900*/  VIADDMNMX R135, R9, R70, R135, PT ;  /* 0x0000004609877246 */ /* 0x000fe40003800187 */
[----:B------:R-:W-:-:S07]  /*8910*/  VIMNMX R134, R134, R9, !PT ;  /* 0x0000000986867248 */ /* 0x000fce0007fe0100 */
.L_x_1130:
        /* <DEDUP_REMOVED lines=226> */
[----:B------:R-:W-:Y:S01]  /*9740*/  FSEL R76, R63, -INF , !P4 ;  /* 0xff8000003f4c7808 */ /* 0x000fe20006000000 */
[----:B------:R-:W-:-:S01]  /*9750*/  FFMA.FTZ R88, R88, UR20, -R56 ;  /* 0x0000001458587c23 */ /* 0x000fc20008010838 */
        /* <DEDUP_REMOVED lines=10> */
[----:B0-----:R-:W-:-:S01]  /*9800*/  FFMA.FTZ R123, R132, UR20, -R56 ;  /* 0x00000014847b7c23 */ /* 0x001fc20008010838 */
        /* <DEDUP_REMOVED lines=19> */
[----:B------:R-:W-:Y:S01]  /*9940*/  FSEL R69, R9, RZ, P1 ;  /* 0x000000ff09457208 */ /* 0x000fe20000800000 */
[----:B------:R-:W-:Y:S01]  /*9950*/  MUFU.EX2 R11, R11 ;  /* 0x0000000b000b7308 */ /* 0x000fe20000000800 */
[----:B------:R-:W-:-:S03]  /*9960*/  FMNMX.FTZ R136, R90, R113, !PT ;  /* 0x000000715a887209 */ /* 0x000fc60007810000 */
[----:B------:R-:W-:Y:S01]  /*9970*/  FADD.FTZ R69, -R69, R6 ;  /* 0x0000000645457221 */ /* 0x000fe20000010100 */
[----:B------:R-:W-:-:S03]  /*9980*/  FMNMX.FTZ R113, R91, R136, !PT ;  /* 0x000000885b717209 */ /* 0x000fc60007810000 */
[----:B------:R-:W-:Y:S01]  /*9990*/  FMUL.FTZ R6, R69, UR20 ;  /* 0x0000001445067c20 */ /* 0x000fe20008410000 */
[----:B------:R-:W-:Y:S01]  /*99a0*/  FMNMX.FTZ R136, R94, R113, !PT ;  /* 0x000000715e887209 */ /* 0x000fe20007810000 */
[----:B------:R-:W-:Y:S03]  /*99b0*/  MUFU.EX2 R10, R10 ;  /* 0x0000000a000a7308 */ /* 0x000fe60000000800 */
[----:B------:R-:W-:-:S04]  /*99c0*/  FMNMX.FTZ R113, R95, R136, !PT ;  /* 0x000000885f717209 */ /* 0x000fc80007810000 */
[----:B------:R-:W-:Y:S01]  /*99d0*/  FMNMX.FTZ R136, R96, R113, !PT ;  /* 0x0000007160887209 */ /* 0x000fe20007810000 */
[----:B------:R-:W1:Y:S03]  /*99e0*/  MUFU.EX2 R6, R6 ;  /* 0x0000000600067308 */ /* 0x000e660000000800 */
[----:B------:R-:W-:-:S04]  /*99f0*/  FMNMX.FTZ R113, R97, R136, !PT ;  /* 0x0000008861717209 */ /* 0x000fc80007810000 */
[----:B------:R-:W-:Y:S01]  /*9a00*/  FMNMX.FTZ R136, R98, R113, !PT ;  /* 0x0000007162887209 */ /* 0x000fe20007810000 */
[----:B------:R-:W-:-:S01]  /*9a10*/  FFMA.FTZ R113, R127, UR20, -R56 ;  /* 0x000000147f717c23 */ /* 0x000fc20008010838 */
[----:B------:R-:W-:Y:S01]  /*9a20*/  FFMA.FTZ R127, R77, UR20, -R56 ;  /* 0x000000144d7f7c23 */ /* 0x000fe20008010838 */
[----:B------:R-:W-:Y:S01]  /*9a30*/  FSEL R77, R68, -INF , !P2 ;  /* 0xff800000444d7808 */ /* 0x000fe20005000000 */
[----:B------:R-:W2:Y:S01]  /*9a40*/  MUFU.EX2 R13, R13 ;  /* 0x0000000d000d7308 */ /* 0x000ea20000000800 */
[----:B0-----:R-:W-:-:S04]  /*9a50*/  FMNMX.FTZ R117, R99, R136, !PT ;  /* 0x0000008863757209 */ /* 0x001fc80007810000 */
[----:B------:R-:W-:-:S03]  /*9a60*/  FMNMX.FTZ R136, R72, R117, !PT ;  /* 0x0000007548887209 */ /* 0x000fc60007810000 */
[----:B------:R0:W-:Y:S01]  /*9a70*/  MUFU.EX2 R68, R127 ;  /* 0x0000007f00447308 */ /* 0x0001e20000000800 */
[----:B------:R-:W-:-:S04]  /*9a80*/  FMNMX.FTZ R117, R73, R136, !PT ;  /* 0x0000008849757209 */ /* 0x000fc80007810000 */
[----:B------:R-:W-:-:S03]  /*9a90*/  FMNMX.FTZ R136, R74, R117, !PT ;  /* 0x000000754a887209 */ /* 0x000fc60007810000 */
[----:B------:R-:W3:Y:S01]  /*9aa0*/  MUFU.EX2 R14, R14 ;  /* 0x0000000e000e7308 */ /* 0x000ee20000000800 */
[----:B------:R-:W-:-:S04]  /*9ab0*/  FMNMX.FTZ R117, R75, R136, !PT ;  /* 0x000000884b757209 */ /* 0x000fc80007810000 */
[----:B------:R-:W-:-:S03]  /*9ac0*/  FMNMX.FTZ R136, R78, R117, !PT ;  /* 0x000000754e887209 */ /* 0x000fc60007810000 */
[----:B------:R-:W4:Y:S01]  /*9ad0*/  MUFU.EX2 R21, R21 ;  /* 0x0000001500157308 */ /* 0x000f220000000800 */
[----:B------:R-:W-:-:S04]  /*9ae0*/  FMNMX.FTZ R117, R79, R136, !PT ;  /* 0x000000884f757209 */ /* 0x000fc80007810000 */
[----:B------:R-:W-:-:S03]  /*9af0*/  FMNMX.FTZ R136, R82, R117, !PT ;  /* 0x0000007552887209 */ /* 0x000fc60007810000 */
[----:B------:R-:W5:Y:S01]  /*9b00*/  MUFU.EX2 R120, R120 ;  /* 0x0000007800787308 */ /* 0x000f620000000800 */
[----:B------:R-:W-:-:S04]  /*9b10*/  FMNMX.FTZ R117, R83, R136, !PT ;  /* 0x0000008853757209 */ /* 0x000fc80007810000 */
[----:B------:R-:W-:-:S03]  /*9b20*/  FMNMX.FTZ R136, R58, R117, !PT ;  /* 0x000000753a887209 */ /* 0x000fc60007810000 */
[----:B------:R-:W5:Y:S01]  /*9b30*/  MUFU.EX2 R57, R57 ;  /* 0x0000003900397308 */ /* 0x000f620000000800 */
[----:B------:R-:W-:-:S04]  /*9b40*/  FMNMX.FTZ R117, R59, R136, !PT ;  /* 0x000000883b757209 */ /* 0x000fc80007810000 */
[----:B------:R-:W-:-:S03]  /*9b50*/  FMNMX.FTZ R136, R60, R117, !PT ;  /* 0x000000753c887209 */ /* 0x000fc60007810000 */
[----:B------:R-:W-:Y:S01]  /*9b60*/  MUFU.EX2 R124, R124 ;  /* 0x0000007c007c7308 */ /* 0x000fe20000000800 */
[----:B------:R-:W-:-:S04]  /*9b70*/  FMNMX.FTZ R117, R61, R136, !PT ;  /* 0x000000883d757209 */ /* 0x000fc80007810000 */
[----:B------:R-:W-:-:S03]  /*9b80*/  FMNMX.FTZ R117, R62, R117, !PT ;  /* 0x000000753e757209 */ /* 0x000fc60007810000 */
[----:B------:R-:W-:Y:S01]  /*9b90*/  MUFU.EX2 R67, R67 ;  /* 0x0000004300437308 */ /* 0x000fe20000000800 */
[----:B------:R-:W-:-:S04]  /*9ba0*/  FMNMX.FTZ R117, R76, R117, !PT ;  /* 0x000000754c757209 */ /* 0x000fc80007810000 */
[----:B------:R-:W-:-:S03]  /*9bb0*/  FMNMX.FTZ R134, R66, R117, !PT ;  /* 0x0000007542867209 */ /* 0x000fc60007810000 */
[----:B------:R-:W-:Y:S01]  /*9bc0*/  MUFU.EX2 R104, R104 ;  /* 0x0000006800687308 */ /* 0x000fe20000000800 */
[----:B------:R-:W-:-:S05]  /*9bd0*/  FMNMX.FTZ R134, R77, R134, !PT ;  /* 0x000000864d867209 */ /* 0x000fca0007810000 */
[----:B------:R-:W0:Y:S02]  /*9be0*/  SHFL.BFLY PT, R117, R134, 0x2, 0x1f ;  /* 0x0c401f0086757f89 */ /* 0x000e2400000e0000 */
[----:B------:R-:W-:Y:S08]  /*9bf0*/  MUFU.EX2 R108, R108 ;  /* 0x0000006c006c7308 */ /* 0x000ff00000000800 */
[----:B------:R-:W-:Y:S08]  /*9c00*/  MUFU.EX2 R105, R131 ;  /* 0x0000008300697308 */ /* 0x000ff00000000800 */
[----:B------:R-:W-:Y:S01]  /*9c10*/  MUFU.EX2 R112, R133 ;  /* 0x0000008500707308 */ /* 0x000fe20000000800 */
[----:B0-----:R-:W-:Y:S01]  /*9c20*/  FMNMX.FTZ R127, R134, R117, !PT ;  /* 0x00000075867f7209 */ /* 0x001fe20007810000 */
[----:B------:R-:W-:Y:S01]  /*9c30*/  FFMA.FTZ R117, R129, UR20, -R56 ;  /* 0x0000001481757c23 */ /* 0x000fe20008010838 */
[----:B-1----:R-:W-:-:S05]  /*9c40*/  FFMA.FTZ R129, R6, R4, R11 ;  /* 0x0000000406817223 */ /* 0x002fca000001000b */
        /* <DEDUP_REMOVED lines=34> */
[----:B--2---:R-:W-:-:S01]  /*9e70*/  FADD.FTZ R129, R13, R126 ;  /* 0x0000007e0d817221 */ /* 0x004fc20000010000 */
[--C-:B------:R-:W-:Y:S01]  /*9e80*/  FFMA.FTZ R90, R90, UR20, -R69.reuse ;  /* 0x000000145a5a7c23 */ /* 0x100fe20008010845 */
[----:B------:R-:W-:-:S01]  /*9e90*/  FFMA.FTZ R91, R91, UR20, -R69 ;  /* 0x000000145b5b7c23 */ /* 0x000fc20008010845 */
[----:B------:R-:W0:Y:S01]  /*9ea0*/  MUFU.EX2 R7, R7 ;  /* 0x0000000700077308 */ /* 0x000e220000000800 */
[----:B---3--:R-:W-:-:S01]  /*9eb0*/  FADD.FTZ R126, R14, R129 ;  /* 0x000000810e7e7221 */ /* 0x008fc20000010000 */
[--C-:B------:R-:W-:Y:S01]  /*9ec0*/  FFMA.FTZ R94, R94, UR20, -R69.reuse ;  /* 0x000000145e5e7c23 */ /* 0x100fe20008010845 */
[----:B------:R-:W-:-:S01]  /*9ed0*/  FFMA.FTZ R95, R95, UR20, -R69 ;  /* 0x000000145f5f7c23 */ /* 0x000fc20008010845 */
[----:B------:R-:W-:Y:S01]  /*9ee0*/  FFMA.FTZ R96, R96, UR20, -R69 ;  /* 0x0000001460607c23 */ /* 0x000fe20008010845 */
[----:B----4-:R-:W-:-:S01]  /*9ef0*/  FADD.FTZ R129, R21, R126 ;  /* 0x0000007e15817221 */ /* 0x010fc20000010000 */
[--C-:B------:R-:W-:Y:S01]  /*9f00*/  FFMA.FTZ R97, R97, UR20, -R69.reuse ;  /* 0x0000001461617c23 */ /* 0x100fe20008010845 */
[----:B------:R-:W-:-:S01]  /*9f10*/  FFMA.FTZ R98, R98, UR20, -R69 ;  /* 0x0000001462627c23 */ /* 0x000fc20008010845 */
[----:B------:R-:W1:Y:S01]  /*9f20*/  MUFU.EX2 R12, R12 ;  /* 0x0000000c000c7308 */ /* 0x000e620000000800 */
[----:B-----5:R-:W-:-:S01]  /*9f30*/  FADD.FTZ R126, R120, R129 ;  /* 0x00000081787e7221 */ /* 0x020fc20000010000 */
        /* <DEDUP_REMOVED lines=28> */
[----:B------:R-:W-:-:S02]  /*a100*/  FADD.FTZ R129, R105, R126 ;  /* 0x0000007e69817221 */ /* 0x000fc40000010000 */
        /* <DEDUP_REMOVED lines=118> */
.L_x_1134:
        /* <DEDUP_REMOVED lines=82> */
.L_x_1116:
        /* <DEDUP_REMOVED lines=26> */
.L_x_1137:
[----:B------:R-:W-:Y:S02]  /*af30*/  ULDC UR12, c[0x0][0x9e4] ;  /* 0x00027900000c7ab9 */ /* 0x000fe40000000800 */
[----:B------:R-:W-:-:S11]  /*af40*/  UISETP.NE.AND UP0, UPT, UR12, 0x1, UPT ;  /* 0x000000010c00788c */ /* 0x000fd6000bf05270 */
[----:B------:R-:W-:Y:S02]  /*af50*/  @UP0 ULDC.64 UR14, c[0x0][0x9e8] ;  /* 0x00027a00000e0ab9 */ /* 0x000fe40000000a00 */
[----:B------:R-:W-:-:S04]  /*af60*/  UIMAD.WIDE.U32 UR6, UR10, UR14, URZ ;  /* 0x0000000e0a0672a5 */ /* 0x000fc8000f8e003f */
[----:B------:R-:W-:-:S12]  /*af70*/  @UP0 USHF.R.U32.HI UR10, URZ, UR15, UR7 ;  /* 0x0000000f3f0a0299 */ /* 0x000fd80008011607 */
.L_x_1138:
[----:B------:R-:W-:-:S04]  /*af80*/  UIMAD UR10, UR10, UR12, URZ ;  /* 0x0000000c0a0a72a4 */ /* 0x000fc8000f8e023f */
[----:B------:R-:W-:-:S04]  /*af90*/  UISETP.LT.AND UP0, UPT, UR11, UR10, UPT ;  /* 0x0000000a0b00728c */ /* 0x000fc8000bf01270 */
[----:B------:R-:W-:-:S12]  /*afa0*/  USEL UR11, UR11, UR10, !UP0 ;  /* 0x0000000a0b0b7287 */ /* 0x000fd8000c000000 */
.L_x_1136:
        /* <DEDUP_REMOVED lines=13> */
.L_x_1150:
[----:B------:R-:W-:-:S04]  /*b080*/  UIADD3 UR38, UR22, 0x1, URZ ;  /* 0x0000000116267890 */ /* 0x000fc8000fffe03f */
[----:B------:R-:W-:-:S04]  /*b090*/  UISETP.NE.AND UP0, UPT, UR38, 0x2, UPT ;  /* 0x000000022600788c */ /* 0x000fc8000bf05270 */
[----:B------:R-:W-:Y:S02]  /*b0a0*/  USEL UR37, URZ, 0x1, UP0 ;  /* 0x000000013f257887 */ /* 0x000fe40008000000 */
[----:B------:R-:W-:Y:S02]  /*b0b0*/  USEL UR38, UR38, URZ, UP0 ;  /* 0x0000003f26267287 */ /* 0x000fe40008000000 */
[----:B------:R-:W-:Y:S01]  /*b0c0*/  ULOP3.LUT UR37, UR23, UR37, URZ, 0x3c, !UPT ;  /* 0x0000002517257292 */ /* 0x000fe2000f8e3c3f */
[----:B------:R-:W-:Y:S11]  /*b0d0*/  @!P0 BRA `(.L_x_1140) ;  /* 0x0000000000048947 */ /* 0x000ff60003800000 */
[----:B------:R-:W-:Y:S01]  /*b0e0*/  BPT.TRAP 0x1 ;  /* 0x000000040000795c */ /* 0x000fe20000300000 */
.L_x_1140:
[----:B------:R-:W-:Y:S01]  /*b0f0*/  ULEA UR6, UR38, UR45, 0x3 ;  /* 0x0000002d26067291 */ /* 0x000fe2000f8e183f */
[----:B------:R-:W-:-:S05]  /*b100*/  IMAD.U32 R9, RZ, RZ, UR37 ;  /* 0x00000025ff097e24 */ /* 0x000fca000f8e00ff */
[----:B------:R-:W-:-:S04]  /*b110*/  SHF.L.U32 R9, R9, 0x1f, RZ ;  /* 0x0000001f09097819 */ /* 0x000fc800000006ff */
[----:B------:R0:W1:Y:S01]  /*b120*/  SYNCS.PHASECHK.TRANS64.TRYWAIT P1, [UR6+0x13230], R9 ;  /* 0x01323009ff0075a7 */ /* 0x0000620008020146 */
[----:B------:R-:W-:Y:S05]  /*b130*/  @!P0 BRA `(.L_x_1141) ;  /* 0x0000000000048947 */ /* 0x000fea0003800000 */
[----:B------:R-:W-:Y:S01]  /*b140*/  BPT.TRAP 0x1 ;  /* 0x000000040000795c */ /* 0x000fe20000300000 */
.L_x_1141:
[----:B-1----:R-:W-:Y:S05]  /*b150*/  @P1 BRA `(.L_x_1142) ;  /* 0x0000000000081947 */ /* 0x002fea0003800000 */
[----:B------:R-:W1:Y:S02]  /*b160*/  SYNCS.PHASECHK.TRANS64.TRYWAIT P1, [UR6+0x13230], R9 ;  /* 0x01323009ff0075a7 */ /* 0x000e640008020146 */
[----:B-1----:R-:W-:Y:S05]  /*b170*/  @!P1 BRA `(.L_x_1143) ;  /* 0x00000104005c9947 */ /* 0x002fea0003800000 */
.L_x_1142:
        /* <DEDUP_REMOVED lines=64> */
.L_x_1144:
[----:B------:R-:W-:Y:S01]  /*b580*/  ULEA UR11, UR22, UR45, 0x3 ;  /* 0x0000002d160b7291 */ /* 0x000fe2000f8e183f */
[----:B01----:R-:W-:-:S05]  /*b590*/  IMAD.U32 R9, RZ, RZ, UR23 ;  /* 0x00000017ff097e24 */ /* 0x003fca000f8e00ff */
[----:B------:R-:W-:-:S04]  /*b5a0*/  SHF.L.U32 R9, R9, 0x1f, RZ ;  /* 0x0000001f09097819 */ /* 0x000fc800000006ff */
[----:B------:R0:W1:Y:S01]  /*b5b0*/  SYNCS.PHASECHK.TRANS64.TRYWAIT P1, [UR11+0x13250], R9 ;  /* 0x01325009ff0075a7 */ /* 0x000062000802014b */
[----:B------:R-:W-:Y:S05]  /*b5c0*/  @!P0 BRA `(.L_x_1145) ;  /* 0x0000000000048947 */ /* 0x000fea0003800000 */
[----:B------:R-:W-:Y:S01]  /*b5d0*/  BPT.TRAP 0x1 ;  /* 0x000000040000795c */ /* 0x000fe20000300000 */
.L_x_1145:
[----:B-1----:R-:W-:Y:S05]  /*b5e0*/  @P1 BRA `(.L_x_1146) ;  /* 0x0000000000081947 */ /* 0x002fea0003800000 */
[----:B------:R-:W1:Y:S02]  /*b5f0*/  SYNCS.PHASECHK.TRANS64.TRYWAIT P1, [UR11+0x13250], R9 ;  /* 0x01325009ff0075a7 */ /* 0x000e64000802014b */
[----:B-1----:R-:W-:Y:S05]  /*b600*/  @!P1 BRA `(.L_x_1147) ;  /* 0x0000010000509947 */ /* 0x002fea0003800000 */
.L_x_1146:
        /* <DEDUP_REMOVED lines=32> */
.L_x_1148:
        /* <DEDUP_REMOVED lines=105> */
[----:B------:R-:W-:-:S04]  /*bea0*/  ULEA UR6, UR38, UR45, 0x3 ;  /* 0x0000002d26067291 */ /* 0x000fc8000f8e183f */
[----:B------:R-:W-:Y:S01]  /*beb0*/  UIADD3 UR6, UR6, 0x13240, URZ ;  /* 0x0001324006067890 */ /* 0x000fe2000fffe03f */
[----:B------:R-:W1:Y:S01]  /*bec0*/  MUFU.TANH R126, R126 ;  /* 0x0000007e007e7308 */ /* 0x000e620000002400 */
[----:B--2---:R-:W-:Y:S02]  /*bed0*/  FMNMX.FTZ R129, R123, R56, !PT ;  /* 0x000000387b817209 */ /* 0x004fe40007810000 */
[----:B------:R-:W-:-:S05]  /*bee0*/  UPRMT UR6, UR44, 0x654, UR6 ;  /* 0x000006542c067896 */ /* 0x000fca0008000006 */
[----:B------:R-:W2:Y:S01]  /*bef0*/  MUFU.TANH R125, R125 ;  /* 0x0000007d007d7308 */ /* 0x000ea20000002400 */
[----:B0-----:R-:W-:-:S03]  /*bf00*/  FMNMX.FTZ R56, R124, R9, !PT ;  /* 0x000000097c387209 */ /* 0x001fc60007810000 */
[----:B------:R-:W-:Y:S04]  /*bf10*/  SYNCS.ARRIVE.TRANS64.RED.A1T0 RZ, [UR6], RZ ;  /* 0x000000ffffff79a7 */ /* 0x000fe80008100406 */
        /* <DEDUP_REMOVED lines=391> */
.L_x_1149:
        /* <DEDUP_REMOVED lines=82> */
.L_x_1139:
        /* <DEDUP_REMOVED lines=9> */
[----:B------:R-:W-:-:S05]  /*dd40*/  ULDC UR22, c[0x0][0x9e0] ;  /* 0x0002780000167ab9 */ /* 0x000fca0000000800 */
.L_x_1170:
[----:B------:R-:W-:-:S04]  /*dd50*/  UIADD3 UR38, UR24, 0x1, URZ ;  /* 0x0000000118267890 */ /* 0x000fc8000fffe03f */
[----:B------:R-:W-:-:S04]  /*dd60*/  UISETP.NE.AND UP0, UPT, UR38, 0x2, UPT ;  /* 0x000000022600788c */ /* 0x000fc8000bf05270 */
[----:B------:R-:W-:Y:S02]  /*dd70*/  USEL UR37, URZ, 0x1, UP0 ;  /* 0x000000013f257887 */ /* 0x000fe40008000000 */
[----:B------:R-:W-:Y:S02]  /*dd80*/  USEL UR38, UR38, URZ, UP0 ;  /* 0x0000003f26267287 */ /* 0x000fe40008000000 */
[----:B------:R-:W-:Y:S01]  /*dd90*/  ULOP3.LUT UR37, UR25, UR37, URZ, 0x3c, !UPT ;  /* 0x0000002519257292 */ /* 0x000fe2000f8e3c3f */
[----:B------:R-:W-:Y:S11]  /*dda0*/  @!P0 BRA `(.L_x_1152) ;  /* 0x0000000000048947 */ /* 0x000ff60003800000 */
[----:B------:R-:W-:Y:S01]  /*ddb0*/  BPT.TRAP 0x1 ;  /* 0x000000040000795c */ /* 0x000fe20000300000 */
.L_x_1152:
[----:B------:R-:W-:Y:S01]  /*ddc0*/  ULEA UR6, UR38, UR45, 0x3 ;  /* 0x0000002d26067291 */ /* 0x000fe2000f8e183f */
[----:B------:R-:W-:-:S05]  /*ddd0*/  IMAD.U32 R9, RZ, RZ, UR37 ;  /* 0x00000025ff097e24 */ /* 0x000fca000f8e00ff */
[----:B------:R-:W-:-:S04]  /*dde0*/  SHF.L.U32 R9, R9, 0x1f, RZ ;  /* 0x0000001f09097819 */ /* 0x000fc800000006ff */
[----:B------:R0:W1:Y:S01]  /*ddf0*/  SYNCS.PHASECHK.TRANS64.TRYWAIT P1, [UR6+0x13230], R9 ;  /* 0x01323009ff0075a7 */ /* 0x0000620008020146 */
[----:B------:R-:W-:Y:S05]  /*de00*/  @!P0 BRA `(.L_x_1153) ;  /* 0x0000000000048947 */ /* 0x000fea0003800000 */
[----:B------:R-:W-:Y:S01]  /*de10*/  BPT.TRAP 0x1 ;  /* 0x000000040000795c */ /* 0x000fe20000300000 */
.L_x_1153:
[----:B-1----:R-:W-:Y:S05]  /*de20*/  @P1 BRA `(.L_x_1154) ;  /* 0x0000000000081947 */ /* 0x002fea0003800000 */
[----:B------:R-:W1:Y:S02]  /*de30*/  SYNCS.PHASECHK.TRANS64.TRYWAIT P1, [UR6+0x13230], R9 ;  /* 0x01323009ff0075a7 */ /* 0x000e640008020146 */
[----:B-1----:R-:W-:Y:S05]  /*de40*/  @!P1 BRA `(.L_x_1155) ;  /* 0x000000d800589947 */ /* 0x002fea0003800000 */
.L_x_1154:
        /* <DEDUP_REMOVED lines=64> */
.L_x_1156:
[----:B------:R-:W-:Y:S01]  /*e250*/  ULEA UR11, UR24, UR45, 0x3 ;  /* 0x0000002d180b7291 */ /* 0x000fe2000f8e183f */
[----:B01----:R-:W-:-:S05]  /*e260*/  IMAD.U32 R9, RZ, RZ, UR25 ;  /* 0x00000019ff097e24 */ /* 0x003fca000f8e00ff */
[----:B------:R-:W-:-:S04]  /*e270*/  SHF.L.U32 R9, R9, 0x1f, RZ ;  /* 0x0000001f09097819 */ /* 0x000fc800000006ff */
[----:B------:R0:W1:Y:S01]  /*e280*/  SYNCS.PHASECHK.TRANS64.TRYWAIT P1, [UR11+0x13250], R9 ;  /* 0x01325009ff0075a7 */ /* 0x000062000802014b */
[----:B------:R-:W-:Y:S05]  /*e290*/  @!P0 BRA `(.L_x_1157) ;  /* 0x0000000000048947 */ /* 0x000fea0003800000 */
[----:B------:R-:W-:Y:S01]  /*e2a0*/  BPT.TRAP 0x1 ;  /* 0x000000040000795c */ /* 0x000fe20000300000 */
.L_x_1157:
[----:B-1----:R-:W-:Y:S05]  /*e2b0*/  @P1 BRA `(.L_x_1158) ;  /* 0x0000000000081947 */ /* 0x002fea0003800000 */
[----:B------:R-:W1:Y:S02]  /*e2c0*/  SYNCS.PHASECHK.TRANS64.TRYWAIT P1, [UR11+0x13250], R9 ;  /* 0x01325009ff0075a7 */ /* 0x000e64000802014b */
[----:B-1----:R-:W-:Y:S05]  /*e2d0*/  @!P1 BRA `(.L_x_1159) ;  /* 0x000000d4004c9947 */ /* 0x002fea0003800000 */
.L_x_1158:
        /* <DEDUP_REMOVED lines=32> */
.L_x_1160:
        /* <DEDUP_REMOVED lines=25> */
[----:B------:R-:W-:Y:S01]  /*e670*/  ULEA UR6, UR38, UR45, 0x3 ;  /* 0x0000002d26067291 */ /* 0x000fe2000f8e183f */
[C---:B------:R-:W-:Y:S01]  /*e680*/  FMUL.FTZ R13, R0.reuse, R124 ;  /* 0x0000007c000d7220 */ /* 0x040fe20000410000 */
[C---:B------:R-:W-:Y:S01]  /*e690*/  FMUL.FTZ R124, R0.reuse, R133 ;  /* 0x00000085007c7220 */ /* 0x040fe20000410000 */
[C---:B------:R-:W-:Y:S01]  /*e6a0*/  FMUL.FTZ R133, R0.reuse, R69 ;  /* 0x0000004500857220 */ /* 0x040fe20000410000 */
[----:B------:R-:W-:Y:S01]  /*e6b0*/  UIADD3 UR6, UR6, 0x13240, URZ ;  /* 0x0001324006067890 */ /* 0x000fe2000fffe03f */
[----:B01----:R-:W-:Y:S01]  /*e6c0*/  FMUL.FTZ R9, R0, R120 ;  /* 0x0000007800097220 */ /* 0x003fe20000410000 */
        /* <DEDUP_REMOVED lines=10> */
[----:B------:R-:W-:Y:S01]  /*e770*/  UPRMT UR6, UR44, 0x654, UR6 ;  /* 0x000006542c067896 */ /* 0x000fe20008000006 */
        /* <DEDUP_REMOVED lines=54> */
[----:B------:R-:W-:Y:S01]  /*eae0*/  SYNCS.ARRIVE.TRANS64.RED.A1T0 RZ, [UR6], RZ ;  /* 0x000000ffffff79a7 */ /* 0x000fe20008100406 */
[----:B------:R-:W-:Y:S01]  /*eaf0*/  ULOP3.LUT UR6, URZ, UR23, URZ, 0x33, !UPT ;  /* 0x000000173f067292 */ /* 0x000fe2000f8e333f */
[----:B------:R-:W-:Y:S01]  /*eb00*/  VIADD R67, R56, 0xffffffff ;  /* 0xffffffff38437836 */ /* 0x000fe20000000000 */
[----:B------:R-:W-:-:S04]  /*eb10*/  IADD3 R134, -R18, R56, R17 ;  /* 0x0000003812867210 */ /* 0x000fc80007ffe111 */
[----:B------:R-:W2:Y:S01]  /*eb20*/  MUFU.TANH R10, R10 ;  /* 0x0000000a000a7308 */ /* 0x000ea20000002400 */
[C---:B------:R-:W-:Y:S02]  /*eb30*/  VIADD R135, R134.reuse, UR22 ;  /* 0x0000001686877c36 */ /* 0x040fe40008000000 */
        /* <DEDUP_REMOVED lines=94> */
.L_x_1163:
[----:B------:R-:W-:-:S05]  /*f120*/  IMAD.U32 R138, RZ, RZ, UR21 ;  /* 0x00000015ff8a7e24 */ /* 0x000fca000f8e00ff */
[----:B------:R-:W-:-:S13]  /*f130*/  ISETP.NE.AND P1, PT, R138, 0x1, PT ;  /* 0x000000018a00780c */ /* 0x000fda0003f25270 */
[----:B------:R-:W1:Y:S02]  /*f140*/  @P1 LDC.64 R56, c[0x0][0x9e8] ;  /* 0x00027a00ff381b82 */ /* 0x000e640000000a00 */
[----:B-1----:R-:W-:-:S05]  /*f150*/  @P1 IMAD.HI.U32 R56, R136, R56, RZ ;  /* 0x0000003888381227 */ /* 0x002fca00078e00ff */
[----:B------:R-:W-:-:S07]  /*f160*/  @P1 SHF.R.U32.HI R136, RZ, R57, R56 ;  /* 0x00000039ff881219 */ /* 0x000fce0000011638 */
.L_x_1164:
[----:B------:R-:W-:Y:S05]  /*f170*/  BSYNC B0 ;  /* 0x0000000000007941 */ /* 0x000fea0003800000 */
.L_x_1162:
[----:B------:R-:W-:-:S05]  /*f180*/  IMAD R136, R136, R138, R67 ;  /* 0x0000008a88887224 */ /* 0x000fca00078e0243 */
[----:B------:R-:W-:Y:S02]  /*f190*/  VIADDMNMX R71, R136, R138, R71, PT ;  /* 0x0000008a88477246 */ /* 0x000fe40003800147 */
[----:B------:R-:W-:-:S07]  /*f1a0*/  VIMNMX R70, R70, R136, !PT ;  /* 0x0000008846467248 */ /* 0x000fce0007fe0100 */
.L_x_1161:
[C---:B------:R-:W-:Y:S02]  /*f1b0*/  ISETP.GE.AND P2, PT, R69.reuse, 0x9, PT ;  /* 0x000000094500780c */ /* 0x040fe40003f46270 */
        /* <DEDUP_REMOVED lines=246> */
.L_x_1167:
[----:B------:R-:W-:-:S05]  /*10120*/  IMAD.U32 R70, RZ, RZ, UR21 ;  /* 0x00000015ff467e24 */ /* 0x000fca000f8e00ff */
[----:B------:R-:W-:-:S13]  /*10130*/  ISETP.NE.AND P6, PT, R70, 0x1, PT ;  /* 0x000000014600780c */ /* 0x000fda0003fc5270 */
[----:B------:R-:W0:Y:S02]  /*10140*/  @P6 LDC.64 R56, c[0x0][0x9e8] ;  /* 0x00027a00ff386b82 */ /* 0x000e240000000a00 */
[----:B0-----:R-:W-:-:S05]  /*10150*/  @P6 IMAD.HI.U32 R56, R9, R56, RZ ;  /* 0x0000003809386227 */ /* 0x001fca00078e00ff */
[----:B------:R-:W-:-:S07]  /*10160*/  @P6 SHF.R.U32.HI R9, RZ, R57, R56 ;  /* 0x00000039ff096219 */ /* 0x000fce0000011638 */
.L_x_1168:
[----:B------:R-:W-:Y:S05]  /*10170*/  BSYNC B0 ;  /* 0x0000000000007941 */ /* 0x000fea0003800000 */
.L_x_1166:
[----:B------:R-:W-:-:S05]  /*10180*/  IMAD R9, R9, R70, R67 ;  /* 0x0000004609097224 */ /* 0x000fca00078e0243 */
[----:B------:R-:W-:Y:S02]  /*10190*/  VIADDMNMX R135, R9, R70, R135, PT ;  /* 0x0000004609877246 */ /* 0x000fe40003800187 */
[----:B------:R-:W-:-:S07]  /*101a0*/  VIMNMX R134, R134, R9, !PT ;  /* 0x0000000986867248 */ /* 0x000fce0007fe0100 */
.L_x_1165:
        /* <DEDUP_REMOVED lines=259> */
[----:B0-----:R-:W-:-:S01]  /*111e0*/  FFMA.FTZ R117, R76, UR20, -R56 ;  /* 0x000000144c757c23 */ /* 0x001fc20008010838 */
[----:B------:R-:W-:-:S02]  /*111f0*/  FMNMX.FTZ R132, R90, R109, !PT ;  /* 0x0000006d5a847209 */ /* 0x000fc40007810000 */
[----:B------:R-:W-:Y:S02]  /*11200*/  FSEL R76, R63, -INF , !P4 ;  /* 0xff8000003f4c7808 */ /* 0x000fe40006000000 */
[----:B------:R-:W-:Y:S02]  /*11210*/  FMNMX.FTZ R109, R91, R132, !PT ;  /* 0x000000845b6d7209 */ /* 0x000fe40007810000 */
[----:B------:R0:W-:Y:S02]  /*11220*/  MUFU.EX2 R63, R117 ;  /* 0x00000075003f7308 */ /* 0x0001e40000000800 */
[----:B------:R-:W-:-:S04]  /*11230*/  FMNMX.FTZ R132, R94, R109, !PT ;  /* 0x0000006d5e847209 */ /* 0x000fc80007810000 */
[----:B------:R-:W-:Y:S02]  /*11240*/  FMNMX.FTZ R109, R95, R132, !PT ;  /* 0x000000845f6d7209 */ /* 0x000fe40007810000 */
[----:B------:R-:W-:Y:S01]  /*11250*/  MUFU.EX2 R10, R10 ;  /* 0x0000000a000a7308 */ /* 0x000fe20000000800 */
[----:B0-----:R-:W-:-:S01]  /*11260*/  FFMA.FTZ R117, R131, UR20, -R56 ;  /* 0x0000001483757c23 */ /* 0x001fc20008010838 */
[----:B------:R-:W-:-:S04]  /*11270*/  FMNMX.FTZ R132, R96, R109, !PT ;  /* 0x0000006d60847209 */ /* 0x000fc80007810000 */
[----:B------:R-:W-:Y:S02]  /*11280*/  FMNMX.FTZ R109, R97, R132, !PT ;  /* 0x00000084616d7209 */ /* 0x000fe40007810000 */
[----:B------:R-:W-:Y:S02]  /*11290*/  MUFU.EX2 R13, R13 ;  /* 0x0000000d000d7308 */ /* 0x000fe40000000800 */
[----:B------:R-:W-:Y:S01]  /*112a0*/  FMNMX.FTZ R132, R98, R109, !PT ;  /* 0x0000006d62847209 */ /* 0x000fe20007810000 */
[----:B------:R-:W-:Y:S01]  /*112b0*/  FFMA.FTZ R109, R127, UR20, -R56 ;  /* 0x000000147f6d7c23 */ /* 0x000fe20008010838 */
[----:B------:R-:W-:Y:S02]  /*112c0*/  FSEL R127, R9, RZ, P1 ;  /* 0x000000ff097f7208 */ /* 0x000fe40000800000 */
[----:B------:R-:W-:Y:S02]  /*112d0*/  FMNMX.FTZ R113, R99, R132, !PT ;  /* 0x0000008463717209 */ /* 0x000fe40007810000 */
[----:B------:R-:W-:Y:S01]  /*112e0*/  MUFU.EX2 R14, R14 ;  /* 0x0000000e000e7308 */ /* 0x000fe20000000800 */
[----:B------:R-:W-:-:S01]  /*112f0*/  FADD.FTZ R127, -R127, R6 ;  /* 0x000000067f7f7221 */ /* 0x000fc20000010100 */
[----:B------:R-:W-:-:S03]  /*11300*/  FMNMX.FTZ R132, R72, R113, !PT ;  /* 0x0000007148847209 */ /* 0x000fc60007810000 */
[----:B------:R-:W-:Y:S01]  /*11310*/  FMUL.FTZ R6, R127, UR20 ;  /* 0x000000147f067c20 */ /* 0x000fe20008410000 */
[----:B------:R-:W-:Y:S02]  /*11320*/  FMNMX.FTZ R113, R73, R132, !PT ;  /* 0x0000008449717209 */ /* 0x000fe40007810000 */
[----:B------:R-:W-:Y:S02]  /*11330*/  MUFU.EX2 R21, R21 ;  /* 0x0000001500157308 */ /* 0x000fe40000000800 */
[----:B------:R-:W-:-:S04]  /*11340*/  FMNMX.FTZ R132, R74, R113, !PT ;  /* 0x000000714a847209 */ /* 0x000fc80007810000 */
[----:B------:R-:W-:Y:S02]  /*11350*/  FMNMX.FTZ R113, R75, R132, !PT ;  /* 0x000000844b717209 */ /* 0x000fe40007810000 */
[----:B------:R-:W0:Y:S02]  /*11360*/  MUFU.EX2 R6, R6 ;  /* 0x0000000600067308 */ /* 0x000e240000000800 */
[----:B------:R-:W-:-:S04]  /*11370*/  FMNMX.FTZ R132, R78, R113, !PT ;  /* 0x000000714e847209 */ /* 0x000fc80007810000 */
[----:B------:R-:W-:Y:S02]  /*11380*/  FMNMX.FTZ R113, R79, R132, !PT ;  /* 0x000000844f717209 */ /* 0x000fe40007810000 */
[----:B------:R-:W1:Y:S02]  /*11390*/  MUFU.EX2 R120, R120 ;  /* 0x0000007800787308 */ /* 0x000e640000000800 */
[----:B------:R-:W-:-:S04]  /*113a0*/  FMNMX.FTZ R132, R82, R113, !PT ;  /* 0x0000007152847209 */ /* 0x000fc80007810000 */
[----:B------:R-:W-:Y:S02]  /*113b0*/  FMNMX.FTZ R113, R83, R132, !PT ;  /* 0x0000008453717209 */ /* 0x000fe40007810000 */
[----:B------:R-:W2:Y:S02]  /*113c0*/  MUFU.EX2 R57, R57 ;  /* 0x0000003900397308 */ /* 0x000ea40000000800 */
        /* <DEDUP_REMOVED lines=11> */
[----:B------:R-:W-:Y:S03]  /*11480*/  MUFU.EX2 R108, R108 ;  /* 0x0000006c006c7308 */ /* 0x000fe60000000800 */
[----:B------:R-:W3:Y:S05]  /*11490*/  SHFL.BFLY PT, R113, R132, 0x2, 0x1f ;  /* 0x0c401f0084717f89 */ /* 0x000eea00000e0000 */
[----:B------:R-:W-:Y:S08]  /*114a0*/  MUFU.EX2 R71, R136 ;  /* 0x0000008800477308 */ /* 0x000ff00000000800 */
[----:B------:R-:W-:Y:S08]  /*114b0*/  MUFU.EX2 R105, R105 ;  /* 0x0000006900697308 */ /* 0x000ff00000000800 */
[----:B------:R-:W-:Y:S01]  /*114c0*/  MUFU.EX2 R88, R88 ;  /* 0x0000005800587308 */ /* 0x000fe20000000800 */
[----:B---3--:R-:W-:Y:S01]  /*114d0*/  FMNMX.FTZ R123, R132, R113, !PT ;  /* 0x00000071847b7209 */ /* 0x008fe20007810000 */
[----:B------:R-:W-:Y:S01]  /*114e0*/  FFMA.FTZ R113, R129, UR20, -R56 ;  /* 0x0000001481717c23 */ /* 0x000fe20008010838 */
[----:B0-----:R-:W-:-:S03]  /*114f0*/  FFMA.FTZ R129, R6, R4, R11 ;  /* 0x0000000406817223 */ /* 0x001fc6000001000b */
[----:B------:R-:W0:Y:S02]  /*11500*/  SHFL.BFLY PT, R132, R123, 0x1, 0x1f ;  /* 0x0c201f007b847f89 */ /* 0x000e2400000e0000 */
[----:B------:R-:W-:Y:S08]  /*11510*/  MUFU.EX2 R89, R89 ;  /* 0x0000005900597308 */ /* 0x000ff00000000800 */
[----:B------:R-:W-:Y:S08]  /*11520*/  MUFU.EX2 R92, R92 ;  /* 0x0000005c005c7308 */ /* 0x000ff00000000800 */
[----:B------:R-:W-:Y:S01]  /*11530*/  MUFU.EX2 R93, R93 ;  /* 0x0000005d005d7308 */ /* 0x000fe20000000800 */
[----:B0-----:R-:W-:Y:S01]  /*11540*/  FMNMX.FTZ R56, R123, R132, !PT ;  /* 0x000000847b387209 */ /* 0x001fe20007810000 */
[----:B------:R-:W-:-:S06]  /*11550*/  IMAD.U32 R123, RZ, RZ, UR20 ;  /* 0x00000014ff7b7e24 */ /* 0x000fcc000f8e00ff */
[----:B------:R-:W-:Y:S01]  /*11560*/  MUFU.EX2 R109, R109 ;  /* 0x0000006d006d7308 */ /* 0x000fe20000000800 */
[C---:B------:R-:W-:Y:S01]  /*11570*/  FSETP.NEU.FTZ.AND P1, PT, R56.reuse, -INF , PT ;  /* 0xff8000003800780b */ /* 0x040fe20003f3d000 */
[----:B------:R-:W-:-:S05]  /*11580*/  FFMA.FTZ R123, R56, R123, -8 ;  /* 0xc1000000387b7423 */ /* 0x000fca000001007b */
[----:B------:R-:W-:Y:S01]  /*11590*/  FSEL R123, R123, RZ, P1 ;  /* 0x000000ff7b7b7208 */ /* 0x000fe20000800000 */
[----:B------:R-:W-:Y:S04]  /*115a0*/  MUFU.EX2 R128, R128 ;  /* 0x0000008000807308 */ /* 0x000fe80000000800 */
        /* <DEDUP_REMOVED lines=33> */
[----:B------:R-:W3:Y:S01]  /*117c0*/  MUFU.EX2 R12, R12 ;  /* 0x0000000c000c7308 */ /* 0x000ee20000000800 */
[----:B-1----:R-:W-:-:S01]  /*117d0*/  FADD.FTZ R126, R120, R129 ;  /* 0x00000081787e7221 */ /* 0x002fc20000010000 */
[--C-:B------:R-:W-:Y:S01]  /*117e0*/  FFMA.FTZ R99, R99, UR20, -R123.reuse ;  /* 0x0000001463637c23 */ /* 0x100fe2000801087b */
[----:B------:R-:W-:-:S01]  /*117f0*/  FFMA.FTZ R72, R72, UR20, -R123 ;  /* 0x0000001448487c23 */ /* 0x000fc2000801087b */
[----:B------:R-:W-:Y:S01]  /*11800*/  FFMA.FTZ R73, R73, UR20, -R123 ;  /* 0x0000001449497c23 */ /* 0x000fe2000801087b */
[----:B--2---:R-:W-:-:S01]  /*11810*/  FADD.FTZ R129, R57, R126 ;  /* 0x0000007e39817221 */ /* 0x004fc20000010000 */
[--C-:B------:R-:W-:Y:S01]  /*11820*/  FFMA.FTZ R74, R74, UR20, -R123.reuse ;  /* 0x000000144a4a7c23 */ /* 0x100fe2000801087b */
[----:B------:R-:W-:-:S01]  /*11830*/  FFMA.FTZ R75, R75, UR20, -R123 ;  /* 0x000000144b4b7c23 */ /* 0x000fc2000801087b */
[----:B------:R-:W1:Y:S01]  /*11840*/  MUFU.EX2 R15, R15 ;  /* 0x0000000f000f7308 */ /* 0x000e620000000800 */
        /* <DEDUP_REMOVED lines=8> */
[----:B---3--:R-:W-:-:S01]  /*118d0*/  FADD.FTZ R4, R12, R3 ;  /* 0x000000030c047221 */ /* 0x008fc20000010000 */
[----:B------:R-:W-:Y:S01]  /*118e0*/  FADD.FTZ R126, R104, R129 ;  /* 0x00000081687e7221 */ /* 0x000fe20000010000 */
[----:B------:R-:W-:-:S01]  /*118f0*/  FFMA.FTZ R83, R83, UR20, -R123 ;  /* 0x0000001453537c23 */ /* 0x000fc2000801087b */
[--C-:B------:R-:W-:Y:S01]  /*11900*/  FFMA.FTZ R58, R58, UR20, -R123.reuse ;  /* 0x000000143a3a7c23 */ /* 0x100fe2000801087b */
[----:B------:R-:W-:-:S01]  /*11910*/  FFMA.FTZ R59, R59, UR20, -R123 ;  /* 0x000000143b3b7c23 */ /* 0x000fc2000801087b */
[----:B------:R-:W-:Y:S01]  /*11920*/  FADD.FTZ R129, R69, R126 ;  /* 0x0000007e45817221 */ /* 0x000fe20000010000 */
[----:B------:R-:W-:-:S01]  /*11930*/  FFMA.FTZ R60, R60, UR20, -R123 ;  /* 0x000000143c3c7c23 */ /* 0x000fc2000801087b */
[----:B------:R-:W2:Y:S01]  /*11940*/  MUFU.EX2 R121, R121 ;  /* 0x0000007900797308 */ /* 0x000ea20000000800 */
        /* <DEDUP_REMOVED lines=8> */
[----:B0-----:R-:W-:-:S01]  /*119d0*/  FADD.FTZ R4, R20, R3 ;  /* 0x0000000314047221 */ /* 0x001fc20000010000 */
[----:B------:R-:W-:-:S04]  /*119e0*/  FADD.FTZ R126, R112, R129 ;  /* 0x00000081707e7221 */ /* 0x000fc80000010000 */
[----:B------:R-:W-:Y:S02]  /*119f0*/  FADD.FTZ R129, R105, R126 ;  /* 0x0000007e69817221 */ /* 0x000fe40000010000 */
[----:B------:R-:W0:Y:S01]  /*11a00*/  MUFU.EX2 R125, R125 ;  /* 0x0000007d007d7308 */ /* 0x000e220000000800 */
[----:B--2---:R-:W-:-:S01]  /*11a10*/  FADD.FTZ R3, R121, R4 ;  /* 0x0000000479037221 */ /* 0x004fc20000010000 */
[----:B------:R-:W-:-:S06]  /*11a20*/  FADD.FTZ R129, R116, R129 ;  /* 0x0000008174817221 */ /* 0x000fcc0000010000 */
        /* <DEDUP_REMOVED lines=19> */
[----:B-1----:R-:W-:-:S01]  /*11b60*/  FADD.FTZ R3, R119, R4 ;  /* 0x0000000477037221 */ /* 0x002fc20000010000 */
[----:B------:R-:W-:-:S06]  /*11b70*/  FADD.FTZ R4, R88, R129 ;  /* 0x0000008158047221 */ /* 0x000fcc0000010000 */
        /* <DEDUP_REMOVED lines=8> */
[----:B-1----:R-:W-:-:S01]  /*11c00*/  FADD.FTZ R126, R94, R129 ;  /* 0x000000815e7e7221 */ /* 0x002fc20000010000 */
[----:B------:R-:W-:-:S04]  /*11c10*/  FADD.FTZ R129, R109, R4 ;  /* 0x000000046d817221 */ /* 0x000fc80000010000 */
[----:B------:R-:W-:Y:S02]  /*11c20*/  FADD.FTZ R129, R128, R129 ;  /* 0x0000008180817221 */ /* 0x000fe40000010000 */
        /* <DEDUP_REMOVED lines=19> */
[----:B0-----:R-:W-:-:S04]  /*11d60*/  FADD.FTZ R4, R103, R4 ;  /* 0x0000000467047221 */ /* 0x001fc80000010000 */
[----:B------:R-:W-:-:S03]  /*11d70*/  FADD.FTZ R129, R63, R4 ;  /* 0x000000043f817221 */ /* 0x000fc60000010000 */
        /* <DEDUP_REMOVED lines=8> */
[----:B--2---:R-:W-:-:S01]  /*11e00*/  FADD.FTZ R4, R80, R129 ;  /* 0x0000008150047221 */ /* 0x004fc20000010000 */
[----:B------:R-:W-:-:S06]  /*11e10*/  FFMA.FTZ R129, R76, UR20, -R123 ;  /* 0x000000144c817c23 */ /* 0x000fcc000801087b */
        /* <DEDUP_REMOVED lines=41> */
[----:B--2---:R-:W-:-:S01]  /*120b0*/  FADD.FTZ R76, R66, R3 ;  /* 0x00000003424c7221 */ /* 0x004fc20000010000 */
[----:B-1----:R-:W-:-:S03]  /*120c0*/  FADD.FTZ R4, R132, R123 ;  /* 0x0000007b84047221 */ /* 0x002fc60000010000 */
[----:B0-----:R-:W-:Y:S01]  /*120d0*/  FADD.FTZ R3, R77, R76 ;  /* 0x0000004c4d037221 */ /* 0x001fe20000010000 */
[----:B------:R-:W-:Y:S06]  /*120e0*/  @!P0 BRA `(.L_x_1169) ;  /* 0x0000000000048947 */ /* 0x000fec0003800000 */
[----:B------:R-:W-:Y:S01]  /*120f0*/  BPT.TRAP 0x1 ;  /* 0x000000040000795c */ /* 0x000fe20000300000 */
.L_x_1169:
        /* <DEDUP_REMOVED lines=82> */
.L_x_1151:
[----:B------:R-:W-:Y:S06]  /*12620*/  BAR.ARV 0x8, 0x200 ;  /* 0x0208000000007b1d */ /* 0x000fec0000002000 */
[----:B------:R-:W-:Y:S05]  /*12630*/  @!P0 BRA `(.L_x_1171) ;  /* 0x0000000000048947 */ /* 0x000fea0003800000 */
[----:B------:R-:W-:Y:S01]  /*12640*/  BPT.TRAP 0x1 ;  /* 0x000000040000795c */ /* 0x000fe20000300000 */
.L_x_1171:
[----:B------:R-:W-:Y:S01]  /*12650*/  ULEA UR14, UR38, UR45, 0x3 ;  /* 0x0000002d260e7291 */ /* 0x000fe2000f8e183f */
[----:B------:R-:W-:-:S05]  /*12660*/  IMAD.U32 R0, RZ, RZ, UR37 ;  /* 0x00000025ff007e24 */ /* 0x000fca000f8e00ff */
[----:B------:R-:W-:-:S04]  /*12670*/  SHF.L.U32 R0, R0, 0x1f, RZ ;  /* 0x0000001f00007819 */ /* 0x000fc800000006ff */
[----:B------:R0:W1:Y:S01]  /*12680*/  SYNCS.PHASECHK.TRANS64.TRYWAIT P1, [UR14+0x13250], R0 ;  /* 0x01325000ff0075a7 */ /* 0x000062000802014e */
[----:B------:R-:W-:Y:S05]  /*12690*/  @!P0 BRA `(.L_x_1172) ;  /* 0x0000000000048947 */ /* 0x000fea0003800000 */
[----:B------:R-:W-:Y:S01]  /*126a0*/  BPT.TRAP 0x1 ;  /* 0x000000040000795c */ /* 0x000fe20000300000 */
.L_x_1172:
[----:B-1----:R-:W-:Y:S05]  /*126b0*/  @P1 BRA `(.L_x_1173) ;  /* 0x0000000000081947 */ /* 0x002fea0003800000 */
[----:B------:R-:W1:Y:S02]  /*126c0*/  SYNCS.PHASECHK.TRANS64.TRYWAIT P1, [UR14+0x13250], R0 ;  /* 0x01325000ff0075a7 */ /* 0x000e64000802014e */
[----:B-1----:R-:W-:Y:S05]  /*126d0*/  @!P1 BRA `(.L_x_1174) ;  /* 0x0000009000649947 */ /* 0x002fea0003800000 */
.L_x_1173:
[----:B------:R-:W-:Y:S01]  /*126e0*/  ULDC.64 UR4, c[0x0][0x9a0] ;  /* 0x0002680000047ab9 */ /* 0x000fe20000000a00 */
[----:B------:R-:W-:Y:S01]  /*126f0*/  UIADD3 UR45, UR45, 0x1000, URZ ;  /* 0x000010002d2d7890 */ /* 0x000fe2000fffe03f */
[----:B------:R-:W-:Y:S01]  /*12700*/  WARPGROUP.ARRIVE ;  /* 0x00000000000079c5 */ /* 0x000fe20000000000 */
[----:B------:R-:W-:Y:S01]  /*12710*/  UISETP.NE.U32.AND UP0, UPT, UR4, URZ, UPT ;  /* 0x0000003f0400728c */ /* 0x000fe2000bf05070 */
[----:B01----:R-:W-:Y:S01]  /*12720*/  IMAD.MOV.U32 R0, RZ, RZ, 0x3f800000 ;  /* 0x3f800000ff007424 */ /* 0x003fe200078e00ff */
        /* <DEDUP_REMOVED lines=8> */
[----:B------:R-:W-:Y:S01]  /*127b0*/  @UP0 UIMAD UR6, UR6, UR10, URZ ;  /* 0x0000000a060602a4 */ /* 0x000fe2000f8e023f */
[----:B------:R-:W-:Y:S01]  /*127c0*/  @UP0 ULDC.64 UR12, c[0x0][0x9d0] ;  /* 0x00027400000c0ab9 */ /* 0x000fe20000000a00 */
[----:B------:R-:W-:Y:S02]  /*127d0*/  @UP0 UIMAD.WIDE.U32 UR8, UR47, UR10, URZ ;  /* 0x0000000a2f0802a5 */ /* 0x000fe4000f8e003f */
[----:B------:R-:W-:Y:S02]  /*127e0*/  @UP0 UIMAD UR6, UR47, UR11, UR6 ;  /* 0x0000000b2f0602a4 */ /* 0x000fe4000f8e0206 */
[----:B------:R-:W-:-:S02]  /*127f0*/  UIMAD UR10, UR38, 0x280, UR45 ;  /* 0x00000280260a78a4 */ /* 0x000fc4000f8e022d */
[----:B------:R-:W-:Y:S02]  /*12800*/  @UP0 UIMAD UR7, UR7, UR12, URZ ;  /* 0x0000000c070702a4 */ /* 0x000fe4000f8e023f */
        /* <DEDUP_REMOVED lines=27> */
[----:B------:R-:W1:Y:S04]  /*129c0*/  SHFL.BFLY PT, R5, R4, 0x2, 0x1f ;  /* 0x0c401f0004057f89 */ /* 0x000e6800000e0000 */
[----:B------:R-:W3:Y:S01]  /*129d0*/  SHFL.BFLY PT, R8, R3, 0x2, 0x1f ;  /* 0x0c401f0003087f89 */ /* 0x000ee200000e0000 */
[----:B------:R-:W-:Y:S02]  /*129e0*/  WARPGROUP.DEPBAR.LE gsb0, 0x0 ;  /* 0x00008000000079c5 */ /* 0x000fe40000010000 */
[----:B------:R-:W-:-:S06]  /*129f0*/  WARPGROUP.ARRIVE ;  /* 0x00000000000079c5 */ /* 0x000fcc0000000000 */
[----:B------:R-:W-:Y:S01]  /*12a00*/  QGMMA.64x64x32.F32.E4M3.E4M3 R24, R140, gdesc[UR4], R24, gsb0 ;  /* 0x00e000048c187df3 */ /* 0x000fe20008000818 */
[----:B-1----:R-:W-:-:S01]  /*12a10*/  FADD.FTZ R5, R5, R4 ;  /* 0x0000000405057221 */ /* 0x002fc20000010000 */
[----:B------:R-:W-:Y:S01]  /*12a20*/  UIADD3 UR10, UR10, 0x200, URZ ;  /* 0x000002000a0a7890 */ /* 0x000fe2000fffe03f */
[----:B---3--:R-:W-:-:S01]  /*12a30*/  FADD.FTZ R8, R8, R3 ;  /* 0x0000000308087221 */ /* 0x008fc20000010000 */
        /* <DEDUP_REMOVED lines=35> */
.L_x_1175:
        /* <DEDUP_REMOVED lines=42> */
.L_x_1097:
[----:B------:R-:W0:Y:S01]  /*12f10*/  S2R R3, SR_CgaCtaId ;  /* 0x0000000000037919 */ /* 0x000e220000008800 */
[----:B------:R-:W-:Y:S01]  /*12f20*/  MOV R6, 0x400 ;  /* 0x0000040000067802 */ /* 0x000fe20000000f00 */
[----:B------:R-:W-:Y:S01]  /*12f30*/  BSSY B0, `(.L_x_1176) ;  /* 0x00001ca000007945 */ /* 0x000fe20003800000 */
[----:B------:R-:W-:Y:S02]  /*12f40*/  BAR.SYNC.DEFER_BLOCKING 0x5, 0x200 ;  /* 0x0148000000007b1d */ /* 0x000fe40000010000 */
[----:B0-----:R-:W-:Y:S01]  /*12f50*/  LEA R6, R3, R6, 0x18 ;  /* 0x0000000603067211 */ /* 0x001fe200078ec0ff */
[----:B------:R-:W-:-:S04]  /*12f60*/  IMAD.SHL.U32 R3, R23, 0x8, RZ ;  /* 0x0000000817037824 */ /* 0x000fc800078e00ff */
[----:B------:R-:W0:Y:S01]  /*12f70*/  LDS.128 R32, [R6+0x132d0] ;  /* 0x0132d00006207984 */ /* 0x000e220000000c00 */
[----:B------:R-:W-:Y:S02]  /*12f80*/  SHF.R.S32.HI R0, RZ, 0x1f, R3 ;  /* 0x0000001fff007819 */ /* 0x000fe40000011403 */
[----:B0-----:R-:W-:Y:S02]  /*12f90*/  R2UR UR5, R33 ;  /* 0x00000000210572ca */ /* 0x001fe400000e0000 */
[----:B------:R-:W-:Y:S02]  /*12fa0*/  R2UR UR48, R34 ;  /* 0x00000000223072ca */ /* 0x000fe400000e0000 */
[----:B------:R-:W-:Y:S01]  /*12fb0*/  R2UR UR47, R35 ;  /* 0x00000000232f72ca */ /* 0x000fe200000e0000 */
[----:B------:R-:W-:Y:S06]  /*12fc0*/  BAR.ARV 0x4, 0x200 ;  /* 0x0108000000007b1d */ /* 0x000fec0000002000 */
[----:B------:R-:W-:Y:S08]  /*12fd0*/  @P0 BRA `(.L_x_1177) ;  /* 0x0000001000940947 */ /* 0x000ff00003800000 */
[----:B------:R-:W0:Y:S01]  /*12fe0*/  S2R R18, SR_TID.X ;  /* 0x0000000000127919 */ /* 0x000e220000002100 */
[----:B------:R-:W-:Y:S01]  /*12ff0*/  ULDC.64 UR6, c[0x4][0x38] ;  /* 0x01000e0000067ab9 */ /* 0x000fe20000000a00 */
[----:B------:R-:W2:Y:S01]  /*13000*/  LDL R43, [R1+0xc] ;  /* 0x00000c00012b7983 */ /* 0x000ea20000100800 */
        /* <DEDUP_REMOVED lines=13> */
[----:B0-----:R-:W-:Y:S01]  /*130e0*/  IMAD.SHL.U32 R8, R18, 0x4, RZ ;  /* 0x0000000412087824 */ /* 0x001fe200078e00ff */
[----:B------:R-:W-:Y:S02]  /*130f0*/  F2FP.BF16.F32.PACK_AB R30, R30, R41 ;  /* 0x000000291e1e723e */ /* 0x000fe400000010ff */
[----:B------:R-:W-:Y:S02]  /*13100*/  F2FP.BF16.F32.PACK_AB R31, R31, R26 ;  /* 0x0000001a1f1f723e */ /* 0x000fe400000010ff */
[----:B------:R-:W-:Y:S01]  /*13110*/  F2FP.BF16.F32.PACK_AB R24, R39, R24 ;  /* 0x000000182718723e */ /* 0x000fe200000010ff */
[----:B------:R-:W-:Y:S01]  /*13120*/  BAR.SYNC.DEFER_BLOCKING 0x1, 0x180 ;  /* 0x0046000000007b1d */ /* 0x000fe20000010000 */
[----:B------:R-:W-:-:S04]  /*13130*/  LOP3.LUT R8, R8, 0xc, RZ, 0xc0, !PT ;  /* 0x0000000c08087812 */ /* 0x000fc800078ec0ff */
[----:B------:R-:W-:Y:S01]  /*13140*/  IADD3 R8, P0, R8, UR6, RZ ;  /* 0x0000000608087c10 */ /* 0x000fe2000ff1e0ff */
[----:B------:R-:W-:Y:S01]  /*13150*/  UMOV UR4, URZ ;  /* 0x0000003f00047c82 */ /* 0x000fe20008000000 */
[----:B------:R-:W-:Y:S01]  /*13160*/  USHF.R.S32.HI UR16, URZ, 0x1f, UR40 ;  /* 0x0000001f3f107899 */ /* 0x000fe20008011428 */
[----:B------:R-:W-:Y:S02]  /*13170*/  ULDC.64 UR10, c[0x0][0xb90] ;  /* 0x0002e400000a7ab9 */ /* 0x000fe40000000a00 */
[----:B------:R-:W-:Y:S01]  /*13180*/  IMAD.X R9, RZ, RZ, UR7, P0 ;  /* 0x00000007ff097e24 */ /* 0x000fe200080e06ff */
[----:B------:R-:W-:Y:S01]  /*13190*/  ULDC.64 UR6, c[0x0][0xc00] ;  /* 0x0003000000067ab9 */ /* 0x000fe20000000a00 */
[----:B------:R-:W-:Y:S01]  /*131a0*/  USHF.R.S32.HI UR9, URZ, 0x1f, UR41 ;  /* 0x0000001f3f097899 */ /* 0x000fe20008011429 */
[----:B------:R-:W-:Y:S02]  /*131b0*/  ULDC.64 UR14, c[0x0][0xb98] ;  /* 0x0002e600000e7ab9 */ /* 0x000fe40000000a00 */
[----:B------:R0:W3:Y:S01]  /*131c0*/  LDG.E.CONSTANT R17, desc[UR50][R8.64] ;  /* 0x0000003208117981 */ /* 0x0000e2000c1e9900 */
[----:B------:R-:W-:Y:S01]  /*131d0*/  UISETP.NE.U32.AND UP0, UPT, UR6, URZ, UPT ;  /* 0x0000003f0600728c */ /* 0x000fe2000bf05070 */
[----:B------:R-:W-:-:S03]  /*131e0*/  ULDC.64 UR18, c[0x0][0xc08] ;  /* 0x0003020000127ab9 */ /* 0x000fc60000000a00 */
[----:B------:R-:W-:-:S03]  /*131f0*/  UISETP.NE.AND.EX UP0, UPT, UR7, URZ, UPT, UP0 ;  /* 0x0000003f0700728c */ /* 0x000fc6000bf05300 */
[----:B------:R-:W-:Y:S01]  /*13200*/  ULDC.64 UR6, c[0x0][0xc00] ;  /* 0x0003000000067ab9 */ /* 0x000fe20000000a00 */
[----:B0-----:R-:W-:Y:S01]  /*13210*/  LOP3.LUT P0, R8, R18, 0x3, RZ, 0xc0, !PT ;  /* 0x0000000312087812 */ /* 0x001fe2000780c0ff */
[----:B------:R-:W-:Y:S01]  /*13220*/  UIMAD.WIDE UR6, UR41, 0x4, UR6 ;  /* 0x00000004290678a5 */ /* 0x000fe2000f8e0206 */
[----:B------:R-:W-:Y:S02]  /*13230*/  F2FP.BF16.F32.PACK_AB R18, R55, R10 ;  /* 0x0000000a3712723e */ /* 0x000fe400000010ff */
[----:B------:R-:W-:Y:S02]  /*13240*/  ISETP.EQ.OR P0, PT, R8, 0x3, !P0 ;  /* 0x000000030800780c */ /* 0x000fe40004702670 */
[----:B------:R-:W-:Y:S02]  /*13250*/  MOV R8, R6 ;  /* 0x0000000600087202 */ /* 0x000fe40000000f00 */
[----:B-1----:R-:W-:Y:S02]  /*13260*/  MOV R9, R27 ;  /* 0x0000001b00097202 */ /* 0x002fe40000000f00 */
        /* <DEDUP_REMOVED lines=15> */
[----:B------:R-:W-:Y:S01]  /*13360*/  SEL R24, R24, R21, P0 ;  /* 0x0000001518187207 */ /* 0x000fe20000000000 */
[----:B--2---:R-:W-:-:S03]  /*13370*/  IMAD.WIDE R10, R43, 0x2, R8 ;  /* 0x000000022b0a7825 */ /* 0x004fc600078e0208 */
[C---:B------:R-:W-:Y:S02]  /*13380*/  LOP3.LUT R7, R10.reuse, 0x380, RZ, 0xc0, !PT ;  /* 0x000003800a077812 */ /* 0x040fe400078ec0ff */
[C---:B------:R-:W-:Y:S02]  /*13390*/  IADD3 R14, P3, R10.reuse, 0x20, RZ ;  /* 0x000000200a0e7810 */ /* 0x040fe40007f7e0ff */
[----:B------:R-:W-:Y:S02]  /*133a0*/  IADD3 R25, P2, R10, 0x40, RZ ;  /* 0x000000400a197810 */ /* 0x000fe40007f5e0ff */
[----:B------:R-:W-:Y:S01]  /*133b0*/  SHF.R.U64 R7, R7, 0x3, RZ ;  /* 0x0000000307077819 */ /* 0x000fe200000012ff */
[--C-:B------:R-:W-:Y:S01]  /*133c0*/  IMAD.X R21, RZ, RZ, R11.reuse, P3 ;  /* 0x000000ffff157224 */ /* 0x100fe200018e060b */
[----:B------:R-:W-:Y:S01]  /*133d0*/  LOP3.LUT R12, R14, 0x380, RZ, 0xc0, !PT ;  /* 0x000003800e0c7812 */ /* 0x000fe200078ec0ff */
[----:B------:R-:W-:Y:S01]  /*133e0*/  IMAD.X R15, RZ, RZ, R11, P2 ;  /* 0x000000ffff0f7224 */ /* 0x000fe200010e060b */
[----:B------:R-:W-:-:S02]  /*133f0*/  IADD3 R52, P1, R10, 0x60, RZ ;  /* 0x000000600a347810 */ /* 0x000fc40007f3e0ff */
[----:B------:R-:W-:Y:S02]  /*13400*/  LOP3.LUT R10, R7, R10, RZ, 0x3c, !PT ;  /* 0x0000000a070a7212 */ /* 0x000fe400078e3cff */
[----:B------:R-:W-:Y:S01]  /*13410*/  LOP3.LUT R20, R25, 0x380, RZ, 0xc0, !PT ;  /* 0x0000038019147812 */ /* 0x000fe200078ec0ff */
[----:B------:R-:W-:Y:S01]  /*13420*/  IMAD.X R13, RZ, RZ, R11, P1 ;  /* 0x000000ffff0d7224 */ /* 0x000fe200008e060b */
[----:B------:R-:W-:Y:S02]  /*13430*/  SHF.R.U64 R7, R12, 0x3, RZ ;  /* 0x000000030c077819 */ /* 0x000fe400000012ff */
[----:B------:R-:W-:Y:S02]  /*13440*/  LOP3.LUT R27, R52, 0x380, RZ, 0xc0, !PT ;  /* 0x00000380341b7812 */ /* 0x000fe400078ec0ff */
[----:B------:R-:W-:Y:S02]  /*13450*/  SHF.R.U64 R12, R20, 0x3, RZ ;  /* 0x00000003140c7819 */ /* 0x000fe400000012ff */
[----:B------:R-:W-:-:S02]  /*13460*/  LOP3.LUT R20, R7, R14, RZ, 0x3c, !PT ;  /* 0x0000000e07147212 */ /* 0x000fc400078e3cff */
[----:B------:R-:W-:Y:S02]  /*13470*/  SHF.R.U64 R27, R27, 0x3, RZ ;  /* 0x000000031b1b7819 */ /* 0x000fe400000012ff */
[----:B------:R-:W-:Y:S02]  /*13480*/  LOP3.LUT R14, R12, R25, RZ, 0x3c, !PT ;  /* 0x000000190c0e7212 */ /* 0x000fe400078e3cff */
[----:B------:R-:W-:Y:S02]  /*13490*/  MOV R43, R10 ;  /* 0x0000000a002b7202 */ /* 0x000fe40000000f00 */
[----:B------:R-:W-:Y:S02]  /*134a0*/  LOP3.LUT R12, R27, R52, RZ, 0x3c, !PT ;  /* 0x000000341b0c7212 */ /* 0x000fe400078e3cff */
[----:B------:R-:W-:Y:S01]  /*134b0*/  MOV R41, R20 ;  /* 0x0000001400297202 */ /* 0x000fe20000000f00 */
[----:B------:R-:W-:Y:S01]  /*134c0*/  IMAD.U32 R20, RZ, RZ, UR6 ;  /* 0x00000006ff147e24 */ /* 0x000fe2000f8e00ff */
[----:B------:R-:W-:-:S02]  /*134d0*/  MOV R35, R14 ;  /* 0x0000000e00237202 */ /* 0x000fc40000000f00 */
[----:B------:R-:W-:Y:S02]  /*134e0*/  MOV R10, R12 ;  /* 0x0000000c000a7202 */ /* 0x000fe40000000f00 */
[----:B------:R-:W-:Y:S02]  /*134f0*/  PLOP3.LUT P2, PT, PT, PT, UP0, 0x80, 0x0 ;  /* 0x000000000000781c */ /* 0x000fe40003f4f008 */
[----:B---3--:R-:W-:Y:S01]  /*13500*/  LOP3.LUT R7, R17, 0x2, RZ, 0x3c, !PT ;  /* 0x0000000211077812 */ /* 0x008fe200078e3cff */
[----:B------:R-:W-:Y:S04]  /*13510*/  SHFL.IDX PT, R26, R26, R17, 0x1c1f ;  /* 0x001c1f111a1a7589 */ /* 0x000fe800000e0000 */
[----:B------:R-:W0:Y:S04]  /*13520*/  SHFL.IDX PT, R11, R56, R7, 0x1c1f ;  /* 0x001c1f07380b7589 */ /* 0x000e2800000e0000 */
[----:B------:R-:W-:Y:S04]  /*13530*/  SHFL.IDX PT, R32, R32, R17, 0x1c1f ;  /* 0x001c1f1120207589 */ /* 0x000fe800000e0000 */
[----:B------:R-:W1:Y:S04]  /*13540*/  SHFL.IDX PT, R25, R28, R7, 0x1c1f ;  /* 0x001c1f071c197589 */ /* 0x000e6800000e0000 */
[----:B------:R-:W-:Y:S04]  /*13550*/  SHFL.IDX PT, R34, R34, R17, 0x1c1f ;  /* 0x001c1f1122227589 */ /* 0x000fe800000e0000 */
[----:B------:R-:W2:Y:S04]  /*13560*/  SHFL.IDX PT, R27, R36, R7, 0x1c1f ;  /* 0x001c1f07241b7589 */ /* 0x000ea800000e0000 */
[----:B------:R-:W-:Y:S04]  /*13570*/  SHFL.IDX PT, R38, R38, R17, 0x1c1f ;  /* 0x001c1f1126267589 */ /* 0x000fe800000e0000 */
[----:B------:R-:W3:Y:S01]  /*13580*/  SHFL.IDX PT, R29, R40, R7, 0x1c1f ;  /* 0x001c1f07281d7589 */ /* 0x000ee200000e0000 */
[----:B0-----:R-:W-:-:S02]  /*13590*/  SEL R12, R26, R11, P0 ;  /* 0x0000000b1a0c7207 */ /* 0x001fc40000000000 */
[----:B------:R-:W-:Y:S01]  /*135a0*/  SEL R14, R11, R26, P0 ;  /* 0x0000001a0b0e7207 */ /* 0x000fe20000000000 */
[----:B------:R-:W-:Y:S04]  /*135b0*/  SHFL.IDX PT, R42, R42, R17, 0x1c1f ;  /* 0x001c1f112a2a7589 */ /* 0x000fe800000e0000 */
[----:B------:R0:W4:Y:S01]  /*135c0*/  SHFL.IDX PT, R31, R30, R7, 0x1c1f ;  /* 0x001c1f071e1f7589 */ /* 0x00012200000e0000 */
[----:B-1----:R-:W-:-:S03]  /*135d0*/  SEL R26, R25, R32, P0 ;  /* 0x00000020191a7207 */ /* 0x002fc60000000000 */
[----:B------:R-:W-:Y:S04]  /*135e0*/  SHFL.IDX PT, R44, R44, R17, 0x1c1f ;  /* 0x001c1f112c2c7589 */ /* 0x000fe800000e0000 */
[----:B------:R1:W4:Y:S01]  /*135f0*/  SHFL.IDX PT, R33, R24, R7, 0x1c1f ;  /* 0x001c1f0718217589 */ /* 0x00032200000e0000 */
[----:B--2---:R-:W-:Y:S02]  /*13600*/  SEL R28, R34, R27, P0 ;  /* 0x0000001b221c7207 */ /* 0x004fe40000000000 */
[----:B0-----:R-:W-:Y:S01]  /*13610*/  SEL R30, R27, R34, P0 ;  /* 0x000000221b1e7207 */ /* 0x001fe20000000000 */
[----:B------:R-:W-:Y:S04]  /*13620*/  SHFL.IDX PT, R46, R46, R17, 0x1c1f ;  /* 0x001c1f112e2e7589 */ /* 0x000fe800000e0000 */
[----:B------:R-:W-:Y:S01]  /*13630*/  SHFL.IDX PT, R50, R50, R17, 0x1c1f ;  /* 0x001c1f1132327589 */ /* 0x000fe200000e0000 */
[----:B---3--:R-:W-:-:S02]  /*13640*/  SEL R36, R38, R29, P0 ;  /* 0x0000001d26247207 */ /* 0x008fc40000000000 */
[----:B-1----:R-:W-:Y:S01]  /*13650*/  SEL R24, R32, R25, P0 ;  /* 0x0000001920187207 */ /* 0x002fe20000000000 */
[----:B------:R-:W0:Y:S01]  /*13660*/  SHFL.IDX PT, R21, R48, R7, 0x1c1f ;  /* 0x001c1f0730157589 */ /* 0x000e2200000e0000 */
[----:B------:R-:W-:Y:S01]  /*13670*/  SEL R38, R29, R38, P0 ;  /* 0x000000261d267207 */ /* 0x000fe20000000000 */
[----:B------:R-:W1:Y:S02]  /*13680*/  LDC R32, c[0x0][0xbe8] ;  /* 0x0002fa00ff207b82 */ /* 0x000e640000000800 */
[----:B------:R-:W2:Y:S01]  /*13690*/  SHFL.IDX PT, R39, R18, R7, 0x1c1f ;  /* 0x001c1f0712277589 */ /* 0x000ea200000e0000 */
[----:B----4-:R-:W-:Y:S02]  /*136a0*/  SEL R13, R42, R31, P0 ;  /* 0x0000001f2a0d7207 */ /* 0x010fe40000000000 */
[----:B------:R-:W-:Y:S02]  /*136b0*/  SEL R15, R31, R42, P0 ;  /* 0x0000002a1f0f7207 */ /* 0x000fe40000000000 */
[----:B------:R-:W-:-:S03]  /*136c0*/  SEL R25, R44, R33, P0 ;  /* 0x000000212c197207 */ /* 0x000fc60000000000 */
[----:B------:R3:W-:Y:S01]  /*136d0*/  STSM.16.M88.4 [R43], R12 ;  /* 0x0000000c2b007844 */ /* 0x0007e20000000200 */
[----:B------:R-:W-:-:S05]  /*136e0*/  SEL R27, R33, R44, P0 ;  /* 0x0000002c211b7207 */ /* 0x000fca0000000000 */
[----:B------:R-:W-:Y:S01]  /*136f0*/  STSM.16.M88.4 [R41], R24 ;  /* 0x0000001829007844 */ /* 0x000fe20000000200 */
[----:B0-----:R-:W-:Y:S02]  /*13700*/  SEL R29, R46, R21, P0 ;  /* 0x000000152e1d7207 */ /* 0x001fe40000000000 */
[----:B------:R-:W-:Y:S01]  /*13710*/  SEL R31, R21, R46, P0 ;  /* 0x0000002e151f7207 */ /* 0x000fe20000000000 */
[----:B------:R-:W-:Y:S01]  /*13720*/  IMAD.U32 R21, RZ, RZ, UR7 ;  /* 0x00000007ff157e24 */ /* 0x000fe2000f8e00ff */
[----:B--2---:R-:W-:Y:S02]  /*13730*/  SEL R37, R50, R39, P0 ;  /* 0x0000002732257207 */ /* 0x004fe40000000000 */
[----:B------:R-:W-:Y:S01]  /*13740*/  SEL R39, R39, R50, P0 ;  /* 0x0000003227277207 */ /* 0x000fe20000000000 */
[----:B------:R-:W-:Y:S04]  /*13750*/  STSM.16.M88.4 [R35], R28 ;  /* 0x0000001c23007844 */ /* 0x000fe80000000200 */
[----:B------:R0:W-:Y:S01]  /*13760*/  STSM.16.M88.4 [R10], R36 ;  /* 0x000000240a007844 */ /* 0x0001e20000000200 */
[----:B------:R-:W-:Y:S06]  /*13770*/  BAR.SYNC.DEFER_BLOCKING 0x1, 0x180 ;  /* 0x0046000000007b1d */ /* 0x000fec0000010000 */
[----:B------:R-:W2:Y:S01]  /*13780*/  @P2 LDG.E R7, desc[UR50][R20.64] ;  /* 0x0000003214072981 */ /* 0x000ea2000c1e1900 */
[----:B-1----:R-:W-:Y:S01]  /*13790*/  ISETP.NE.AND P1, PT, R32, 0x1, PT ;  /* 0x000000012000780c */ /* 0x002fe20003f25270 */
[----:B---3--:R-:W-:Y:S01]  /*137a0*/  VIADD R12, R22, UR42 ;  /* 0x0000002a160c7c36 */ /* 0x008fe20008000000 */
[----:B------:R-:W-:-:S02]  /*137b0*/  UIMAD UR6, UR16, UR10, URZ ;  /* 0x0000000a100672a4 */ /* 0x000fc4000f8e023f */
[----:B------:R-:W-:Y:S01]  /*137c0*/  USEL UR9, UR9, URZ, !UP0 ;  /* 0x0000003f09097287 */ /* 0x000fe2000c000000 */
[----:B0-----:R-:W-:Y:S01]  /*137d0*/  IMAD.MOV.U32 R10, RZ, RZ, R12 ;  /* 0x000000ffff0a7224 */ /* 0x001fe200078e000c */
[----:B------:R-:W-:Y:S02]  /*137e0*/  UIMAD UR12, UR40, UR11, UR6 ;  /* 0x0000000b280c72a4 */ /* 0x000fe4000f8e0206 */
[----:B------:R-:W-:Y:S02]  /*137f0*/  USEL UR8, UR41, URZ, !UP0 ;  /* 0x0000003f29087287 */ /* 0x000fe4000c000000 */
[----:B------:R-:W-:-:S03]  /*13800*/  UISETP.NE.U32.AND UP0, UPT, UR18, URZ, UPT ;  /* 0x0000003f1200728c */ /* 0x000fc6000bf05070 */
[----:B------:R-:W0:Y:S01]  /*13810*/  @P1 LDC R11, c[0x0][0xbec] ;  /* 0x0002fb00ff0b1b82 */ /* 0x000e220000000800 */
[----:B------:R-:W-:-:S06]  /*13820*/  UISETP.NE.AND.EX UP0, UPT, UR19, URZ, UPT, UP0 ;  /* 0x0000003f1300728c */ /* 0x000fcc000bf05300 */
[----:B------:R-:W-:Y:S01]  /*13830*/  PLOP3.LUT P3, PT, PT, PT, UP0, 0x80, 0x0 ;  /* 0x000000000000781c */ /* 0x000fe20003f6f008 */
[----:B------:R-:W1:Y:S01]  /*13840*/  @P1 LDC R18, c[0x0][0xbf0] ;  /* 0x0002fc00ff121b82 */ /* 0x000e620000000800 */
[----:B--2---:R-:W-:Y:S01]  /*13850*/  @P2 R2UR UR4, R7 ;  /* 0x00000000070422ca */ /* 0x004fe200000e0000 */
[----:B0-----:R-:W-:-:S05]  /*13860*/  @P1 IMAD.HI.U32 R7, R12, R11, RZ ;  /* 0x0000000b0c071227 */ /* 0x001fca00078e00ff */
[----:B-1----:R-:W-:-:S05]  /*13870*/  @P1 SHF.R.U32.HI R10, RZ, R18, R7 ;  /* 0x00000012ff0a1219 */ /* 0x002fca0000011607 */
[----:B------:R-:W-:Y:S02]  /*13880*/  IMAD.MOV R7, RZ, RZ, -R10 ;  /* 0x000000ffff077224 */ /* 0x000fe400078e0a0a */
[----:B------:R-:W-:Y:S02]  /*13890*/  USHF.R.S32.HI UR7, URZ, 0x1f, UR4 ;  /* 0x0000001f3f077899 */ /* 0x000fe40008011404 */
[----:B------:R-:W-:Y:S01]  /*138a0*/  UMOV UR6, UR4 ;  /* 0x0000000400067c82 */ /* 0x000fe20008000000 */
[----:B------:R-:W-:Y:S01]  /*138b0*/  IMAD R7, R32, R7, R12 ;  /* 0x0000000720077224 */ /* 0x000fe200078e020c */
[----:B------:R-:W-:Y:S01]  /*138c0*/  UIMAD.WIDE.U32 UR10, UR40, UR10, UR6 ;  /* 0x0000000a280a72a5 */ /* 0x000fe2000f8e0006 */
[----:B------:R-:W-:-:S03]  /*138d0*/  SHF.R.S32.HI R12, RZ, 0x1f, R10 ;  /* 0x0000001fff0c7819 */ /* 0x000fc6000001140a */
[----:B------:R-:W-:Y:S01]  /*138e0*/  UIADD3 UR11, UR11, UR12, URZ ;  /* 0x0000000c0b0b7290 */ /* 0x000fe2000fffe03f */
[----:B------:R-:W-:Y:S01]  /*138f0*/  SHF.R.S32.HI R11, RZ, 0x1f, R7 ;  /* 0x0000001fff0b7819 */ /* 0x000fe20000011407 */
[----:B------:R-:W-:Y:S02]  /*13900*/  UIMAD UR12, UR9, UR14, URZ ;  /* 0x0000000e090c72a4 */ /* 0x000fe4000f8e023f */
[----:B------:R-:W-:Y:S02]  /*13910*/  UIMAD.WIDE.U32 UR10, UR8, UR14, UR10 ;  /* 0x0000000e080a72a5 */ /* 0x000fe4000f8e000a */
[----:B------:R-:W-:Y:S01]  /*13920*/  UIMAD UR12, UR8, UR15, UR12 ;  /* 0x0000000f080c72a4 */ /* 0x000fe2000f8e020c */
[----:B------:R-:W-:-:S03]  /*13930*/  ULDC UR14, c[0x0][0xa88] ;  /* 0x0002a200000e7ab9 */ /* 0x000fc60000000800 */
[----:B------:R-:W-:Y:S02]  /*13940*/  IADD3 R10, P0, R10, UR10, RZ ;  /* 0x0000000a0a0a7c10 */ /* 0x000fe4000ff1e0ff */
[----:B------:R-:W-:Y:S01]  /*13950*/  IMAD.U32 R13, RZ, RZ, UR12 ;  /* 0x0000000cff0d7e24 */ /* 0x000fe2000f8e00ff */
[----:B------:R-:W-:Y:S02]  /*13960*/  ULDC.64 UR12, c[0x0][0xb88] ;  /* 0x0002e200000c7ab9 */ /* 0x000fe40000000a00 */
[----:B------:R-:W-:Y:S02]  /*13970*/  IMAD R14, R11, UR12, RZ ;  /* 0x0000000c0b0e7c24 */ /* 0x000fe4000f8e02ff */
[----:B------:R-:W-:Y:S01]  /*13980*/  IADD3.X R11, R12, UR11, R13, P0, !PT ;  /* 0x0000000b0c0b7c10 */ /* 0x000fe200087fe40d */
[----:B------:R-:W-:Y:S01]  /*13990*/  @UP0 ULDC.64 UR10, c[0x0][0xc08] ;  /* 0x00030200000a0ab9 */ /* 0x000fe20000000a00 */
[C---:B------:R-:W-:Y:S01]  /*139a0*/  IMAD R13, R7.reuse, UR13, R14 ;  /* 0x0000000d070d7c24 */ /* 0x040fe2000f8e020e */
[----:B------:R-:W-:Y:S01]  /*139b0*/  @UP0 UIMAD.WIDE UR10, UR41, 0x4, UR10 ;  /* 0x00000004290a08a5 */ /* 0x000fe2000f8e020a */
[----:B------:R-:W-:Y:S01]  /*139c0*/  IMAD.WIDE.U32 R10, R7, UR12, R10 ;  /* 0x0000000c070a7c25 */ /* 0x000fe2000f8e000a */
[----:B------:R-:W-:-:S03]  /*139d0*/  ULDC.64 UR12, c[0x0][0xb50] ;  /* 0x0002d400000c7ab9 */ /* 0x000fc60000000a00 */
[----:B------:R-:W-:Y:S01]  /*139e0*/  IMAD.U32 R7, RZ, RZ, UR14 ;  /* 0x0000000eff077e24 */ /* 0x000fe2000f8e00ff */
[C---:B------:R-:W-:Y:S01]  /*139f0*/  LEA R14, P0, R10.reuse, UR12, 0x2 ;  /* 0x0000000c0a0e7c11 */ /* 0x040fe2000f8010ff */
[----:B------:R-:W-:Y:S02]  /*13a00*/  IMAD.IADD R11, R11, 0x1, R13 ;  /* 0x000000010b0b7824 */ /* 0x000fe400078e020d */
[----:B------:R-:W-:Y:S02]  /*13a10*/  IMAD.U32 R12, RZ, RZ, UR10 ;  /* 0x0000000aff0c7e24 */ /* 0x000fe4000f8e00ff */
[----:B------:R-:W-:Y:S01]  /*13a20*/  IMAD.U32 R13, RZ, RZ, UR11 ;  /* 0x0000000bff0d7e24 */ /* 0x000fe2000f8e00ff */
[----:B------:R-:W-:Y:S01]  /*13a30*/  LEA.HI.X R10, R10, UR13, R11, 0x2, P0 ;  /* 0x0000000d0a0a7c11 */ /* 0x000fe200080f140b */
[----:B------:R-:W-:-:S03]  /*13a40*/  IMAD R11, R156, 0x40, R3 ;  /* 0x000000409c0b7824 */ /* 0x000fc600078e0203 */
[----:B------:R0:W5:Y:S01]  /*13a50*/  @P3 LDG.E R7, desc[UR50][R12.64] ;  /* 0x000000320c073981 */ /* 0x000162000c1e1900 */
[----:B------:R-:W-:Y:S05]  /*13a60*/  @P3 BRA `(.L_x_1178) ;  /* 0x0000000000103947 */ /* 0x000fea0003800000 */
[----:B------:R-:W-:Y:S05]  /*13a70*/  @!P2 BRA `(.L_x_1178) ;  /* 0x00000000000ca947 */ /* 0x000fea0003800000 */
[----:B0-----:R-:W2:Y:S04]  /*13a80*/  LDG.E R12, desc[UR50][R20.64] ;  /* 0x00000032140c7981 */ /* 0x001ea8000c1e1900 */
[----:B-----5:R-:W2:Y:S02]  /*13a90*/  LDG.E R7, desc[UR50][R20.64+0x4] ;  /* 0x0000043214077981 */ /* 0x020ea4000c1e1900 */
[----:B--2---:R-:W-:-:S07]  /*13aa0*/  IMAD.IADD R7, R7, 0x1, -R12 ;  /* 0x0000000107077824 */ /* 0x004fce00078e0a0c */
.L_x_1178:
[----:B0-----:R-:W2:Y:S01]  /*13ab0*/  LDL R12, [R1+0x8] ;  /* 0x00000800010c7983 */ /* 0x001ea20000100800 */
[----:B------:R-:W-:Y:S01]  /*13ac0*/  IMAD.WIDE R20, R11, 0x2, R8 ;  /* 0x000000020b147825 */ /* 0x000fe200078e0208 */
[----:B------:R-:W-:Y:S01]  /*13ad0*/  LOP3.LUT P0, RZ, R157, 0x3, RZ, 0xc0, !PT ;  /* 0x000000039dff7812 */ /* 0x000fe2000780c0ff */
[----:B------:R-:W0:Y:S01]  /*13ae0*/  @P1 LDC R17, c[0x0][0xbf0] ;  /* 0x0002fc00ff111b82 */ /* 0x000e220000000800 */
[----:B------:R-:W-:Y:S01]  /*13af0*/  SHFL.IDX PT, R24, R14, RZ, 0x1c1f ;  /* 0x001c1fff0e187589 */ /* 0x000fe200000e0000 */
[----:B-----5:R-:W-:Y:S01]  /*13b00*/  IMAD R34, R7, R32, RZ ;  /* 0x0000002007227224 */ /* 0x020fe200078e02ff */
[C---:B------:R-:W-:Y:S01]  /*13b10*/  IADD3 R13, P3, R20.reuse, 0x1800, RZ ;  /* 0x00001800140d7810 */ /* 0x040fe20007f7e0ff */
[----:B------:R-:W-:Y:S01]  /*13b20*/  ULDC.64 UR12, c[0x0][0xaa0] ;  /* 0x0002a800000c7ab9 */ /* 0x000fe20000000a00 */
[----:B------:R-:W1:Y:S01]  /*13b30*/  SHFL.IDX PT, R25, R10, RZ, 0x1c1f ;  /* 0x001c1fff0a197589 */ /* 0x000e6200000e0000 */
[----:B------:R-:W-:-:S03]  /*13b40*/  IADD3 R29, P4, R20, 0x3000, RZ ;  /* 0x00003000141d7810 */ /* 0x000fc60007f9e0ff */
[----:B------:R-:W-:Y:S01]  /*13b50*/  SHFL.IDX PT, R26, R14, 0x1, 0x1c1f ;  /* 0x003c1f000e1a7f89 */ /* 0x000fe200000e0000 */
[----:B------:R-:W-:-:S03]  /*13b60*/  LOP3.LUT R28, R29, 0x380, RZ, 0xc0, !PT ;  /* 0x000003801d1c7812 */ /* 0x000fc600078ec0ff */
[----:B------:R-:W3:Y:S01]  /*13b70*/  SHFL.IDX PT, R27, R10, 0x1, 0x1c1f ;  /* 0x003c1f000a1b7f89 */ /* 0x000ee200000e0000 */
[----:B------:R-:W-:-:S04]  /*13b80*/  SHF.R.U64 R28, R28, 0x3, RZ ;  /* 0x000000031c1c7819 */ /* 0x000fc800000012ff */
[----:B------:R-:W-:Y:S01]  /*13b90*/  LOP3.LUT R28, R28, R29, RZ, 0x3c, !PT ;  /* 0x0000001d1c1c7212 */ /* 0x000fe200078e3cff */
[----:B------:R-:W-:Y:S01]  /*13ba0*/  IMAD.X R29, RZ, RZ, R21, P4 ;  /* 0x000000ffff1d7224 */ /* 0x000fe200020e0615 */
[----:B------:R-:W-:Y:S02]  /*13bb0*/  UIMAD UR10, UR7, UR12, URZ ;  /* 0x0000000c070a72a4 */ /* 0x000fe4000f8e023f */
[----:B------:R-:W-:Y:S02]  /*13bc0*/  UIMAD.WIDE.U32 UR6, UR4, UR12, URZ ;  /* 0x0000000c040672a5 */ /* 0x000fe4000f8e003f */
[----:B------:R-:W-:-:S03]  /*13bd0*/  UIMAD UR10, UR4, UR13, UR10 ;  /* 0x0000000d040a72a4 */ /* 0x000fc6000f8e020a */
[----:B------:R-:W-:Y:S01]  /*13be0*/  ULDC.64 UR12, c[0x0][0xae8] ;  /* 0x0002ba00000c7ab9 */ /* 0x000fe20000000a00 */
[----:B------:R-:W-:Y:S02]  /*13bf0*/  UIADD3 UR7, UR7, UR10, URZ ;  /* 0x0000000a07077290 */ /* 0x000fe4000fffe03f */
[----:B------:R-:W-:Y:S02]  /*13c00*/  UIMAD UR4, UR16, UR12, URZ ;  /* 0x0000000c100472a4 */ /* 0x000fe4000f8e023f */
[----:B------:R-:W-:Y:S02]  /*13c10*/  UIMAD.WIDE.U32 UR6, UR40, UR12, UR6 ;  /* 0x0000000c280672a5 */ /* 0x000fe4000f8e0006 */
[----:B------:R-:W-:Y:S01]  /*13c20*/  UIMAD UR4, UR40, UR13, UR4 ;  /* 0x0000000d280472a4 */ /* 0x000fe2000f8e0204 */
[----:B------:R-:W-:Y:S02]  /*13c30*/  ULDC.64 UR10, c[0x0][0xaf0] ;  /* 0x0002bc00000a7ab9 */ /* 0x000fe40000000a00 */
[----:B------:R-:W-:-:S02]  /*13c40*/  UIMAD UR9, UR9, UR10, URZ ;  /* 0x0000000a090972a4 */ /* 0x000fc4000f8e023f */
[----:B------:R-:W-:Y:S02]  /*13c50*/  UIADD3 UR7, UR7, UR4, URZ ;  /* 0x0000000407077290 */ /* 0x000fe4000fffe03f */
[----:B------:R-:W-:Y:S01]  /*13c60*/  UIMAD UR4, UR8, UR11, UR9 ;  /* 0x0000000b080472a4 */ /* 0x000fe2000f8e0209 */
[----:B--2---:R-:W-:Y:S01]  /*13c70*/  VIADD R9, R12, UR42 ;  /* 0x0000002a0c097c36 */ /* 0x004fe20008000000 */
[----:B------:R-:W-:-:S03]  /*13c80*/  LOP3.LUT R12, R13, 0x380, RZ, 0xc0, !PT ;  /* 0x000003800d0c7812 */ /* 0x000fc600078ec0ff */
[C---:B------:R-:W-:Y:S01]  /*13c90*/  VIADD R7, R9.reuse, 0x8 ;  /* 0x0000000809077836 */ /* 0x040fe20000000000 */
[-C--:B------:R-:W-:Y:S02]  /*13ca0*/  ISETP.GE.OR P2, PT, R9, R34.reuse, P0 ;  /* 0x000000220900720c */ /* 0x080fe40000746670 */
[----:B------:R-:W-:Y:S02]  /*13cb0*/  LOP3.LUT R9, R20, 0x380, RZ, 0xc0, !PT ;  /* 0x0000038014097812 */ /* 0x000fe400078ec0ff */
[----:B------:R-:W-:Y:S02]  /*13cc0*/  ISETP.GE.OR P0, PT, R7, R34, P0 ;  /* 0x000000220700720c */ /* 0x000fe40000706670 */
[----:B------:R-:W-:Y:S02]  /*13cd0*/  SHF.R.U64 R9, R9, 0x3, RZ ;  /* 0x0000000309097819 */ /* 0x000fe400000012ff */
[----:B------:R-:W-:Y:S02]  /*13ce0*/  SHF.R.U64 R12, R12, 0x3, RZ ;  /* 0x000000030c0c7819 */ /* 0x000fe400000012ff */
[----:B------:R-:W-:Y:S01]  /*13cf0*/  LOP3.LUT R8, R9, R20, RZ, 0x3c, !PT ;  /* 0x0000001409087212 */ /* 0x000fe200078e3cff */
[--C-:B------:R-:W-:Y:S01]  /*13d00*/  IMAD.MOV.U32 R9, RZ, RZ, R21.reuse ;  /* 0x000000ffff097224 */ /* 0x100fe200078e0015 */
[----:B------:R-:W-:Y:S01]  /*13d10*/  LOP3.LUT R12, R12, R13, RZ, 0x3c, !PT ;  /* 0x0000000d0c0c7212 */ /* 0x000fe200078e3cff */
[----:B------:R-:W-:Y:S01]  /*13d20*/  IMAD.X R13, RZ, RZ, R21, P3 ;  /* 0x000000ffff0d7224 */ /* 0x000fe200018e0615 */
[----:B-1----:R-:W-:Y:S04]  /*13d30*/  @!P2 ST.E desc[UR50][R24.64], R5 ;  /* 0x000000051800a985 */ /* 0x002fe8000c101932 */
[----:B---3--:R1:W-:Y:S04]  /*13d40*/  @!P0 ST.E desc[UR50][R26.64], R4 ;  /* 0x000000041a008985 */ /* 0x0083e8000c101932 */
[----:B------:R-:W2:Y:S04]  /*13d50*/  LD.E.128 R8, desc[UR50][R8.64] ;  /* 0x0000003208087980 */ /* 0x000ea8000c101d00 */
[----:B------:R-:W3:Y:S04]  /*13d60*/  LD.E.128 R12, desc[UR50][R12.64] ;  /* 0x000000320c0c7980 */ /* 0x000ee8000c101d00 */
[----:B------:R-:W4:Y:S01]  /*13d70*/  LD.E.128 R28, desc[UR50][R28.64] ;  /* 0x000000321c1c7980 */ /* 0x000f22000c101d00 */
[----:B------:R-:W-:-:S04]  /*13d80*/  IADD3 R18, P0, R20, 0x4800, RZ ;  /* 0x0000480014127810 */ /* 0x000fc80007f1e0ff */
[----:B------:R-:W-:Y:S01]  /*13d90*/  LOP3.LUT R7, R18, 0x380, RZ, 0xc0, !PT ;  /* 0x0000038012077812 */ /* 0x000fe200078ec0ff */
[----:B-1----:R-:W-:Y:S01]  /*13da0*/  IMAD R4, R23, 0x30, R156 ;  /* 0x0000003017047824 */ /* 0x002fe200078e029c */
[----:B------:R-:W-:Y:S01]  /*13db0*/  UIMAD.WIDE.U32 UR8, UR8, UR10, UR6 ;  /* 0x0000000a080872a5 */ /* 0x000fe2000f8e0006 */
[----:B------:R-:W-:Y:S01]  /*13dc0*/  IMAD.X R25, RZ, RZ, R21, P0 ;  /* 0x000000ffff197224 */ /* 0x000fe200000e0615 */
[----:B------:R-:W-:Y:S01]  /*13dd0*/  SHF.R.U64 R5, R7, 0x3, RZ ;  /* 0x0000000307057819 */ /* 0x000fe200000012ff */
[----:B------:R-:W-:Y:S01]  /*13de0*/  VIADD R20, R4, UR42 ;  /* 0x0000002a04147c36 */ /* 0x000fe20008000000 */
[----:B------:R-:W-:Y:S02]  /*13df0*/  ULDC.64 UR6, c[0x0][0xae0] ;  /* 0x0002b80000067ab9 */ /* 0x000fe40000000a00 */
[----:B------:R-:W-:Y:S02]  /*13e00*/  LOP3.LUT R24, R5, R18, RZ, 0x3c, !PT ;  /* 0x0000001205187212 */ /* 0x000fe400078e3cff */
[----:B------:R-:W1:Y:S01]  /*13e10*/  @P1 LDC R5, c[0x0][0xbec] ;  /* 0x0002fb00ff051b82 */ /* 0x000e620000000800 */
[----:B------:R-:W-:Y:S01]  /*13e20*/  IMAD.MOV.U32 R7, RZ, RZ, R20 ;  /* 0x000000ffff077224 */ /* 0x000fe200078e0014 */
[----:B------:R-:W-:Y:S01]  /*13e30*/  UIADD3 UR4, UR9, UR4, URZ ;  /* 0x0000000409047290 */ /* 0x000fe2000fffe03f */
[----:B------:R-:W-:Y:S01]  /*13e40*/  VIADD R33, R156, UR42 ;  /* 0x0000002a9c217c36 */ /* 0x000fe20008000000 */
[----:B------:R-:W5:Y:S01]  /*13e50*/  LD.E.128 R24, desc[UR50][R24.64] ;  /* 0x0000003218187980 */ /* 0x000f62000c101d00 */
[----:B------:R-:W-:Y:S01]  /*13e60*/  VIADD R6, R6, 0x13220 ;  /* 0x0001322006067836 */ /* 0x000fe20000000000 */
[----:B------:R-:W-:Y:S01]  /*13e70*/  @!PT LDS RZ, [RZ] ;  /* 0x00000000fffff984 */ /* 0x000fe20000000800 */
[----:B------:R-:W-:Y:S01]  /*13e80*/  @!PT LDS RZ, [RZ] ;  /* 0x00000000fffff984 */ /* 0x000fe20000000800 */
[----:B------:R-:W-:Y:S01]  /*13e90*/  @!PT LDS RZ, [RZ] ;  /* 0x00000000fffff984 */ /* 0x000fe20000000800 */
[----:B------:R-:W-:Y:S01]  /*13ea0*/  @!PT LDS RZ, [RZ] ;  /* 0x00000000fffff984 */ /* 0x000fe20000000800 */
[----:B------:R0:W-:Y:S06]  /*13eb0*/  MEMBAR.ALL.CTA ;  /* 0x0000000000007992 */ /* 0x0001ec0000008000 */
[----:B0-----:R-:W0:Y:S01]  /*13ec0*/  FENCE.VIEW.ASYNC.S ;  /* 0x00000000000073c6 */ /* 0x001e220000000000 */
[----:B-1----:R-:W-:-:S04]  /*13ed0*/  @P1 IMAD.HI.U32 R4, R20, R5, RZ ;  /* 0x0000000514041227 */ /* 0x002fc800078e00ff */
[----:B------:R-:W-:Y:S01]  /*13ee0*/  IMAD.U32 R5, RZ, RZ, UR9 ;  /* 0x00000009ff057e24 */ /* 0x000fe2000f8e00ff */
[----:B------:R-:W-:Y:S01]  /*13ef0*/  @P1 SHF.R.U32.HI R7, RZ, R17, R4 ;  /* 0x00000011ff071219 */ /* 0x000fe20000011604 */
[----:B------:R-:W-:Y:S02]  /*13f00*/  IMAD.U32 R4, RZ, RZ, UR8 ;  /* 0x00000008ff047e24 */ /* 0x000fe4000f8e00ff */
[----:B------:R-:W-:Y:S01]  /*13f10*/  IMAD.U32 R5, RZ, RZ, UR4 ;  /* 0x00000004ff057e24 */ /* 0x000fe2000f8e00ff */
[--C-:B------:R-:W-:Y:S01]  /*13f20*/  SHF.R.S32.HI R17, RZ, 0x1f, R7.reuse ;  /* 0x0000001fff117819 */ /* 0x100fe20000011407 */
[----:B------:R-:W-:Y:S01]  /*13f30*/  IMAD.MOV R21, RZ, RZ, -R7 ;  /* 0x000000ffff157224 */ /* 0x000fe200078e0a07 */
[----:B------:R-:W-:Y:S01]  /*13f40*/  ULDC UR4, c[0x0][0xac8] ;  /* 0x0002b20000047ab9 */ /* 0x000fe20000000800 */
[----:B------:R-:W-:-:S04]  /*13f50*/  IMAD.WIDE.U32 R4, R7, UR6, R4 ;  /* 0x0000000607047c25 */ /* 0x000fc8000f8e0004 */
[----:B------:R-:W-:Y:S02]  /*13f60*/  IMAD R18, R17, UR6, RZ ;  /* 0x0000000611127c24 */ /* 0x000fe4000f8e02ff */
[----:B------:R-:W-:Y:S02]  /*13f70*/  IMAD R17, R32, R21, R20 ;  /* 0x0000001520117224 */ /* 0x000fe400078e0214 */
[----:B------:R-:W-:Y:S01]  /*13f80*/  IMAD R21, R7, UR7, R18 ;  /* 0x0000000707157c24 */ /* 0x000fe2000f8e0212 */
[----:B------:R-:W-:Y:S02]  /*13f90*/  ULDC.64 UR6, c[0x0][0xad8] ;  /* 0x0002b60000067ab9 */ /* 0x000fe40000000a00 */
[----:B------:R-:W-:Y:S01]  /*13fa0*/  SHF.R.S32.HI R7, RZ, 0x1f, R17 ;  /* 0x0000001fff077819 */ /* 0x000fe20000011411 */
[----:B------:R-:W-:-:S04]  /*13fb0*/  IMAD.IADD R5, R5, 0x1, R21 ;  /* 0x0000000105057824 */ /* 0x000fc800078e0215 */
[----:B------:R-:W-:Y:S02]  /*13fc0*/  IMAD R18, R7, UR6, RZ ;  /* 0x0000000607127c24 */ /* 0x000fe4000f8e02ff */
[----:B------:R-:W-:-:S04]  /*13fd0*/  IMAD.WIDE.U32 R4, R17, UR6, R4 ;  /* 0x0000000611047c25 */ /* 0x000fc8000f8e0004 */
[----:B------:R-:W-:Y:S01]  /*13fe0*/  IMAD R7, R17, UR7, R18 ;  /* 0x0000000711077c24 */ /* 0x000fe2000f8e0212 */
[----:B------:R-:W-:Y:S02]  /*13ff0*/  ULDC.64 UR6, c[0x0][0xa80] ;  /* 0x0002a00000067ab9 */ /* 0x000fe40000000a00 */
[----:B------:R-:W-:Y:S01]  /*14000*/  LEA R18, P0, R4, UR6, 0x1 ;  /* 0x0000000604127c11 */ /* 0x000fe2000f8008ff */
[----:B------:R-:W-:Y:S01]  /*14010*/  IMAD.IADD R5, R5, 0x1, R7 ;  /* 0x0000000105057824 */ /* 0x000fe200078e0207 */
[----:B------:R-:W-:-:S03]  /*14020*/  PRMT R7, RZ, 0x654, R6 ;  /* 0x00000654ff077816 */ /* 0x000fc60000000006 */
[----:B0-----:R-:W0:Y:S01]  /*14030*/  SHFL.IDX PT, R20, R18, RZ, 0x181f ;  /* 0x00181fff12147589 */ /* 0x001e2200000e0000 */
[----:B------:R-:W-:Y:S01]  /*14040*/  LEA.HI.X R32, R4, UR7, R5, 0x1, P0 ;  /* 0x0000000704207c11 */ /* 0x000fe200080f0c05 */
[----:B------:R-:W-:Y:S01]  /*14050*/  VIADD R4, R33, 0x30 ;  /* 0x0000003021047836 */ /* 0x000fe20000000000 */
[----:B------:R-:W-:Y:S01]  /*14060*/  ISETP.GE.AND P0, PT, R3, UR4, PT ;  /* 0x0000000403007c0c */ /* 0x000fe2000bf06270 */
[----:B------:R-:W1:Y:S01]  /*14070*/  SHFL.IDX PT, R36, R18, 0x1, 0x181f ;  /* 0x00381f0012247f89 */ /* 0x000e6200000e0000 */
[C---:B------:R-:W-:Y:S01]  /*14080*/  VIADD R5, R33.reuse, 0x60 ;  /* 0x0000006021057836 */ /* 0x040fe20000000000 */
[----:B------:R1:W-:Y:S01]  /*14090*/  SYNCS.ARRIVE.TRANS64.RED.A1T0 RZ, [R7+URZ], RZ ;  /* 0x000000ff07ff79a7 */ /* 0x0003e2000810043f */
[-C--:B------:R-:W-:Y:S01]  /*140a0*/  ISETP.GE.OR P1, PT, R33, R34.reuse, P0 ;  /* 0x000000222100720c */ /* 0x080fe20000726670 */
[----:B------:R-:W1:Y:S01]  /*140b0*/  SHFL.IDX PT, R38, R18, 0x2, 0x181f ;  /* 0x00581f0012267f89 */ /* 0x000e6200000e0000 */
[-C--:B------:R-:W-:Y:S02]  /*140c0*/  ISETP.GE.OR P2, PT, R4, R34.reuse, P0 ;  /* 0x000000220400720c */ /* 0x080fe40000746670 */
[----:B------:R-:W-:Y:S01]  /*140d0*/  ISETP.GE.OR P3, PT, R5, R34, P0 ;  /* 0x000000220500720c */ /* 0x000fe20000766670 */
[----:B------:R-:W1:Y:S04]  /*140e0*/  SHFL.IDX PT, R17, R32, RZ, 0x181f ;  /* 0x00181fff20117589 */ /* 0x000e6800000e0000 */
[----:B------:R-:W1:Y:S04]  /*140f0*/  SHFL.IDX PT, R21, R32, 0x1, 0x181f ;  /* 0x00381f0020157f89 */ /* 0x000e6800000e0000 */
[----:B------:R-:W1:Y:S01]  /*14100*/  SHFL.IDX PT, R35, R32, 0x2, 0x181f ;  /* 0x00581f0020237f89 */ /* 0x000e6200000e0000 */
[----:B0-----:R-:W-:-:S03]  /*14110*/  @!P1 LEA R4, P4, R3, R20, 0x1 ;  /* 0x0000001403049211 */ /* 0x001fc600078808ff */
[----:B------:R-:W0:Y:S01]  /*14120*/  SHFL.IDX PT, R18, R18, 0x3, 0x181f ;  /* 0x00781f0012127f89 */ /* 0x000e2200000e0000 */
[----:B-1----:R-:W-:-:S03]  /*14130*/  @!P2 LEA R6, P5, R3, R36, 0x1 ;  /* 0x000000240306a211 */ /* 0x002fc600078a08ff */
[----:B------:R-:W1:Y:S01]  /*14140*/  SHFL.IDX PT, R32, R32, 0x3, 0x181f ;  /* 0x00781f0020207f89 */ /* 0x000e6200000e0000 */
[C---:B------:R-:W-:Y:S02]  /*14150*/  @!P3 LEA R20, P6, R3.reuse, R38, 0x1 ;  /* 0x000000260314b211 */ /* 0x040fe400078c08ff */
[--C-:B------:R-:W-:Y:S01]  /*14160*/  @!P1 LEA.HI.X R5, R3, R17, R0.reuse, 0x1, P4 ;  /* 0x0000001103059211 */ /* 0x100fe200020f0c00 */
[----:B------:R-:W-:Y:S01]  /*14170*/  VIADD R17, R33, 0x90 ;  /* 0x0000009021117836 */ /* 0x000fe20000000000 */
[----:B------:R-:W-:-:S04]  /*14180*/  @!P2 LEA.HI.X R7, R3, R21, R0, 0x1, P5 ;  /* 0x000000150307a211 */ /* 0x000fc800028f0c00 */
[----:B------:R-:W-:Y:S02]  /*14190*/  ISETP.GE.OR P0, PT, R17, R34, P0 ;  /* 0x000000221100720c */ /* 0x000fe40000706670 */
[----:B------:R-:W-:Y:S01]  /*141a0*/  @!P3 LEA.HI.X R21, R3, R35, R0, 0x1, P6 ;  /* 0x000000230315b211 */ /* 0x000fe200030f0c00 */
[----:B--2---:R2:W-:Y:S04]  /*141b0*/  @!P1 ST.E.128 desc[UR50][R4.64], R8 ;  /* 0x0000000804009985 */ /* 0x0045e8000c101d32 */
[----:B---3--:R2:W-:Y:S04]  /*141c0*/  @!P2 ST.E.128 desc[UR50][R6.64], R12 ;  /* 0x0000000c0600a985 */ /* 0x0085e8000c101d32 */
[----:B----4-:R2:W-:Y:S02]  /*141d0*/  @!P3 ST.E.128 desc[UR50][R20.64], R28 ;  /* 0x0000001c1400b985 */ /* 0x0105e4000c101d32 */
[----:B01----:R-:W-:Y:S05]  /*141e0*/  @P0 BRA `(.L_x_1179) ;  /* 0x0000000800780947 */ /* 0x003fea0003800000 */
[----:B--2---:R-:W-:-:S04]  /*141f0*/  LEA R4, P0, R3, R18, 0x1 ;  /* 0x0000001203047211 */ /* 0x004fc800078008ff */
[----:B------:R-:W-:-:S05]  /*14200*/  LEA.HI.X R5, R3, R32, R0, 0x1, P0 ;  /* 0x0000002003057211 */ /* 0x000fca00000f0c00 */
[----:B-----5:R0:W-:Y:S01]  /*14210*/  ST.E.128 desc[UR50][R4.64], R24 ;  /* 0x0000001804007985 */ /* 0x0201e2000c101d32 */
[----:B------:R-:W-:Y:S05]  /*14220*/  BRA `(.L_x_1179) ;  /* 0x0000000800687947 */ /* 0x000fea0003800000 */
.L_x_1177:
        /* <DEDUP_REMOVED lines=8> */
[----:B------:R-:W-:Y:S02]  /*142b0*/  IMAD.U32 R4, RZ, RZ, UR6 ;  /* 0x00000006ff047e24 */ /* 0x000fe4000f8e00ff */
[----:B------:R-:W-:Y:S01]  /*142c0*/  IMAD.U32 R5, RZ, RZ, UR7 ;  /* 0x00000007ff057e24 */ /* 0x000fe2000f8e00ff */
[----:B------:R-:W-:Y:S02]  /*142d0*/  ULDC.64 UR6, c[0x0][0xc08] ;  /* 0x0003020000067ab9 */ /* 0x000fe40000000a00 */
[----:B------:R-:W-:Y:S01]  /*142e0*/  UISETP.NE.U32.AND UP1, UPT, UR6, URZ, UPT ;  /* 0x0000003f0600728c */ /* 0x000fe2000bf25070 */
[----:B------:R-:W-:Y:S02]  /*142f0*/  IMAD.U32 R8, RZ, RZ, UR4 ;  /* 0x00000004ff087e24 */ /* 0x000fe4000f8e00ff */
[----:B------:R-:W2:Y:S01]  /*14300*/  @P2 LDG.E R9, desc[UR50][R4.64] ;  /* 0x0000003204092981 */ /* 0x000ea2000c1e1900 */
[----:B------:R-:W-:Y:S01]  /*14310*/  UISETP.NE.AND.EX UP1, UPT, UR7, URZ, UPT, UP1 ;  /* 0x0000003f0700728c */ /* 0x000fe2000bf25310 */
[----:B------:R-:W1:Y:S05]  /*14320*/  S2R R10, SR_TID.X ;  /* 0x00000000000a7919 */ /* 0x000e6a0000002100 */
        /* <DEDUP_REMOVED lines=9> */
[----:B-1----:R-:W-:-:S10]  /*143c0*/  VIADD R10, R10, 0xffffff80 ;  /* 0xffffff800a0a7836 */ /* 0x002fd40000000000 */
[----:B------:R-:W0:Y:S01]  /*143d0*/  @P0 LDC R11, c[0x0][0xbec] ;  /* 0x0002fb00ff0b0b82 */ /* 0x000e220000000800 */
[----:B------:R-:W-:Y:S02]  /*143e0*/  ISETP.GE.AND P1, PT, R10, 0xc0, PT ;  /* 0x000000c00a00780c */ /* 0x000fe40003f26270 */
[----:B--2---:R-:W-:Y:S01]  /*143f0*/  @P2 R2UR UR4, R9 ;  /* 0x00000000090422ca */ /* 0x004fe200000e0000 */
[----:B0--3--:R-:W-:-:S14]  /*14400*/  @P3 BRA `(.L_x_1180) ;  /* 0x0000000000103947 */ /* 0x009fdc0003800000 */
[----:B------:R-:W-:Y:S05]  /*14410*/  @!P2 BRA `(.L_x_1180) ;  /* 0x00000000000ca947 */ /* 0x000fea0003800000 */
[----:B------:R-:W2:Y:S04]  /*14420*/  LDG.E R7, desc[UR50][R4.64] ;  /* 0x0000003204077981 */ /* 0x000ea8000c1e1900 */
[----:B-----5:R-:W2:Y:S02]  /*14430*/  LDG.E R8, desc[UR50][R4.64+0x4] ;  /* 0x0000043204087981 */ /* 0x020ea4000c1e1900 */
[----:B--2---:R-:W-:-:S07]  /*14440*/  IMAD.IADD R8, R8, 0x1, -R7 ;  /* 0x0000000108087824 */ /* 0x004fce00078e0a07 */
.L_x_1180:
[----:B------:R-:W-:Y:S01]  /*14450*/  USHF.R.S32.HI UR6, URZ, 0x1f, UR41 ;  /* 0x0000001f3f067899 */ /* 0x000fe20008011429 */
[----:B------:R-:W-:Y:S01]  /*14460*/  BSSY B1, `(.L_x_1181) ;  /* 0x000002e000017945 */ /* 0x000fe20003800000 */
[----:B------:R-:W-:Y:S02]  /*14470*/  USHF.R.S32.HI UR9, URZ, 0x1f, UR4 ;  /* 0x0000001f3f097899 */ /* 0x000fe40008011404 */
[----:B------:R-:W-:Y:S02]  /*14480*/  USEL UR11, UR41, URZ, !UP0 ;  /* 0x0000003f290b7287 */ /* 0x000fe4000c000000 */
[----:B------:R-:W-:Y:S01]  /*14490*/  USEL UR12, UR6, URZ, !UP0 ;  /* 0x0000003f060c7287 */ /* 0x000fe2000c000000 */
[----:B------:R-:W-:Y:S11]  /*144a0*/  @P1 BRA `(.L_x_1182) ;  /* 0x0000000000a41947 */ /* 0x000ff60003800000 */
[----:B------:R-:W0:Y:S01]  /*144b0*/  S2R R5, SR_TID.X ;  /* 0x0000000000057919 */ /* 0x000e220000002100 */
[----:B------:R-:W1:Y:S01]  /*144c0*/  LDC R9, c[0x0][0xbe8] ;  /* 0x0002fa00ff097b82 */ /* 0x000e620000000800 */
[----:B------:R-:W-:Y:S02]  /*144d0*/  IMAD.U32 R6, RZ, RZ, UR42 ;  /* 0x0000002aff067e24 */ /* 0x000fe4000f8e00ff */
[----:B-1---5:R-:W-:-:S03]  /*144e0*/  IMAD R4, R8, R9, RZ ;  /* 0x0000000908047224 */ /* 0x022fc600078e02ff */
[----:B0-----:R-:W-:-:S04]  /*144f0*/  IADD3 R6, R6, -0x80, R5 ;  /* 0xffffff8006067810 */ /* 0x001fc80007ffe005 */
        /* <DEDUP_REMOVED lines=31> */
[----:B------:R-:W-:-:S03]  /*146f0*/  LEA R6, P1, R4, UR6, 0x2 ;  /* 0x0000000604067c11 */ /* 0x000fc6000f8210ff */
[----:B------:R-:W-:-:S05]  /*14700*/  IMAD.IADD R5, R5, 0x1, R9 ;  /* 0x0000000105057824 */ /* 0x000fca00078e0209 */
[----:B------:R-:W-:Y:S01]  /*14710*/  LEA.HI.X R7, R4, UR7, R5, 0x2, P1 ;  /* 0x0000000704077c11 */ /* 0x000fe200088f1405 */
[----:B------:R-:W-:-:S05]  /*14720*/  IMAD.MOV.U32 R5, RZ, RZ, -0x800000 ;  /* 0xff800000ff057424 */ /* 0x000fca00078e00ff */
[----:B------:R0:W-:Y:S02]  /*14730*/  STG.E desc[UR50][R6.64], R5 ;  /* 0x0000000506007986 */ /* 0x0001e4000c101932 */
.L_x_1182:
[----:B------:R-:W-:Y:S05]  /*14740*/  BSYNC B1 ;  /* 0x0000000000017941 */ /* 0x000fea0003800000 */
.L_x_1181:
[----:B0-----:R-:W0:Y:S01]  /*14750*/  @P0 LDC R5, c[0x0][0xbf0] ;  /* 0x0002fc00ff050b82 */ /* 0x001e220000000800 */
[----:B------:R-:W-:Y:S01]  /*14760*/  ULDC.64 UR14, c[0x0][0xaa0] ;  /* 0x0002a800000e7ab9 */ /* 0x000fe20000000a00 */
[----:B------:R-:W-:Y:S01]  /*14770*/  IMAD R4, R23, 0x30, R156 ;  /* 0x0000003017047824 */ /* 0x000fe200078e029c */
[----:B------:R-:W-:Y:S01]  /*14780*/  UIMAD UR8, UR9, UR14, URZ ;  /* 0x0000000e090872a4 */ /* 0x000fe2000f8e023f */
[----:B-----5:R-:W-:Y:S01]  /*14790*/  IMAD R17, R8, R13, RZ ;  /* 0x0000000d08117224 */ /* 0x020fe200078e02ff */
[----:B------:R-:W-:Y:S01]  /*147a0*/  UIMAD.WIDE.U32 UR6, UR4, UR14, URZ ;  /* 0x0000000e040672a5 */ /* 0x000fe2000f8e003f */
[----:B------:R-:W-:Y:S01]  /*147b0*/  VIADD R6, R4, UR42 ;  /* 0x0000002a04067c36 */ /* 0x000fe20008000000 */
[----:B------:R-:W-:-:S03]  /*147c0*/  UIMAD UR8, UR4, UR15, UR8 ;  /* 0x0000000f040872a4 */ /* 0x000fc6000f8e0208 */
[----:B------:R-:W-:Y:S01]  /*147d0*/  ULDC.64 UR14, c[0x0][0xae8] ;  /* 0x0002ba00000e7ab9 */ /* 0x000fe20000000a00 */
[----:B------:R-:W-:Y:S01]  /*147e0*/  UIADD3 UR7, UR7, UR8, URZ ;  /* 0x0000000807077290 */ /* 0x000fe2000fffe03f */
[----:B------:R-:W-:Y:S01]  /*147f0*/  @P0 IMAD.HI.U32 R4, R6, R11, RZ ;  /* 0x0000000b06040227 */ /* 0x000fe200078e00ff */
[----:B------:R-:W-:Y:S02]  /*14800*/  UIMAD UR4, UR10, UR14, URZ ;  /* 0x0000000e0a0472a4 */ /* 0x000fe4000f8e023f */
        /* <DEDUP_REMOVED lines=13> */
[----:B------:R-:W-:Y:S02]  /*148e0*/  IMAD.U32 R5, RZ, RZ, UR7 ;  /* 0x00000007ff057e24 */ /* 0x000fe4000f8e00ff */
        /* <DEDUP_REMOVED lines=16> */
[----:B------:R-:W-:-:S03]  /*149f0*/  VIADD R6, R156, UR42 ;  /* 0x0000002a9c067c36 */ /* 0x000fc60008000000 */
[----:B------:R-:W-:Y:S01]  /*14a00*/  LEA.HI.X R10, R4, UR7, R7, 0x1, P0 ;  /* 0x00000007040a7c11 */ /* 0x000fe200080f0c07 */
[----:B------:R-:W0:Y:S01]  /*14a10*/  SHFL.IDX PT, R8, R9, RZ, 0x181f ;  /* 0x00181fff09087589 */ /* 0x000e2200000e0000 */
[----:B------:R-:W-:Y:S01]  /*14a20*/  ISETP.GE.AND P0, PT, R3, UR4, PT ;  /* 0x0000000403007c0c */ /* 0x000fe2000bf06270 */
[C---:B------:R-:W-:Y:S02]  /*14a30*/  VIADD R5, R6.reuse, 0x30 ;  /* 0x0000003006057836 */ /* 0x040fe40000000000 */
[----:B------:R-:W1:Y:S01]  /*14a40*/  SHFL.IDX PT, R12, R9, 0x1, 0x181f ;  /* 0x00381f00090c7f89 */ /* 0x000e6200000e0000 */
[C---:B------:R-:W-:Y:S01]  /*14a50*/  VIADD R4, R6.reuse, 0x60 ;  /* 0x0000006006047836 */ /* 0x040fe20000000000 */
[CC--:B------:R-:W-:Y:S01]  /*14a60*/  ISETP.GE.OR P3, PT, R6.reuse, R17.reuse, P0 ;  /* 0x000000110600720c */ /* 0x0c0fe20000766670 */
[----:B------:R-:W-:Y:S01]  /*14a70*/  VIADD R6, R6, 0x90 ;  /* 0x0000009006067836 */ /* 0x000fe20000000000 */
[----:B------:R-:W2:Y:S01]  /*14a80*/  SHFL.IDX PT, R14, R9, 0x2, 0x181f ;  /* 0x00581f00090e7f89 */ /* 0x000ea200000e0000 */
[----:B------:R-:W-:-:S02]  /*14a90*/  ISETP.GE.OR P2, PT, R5, R17, P0 ;  /* 0x000000110500720c */ /* 0x000fc40000746670 */
[-C--:B------:R-:W-:Y:S01]  /*14aa0*/  ISETP.GE.OR P1, PT, R4, R17.reuse, P0 ;  /* 0x000000110400720c */ /* 0x080fe20000726670 */
[----:B------:R-:W3:Y:S01]  /*14ab0*/  SHFL.IDX PT, R7, R10, RZ, 0x181f ;  /* 0x00181fff0a077589 */ /* 0x000ee200000e0000 */
[----:B------:R-:W-:-:S03]  /*14ac0*/  ISETP.GE.OR P0, PT, R6, R17, P0 ;  /* 0x000000110600720c */ /* 0x000fc60000706670 */
[----:B------:R-:W4:Y:S04]  /*14ad0*/  SHFL.IDX PT, R18, R9, 0x3, 0x181f ;  /* 0x00781f0009127f89 */ /* 0x000f2800000e0000 */
        /* <DEDUP_REMOVED lines=15> */
.L_x_1179:
[----:B------:R-:W-:Y:S05]  /*14bd0*/  BSYNC B0 ;  /* 0x0000000000007941 */ /* 0x000fea0003800000 */
.L_x_1176:
[----:B------:R-:W-:Y:S02]  /*14be0*/  ULDC UR4, c[0x0][0xc3c] ;  /* 0x00030f0000047ab9 */ /* 0x000fe40000000800 */
[----:B------:R-:W-:-:S06]  /*14bf0*/  UISETP.GE.AND UP0, UPT, UR47, UR4, UPT ;  /* 0x000000042f00728c */ /* 0x000fcc000bf06270 */
[----:B------:R-:W-:-:S13]  /*14c00*/  PLOP3.LUT P0, PT, PT, PT, UP0, 0x80, 0x0 ;  /* 0x000000000000781c */ /* 0x000fda0003f0f008 */
[----:B------:R-:W-:Y:S05]  /*14c10*/  @!P0 BRA `(.L_x_1183) ;  /* 0xfffffec000388947 */ /* 0x000fea000383ffff */
[----:B------:R-:W-:Y:S05]  /*14c20*/  EXIT ;  /* 0x000000000000794d */ /* 0x000fea0003800000 */
.L_x_1086:
[----:B------:R-:W-:-:S08]  /*14c30*/  NOP ;  /* 0x0000000000007918 */ /* 0x000fd00000000000 */
[----:B------:R-:W0:-:S00]  /*14c40*/  USETMAXREG.DEALLOC.CTAPOOL 0x20 ;  /* 0x00000020000079c8 */ /* 0x000e0000080e0500 */
[----:B0-----:R-:W-:Y:S02]  /*14c50*/  LOP3.LUT R0, R0, 0x3, RZ, 0xc0, !PT ;  /* 0x0000000300007812 */ /* 0x001fe400078ec0ff */
[----:B------:R-:W-:-:S04]  /*14c60*/  LOP3.LUT R16, R16, 0xffffffbf, RZ, 0xc0, !PT ;  /* 0xffffffbf10107812 */ /* 0x000fc800078ec0ff */
[----:B------:R-:W0:Y:S02]  /*14c70*/  SHFL.IDX PT, R0, R0, RZ, 0x1f ;  /* 0x00001fff00007589 */ /* 0x000e2400000e0000 */
[----:B0-----:R-:W-:-:S13]  /*14c80*/  ISETP.NE.AND P0, PT, R0, RZ, PT ;  /* 0x000000ff0000720c */ /* 0x001fda0003f05270 */
[----:B------:R-:W-:Y:S01]  /*14c90*/  @P0 BAR.SYNC.DEFER_BLOCKING 0x5, 0x200 ;  /* 0x0148000000000b1d */ /* 0x000fe20000010000 */
[----:B------:R-:W-:Y:S02]  /*14ca0*/  @P0 MOV R3, 0x400 ;  /* 0x0000040000030802 */ /* 0x000fe40000000f00 */
[----:B------:R-:W-:Y:S02]  /*14cb0*/  @P0 LOP3.LUT R16, R16, 0x40, RZ, 0xfc, !PT ;  /* 0x0000004010100812 */ /* 0x000fe400078efcff */
        /* <DEDUP_REMOVED lines=16> */
[----:B------:R-:W-:Y:S01]  /*14dc0*/  IMAD.MOV.U32 R24, RZ, RZ, RZ ;  /* 0x000000ffff187224 */ /* 0x000fe200078e00ff */
[C---:B------:R-:W-:Y:S02]  /*14dd0*/  ISETP.GE.U32.AND P2, PT, R5.reuse, 0x2, PT ;  /* 0x000000020500780c */ /* 0x040fe40003f46070 */
        /* <DEDUP_REMOVED lines=12> */
[----:B------:R-:W-:-:S03]  /*14ea0*/  IMAD.MOV.U32 R4, RZ, RZ, RZ ;  /* 0x000000ffff047224 */ /* 0x000fc600078e00ff */
[----:B------:R-:W0:Y:S02]  /*14eb0*/  SHFL.UP PT, R2, R3, 0x8, RZ ;  /* 0x0500000003027989 */ /* 0x000e2400000e00ff */
[----:B0-----:R-:W-:-:S05]  /*14ec0*/  SEL R2, R2, RZ, P4 ;  /* 0x000000ff02027207 */ /* 0x001fca0002000000 */
[----:B------:R-:W-:-:S05]  /*14ed0*/  IMAD.IADD R2, R3, 0x1, R2 ;  /* 0x0000000103027824 */ /* 0x000fca00078e0202 */
        /* <DEDUP_REMOVED lines=10> */
[----:B------:R-:W-:Y:S01]  /*14f80*/  ULDC UR4, c[0x0][0xc3c] ;  /* 0x00030f0000047ab9 */ /* 0x000fe20000000800 */
[----:B------:R-:W-:-:S07]  /*14f90*/  IMAD.MOV.U32 R4, RZ, RZ, RZ ;  /* 0x000000ffff047224 */ /* 0x000fce00078e00ff */
.L_x_1189:
[----:B------:R-:W-:-:S05]  /*14fa0*/  VIADD R4, R4, 0x1f ;  /* 0x0000001f04047836 */ /* 0x000fca0000000000 */
[----:B------:R-:W-:-:S13]  /*14fb0*/  ISETP.GE.AND P6, PT, R4, UR4, PT ;  /* 0x0000000404007c0c */ /* 0x000fda000bfc6270 */
[----:B------:R-:W-:Y:S05]  /*14fc0*/  @P6 BRA `(.L_x_1186) ;  /* 0x0000000400d86947 */ /* 0x000fea0003800000 */
[----:B------:R-:W-:Y:S01]  /*14fd0*/  IMAD.IADD R9, R5, 0x1, R4 ;  /* 0x0000000105097824 */ /* 0x000fe200078e0204 */
[----:B------:R-:W-:Y:S01]  /*14fe0*/  BSSY B0, `(.L_x_1187) ;  /* 0x0000007000007945 */ /* 0x000fe20003800000 */
[----:B------:R-:W-:-:S03]  /*14ff0*/  IMAD.MOV.U32 R0, RZ, RZ, RZ ;  /* 0x000000ffff007224 */ /* 0x000fc600078e00ff */
[----:B------:R-:W-:-:S13]  /*15000*/  ISETP.GE.OR P6, PT, R9, UR4, !P0 ;  /* 0x0000000409007c0c */ /* 0x000fda000c7c6670 */
[----:B------:R-:W-:Y:S05]  /*15010*/  @P6 BRA `(.L_x_1188) ;  /* 0x00000000000c6947 */ /* 0x000fea0003800000 */
[----:B------:R-:W0:Y:S02]  /*15020*/  LDC.64 R2, c[0x0][0xc80] ;  /* 0x00032000ff027b82 */ /* 0x000e240000000a00 */
[----:B0-----:R-:W-:-:S05]  /*15030*/  IMAD.WIDE R2, R9, 0x4, R2 ;  /* 0x0000000409027825 */ /* 0x001fca00078e0202 */
[----:B------:R0:W5:Y:S02]  /*15040*/  LDG.E R0, desc[UR50][R2.64] ;  /* 0x0000003202007981 */ /* 0x000164000c1e1900 */
.L_x_1188:
[----:B------:R-:W-:Y:S05]  /*15050*/  BSYNC B0 ;  /* 0x0000000000007941 */ /* 0x000fea0003800000 */
.L_x_1187:
        /* <DEDUP_REMOVED lines=17> */
[----:B0-----:R-:W-:-:S04]  /*15170*/  IMAD R3, R12, R9, RZ ;  /* 0x000000090c037224 */ /* 0x001fc800078e02ff */
[----:B------:R-:W-:-:S05]  /*15180*/  IMAD.IADD R6, R3, 0x1, R6 ;  /* 0x0000000103067824 */ /* 0x000fca00078e0206 */
[----:B------:R-:W-:-:S13]  /*15190*/  ISETP.GT.AND P6, PT, R6, R7, PT ;  /* 0x000000070600720c */ /* 0x000fda0003fc4270 */
[----:B------:R-:W-:Y:S05]  /*151a0*/  @!P6 BRA `(.L_x_1189) ;  /* 0xfffffffc007ce947 */ /* 0x000fea000383ffff */
.L_x_1185:
[----:B------:R-:W-:-:S04]  /*151b0*/  IMAD.IADD R10, R6, 0x1, -R3 ;  /* 0x00000001060a7824 */ /* 0x000fc800078e0a03 */
[----:B------:R-:W-:-:S05]  /*151c0*/  IMAD R2, R8, R9, R10 ;  /* 0x0000000908027224 */ /* 0x000fca00078e020a */
[----:B------:R-:W-:Y:S02]  /*151d0*/  ISETP.GT.AND P0, PT, R2, R7, PT ;  /* 0x000000070200720c */ /* 0x000fe40003f04270 */
[----:B------:R-:W0:Y:S11]  /*151e0*/  LDC.64 R2, c[0x0][0xc90] ;  /* 0x00032400ff027b82 */ /* 0x000e360000000a00 */
[----:B------:R-:W-:-:S04]  /*151f0*/  VOTE.ANY R12, PT, !P0 ;  /* 0x00000000000c7806 */ /* 0x000fc800040e0100 */
[----:B------:R-:W1:Y:S02]  /*15200*/  POPC R15, R12 ;  /* 0x0000000c000f7309 */ /* 0x000e640000000000 */
[----:B-1----:R-:W-:-:S04]  /*15210*/  IMAD.IADD R27, R15, 0x1, R4 ;  /* 0x000000010f1b7824 */ /* 0x002fc800078e0204 */
[----:B0-----:R-:W-:-:S05]  /*15220*/  IMAD.WIDE R2, R27, 0x4, R2 ;  /* 0x000000041b027825 */ /* 0x001fca00078e0202 */
[----:B------:R-:W2:Y:S01]  /*15230*/  LDG.E R6, desc[UR50][R2.64] ;  /* 0x0000003202067981 */ /* 0x000ea2000c1e1900 */
[----:B------:R-:W-:-:S03]  /*15240*/  ISETP.NE.AND P0, PT, R12, RZ, PT ;  /* 0x000000ff0c00720c */ /* 0x000fc60003f05270 */
[----:B------:R-:W0:Y:S02]  /*15250*/  SHFL.IDX PT, R0, R0, R15, 0x1f ;  /* 0x00001f0f00007589 */ /* 0x000e2400000e0000 */
[----:B0-----:R-:W-:-:S13]  /*15260*/  R2UR UR7, R0 ;  /* 0x00000000000772ca */ /* 0x001fda00000e0000 */
[----:B--2---:R-:W-:-:S05]  /*15270*/  IMAD R4, R6, UR7, RZ ;  /* 0x0000000706047c24 */ /* 0x004fca000f8e02ff */
[----:B------:R-:W-:-:S04]  /*15280*/  IABS R11, R4 ;  /* 0x00000004000b7213 */ /* 0x000fc80000000000 */
[----:B------:R-:W0:Y:S08]  /*15290*/  I2F.RP R13, R11 ;  /* 0x0000000b000d7306 */ /* 0x000e300000209400 */
[----:B0-----:R-:W0:Y:S02]  /*152a0*/  MUFU.RCP R13, R13 ;  /* 0x0000000d000d7308 */ /* 0x001e240000001000 */
[----:B0-----:R-:W-:-:S06]  /*152b0*/  VIADD R14, R13, 0xffffffe ;  /* 0x0ffffffe0d0e7836 */ /* 0x001fcc0000000000 */
[----:B------:R0:W1:Y:S01]  /*152c0*/  F2I.FTZ.U32.TRUNC.NTZ R3, R14 ;  /* 0x0000000e00037305 */ /* 0x000062000021f000 */
[----:B------:R-:W-:Y:S05]  /*152d0*/  @!P0 BRA `(.L_x_1190) ;  /* 0x0000000000088947 */ /* 0x000fea0003800000 */
[----:B------:R-:W-:-:S05]  /*152e0*/  VIADD R13, R15, 0xffffffff ;  /* 0xffffffff0f0d7836 */ /* 0x000fca0000000000 */
[----:B------:R2:W3:Y:S02]  /*152f0*/  SHFL.IDX PT, R24, R8, R13, 0x1f ;  /* 0x00001f0d08187589 */ /* 0x0004e400000e0000 */
.L_x_1190:
[----:B---3--:R-:W-:Y:S01]  /*15300*/  IMAD R24, R24, R9, R10 ;  /* 0x0000000918187224 */ /* 0x008fe200078e020a */
[----:B------:R-:W-:Y:S01]  /*15310*/  IABS R2, R4 ;  /* 0x0000000400027213 */ /* 0x000fe20000000000 */
[----:B-1----:R-:W-:Y:S02]  /*15320*/  IMAD.MOV R0, RZ, RZ, -R3 ;  /* 0x000000ffff007224 */ /* 0x002fe400078e0a03 */
[----:B------:R-:W-:Y:S02]  /*15330*/  IMAD.IADD R7, R7, 0x1, -R24 ;  /* 0x0000000107077824 */ /* 0x000fe400078e0a18 */
[----:B--2---:R-:W-:Y:S02]  /*15340*/  IMAD.MOV R8, RZ, RZ, -R2 ;  /* 0x000000ffff087224 */ /* 0x004fe400078e0a02 */
[----:B------:R-:W-:Y:S01]  /*15350*/  IMAD R13, R0, R11, RZ ;  /* 0x0000000b000d7224 */ /* 0x000fe200078e02ff */
[----:B------:R-:W-:Y:S01]  /*15360*/  IABS R0, R7 ;  /* 0x0000000700007213 */ /* 0x000fe20000000000 */
[----:B------:R-:W-:-:S04]  /*15370*/  IMAD.MOV.U32 R2, RZ, RZ, RZ ;  /* 0x000000ffff027224 */ /* 0x000fc800078e00ff */
[----:B------:R-:W-:-:S04]  /*15380*/  IMAD.HI.U32 R2, R3, R13, R2 ;  /* 0x0000000d03027227 */ /* 0x000fc800078e0002 */
[----:B------:R-:W-:Y:S02]  /*15390*/  IMAD.MOV.U32 R3, RZ, RZ, R0 ;  /* 0x000000ffff037224 */ /* 0x000fe400078e0000 */
[----:B------:R-:W-:Y:S02]  /*153a0*/  IMAD.MOV.U32 R0, RZ, RZ, R8 ;  /* 0x000000ffff007224 */ /* 0x000fe400078e0008 */
        /* <DEDUP_REMOVED lines=11> */
[----:B------:R-:W-:-:S05]  /*15460*/  @!P1 LOP3.LUT R2, RZ, R4, RZ, 0x33, !PT ;  /* 0x00000004ff029212 */ /* 0x000fca00078e33ff */
[----:B------:R-:W-:Y:S02]  /*15470*/  IMAD R11, R6, R2, RZ ;  /* 0x00000002060b7224 */ /* 0x000fe400078e02ff */
[----:B------:R-:W-:Y:S02]  /*15480*/  IMAD.MOV R2, RZ, RZ, -R2 ;  /* 0x000000ffff027224 */ /* 0x000fe400078e0a02 */
[----:B------:R-:W-:Y:S02]  /*15490*/  IMAD.MOV R0, RZ, RZ, -R11 ;  /* 0x000000ffff007224 */ /* 0x000fe400078e0a0b */
[----:B------:R-:W-:-:S03]  /*154a0*/  IMAD R2, R4, R2, R7 ;  /* 0x0000000204027224 */ /* 0x000fc600078e0207 */
[----:B------:R-:W-:Y:S01]  /*154b0*/  VIADDMNMX R0, R0, R9, R6, PT ;  /* 0x0000000900007246 */ /* 0x000fe20003800106 */
[----:B------:R-:W-:Y:S01]  /*154c0*/  IMAD.IADD R26, R2, 0x1, R11 ;  /* 0x00000001021a7824 */ /* 0x000fe200078e020b */
[----:B------:R-:W-:Y:S02]  /*154d0*/  IABS R4, R2 ;  /* 0x0000000200047213 */ /* 0x000fe40000000000 */
[----:B------:R-:W-:Y:S02]  /*154e0*/  R2UR UR9, R0 ;  /* 0x00000000000972ca */ /* 0x000fe400000e0000 */
[----:B------:R-:W-:-:S11]  /*154f0*/  R2UR UR8, R4 ;  /* 0x00000000040872ca */ /* 0x000fd600000e0000 */
[----:B------:R-:W-:-:S04]  /*15500*/  IABS R9, UR9 ;  /* 0x0000000900097c13 */ /* 0x000fc80008000000 */
[----:B------:R-:W1:Y:S01]  /*15510*/  I2F.RP R0, R9 ;  /* 0x0000000900007306 */ /* 0x000e620000209400 */
[----:B------:R-:W-:-:S07]  /*15520*/  R2UR UR6, R9 ;  /* 0x00000000090672ca */ /* 0x000fce00000e0000 */
[----:B-1----:R-:W1:Y:S02]  /*15530*/  MUFU.RCP R0, R0 ;  /* 0x0000000000007308 */ /* 0x002e640000001000 */
[----:B-1----:R-:W-:Y:S01]  /*15540*/  VIADD R3, R0, 0xffffffe ;  /* 0x0ffffffe00037836 */ /* 0x002fe20000000000 */
[----:B------:R-:W-:-:S05]  /*15550*/  IABS R0, UR9 ;  /* 0x0000000900007c13 */ /* 0x000fca0008000000 */
[----:B------:R-:W1:Y:S01]  /*15560*/  F2I.FTZ.U32.TRUNC.NTZ R3, R3 ;  /* 0x0000000300037305 */ /* 0x000e62000021f000 */
[----:B------:R-:W-:Y:S01]  /*15570*/  IMAD.MOV R0, RZ, RZ, -R0 ;  /* 0x000000ffff007224 */ /* 0x000fe200078e0a00 */
[----:B-1----:R-:W-:-:S13]  /*15580*/  R2UR UR5, R3 ;  /* 0x00000000030572ca */ /* 0x002fda00000e0000 */
[----:B------:R-:W-:-:S04]  /*15590*/  UIADD3 UR4, URZ, -UR5, URZ ;  /* 0x800000053f047290 */ /* 0x000fc8000fffe03f */
[----:B------:R-:W-:-:S03]  /*155a0*/  UIMAD UR6, UR4, UR6, URZ ;  /* 0x00000006040672a4 */ /* 0x000fc6000f8e023f */
[----:B------:R-:W-:Y:S02]  /*155b0*/  UMOV UR4, URZ ;  /* 0x0000003f00047c82 */ /* 0x000fe40008000000 */
[----:B------:R-:W-:-:S04]  /*155c0*/  UIMAD.WIDE.U32 UR4, UR5, UR6, UR4 ;  /* 0x00000006050472a5 */ /* 0x000fc8000f8e0004 */
[----:B------:R-:W-:-:S06]  /*155d0*/  UIMAD.WIDE.U32 UR4, UR5, UR8, URZ ;  /* 0x00000008050472a5 */ /* 0x000fcc000f8e003f */
[----:B------:R-:W-:Y:S01]  /*155e0*/  IMAD.U32 R3, RZ, RZ, UR5 ;  /* 0x00000005ff037e24 */ /* 0x000fe2000f8e00ff */
[----:B------:R-:W-:-:S03]  /*155f0*/  R2UR UR4, R2 ;  /* 0x00000000020472ca */ /* 0x000fc600000e0000 */
[----:B------:R-:W-:Y:S02]  /*15600*/  IMAD R0, R0, R3, UR8 ;  /* 0x0000000800007e24 */ /* 0x000fe4000f8e0203 */
[----:B------:R-:W-:-:S03]  /*15610*/  IMAD R3, RZ, RZ, -UR9 ;  /* 0x80000009ff037e24 */ /* 0x000fc6000f8e02ff */
[----:B------:R-:W-:-:S05]  /*15620*/  ISETP.GT.U32.AND P0, PT, R9, R0, PT ;  /* 0x000000000900720c */ /* 0x000fca0003f04070 */
[----:B------:R-:W-:-:S08]  /*15630*/  ULOP3.LUT UR4, UR4, UR9, URZ, 0x3c, !UPT ;  /* 0x0000000904047292 */ /* 0x000fd0000f8e3c3f */
[----:B------:R-:W-:Y:S01]  /*15640*/  VOTEU.ANY UP1, P0 ;  /* 0x00000000003f7886 */ /* 0x000fe20000020100 */
[----:B------:R-:W-:-:S04]  /*15650*/  PLOP3.LUT P0, PT, PT, PT, UP1, 0x80, 0x0 ;  /* 0x000000000000781c */ /* 0x000fc80003f0f018 */
[----:B------:R-:W-:Y:S02]  /*15660*/  @!UP1 UIADD3 UR5, UR5, 0x1, URZ ;  /* 0x0000000105059890 */ /* 0x000fe4000fffe03f */
[----:B------:R-:W-:-:S07]  /*15670*/  UISETP.GE.AND UP1, UPT, UR4, URZ, UPT ;  /* 0x0000003f0400728c */ /* 0x000fce000bf26270 */
[----:B------:R-:W-:-:S05]  /*15680*/  @!P0 IMAD.IADD R0, R0, 0x1, -R9 ;  /* 0x0000000100008824 */ /* 0x000fca00078e0a09 */
[----:B------:R-:W-:-:S13]  /*15690*/  ISETP.GE.U32.AND P0, PT, R0, R9, PT ;  /* 0x000000090000720c */ /* 0x000fda0003f06070 */
[----:B------:R-:W-:-:S05]  /*156a0*/  VOTEU.ANY UP0, P0 ;  /* 0x00000000003f7886 */ /* 0x000fca0000000100 */
[----:B------:R-:W-:Y:S02]  /*156b0*/  @UP0 UIADD3 UR5, UR5, 0x1, URZ ;  /* 0x0000000105050890 */ /* 0x000fe4000fffe03f */
[----:B------:R-:W-:Y:S02]  /*156c0*/  UISETP.NE.AND UP0, UPT, UR9, URZ, UPT ;  /* 0x0000003f0900728c */ /* 0x000fe4000bf05270 */
[----:B------:R-:W-:-:S09]  /*156d0*/  @!UP1 UIADD3 UR5, -UR5, URZ, URZ ;  /* 0x0000003f05059290 */ /* 0x000fd2000fffe13f */
[----:B------:R-:W-:-:S04]  /*156e0*/  @!UP0 ULOP3.LUT UR5, URZ, UR9, URZ, 0x33, !UPT ;  /* 0x000000093f058292 */ /* 0x000fc8000f8e333f */
[----:B------:R-:W-:Y:S02]  /*156f0*/  ULOP3.LUT UR4, URZ, UR5, URZ, 0x33, !UPT ;  /* 0x000000053f047292 */ /* 0x000fe4000f8e333f */
[----:B------:R-:W-:Y:S02]  /*15700*/  IMAD R26, R3, UR5, R26 ;  /* 0x00000005031a7c24 */ /* 0x000fe4000f8e021a */
[----:B------:R-:W-:Y:S01]  /*15710*/  UIADD3 UR4, UR7, UR4, URZ ;  /* 0x0000000407047290 */ /* 0x000fe2000fffe03f */
[----:B------:R-:W-:Y:S11]  /*15720*/  BRA `(.L_x_1191) ;  /* 0x0000000000107947 */ /* 0x000ff60003800000 */
.L_x_1186:
[----:B------:R-:W0:Y:S01]  /*15730*/  LDC R27, c[0x0][0xc3c] ;  /* 0x00030f00ff1b7b82 */ /* 0x000e220000000800 */
[----:B------:R-:W-:Y:S01]  /*15740*/  IMAD.MOV.U32 R24, RZ, RZ, R7 ;  /* 0x000000ffff187224 */ /* 0x000fe200078e0007 */
[----:B------:R-:W-:Y:S01]  /*15750*/  UMOV UR4, URZ ;  /* 0x0000003f00047c82 */ /* 0x000fe20008000000 */
[----:B------:R-:W-:-:S07]  /*15760*/  IMAD.MOV.U32 R26, RZ, RZ, RZ ;  /* 0x000000ffff1a7224 */ /* 0x000fce00078e00ff */
.L_x_1191:
[----:B------:R-:W-:Y:S01]  /*15770*/  ISETP.NE.AND P0, PT, R5, RZ, PT ;  /* 0x000000ff0500720c */ /* 0x000fe20003f05270 */
[----:B------:R-:W-:-:S12]  /*15780*/  IMAD.U32 R25, RZ, RZ, UR4 ;  /* 0x00000004ff197e24 */ /* 0x000fd8000f8e00ff */
[----:B------:R-:W1:Y:S01]  /*15790*/  @!P0 S2R R3, SR_CgaCtaId ;  /* 0x0000000000038919 */ /* 0x000e620000008800 */
[----:B------:R-:W-:-:S04]  /*157a0*/  @!P0 MOV R0, 0x400 ;  /* 0x0000040000008802 */ /* 0x000fc80000000f00 */
[----:B-1----:R-:W-:-:S05]  /*157b0*/  @!P0 LEA R0, R3, R0, 0x18 ;  /* 0x0000000003008211 */ /* 0x002fca00078ec0ff */
[----:B0-----:R0:W-:Y:S01]  /*157c0*/  @!P0 STS.128 [R0+0x132d0], R24 ;  /* 0x0132d01800008388 */ /* 0x0011e20000000c00 */
[----:B------:R-:W-:Y:S06]  /*157d0*/  BAR.ARV 0x5, 0x200 ;  /* 0x0148000000007b1d */ /* 0x000fec0000002000 */
.L_x_1184:
[----:B0-----:R-:W-:Y:S01]  /*157e0*/  IMAD.MOV.U32 R0, RZ, RZ, 0x1 ;  /* 0x00000001ff007424 */ /* 0x001fe200078e00ff */
[----:B------:R0:W-:Y:S01]  /*157f0*/  STL [R1], RZ ;  /* 0x000000ff01007387 */ /* 0x0001e20000100800 */
[----:B------:R-:W-:Y:S02]  /*15800*/  ULDC UR5, c[0x0][0xc3c] ;  /* 0x00030f0000057ab9 */ /* 0x000fe40000000800 */
[----:B------:R-:W-:Y:S01]  /*15810*/  ISETP.GE.AND P0, PT, R27, UR5, PT ;  /* 0x000000051b007c0c */ /* 0x000fe2000bf06270 */
[----:B------:R0:W-:Y:S04]  /*15820*/  STL [R1+0xc], R0 ;  /* 0x00000c0001007387 */ /* 0x0001e80000100800 */
[----:B------:R0:W-:Y:S08]  /*15830*/  STL [R1+0x30], RZ ;  /* 0x000030ff01007387 */ /* 0x0001f00000100800 */
[----:B0-----:R-:W-:Y:S05]  /*15840*/  @P0 BRA `(.L_x_1192) ;  /* 0x0000005800380947 */ /* 0x001fea0003800000 */
[----:B------:R-:W0:Y:S01]  /*15850*/  S2R R10, SR_TID.X ;  /* 0x00000000000a7919 */ /* 0x000e220000002100 */
[----:B------:R-:W1:Y:S01]  /*15860*/  S2UR UR5, SR_CgaCtaId ;  /* 0x00000000000579c3 */ /* 0x000e620000008800 */
[----:B------:R-:W-:Y:S01]  /*15870*/  MOV R17, 0x400 ;  /* 0x0000040000117802 */ /* 0x000fe20000000f00 */
[----:B------:R-:W-:Y:S02]  /*15880*/  ULOP3.LUT UR43, UR39, 0x2, URZ, 0xfc, !UPT ;  /* 0x00000002272b7892 */ /* 0x000fe4000f8efc3f */
[----:B------:R-:W-:Y:S01]  /*15890*/  ULOP3.LUT UR44, UR39, 0x1, URZ, 0xfc, !UPT ;  /* 0x00000001272c7892 */ /* 0x000fe2000f8efc3f */
[----:B------:R-:W-:Y:S01]  /*158a0*/  ULDC UR45, c[0x0][0xc] ;  /* 0x00000300002d7ab9 */ /* 0x000fe20000000800 */
[C---:B0-----:R-:W-:Y:S01]  /*158b0*/  IMAD.SHL.U32 R3, R10.reuse, 0x40, RZ ;  /* 0x000000400a037824 */ /* 0x041fe200078e00ff */
[--C-:B------:R-:W-:Y:S01]  /*158c0*/  SHF.R.U32.HI R5, RZ, 0x1, R10.reuse ;  /* 0x00000001ff057819 */ /* 0x100fe2000001160a */
[C---:B------:R-:W-:Y:S02]  /*158d0*/  IMAD.SHL.U32 R2, R10.reuse, 0x20, RZ ;  /* 0x000000200a027824 */ /* 0x040fe400078e00ff */
[C---:B------:R-:W-:Y:S01]  /*158e0*/  IMAD.SHL.U32 R4, R10.reuse, 0x8, RZ ;  /* 0x000000080a047824 */ /* 0x040fe200078e00ff */
[----:B------:R-:W-:Y:S01]  /*158f0*/  LOP3.LUT R0, R3, 0x180, RZ, 0xc0, !PT ;  /* 0x0000018003007812 */ /* 0x000fe200078ec0ff */
[----:B------:R-:W-:Y:S01]  /*15900*/  IMAD.SHL.U32 R9, R10, 0x4, RZ ;  /* 0x000000040a097824 */ /* 0x000fe200078e00ff */
[----:B------:R-:W-:Y:S01]  /*15910*/  LOP3.LUT R6, R2, 0x80, RZ, 0xc0, !PT ;  /* 0x0000008002067812 */ /* 0x000fe200078ec0ff */
[----:B------:R-:W-:Y:S01]  /*15920*/  IMAD.SHL.U32 R8, R10, 0x2, RZ ;  /* 0x000000020a087824 */ /* 0x000fe200078e00ff */
[----:B------:R-:W-:Y:S01]  /*15930*/  LOP3.LUT R5, R0, 0x30, R5, 0xf8, !PT ;  /* 0x0000003000057812 */ /* 0x000fe200078ef805 */
[----:B------:R-:W-:Y:S01]  /*15940*/  IMAD.SHL.U32 R0, R10, 0x10, RZ ;  /* 0x000000100a007824 */ /* 0x000fe200078e00ff */
[----:B------:R-:W-:-:S02]  /*15950*/  LOP3.LUT R6, R6, 0x10, R10, 0xf8, !PT ;  /* 0x0000001006067812 */ /* 0x000fc400078ef80a */
[----:B------:R-:W-:Y:S02]  /*15960*/  LOP3.LUT R4, R5, 0x30, R4, 0x78, !PT ;  /* 0x0000003005047812 */ /* 0x000fe400078e7804 */
[----:B------:R-:W-:Y:S02]  /*15970*/  LOP3.LUT R7, R0, 0x600, RZ, 0xc0, !PT ;  /* 0x0000060000077812 */ /* 0x000fe400078ec0ff */
[----:B------:R-:W-:Y:S02]  /*15980*/  LOP3.LUT R6, R6, 0x10, R9, 0x78, !PT ;  /* 0x0000001006067812 */ /* 0x000fe400078e7809 */
[--C-:B------:R-:W-:Y:S02]  /*15990*/  LOP3.LUT R7, R7, 0x60, R2.reuse, 0xf8, !PT ;  /* 0x0000006007077812 */ /* 0x100fe400078ef802 */
[----:B------:R-:W-:Y:S02]  /*159a0*/  LOP3.LUT R3, R4, 0x640, R3, 0xf8, !PT ;  /* 0x0000064004037812 */ /* 0x000fe400078ef803 */
[----:B------:R-:W-:-:S02]  /*159b0*/  LOP3.LUT R7, R7, 0x100, R2, 0xf8, !PT ;  /* 0x0000010007077812 */ /* 0x000fc400078ef802 */
[----:B------:R-:W-:Y:S01]  /*159c0*/  LOP3.LUT R5, R0, 0x1b0, RZ, 0xc0, !PT ;  /* 0x000001b000057812 */ /* 0x000fe200078ec0ff */
[----:B------:R0:W-:Y:S01]  /*159d0*/  STL [R1+0x24], R3 ;  /* 0x0000240301007387 */ /* 0x0001e20000100800 */
[----:B------:R-:W-:Y:S01]  /*159e0*/  LOP3.LUT R4, R7, R6, RZ, 0xfc, !PT ;  /* 0x0000000607047212 */ /* 0x000fe200078efcff */
[----:B------:R-:W-:Y:S01]  /*159f0*/  IMAD.MOV.U32 R6, RZ, RZ, 0x1 ;  /* 0x00000001ff067424 */ /* 0x000fe200078e00ff */
[----:B------:R-:W-:-:S03]  /*15a00*/  LOP3.LUT R5, R5, 0x30, R8, 0x78, !PT ;  /* 0x0000003005057812 */ /* 0x000fc600078e7808 */
[----:B------:R1:W-:Y:S01]  /*15a10*/  STL [R1+0x20], R4 ;  /* 0x0000200401007387 */ /* 0x0003e20000100800 */
[----:B0-----:R-:W-:-:S03]  /*15a20*/  LOP3.LUT R3, R10, 0x7f, RZ, 0xc0, !PT ;  /* 0x0000007f0a037812 */ /* 0x001fc600078ec0ff */
[----:B------:R0:W-:Y:S01]  /*15a30*/  STL [R1+0x30], RZ ;  /* 0x000030ff01007387 */ /* 0x0001e20000100800 */
[----:B------:R-:W-:-:S03]  /*15a40*/  SHF.R.U32.HI R3, RZ, 0x2, R3 ;  /* 0x00000002ff037819 */ /* 0x000fc60000011603 */
[----:B------:R0:W-:Y:S01]  /*15a50*/  STL [R1+0xc], R6 ;  /* 0x00000c0601007387 */ /* 0x0001e20000100800 */
[----:B-1----:R-:W-:Y:S01]  /*15a60*/  IMAD.U32 R4, RZ, RZ, UR5 ;  /* 0x00000005ff047e24 */ /* 0x002fe2000f8e00ff */
[----:B------:R-:W-:Y:S02]  /*15a70*/  LOP3.LUT R3, R3, 0x60, R2, 0xf8, !PT ;  /* 0x0000006003037812 */ /* 0x000fe400078ef802 */
[----:B------:R-:W-:Y:S02]  /*15a80*/  LOP3.LUT R2, R5, 0x640, R0, 0xf8, !PT ;  /* 0x0000064005027812 */ /* 0x000fe400078ef800 */
[----:B------:R0:W-:Y:S01]  /*15a90*/  STL [R1+0x18], R4 ;  /* 0x0000180401007387 */ /* 0x0001e20000100800 */
[----:B------:R-:W-:Y:S02]  /*15aa0*/  LEA R17, R4, R17, 0x18 ;  /* 0x0000001104117211 */ /* 0x000fe400078ec0ff */
[----:B------:R-:W-:Y:S01]  /*15ab0*/  LOP3.LUT R3, R3, 0x80, RZ, 0xfc, !PT ;  /* 0x0000008003037812 */ /* 0x000fe200078efcff */
[----:B------:R0:W-:Y:S02]  /*15ac0*/  STL [R1], RZ ;  /* 0x000000ff01007387 */ /* 0x0001e40000100800 */
[----:B------:R-:W-:-:S02]  /*15ad0*/  IMAD.IADD R0, R17, 0x1, R2 ;  /* 0x0000000111007824 */ /* 0x000fc400078e0202 */
[----:B------:R0:W-:Y:S04]  /*15ae0*/  STL [R1+0x1c], R2 ;  /* 0x00001c0201007387 */ /* 0x0001e80000100800 */
[----:B------:R0:W-:Y:S02]  /*15af0*/  STL [R1+0x2c], R0 ;  /* 0x00002c0001007387 */ /* 0x0001e40000100800 */
.L_x_1273:
[----:B0-----:R-:W0:Y:S08]  /*15b00*/  LDC.64 R4, c[0x0][0xa18] ;  /* 0x00028600ff047b82 */ /* 0x001e300000000a00 */
[----:B-1----:R-:W1:Y:S08]  /*15b10*/  LDC.64 R2, c[0x0][0xa28] ;  /* 0x00028a00ff027b82 */ /* 0x002e700000000a00 */
[----:B------:R-:W2:Y:S01]  /*15b20*/  LDC.64 R6, c[0x0][0xa00] ;  /* 0x00028000ff067b82 */ /* 0x000ea20000000a00 */
[----:B0-----:R-:W-:-:S07]  /*15b30*/  ISETP.NE.U32.AND P1, PT, R4, RZ, PT ;  /* 0x000000ff0400720c */ /* 0x001fce0003f25070 */
[----:B------:R-:W0:Y:S01]  /*15b40*/  LDC.64 R8, c[0x0][0xa00] ;  /* 0x00028000ff087b82 */ /* 0x000e220000000a00 */
[----:B------:R-:W-:Y:S02]  /*15b50*/  ISETP.NE.AND.EX P2, PT, R5, RZ, PT, P1 ;  /* 0x000000ff0500720c */ /* 0x000fe40003f45310 */
[----:B-1----:R-:W-:-:S04]  /*15b60*/  ISETP.NE.U32.AND P0, PT, R2, RZ, PT ;  /* 0x000000ff0200720c */ /* 0x002fc80003f05070 */
[----:B------:R-:W-:Y:S02]  /*15b70*/  ISETP.NE.AND.EX P0, PT, R3, RZ, PT, P0 ;  /* 0x000000ff0300720c */ /* 0x000fe40003f05300 */
[----:B--2---:R-:W-:-:S05]  /*15b80*/  ISETP.NE.U32.AND P1, PT, R6, RZ, PT ;  /* 0x000000ff0600720c */ /* 0x004fca0003f25070 */
[----:B------:R-:W1:Y:S01]  /*15b90*/  @P2 LDC.64 R2, c[0x0][0xa18] ;  /* 0x00028600ff022b82 */ /* 0x000e620000000a00 */
[----:B------:R-:W-:-:S07]  /*15ba0*/  ISETP.NE.AND.EX P3, PT, R7, RZ, PT, P1 ;  /* 0x000000ff0700720c */ /* 0x000fce0003f65310 */
[----:B------:R-:W2:Y:S01]  /*15bb0*/  @P0 LDC.64 R4, c[0x0][0xa28] ;  /* 0x00028a00ff040b82 */ /* 0x000ea20000000a00 */
[----:B------:R-:W-:Y:S02]  /*15bc0*/  IMAD.MOV.U32 R22, RZ, RZ, RZ ;  /* 0x000000ffff167224 */ /* 0x000fe400078e00ff */
[----:B-1----:R-:W-:-:S05]  /*15bd0*/  @P2 IMAD.WIDE R2, R27, 0x4, R2 ;  /* 0x000000041b022825 */ /* 0x002fca00078e0202 */
[----:B------:R0:W3:Y:S01]  /*15be0*/  @P2 LDG.E R0, desc[UR50][R2.64] ;  /* 0x0000003202002981 */ /* 0x0000e2000c1e1900 */
[----:B--2---:R-:W-:-:S06]  /*15bf0*/  @P0 IMAD.WIDE R4, R27, 0x4, R4 ;  /* 0x000000041b040825 */ /* 0x004fcc00078e0204 */
[----:B-----5:R1:W5:Y:S01]  /*15c00*/  @P0 LDG.E R4, desc[UR50][R4.64] ;  /* 0x0000003204040981 */ /* 0x020362000c1e1900 */
[----:B0-----:R-:W-:Y:S01]  /*15c10*/  IMAD.WIDE R2, R27, 0x4, R8 ;  /* 0x000000041b027825 */ /* 0x001fe200078e0208 */
[----:B------:R-:W-:-:S04]  /*15c20*/  LOP3.LUT R16, R16, 0xffffffdf, RZ, 0xc0, !PT ;  /* 0xffffffdf10107812 */ /* 0x000fc800078ec0ff */
[----:B------:R1:W5:Y:S01]  /*15c30*/  @P3 LDG.E R22, desc[UR50][R2.64] ;  /* 0x0000003202163981 */ /* 0x000362000c1e1900 */
[----:B------:R-:W-:Y:S02]  /*15c40*/  @P3 LOP3.LUT R16, R16, 0x20, RZ, 0xfc, !PT ;  /* 0x0000002010103812 */ /* 0x000fe400078efcff */
[----:B---3--:R-:W-:Y:S01]  /*15c50*/  @P2 R2UR UR37, R0 ;  /* 0x00000000002522ca */ /* 0x008fe200000e0000 */
[----:B-1----:R-:W-:-:S14]  /*15c60*/  @P2 BRA `(.L_x_1193) ;  /* 0x00000000001c2947 */ /* 0x002fdc0003800000 */
[----:B------:R-:W-:Y:S01]  /*15c70*/  ULDC UR37, c[0x0][0x288] ;  /* 0x0000a20000257ab9 */ /* 0x000fe20000000800 */
[----:B------:R-:W-:Y:S05]  /*15c80*/  @!P3 BRA `(.L_x_1193) ;  /* 0x000000000014b947 */ /* 0x000fea0003800000 */
[----:B------:R-:W2:Y:S04]  /*15c90*/  LDG.E R5, desc[UR50][R2.64] ;  /* 0x0000003202057981 */ /* 0x000ea8000c1e1900 */
[----:B------:R-:W3:Y:S01]  /*15ca0*/  LDG.E R0, desc[UR50][R2.64+0x4] ;  /* 0x0000043202007981 */ /* 0x000ee2000c1e1900 */
[----:B--2---:R-:W-:Y:S02]  /*15cb0*/  R2UR UR5, R5 ;  /* 0x00000000050572ca */ /* 0x004fe400000e0000 */
[----:B---3--:R-:W-:-:S13]  /*15cc0*/  R2UR UR37, R0 ;  /* 0x00000000002572ca */ /* 0x008fda00000e0000 */
[----:B------:R-:W-:-:S12]  /*15cd0*/  UIADD3 UR37, -UR5, UR37, URZ ;  /* 0x0000002505257290 */ /* 0x000fd8000fffe13f */
.L_x_1193:
[----:B------:R-:W-:Y:S01]  /*15ce0*/  ULDC.64 UR6, c[0x0][0x418] ;  /* 0x0001060000067ab9 */ /* 0x000fe20000000a00 */
[----:B------:R-:W-:Y:S01]  /*15cf0*/  UMOV UR36, URZ ;  /* 0x0000003f00247c82 */ /* 0x000fe20008000000 */
[----:B------:R-:W-:Y:S01]  /*15d00*/  UISETP.NE.U32.AND UP0, UPT, UR6, URZ, UPT ;  /* 0x0000003f0600728c */ /* 0x000fe2000bf05070 */
[----:B-----5:R-:W-:Y:S01]  /*15d10*/  @P0 R2UR UR36, R4 ;  /* 0x00000000042402ca */ /* 0x020fe200000e0000 */
[----:B------:R-:W-:Y:S01]  /*15d20*/  ULDC UR5, c[0x0][0x424] ;  /* 0x0001090000057ab9 */ /* 0x000fe20000000800 */
[----:B------:R-:W-:Y:S01]  /*15d30*/  ULDC UR40, c[0x0][0x2f0] ;  /* 0x0000bc0000287ab9 */ /* 0x000fe20000000800 */
[----:B------:R-:W-:-:S03]  /*15d40*/  UISETP.NE.AND.EX UP0, UPT, UR7, URZ, UPT, UP0 ;  /* 0x0000003f0700728c */ /* 0x000fc6000bf05300 */
[----:B------:R-:W-:Y:S01]  /*15d50*/  ULDC.64 UR6, c[0x0][0xa20] ;  /* 0x0002880000067ab9 */ /* 0x000fe20000000a00 */
[----:B------:R-:W-:Y:S01]  /*15d60*/  USEL UR5, UR5, 0x1, UP0 ;  /* 0x0000000105057887 */ /* 0x000fe20008000000 */
[----:B------:R-:W-:-:S03]  /*15d70*/  ISETP.NE.U32.AND P0, PT, RZ, UR6, PT ;  /* 0x00000006ff007c0c */ /* 0x000fc6000bf05070 */
[----:B------:R-:W-:Y:S01]  /*15d80*/  UIMAD UR40, UR5, UR40, URZ ;  /* 0x00000028052872a4 */ /* 0x000fe2000f8e023f */
[----:B------:R-:W-:-:S13]  /*15d90*/  ISETP.NE.AND.EX P0, PT, RZ, UR7, PT, P0 ;  /* 0x00000007ff007c0c */ /* 0x000fda000bf05300 */
[----:B------:R-:W-:Y:S05]  /*15da0*/  @!P0 BRA `(.L_x_1194) ;  /* 0x0000000000148947 */ /* 0x000fea0003800000 */
[----:B------:R-:W0:Y:S02]  /*15db0*/  LDC.64 R2, c[0x0][0xa20] ;  /* 0x00028800ff027b82 */ /* 0x000e240000000a00 */
[----:B0-----:R-:W-:-:S06]  /*15dc0*/  IMAD.WIDE R2, R27, 0x4, R2 ;  /* 0x000000041b027825 */ /* 0x001fcc00078e0202 */
[----:B------:R-:W2:Y:S02]  /*15dd0*/  LDG.E R2, desc[UR50][R2.64] ;  /* 0x0000003202027981 */ /* 0x000ea4000c1e1900 */
[----:B--2---:R-:W-:Y:S01]  /*15de0*/  R2UR UR40, R2 ;  /* 0x00000000022872ca */ /* 0x004fe200000e0000 */
[----:B------:R-:W-:-:S14]  /*15df0*/  BRA `(.L_x_1195) ;  /* 0x00000000002c7947 */ /* 0x000fdc0003800000 */
.L_x_1194:
[----:B------:R-:W-:Y:S02]  /*15e00*/  ULDC.64 UR6, c[0x0][0xa08] ;  /* 0x0002820000067ab9 */ /* 0x000fe40000000a00 */
[----:B------:R-:W-:-:S04]  /*15e10*/  ISETP.NE.U32.AND P0, PT, RZ, UR6, PT ;  /* 0x00000006ff007c0c */ /* 0x000fc8000bf05070 */
[----:B------:R-:W-:-:S13]  /*15e20*/  ISETP.NE.AND.EX P0, PT, RZ, UR7, PT, P0 ;  /* 0x00000007ff007c0c */ /* 0x000fda000bf05300 */
[----:B------:R-:W-:Y:S05]  /*15e30*/  @!P0 BRA `(.L_x_1195) ;  /* 0x00000000001c8947 */ /* 0x000fea0003800000 */
[----:B------:R-:W0:Y:S02]  /*15e40*/  LDC.64 R2, c[0x0][0xa08] ;  /* 0x00028200ff027b82 */ /* 0x000e240000000a00 */
[----:B0-----:R-:W-:-:S05]  /*15e50*/  IMAD.WIDE R2, R27, 0x4, R2 ;  /* 0x000000041b027825 */ /* 0x001fca00078e0202 */
[----:B------:R-:W2:Y:S04]  /*15e60*/  LDG.E R4, desc[UR50][R2.64] ;  /* 0x0000003202047981 */ /* 0x000ea8000c1e1900 */
[----:B------:R-:W3:Y:S01]  /*15e70*/  LDG.E R0, desc[UR50][R2.64+0x4] ;  /* 0x0000043202007981 */ /* 0x000ee2000c1e1900 */
[----:B--2---:R-:W-:Y:S02]  /*15e80*/  R2UR UR40, R4 ;  /* 0x00000000042872ca */ /* 0x004fe400000e0000 */
[----:B---3--:R-:W-:-:S13]  /*15e90*/  R2UR UR5, R0 ;  /* 0x00000000000572ca */ /* 0x008fda00000e0000 */
[----:B------:R-:W-:-:S12]  /*15ea0*/  UIADD3 UR40, -UR40, UR5, URZ ;  /* 0x0000000528287290 */ /* 0x000fd8000fffe13f */
.L_x_1195:
[----:B------:R-:W-:Y:S01]  /*15eb0*/  ULDC UR5, c[0x0][0x448] ;  /* 0x0001120000057ab9 */ /* 0x000fe20000000800 */
[----:B------:R-:W-:Y:S02]  /*15ec0*/  UIMAD UR38, UR4, 0xc0, URZ ;  /* 0x000000c0042678a4 */ /* 0x000fe4000f8e023f */
[----:B------:R-:W-:Y:S02]  /*15ed0*/  UISETP.NE.AND UP0, UPT, UR5, 0x1, UPT ;  /* 0x000000010500788c */ /* 0x000fe4000bf05270 */
[----:B------:R-:W-:Y:S01]  /*15ee0*/  UIADD3 UR8, UR38, 0xbf, URZ ;  /* 0x000000bf26087890 */ /* 0x000fe2000fffe03f */
[----:B------:R-:W-:Y:S01]  /*15ef0*/  ULDC.64 UR4, c[0x0][0x9e0] ;  /* 0x0002780000047ab9 */ /* 0x000fe20000000a00 */
[----:B------:R-:W-:Y:S02]  /*15f00*/  UP2UR UR46, UPR, URZ, 0x1 ;  /* 0x000000013f2e7883 */ /* 0x000fe40008000000 */
[----:B------:R-:W-:-:S05]  /*15f10*/  UIADD3 UR40, -UR36, UR40, URZ ;  /* 0x0000002824287290 */ /* 0x000fca000fffe13f */
[----:B------:R-:W-:Y:S01]  /*15f20*/  @UP0 ULDC UR6, c[0x0][0x44c] ;  /* 0x0001130000060ab9 */ /* 0x000fe20000000800 */
[----:B------:R-:W-:Y:S01]  /*15f30*/  @UP0 ULDC UR10, c[0x0][0x450] ;  /* 0x00011400000a0ab9 */ /* 0x000fe20000000800 */
[----:B------:R-:W-:Y:S02]  /*15f40*/  UIMAD.WIDE.U32 UR6, UR8, UR6, URZ ;  /* 0x00000006080672a5 */ /* 0x000fe4000f8e003f */
[----:B------:R-:W-:Y:S02]  /*15f50*/  UIADD3 UR9, UR40, 0x1, -UR37 ;  /* 0x0000000128097890 */ /* 0x000fe4000fffe825 */
[----:B------:R-:W-:Y:S02]  /*15f60*/  @UP0 USHF.R.U32.HI UR8, URZ, UR10, UR7 ;  /* 0x0000000a3f080299 */ /* 0x000fe40008011607 */
[----:B------:R-:W-:Y:S02]  /*15f70*/  UISETP.GE.AND UP0, UPT, UR5, 0x1, UPT ;  /* 0x000000010500788c */ /* 0x000fe4000bf06270 */
[----:B------:R-:W-:-:S04]  /*15f80*/  UIADD3 UR9, UR9, UR8, URZ ;  /* 0x0000000809097290 */ /* 0x000fc8000fffe03f */
[----:B------:R-:W-:Y:S01]  /*15f90*/  PLOP3.LUT P1, PT, PT, PT, UP0, 0x80, 0x0 ;  /* 0x000000000000781c */ /* 0x000fe20003f2f008 */
[----:B------:R-:W-:-:S12]  /*15fa0*/  UIADD3 UR4, UR9, UR4, URZ ;  /* 0x0000000409047290 */ /* 0x000fd8000fffe03f */
[----:B------:R-:W-:Y:S05]  /*15fb0*/  @!P1 BRA `(.L_x_1196) ;  /* 0x0000000000449947 */ /* 0x000fea0003800000 */
        /* <DEDUP_REMOVED lines=10> */
.L_x_1197:
[----:B------:R-:W-:-:S11]  /*16060*/  UISETP.NE.AND UP0, UPT, UR5, 0x1, UPT ;  /* 0x000000010500788c */ /* 0x000fd6000bf05270 */
[----:B------:R-:W-:Y:S02]  /*16070*/  @UP0 ULDC.64 UR10, c[0x0][0x9e8] ;  /* 0x00027a00000a0ab9 */ /* 0x000fe40000000a00 */
[----:B------:R-:W-:-:S04]  /*16080*/  UIMAD.WIDE.U32 UR6, UR8, UR10, URZ ;  /* 0x0000000a080672a5 */ /* 0x000fc8000f8e003f */
[----:B------:R-:W-:-:S12]  /*16090*/  @UP0 USHF.R.U32.HI UR8, URZ, UR11, UR7 ;  /* 0x0000000b3f080299 */ /* 0x000fd80008011607 */
.L_x_1198:
[----:B------:R-:W-:-:S04]  /*160a0*/  UIMAD UR8, UR8, UR5, UR5 ;  /* 0x00000005080872a4 */ /* 0x000fc8000f8e0205 */
[----:B------:R-:W-:-:S04]  /*160b0*/  UISETP.LT.AND UP0, UPT, UR4, UR8, UPT ;  /* 0x000000080400728c */ /* 0x000fc8000bf01270 */
[----:B------:R-:W-:-:S12]  /*160c0*/  USEL UR4, UR4, UR8, UP0 ;  /* 0x0000000804047287 */ /* 0x000fd80008000000 */
.L_x_1196:
[----:B------:R-:W-:Y:S02]  /*160d0*/  UISETP.NE.AND UP0, UPT, UR46, URZ, UPT ;  /* 0x0000003f2e00728c */ /* 0x000fe4000bf05270 */
[----:B------:R-:W-:Y:S02]  /*160e0*/  UIADD3 UR6, UR40, 0x9f, URZ ;  /* 0x0000009f28067890 */ /* 0x000fe4000fffe03f */
[----:B------:R-:W-:Y:S02]  /*160f0*/  UIADD3 UR8, UR4, 0x9f, URZ ;  /* 0x0000009f04087890 */ /* 0x000fe4000fffe03f */
[----:B------:R-:W-:Y:S02]  /*16100*/  UIMAD.WIDE UR6, UR6, 0x66666667, URZ ;  /* 0x66666667060678a5 */ /* 0x000fe4000f8e023f */
[----:B------:R-:W-:Y:S02]  /*16110*/  UIMAD.WIDE UR8, UR8, 0x66666667, URZ ;  /* 0x66666667080878a5 */ /* 0x000fe4000f8e023f */
[----:B------:R-:W-:Y:S01]  /*16120*/  USHF.R.U32.HI UR4, URZ, 0x1f, UR7 ;  /* 0x0000001f3f047899 */ /* 0x000fe20008011607 */
[----:B------:R-:W-:Y:S01]  /*16130*/  @UP0 ULDC UR10, c[0x0][0x44c] ;  /* 0x00011300000a0ab9 */ /* 0x000fe20000000800 */
[----:B------:R-:W-:-:S02]  /*16140*/  USHF.R.U32.HI UR6, URZ, 0x1f, UR9 ;  /* 0x0000001f3f067899 */ /* 0x000fc40008011609 */
[----:B------:R-:W-:Y:S01]  /*16150*/  UIMAD.WIDE.U32 UR10, UR38, UR10, URZ ;  /* 0x0000000a260a72a5 */ /* 0x000fe2000f8e003f */
[----:B------:R-:W-:Y:S01]  /*16160*/  @UP0 ULDC UR13, c[0x0][0x450] ;  /* 0x00011400000d0ab9 */ /* 0x000fe20000000800 */
[----:B------:R-:W-:Y:S02]  /*16170*/  UMOV UR12, UR38 ;  /* 0x00000026000c7c82 */ /* 0x000fe40008000000 */
[----:B------:R-:W-:Y:S02]  /*16180*/  @UP0 USHF.R.U32.HI UR12, URZ, UR13, UR11 ;  /* 0x0000000d3f0c0299 */ /* 0x000fe4000801160b */
[----:B------:R-:W-:Y:S02]  /*16190*/  ULEA.HI.SX32 UR4, UR7, UR4, 0x1a ;  /* 0x0000000407047291 */ /* 0x000fe4000f8fd23f */
[----:B------:R-:W-:Y:S02]  /*161a0*/  ULEA.HI.SX32 UR6, UR9, UR6, 0x1a ;  /* 0x0000000609067291 */ /* 0x000fe4000f8fd23f */
[----:B------:R-:W-:-:S02]  /*161b0*/  UIADD3 UR7, UR12, UR40, -UR37 ;  /* 0x000000280c077290 */ /* 0x000fc4000fffe825 */
[----:B------:R-:W-:Y:S01]  /*161c0*/  UISETP.LT.AND UP0, UPT, UR4, UR6, UPT ;  /* 0x000000060400728c */ /* 0x000fe2000bf01270 */
[----:B------:R-:W-:Y:S02]  /*161d0*/  ULDC UR8, c[0x0][0x9dc] ;  /* 0x0002770000087ab9 */ /* 0x000fe40000000800 */
[----:B------:R-:W-:Y:S02]  /*161e0*/  UIADD3 UR8, UR7, -UR8, URZ ;  /* 0x8000000807087290 */ /* 0x000fe4000fffe03f */
[----:B------:R-:W-:Y:S01]  /*161f0*/  USEL UR41, UR4, UR6, UP0 ;  /* 0x0000000604297287 */ /* 0x000fe20008000000 */
        /* <DEDUP_REMOVED lines=12> */
.L_x_1200:
[----:B------:R-:W-:-:S11]  /*162c0*/  UISETP.NE.AND UP0, UPT, UR5, 0x1, UPT ;  /* 0x000000010500788c */ /* 0x000fd6000bf05270 */
[----:B------:R-:W-:Y:S02]  /*162d0*/  @UP0 ULDC.64 UR10, c[0x0][0x9e8] ;  /* 0x00027a00000a0ab9 */ /* 0x000fe40000000a00 */
[----:B------:R-:W-:-:S04]  /*162e0*/  UIMAD.WIDE.U32 UR6, UR4, UR10, URZ ;  /* 0x0000000a040672a5 */ /* 0x000fc8000f8e003f */
[----:B------:R-:W-:-:S12]  /*162f0*/  @UP0 USHF.R.U32.HI UR4, URZ, UR11, UR7 ;  /* 0x0000000b3f040299 */ /* 0x000fd80008011607 */
.L_x_1201:
[----:B------:R-:W-:-:S04]  /*16300*/  UIMAD UR4, UR4, UR5, URZ ;  /* 0x00000005040472a4 */ /* 0x000fc8000f8e023f */
[----:B------:R-:W-:-:S04]  /*16310*/  UISETP.LT.AND UP0, UPT, UR8, UR4, UPT ;  /* 0x000000040800728c */ /* 0x000fc8000bf01270 */
[----:B------:R-:W-:-:S12]  /*16320*/  USEL UR8, UR8, UR4, !UP0 ;  /* 0x0000000408087287 */ /* 0x000fd8000c000000 */
.L_x_1199:
        /* <DEDUP_REMOVED lines=9> */
[----:B------:R-:W0:Y:S02]  /*163c0*/  S2R R0, SR_TID.X ;  /* 0x0000000000007919 */ /* 0x000e240000002100 */
        /* <DEDUP_REMOVED lines=16> */
.L_x_1203:
        /* <DEDUP_REMOVED lines=20> */
.L_x_1206:
[----:B------:R-:W-:Y:S05]  /*16610*/  BSYNC B6 ;  /* 0x0000000000067941 */ /* 0x000fea0003800000 */
.L_x_1205:
        /* <DEDUP_REMOVED lines=22> */
.L_x_1208:
[----:B------:R-:W-:Y:S05]  /*16780*/  BSYNC B6 ;  /* 0x0000000000067941 */ /* 0x000fea0003800000 */
.L_x_1207:
        /* <DEDUP_REMOVED lines=20> */
.L_x_1210:
[----:B------:R-:W-:Y:S05]  /*168d0*/  BSYNC B6 ;  /* 0x0000000000067941 */ /* 0x000fea0003800000 */
.L_x_1209:
        /* <DEDUP_REMOVED lines=19> */
.L_x_1212:
[----:B------:R-:W-:Y:S05]  /*16a10*/  BSYNC B6 ;  /* 0x0000000000067941 */ /* 0x000fea0003800000 */
.L_x_1211:
[----:B------:R-:W0:Y:S01]  /*16a20*/  LDC.64 R2, c[0x0][0x9f8] ;  /* 0x00027e00ff027b82 */ /* 0x000e220000000a00 */
[----:B------:R-:W-:-:S07]  /*16a30*/  IMAD.MOV.U32 R19, RZ, RZ, R27 ;  /* 0x000000ffff137224 */ /* 0x000fce00078e001b */
[----:B------:R-:W1:Y:S01]  /*16a40*/  LDC R18, c[0x0][0x430] ;  /* 0x00010c00ff127b82 */ /* 0x000e620000000800 */
[----:B0-----:R-:W-:-:S04]  /*16a50*/  ISETP.NE.U32.AND P0, PT, R2, RZ, PT ;  /* 0x000000ff0200720c */ /* 0x001fc80003f05070 */
[----:B------:R-:W-:-:S13]  /*16a60*/  ISETP.NE.AND.EX P0, PT, R3, RZ, PT, P0 ;  /* 0x000000ff0300720c */ /* 0x000fda0003f05300 */
[----:B------:R-:W0:Y:S02]  /*16a70*/  @P0 LDC.64 R2, c[0x0][0x9f8] ;  /* 0x00027e00ff020b82 */ /* 0x000e240000000a00 */
[----:B0-----:R-:W-:-:S05]  /*16a80*/  @P0 IMAD.WIDE R2, R27, 0x4, R2 ;  /* 0x000000041b020825 */ /* 0x001fca00078e0202 */
[----:B------:R-:W2:Y:S01]  /*16a90*/  @P0 LDG.E R19, desc[UR50][R2.64] ;  /* 0x0000003202130981 */ /* 0x000ea2000c1e1900 */
[----:B-1----:R-:W-:Y:S01]  /*16aa0*/  ISETP.NE.AND P2, PT, R18, 0x1, PT ;  /* 0x000000011200780c */ /* 0x002fe20003f45270 */
[----:B------:R-:W-:Y:S01]  /*16ab0*/  UMOV UR4, 0xffffffff ;  /* 0xffffffff00047882 */ /* 0x000fe20000000000 */
[----:B------:R-:W-:-:S11]  /*16ac0*/  LOP3.LUT R16, R16, 0xfffffff7, RZ, 0xc0, !PT ;  /* 0xfffffff710107812 */ /* 0x000fd600078ec0ff */
[----:B------:R-:W-:Y:S01]  /*16ad0*/  @P2 LOP3.LUT R16, R16, 0x8, RZ, 0xfc, !PT ;  /* 0x0000000810102812 */ /* 0x000fe200078efcff */
[----:B--2---:R0:W-:Y:S01]  /*16ae0*/  STL [R1+0x8], R19 ;  /* 0x0000081301007387 */ /* 0x0041e20000100800 */
[----:B------:R-:W-:Y:S05]  /*16af0*/  BRA.DIV UR4, `(.L_x_1213) ;  /* 0x0000004e04747947 */ /* 0x000fea000b800000 */
.L_x_1293:
[----:B------:R-:W1:Y:S01]  /*16b00*/  S2R R0, SR_TID.X ;  /* 0x0000000000007919 */ /* 0x000e620000002100 */
[----:B------:R-:W-:Y:S01]  /*16b10*/  UMOV UR4, 0xa0 ;  /* 0x000000a000047882 */ /* 0x000fe20000000000 */
[----:B------:R-:W2:Y:S01]  /*16b20*/  @P2 LDC R5, c[0x0][0x434] ;  /* 0x00010d00ff052b82 */ /* 0x000ea20000000800 */
[----:B------:R-:W-:Y:S01]  /*16b30*/  UIMAD UR4, UR41, UR4, -0xa0 ;  /* 0xffffff60290474a4 */ /* 0x000fe2000f8e0204 */
[----:B------:R-:W3:Y:S01]  /*16b40*/  S2R R10, SR_TID.X ;  /* 0x00000000000a7919 */ /* 0x000ee20000002100 */
[----:B------:R-:W-:-:S05]  /*16b50*/  SHF.R.S32.HI R12, RZ, 0x1f, R19 ;  /* 0x0000001fff0c7819 */ /* 0x000fca0000011413 */
[----:B------:R-:W4:Y:S01]  /*16b60*/  @P2 LDC R4, c[0x0][0x438] ;  /* 0x00010e00ff042b82 */ /* 0x000f220000000800 */
[----:B------:R0:W-:Y:S01]  /*16b70*/  STL [R1+0x14], R12 ;  /* 0x0000140c01007387 */ /* 0x0001e20000100800 */
[----:B-1----:R-:W-:Y:S01]  /*16b80*/  LOP3.LUT R0, R0, 0x7f, RZ, 0xc0, !PT ;  /* 0x0000007f00007812 */ /* 0x002fe200078ec0ff */
[----:B---3--:R-:W-:-:S03]  /*16b90*/  IMAD.SHL.U32 R11, R10, 0x20, RZ ;  /* 0x000000200a0b7824 */ /* 0x008fc600078e00ff */
[----:B------:R-:W-:Y:S01]  /*16ba0*/  SHF.R.U32.HI R13, RZ, 0x2, R0 ;  /* 0x00000002ff0d7819 */ /* 0x000fe20000011600 */
[----:B------:R-:W-:-:S03]  /*16bb0*/  IMAD.SHL.U32 R10, R10, 0x20, RZ ;  /* 0x000000200a0a7824 */ /* 0x000fc600078e00ff */
[C---:B------:R-:W-:Y:S02]  /*16bc0*/  LOP3.LUT R11, R13.reuse, 0x60, R11, 0xf8, !PT ;  /* 0x000000600d0b7812 */ /* 0x040fe400078ef80b */
[----:B------:R-:W-:Y:S02]  /*16bd0*/  LOP3.LUT R10, R13, 0x60, R10, 0xf8, !PT ;  /* 0x000000600d0a7812 */ /* 0x000fe400078ef80a */
[----:B------:R-:W-:-:S05]  /*16be0*/  LOP3.LUT R11, R11, 0x80, RZ, 0xfc, !PT ;  /* 0x000000800b0b7812 */ /* 0x000fca00078efcff */
[----:B------:R-:W-:-:S05]  /*16bf0*/  VIADD R8, R11, UR4 ;  /* 0x000000040b087c36 */ /* 0x000fca0008000000 */
[C---:B------:R-:W-:Y:S01]  /*16c00*/  ISETP.GE.AND P0, PT, R8.reuse, UR40, PT ;  /* 0x0000002808007c0c */ /* 0x040fe2000bf06270 */
[----:B------:R-:W-:-:S03]  /*16c10*/  VIADD R8, R8, UR36 ;  /* 0x0000002408087c36 */ /* 0x000fc60008000000 */
[----:B------:R-:W-:Y:S01]  /*16c20*/  ISETP.GT.U32.OR P0, PT, R11, 0x9f, P0 ;  /* 0x0000009f0b00780c */ /* 0x000fe20000704470 */
[----:B--2---:R-:W-:-:S04]  /*16c30*/  @P2 IMAD.HI.U32 R5, R8, R5, RZ ;  /* 0x0000000508052227 */ /* 0x004fc800078e00ff */
[----:B------:R-:W-:Y:S01]  /*16c40*/  IMAD.MOV.U32 R0, RZ, RZ, R8 ;  /* 0x000000ffff007224 */ /* 0x000fe200078e0008 */
[----:B----4-:R-:W-:-:S07]  /*16c50*/  @P2 SHF.R.U32.HI R0, RZ, R4, R5 ;  /* 0x00000004ff002219 */ /* 0x010fce0000011605 */
[----:B------:R-:W1:Y:S01]  /*16c60*/  @!P0 LDC.64 R2, c[0x0][0x428] ;  /* 0x00010a00ff028b82 */ /* 0x000e620000000a00 */
[--C-:B------:R-:W-:Y:S01]  /*16c70*/  @!P0 SHF.R.S32.HI R7, RZ, 0x1f, R0.reuse ;  /* 0x0000001fff078819 */ /* 0x100fe20000011400 */
[----:B------:R-:W-:-:S06]  /*16c80*/  @!P0 IMAD.MOV.U32 R6, RZ, RZ, R0 ;  /* 0x000000ffff068224 */ /* 0x000fcc00078e0000 */
[----:B------:R-:W2:Y:S01]  /*16c90*/  @!P0 LDC.64 R4, c[0x0][0x418] ;  /* 0x00010600ff048b82 */ /* 0x000ea20000000a00 */
[----:B-1----:R-:W-:-:S04]  /*16ca0*/  @!P0 IMAD R9, R12, R2, RZ ;  /* 0x000000020c098224 */ /* 0x002fc800078e02ff */
[C---:B------:R-:W-:Y:S02]  /*16cb0*/  @!P0 IMAD R9, R19.reuse, R3, R9 ;  /* 0x0000000313098224 */ /* 0x040fe400078e0209 */
[----:B------:R-:W-:-:S04]  /*16cc0*/  @!P0 IMAD.WIDE.U32 R2, R19, R2, R6 ;  /* 0x0000000213028225 */ /* 0x000fc800078e0006 */
[----:B------:R-:W-:Y:S01]  /*16cd0*/  @!P0 IMAD.IADD R9, R9, 0x1, R3 ;  /* 0x0000000109098824 */ /* 0x000fe200078e0203 */
[C---:B--2---:R-:W-:Y:S02]  /*16ce0*/  @!P0 LEA R6, P1, R2.reuse, R4, 0x2 ;  /* 0x0000000402068211 */ /* 0x044fe400078210ff */
[----:B------:R-:W1:Y:S02]  /*16cf0*/  @P2 LDC R4, c[0x0][0x438] ;  /* 0x00010e00ff042b82 */ /* 0x000e640000000800 */
[----:B------:R-:W-:Y:S01]  /*16d00*/  @!P0 LEA.HI.X R7, R2, R5, R9, 0x2, P1 ;  /* 0x0000000502078211 */ /* 0x000fe200008f1409 */
[----:B------:R-:W-:-:S05]  /*16d10*/  VIADD R5, R10, UR4 ;  /* 0x000000040a057c36 */ /* 0x000fca0008000000 */
[----:B------:R-:W2:Y:S01]  /*16d20*/  @P2 LDC R10, c[0x0][0x434] ;  /* 0x00010d00ff0a2b82 */ /* 0x000ea20000000800 */
[C---:B------:R-:W-:Y:S01]  /*16d30*/  ISETP.GE.AND P1, PT, R5.reuse, UR40, PT ;  /* 0x0000002805007c0c */ /* 0x040fe2000bf26270 */
[----:B------:R-:W-:-:S04]  /*16d40*/  VIADD R5, R5, UR36 ;  /* 0x0000002405057c36 */ /* 0x000fc80008000000 */
[----:B------:R-:W-:-:S08]  /*16d50*/  IMAD.MOV.U32 R9, RZ, RZ, R5 ;  /* 0x000000ffff097224 */ /* 0x000fd000078e0005 */
[----:B------:R-:W3:Y:S01]  /*16d60*/  @!P1 LDC.64 R2, c[0x0][0x428] ;  /* 0x00010a00ff029b82 */ /* 0x000ee20000000a00 */
[----:B--2---:R-:W-:-:S05]  /*16d70*/  @P2 IMAD.HI.U32 R10, R5, R10, RZ ;  /* 0x0000000a050a2227 */ /* 0x004fca00078e00ff */
[----:B-1----:R-:W-:Y:S01]  /*16d80*/  @P2 SHF.R.U32.HI R9, RZ, R4, R10 ;  /* 0x00000004ff092219 */ /* 0x002fe2000001160a */
[----:B------:R-:W-:-:S06]  /*16d90*/  IMAD.MOV.U32 R4, RZ, RZ, RZ ;  /* 0x000000ffff047224 */ /* 0x000fcc00078e00ff */
[----:B------:R1:W5:Y:S01]  /*16da0*/  @!P0 LDG.E R4, desc[UR50][R6.64] ;  /* 0x0000003206048981 */ /* 0x000362000c1e1900 */
[----:B---3--:R-:W-:-:S04]  /*16db0*/  @!P1 IMAD R10, R12, R2, RZ ;  /* 0x000000020c0a9224 */ /* 0x008fc800078e02ff */
[----:B------:R-:W-:Y:S01]  /*16dc0*/  @!P1 IMAD R10, R19, R3, R10 ;  /* 0x00000003130a9224 */ /* 0x000fe200078e020a */
[--C-:B-1----:R-:W-:Y:S01]  /*16dd0*/  @!P1 SHF.R.S32.HI R7, RZ, 0x1f, R9.reuse ;  /* 0x0000001fff079819 */ /* 0x102fe20000011409 */
[----:B------:R-:W-:-:S04]  /*16de0*/  @!P1 IMAD.MOV.U32 R6, RZ, RZ, R9 ;  /* 0x000000ffff069224 */ /* 0x000fc800078e0009 */
[----:B------:R-:W-:Y:S02]  /*16df0*/  @!P1 IMAD.WIDE.U32 R6, R19, R2, R6 ;  /* 0x0000000213069225 */ /* 0x000fe400078e0006 */
[----:B------:R-:W1:Y:S02]  /*16e00*/  @!P1 LDC.64 R2, c[0x0][0x418] ;  /* 0x00010600ff029b82 */ /* 0x000e640000000a00 */
[----:B------:R-:W-:Y:S01]  /*16e10*/  @!P1 IMAD.IADD R10, R7, 0x1, R10 ;  /* 0x00000001070a9824 */ /* 0x000fe200078e020a */
[----:B-1----:R-:W-:-:S04]  /*16e20*/  @!P1 LEA R2, P0, R6, R2, 0x2 ;  /* 0x0000000206029211 */ /* 0x002fc800078010ff */
[----:B------:R-:W-:Y:S01]  /*16e30*/  @!P1 LEA.HI.X R3, R6, R3, R10, 0x2, P0 ;  /* 0x0000000306039211 */ /* 0x000fe200000f140a */
[----:B------:R-:W-:-:S06]  /*16e40*/  IMAD.MOV.U32 R6, RZ, RZ, RZ ;  /* 0x000000ffff067224 */ /* 0x000fcc00078e00ff */
[----:B------:R1:W5:Y:S01]  /*16e50*/  @!P1 LDG.E R6, desc[UR50][R2.64] ;  /* 0x0000003202069981 */ /* 0x000362000c1e1900 */
[----:B------:R-:W-:Y:S01]  /*16e60*/  IMAD.MOV R0, RZ, RZ, -R0 ;  /* 0x000000ffff007224 */ /* 0x000fe200078e0a00 */
[----:B------:R-:W-:Y:S01]  /*16e70*/  ISETP.GT.U32.AND P0, PT, R11, 0x9f, PT ;  /* 0x0000009f0b00780c */ /* 0x000fe20003f04070 */
[----:B------:R-:W-:Y:S01]  /*16e80*/  IMAD.MOV R7, RZ, RZ, -R9 ;  /* 0x000000ffff077224 */ /* 0x000fe200078e0a09 */
[----:B------:R-:W-:Y:S01]  /*16e90*/  LOP3.LUT R16, R16, 0xfffffffd, RZ, 0xc0, !PT ;  /* 0xfffffffd10107812 */ /* 0x000fe200078ec0ff */
[C---:B------:R-:W-:Y:S02]  /*16ea0*/  IMAD R8, R18.reuse, R0, R8 ;  /* 0x0000000012087224 */ /* 0x040fe400078e0208 */
[----:B------:R-:W-:Y:S02]  /*16eb0*/  IMAD.U32 R0, RZ, RZ, UR43 ;  /* 0x0000002bff007e24 */ /* 0x000fe4000f8e00ff */
[----:B0-----:R-:W-:Y:S02]  /*16ec0*/  IMAD.U32 R12, RZ, RZ, UR41 ;  /* 0x00000029ff0c7e24 */ /* 0x001fe4000f8e00ff */
[----:B------:R-:W-:Y:S01]  /*16ed0*/  IMAD R7, R18, R7, R5 ;  /* 0x0000000712077224 */ /* 0x000fe200078e0205 */
[----:B------:R-:W-:Y:S01]  /*16ee0*/  ISETP.NE.AND P2, PT, R0, 0x3, PT ;  /* 0x000000030000780c */ /* 0x000fe20003f45270 */
[----:B------:R-:W-:Y:S01]  /*16ef0*/  VIADD R12, R12, 0xffffffff ;  /* 0xffffffff0c0c7836 */ /* 0x000fe20000000000 */
[----:B------:R-:W-:-:S02]  /*16f00*/  SHF.R.S32.HI R0, RZ, 0x1f, R26 ;  /* 0x0000001fff007819 */ /* 0x000fc4000001141a */
[----:B------:R-:W-:-:S03]  /*16f10*/  @P0 LOP3.LUT R16, R16, 0x2, RZ, 0xfc, !PT ;  /* 0x0000000210100812 */ /* 0x000fc600078efcff */
[----:B------:R1:W-:Y:S01]  /*16f20*/  STL [R1+0x10], R0 ;  /* 0x0000100001007387 */ /* 0x0003e20000100800 */
[----:B------:R-:W-:-:S05]  /*16f30*/  LOP3.LUT R16, R16, 0xfffffffb, RZ, 0xc0, !PT ;  /* 0xfffffffb10107812 */ /* 0x000fca00078ec0ff */
[----:B------:R-:W-:Y:S01]  /*16f40*/  @P2 LOP3.LUT R16, R16, 0x4, RZ, 0xfc, !PT ;  /* 0x0000000410102812 */ /* 0x000fe200078efcff */
[----:B------:R-:W-:Y:S06]  /*16f50*/  @!P2 BRA `(.L_x_1214) ;  /* 0x000000000004a947 */ /* 0x000fec0003800000 */
[----:B------:R-:W-:Y:S01]  /*16f60*/  BPT.TRAP 0x1 ;  /* 0x000000040000795c */ /* 0x000fe20000300000 */
.L_x_1214:
[----:B-1----:R-:W2:Y:S04]  /*16f70*/  LDL R0, [R1] ;  /* 0x0000000001007983 */ /* 0x002ea80000100800 */
[----:B------:R-:W3:Y:S01]  /*16f80*/  LDL R2, [R1+0xc] ;  /* 0x00000c0001027983 */ /* 0x000ee20000100800 */
[----:B------:R-:W-:Y:S01]  /*16f90*/  BSSY B0, `(.L_x_1215) ;  /* 0x0000007000007945 */ /* 0x000fe20003800000 */
[----:B------:R-:W-:Y:S01]  /*16fa0*/  SHF.R.S32.HI R29, RZ, 0x1f, R7 ;  /* 0x0000001fff1d7819 */ /* 0x000fe20000011407 */
[----:B--2---:R-:W-:Y:S01]  /*16fb0*/  IMAD R0, R0, 0x8, R17 ;  /* 0x0000000800007824 */ /* 0x004fe200078e0211 */
[----:B---3--:R-:W-:-:S04]  /*16fc0*/  SHF.L.U32 R2, R2, 0x1f, RZ ;  /* 0x0000001f02027819 */ /* 0x008fc800000006ff */
[----:B------:R-:W0:Y:S01]  /*16fd0*/  SYNCS.PHASECHK.TRANS64.TRYWAIT P0, [R0+URZ+0x13280], R2 ;  /* 0x01328002000075a7 */ /* 0x000e22000800017f */
[----:B------:R1:W-:Y:S02]  /*16fe0*/  STL [R1+0x28], R2 ;  /* 0x0000280201007387 */ /* 0x0003e40000100800 */
[----:B01----:R-:W-:Y:S05]  /*16ff0*/  @!P0 BRA `(.L_x_1216) ;  /* 0x0000004800608947 */ /* 0x003fea0003800000 */
.L_x_1294:
[----:B------:R-:W-:Y:S05]  /*17000*/  BSYNC B0 ;  /* 0x0000000000007941 */ /* 0x000fea0003800000 */
.L_x_1215:
[----:B------:R-:W2:Y:S01]  /*17010*/  LDL R10, [R1+0x10] ;  /* 0x00001000010a7983 */ /* 0x000ea20000100800 */
[----:B-----5:R-:W-:Y:S01]  /*17020*/  SHF.R.S32.HI R9, RZ, 0x1f, R6 ;  /* 0x0000001fff097819 */ /* 0x020fe20000011406 */
[----:B------:R-:W-:Y:S01]  /*17030*/  ULDC.64 UR4, c[0x0][0x328] ;  /* 0x0000ca0000047ab9 */ /* 0x000fe20000000a00 */
[----:B------:R-:W-:Y:S01]  /*17040*/  ULDC.64 UR6, c[0x0][0x338] ;  /* 0x0000ce0000067ab9 */ /* 0x000fe20000000a00 */
[----:B------:R-:W1:Y:S01]  /*17050*/  S2R R15, SR_TID.X ;  /* 0x00000000000f7919 */ /* 0x000e620000002100 */
[----:B------:R-:W-:Y:S01]  /*17060*/  IMAD R5, R29, UR4, RZ ;  /* 0x000000041d057c24 */ /* 0x000fe2000f8e02ff */
[----:B------:R-:W-:Y:S01]  /*17070*/  ULDC.64 UR8, c[0x0][0x330] ;  /* 0x0000cc0000087ab9 */ /* 0x000fe20000000a00 */
[C---:B0-----:R-:W-:Y:S01]  /*17080*/  IMAD.WIDE.U32 R2, R7.reuse, UR4, RZ ;  /* 0x0000000407027c25 */ /* 0x041fe2000f8e00ff */
[----:B------:R0:W-:Y:S01]  /*17090*/  STL [R1+0x4], R9 ;  /* 0x0000040901007387 */ /* 0x0001e20000100800 */
[----:B------:R-:W-:Y:S02]  /*170a0*/  ULDC.64 UR10, c[0x0][0x318] ;  /* 0x0000c600000a7ab9 */ /* 0x000fe40000000a00 */
[----:B------:R-:W-:Y:S01]  /*170b0*/  IMAD R5, R7, UR5, R5 ;  /* 0x0000000507057c24 */ /* 0x000fe2000f8e0205 */
[----:B------:R-:W3:Y:S03]  /*170c0*/  LDL R14, [R1+0x1c] ;  /* 0x00001c00010e7983 */ /* 0x000ee60000100800 */
[----:B------:R-:W-:Y:S01]  /*170d0*/  IMAD.IADD R3, R3, 0x1, R5 ;  /* 0x0000000103037824 */ /* 0x000fe200078e0205 */
[----:B------:R-:W3:Y:S01]  /*170e0*/  LDL R13, [R1] ;  /* 0x00000000010d7983 */ /* 0x000ee20000100800 */
[----:B------:R-:W-:-:S02]  /*170f0*/  IMAD R5, R9, UR6, RZ ;  /* 0x0000000609057c24 */ /* 0x000fc4000f8e02ff */
[----:B0-----:R-:W0:Y:S01]  /*17100*/  LDC R9, c[0x0][0x2f4] ;  /* 0x0000bd00ff097b82 */ /* 0x001e220000000800 */
[----:B------:R-:W-:-:S04]  /*17110*/  IMAD.WIDE.U32 R2, R6, UR6, R2 ;  /* 0x0000000606027c25 */ /* 0x000fc8000f8e0002 */
[----:B------:R-:W-:-:S04]  /*17120*/  IMAD R5, R6, UR7, R5 ;  /* 0x0000000706057c24 */ /* 0x000fc8000f8e0205 */
[----:B------:R-:W-:Y:S02]  /*17130*/  IMAD.IADD R3, R3, 0x1, R5 ;  /* 0x0000000103037824 */ /* 0x000fe400078e0205 */
[----:B------:R-:W-:-:S04]  /*17140*/  IMAD.WIDE.U32 R2, R26, UR8, R2 ;  /* 0x000000081a027c25 */ /* 0x000fc8000f8e0002 */
[----:B-1----:R-:W-:Y:S01]  /*17150*/  IMAD.SHL.U32 R18, R15, 0x10, RZ ;  /* 0x000000100f127824 */ /* 0x002fe200078e00ff */
[----:B------:R-:W-:Y:S02]  /*17160*/  IADD3 R2, P0, R2, UR10, RZ ;  /* 0x0000000a02027c10 */ /* 0x000fe4000ff1e0ff */
[----:B------:R-:W-:Y:S02]  /*17170*/  SHF.R.S32.HI R25, RZ, 0x1f, R8 ;  /* 0x0000001fff197819 */ /* 0x000fe40000011408 */
[----:B------:R-:W-:-:S04]  /*17180*/  LOP3.LUT R18, R18, 0x30, RZ, 0xc0, !PT ;  /* 0x0000003012127812 */ /* 0x000fc800078ec0ff */
[----:B0-----:R-:W-:Y:S02]  /*17190*/  ISETP.GE.AND P1, PT, R18, R9, PT ;  /* 0x000000091200720c */ /* 0x001fe40003f26270 */
[----:B------:R-:W-:Y:S02]  /*171a0*/  SHF.R.S32.HI R28, RZ, 0x1f, R4 ;  /* 0x0000001fff1c7819 */ /* 0x000fe40000011404 */
[----:B------:R-:W-:Y:S02]  /*171b0*/  LOP3.LUT R15, R15, 0x7f, RZ, 0xc0, !PT ;  /* 0x0000007f0f0f7812 */ /* 0x000fe400078ec0ff */
[----:B------:R-:W-:Y:S02]  /*171c0*/  LOP3.LUT R16, R16, 0xfffffffe, RZ, 0xc0, !PT ;  /* 0xfffffffe10107812 */ /* 0x000fe400078ec0ff */
[----:B------:R-:W-:-:S05]  /*171d0*/  SHF.R.U32.HI R15, RZ, 0x2, R15 ;  /* 0x00000002ff0f7819 */ /* 0x000fca000001160f */
[----:B------:R-:W-:Y:S01]  /*171e0*/  @P1 LOP3.LUT R16, R16, 0x1, RZ, 0xfc, !PT ;  /* 0x0000000110101812 */ /* 0x000fe200078efcff */
[----:B--2---:R-:W-:-:S04]  /*171f0*/  IMAD R5, R10, UR8, RZ ;  /* 0x000000080a057c24 */ /* 0x004fc8000f8e02ff */
[----:B------:R-:W-:-:S05]  /*17200*/  IMAD R5, R26, UR9, R5 ;  /* 0x000000091a057c24 */ /* 0x000fca000f8e0205 */
[----:B------:R-:W-:Y:S02]  /*17210*/  IADD3.X R3, R3, UR11, R5, P0, !PT ;  /* 0x0000000b03037c10 */ /* 0x000fe400087fe405 */
[----:B------:R-:W-:Y:S01]  /*17220*/  ISETP.GE.AND P0, PT, R18, R9, PT ;  /* 0x000000091200720c */ /* 0x000fe20003f06270 */
[----:B------:R-:W-:Y:S02]  /*17230*/  IMAD R9, R25, UR4, RZ ;  /* 0x0000000419097c24 */ /* 0x000fe4000f8e02ff */
[----:B------:R-:W-:-:S04]  /*17240*/  IMAD.WIDE.U32 R10, R8, UR4, RZ ;  /* 0x00000004080a7c25 */ /* 0x000fc8000f8e00ff */
[----:B------:R-:W-:-:S04]  /*17250*/  IMAD R9, R8, UR5, R9 ;  /* 0x0000000508097c24 */ /* 0x000fc8000f8e0209 */
[----:B------:R-:W-:Y:S02]  /*17260*/  IMAD.IADD R11, R11, 0x1, R9 ;  /* 0x000000010b0b7824 */ /* 0x000fe400078e0209 */
[----:B------:R-:W-:Y:S02]  /*17270*/  IMAD R9, R28, UR6, RZ ;  /* 0x000000061c097c24 */ /* 0x000fe4000f8e02ff */
[----:B------:R-:W-:-:S04]  /*17280*/  IMAD.WIDE.U32 R10, R4, UR6, R10 ;  /* 0x00000006040a7c25 */ /* 0x000fc8000f8e000a */
[----:B------:R-:W-:-:S04]  /*17290*/  IMAD R9, R4, UR7, R9 ;  /* 0x0000000704097c24 */ /* 0x000fc8000f8e0209 */
[----:B------:R-:W-:Y:S02]  /*172a0*/  IMAD.IADD R11, R11, 0x1, R9 ;  /* 0x000000010b0b7824 */ /* 0x000fe400078e0209 */
[----:B------:R-:W-:Y:S02]  /*172b0*/  IMAD.MOV.U32 R9, RZ, RZ, -0xa0 ;  /* 0xffffff60ff097424 */ /* 0x000fe400078e00ff */
[----:B------:R-:W-:-:S04]  /*172c0*/  IMAD.WIDE.U32 R10, R26, UR8, R10 ;  /* 0x000000081a0a7c25 */ /* 0x000fc8000f8e000a */
[----:B------:R-:W-:Y:S01]  /*172d0*/  IMAD R9, R12, R9, UR40 ;  /* 0x000000280c097e24 */ /* 0x000fe2000f8e0209 */
[----:B------:R-:W-:Y:S01]  /*172e0*/  IADD3 R23, P1, R10, UR10, RZ ;  /* 0x0000000a0a177c10 */ /* 0x000fe2000ff3e0ff */
[----:B------:R-:W-:Y:S02]  /*172f0*/  UMOV UR4, 0xffffffff ;  /* 0xffffffff00047882 */ /* 0x000fe40000000000 */
[----:B------:R-:W-:Y:S01]  /*17300*/  IMAD.IADD R9, R9, 0x1, -R15 ;  /* 0x0000000109097824 */ /* 0x000fe200078e0a0f */
[----:B------:R-:W-:Y:S01]  /*17310*/  IADD3.X R21, R5, UR11, R11, P1, !PT ;  /* 0x0000000b05157c10 */ /* 0x000fe20008ffe40b */
[----:B---3--:R-:W-:-:S03]  /*17320*/  IMAD R20, R13, 0x2800, R14 ;  /* 0x000028000d147824 */ /* 0x008fc600078e020e */
[----:B------:R-:W-:Y:S01]  /*17330*/  ISETP.GE.AND P5, PT, R9, 0x1, PT ;  /* 0x000000010900780c */ /* 0x000fe20003fa6270 */
[----:B------:R-:W-:-:S12]  /*17340*/  BRA.DIV UR4, `(.L_x_1217) ;  /* 0x0000004604a47947 */ /* 0x000fd8000b800000 */
[----:B------:R-:W0:Y:S01]  /*17350*/  S2R R10, SR_TID.X ;  /* 0x00000000000a7919 */ /* 0x000e220000002100 */
[C---:B------:R-:W-:Y:S02]  /*17360*/  ISETP.GE.AND P2, PT, R9.reuse, 0x81, PT ;  /* 0x000000810900780c */ /* 0x040fe40003f46270 */
[----:B------:R-:W-:Y:S01]  /*17370*/  LOP3.LUT R16, R16, 0xffffffef, RZ, 0xc0, !PT ;  /* 0xffffffef10107812 */ /* 0x000fe200078ec0ff */
[----:B------:R-:W-:Y:S01]  /*17380*/  SHFL.IDX PT, R5, R3, RZ, 0x1c1f ;  /* 0x001c1fff03057589 */ /* 0x000fe200000e0000 */
[C---:B------:R-:W-:Y:S02]  /*17390*/  ISETP.GE.AND P4, PT, R9.reuse, 0x21, PT ;  /* 0x000000210900780c */ /* 0x040fe40003f86270 */
[----:B------:R-:W-:Y:S01]  /*173a0*/  ISETP.GE.AND P3, PT, R9, 0x41, PT ;  /* 0x000000410900780c */ /* 0x000fe20003f66270 */
[----:B------:R-:W-:Y:S06]  /*173b0*/  SHFL.IDX PT, R12, R2, 0x1, 0x1c1f ;  /* 0x003c1f00020c7f89 */ /* 0x000fec00000e0000 */
[----:B------:R-:W-:Y:S01]  /*173c0*/  @P2 LOP3.LUT R16, R16, 0x10, RZ, 0xfc, !PT ;  /* 0x0000001010102812 */ /* 0x000fe200078efcff */
[----:B0-----:R-:W-:-:S02]  /*173d0*/  IMAD.SHL.U32 R14, R10, 0x10, RZ ;  /* 0x000000100a0e7824 */ /* 0x001fc400078e00ff */
[----:B------:R-:W0:Y:S03]  /*173e0*/  SHFL.IDX PT, R10, R2, RZ, 0x1c1f ;  /* 0x001c1fff020a7589 */ /* 0x000e2600000e0000 */
[----:B------:R-:W-:-:S04]  /*173f0*/  LOP3.LUT R14, R14, 0x30, RZ, 0xc0, !PT ;  /* 0x000000300e0e7812 */ /* 0x000fc800078ec0ff */
[----:B0-----:R-:W-:-:S05]  /*17400*/  IADD3 R10, P1, R14, R10, RZ ;  /* 0x0000000a0e0a7210 */ /* 0x001fca0007f3e0ff */
[----:B------:R-:W-:Y:S01]  /*17410*/  IMAD.X R11, RZ, RZ, R5, P1 ;  /* 0x000000ffff0b7224 */ /* 0x000fe200008e0605 */
[----:B------:R-:W-:Y:S01]  /*17420*/  ISETP.LT.OR P1, PT, R9, 0x1, P0 ;  /* 0x000000010900780c */ /* 0x000fe20000721670 */
[----:B------:R-:W-:-:S12]  /*17430*/  IMAD.IADD R5, R17, 0x1, R20 ;  /* 0x0000000111057824 */ /* 0x000fd800078e0214 */
[----:B------:R0:W-:Y:S01]  /*17440*/  LDGSTS.E.BYPASS.LTC128B.128 [R5+0x6000], desc[UR50][R10.64], !P1 ;  /* 0x060000000a057fae */ /* 0x0001e2000c901d72 */
[----:B------:R-:W-:-:S03]  /*17450*/  IADD3 R12, P1, R14, R12, RZ ;  /* 0x0000000c0e0c7210 */ /* 0x000fc60007f3e0ff */
[----:B0-----:R-:W0:Y:S02]  /*17460*/  SHFL.IDX PT, R10, R3, 0x1, 0x1c1f ;  /* 0x003c1f00030a7f89 */ /* 0x001e2400000e0000 */
[----:B0-----:R-:W-:Y:S01]  /*17470*/  IMAD.X R13, RZ, RZ, R10, P1 ;  /* 0x000000ffff0d7224 */ /* 0x001fe200008e060a */
[----:B------:R-:W-:Y:S01]  /*17480*/  ISETP.LT.OR P1, PT, R9, 0x21, P0 ;  /* 0x000000210900780c */ /* 0x000fe20000721670 */
[----:B------:R-:W-:Y:S04]  /*17490*/  SHFL.IDX PT, R10, R3, 0x2, 0x1c1f ;  /* 0x005c1f00030a7f89 */ /* 0x000fe800000e0000 */
[----:B------:R-:W-:Y:S08]  /*174a0*/  SHFL.IDX PT, R3, R3, 0x3, 0x1c1f ;  /* 0x007c1f0003037f89 */ /* 0x000ff000000e0000 */
[----:B------:R0:W-:Y:S04]  /*174b0*/  LDGSTS.E.BYPASS.LTC128B.128 [R5+0x6800], desc[UR50][R12.64], !P1 ;  /* 0x068000000c057fae */ /* 0x0001e8000c901d72 */
[----:B0-----:R-:W0:Y:S04]  /*174c0*/  SHFL.IDX PT, R12, R2, 0x2, 0x1c1f ;  /* 0x005c1f00020c7f89 */ /* 0x001e2800000e0000 */
[----:B------:R-:W1:Y:S01]  /*174d0*/  SHFL.IDX PT, R2, R2, 0x3, 0x1c1f ;  /* 0x007c1f0002027f89 */ /* 0x000e6200000e0000 */
[----:B0-----:R-:W-:-:S05]  /*174e0*/  IADD3 R12, P1, R14, R12, RZ ;  /* 0x0000000c0e0c7210 */ /* 0x001fca0007f3e0ff */
[----:B------:R-:W-:Y:S01]  /*174f0*/  IMAD.X R13, RZ, RZ, R10, P1 ;  /* 0x000000ffff0d7224 */ /* 0x000fe200008e060a */
[----:B------:R-:W-:-:S13]  /*17500*/  ISETP.LT.OR P1, PT, R9, 0x41, P0 ;  /* 0x000000410900780c */ /* 0x000fda0000721670 */
[----:B------:R-:W-:Y:S01]  /*17510*/  LDGSTS.E.BYPASS.LTC128B.128 [R5+0x7000], desc[UR50][R12.64], !P1 ;  /* 0x070000000c057fae */ /* 0x000fe2000c901d72 */
[----:B-1----:R-:W-:-:S05]  /*17520*/  IADD3 R2, P1, R14, R2, RZ ;  /* 0x000000020e027210 */ /* 0x002fca0007f3e0ff */
[----:B------:R-:W-:Y:S01]  /*17530*/  IMAD.X R3, RZ, RZ, R3, P1 ;  /* 0x000000ffff037224 */ /* 0x000fe200008e0603 */
[----:B------:R-:W-:-:S13]  /*17540*/  ISETP.LT.OR P1, PT, R9, 0x61, P0 ;  /* 0x000000610900780c */ /* 0x000fda0000721670 */
[----:B------:R0:W-:Y:S01]  /*17550*/  LDGSTS.E.BYPASS.LTC128B.128 [R5+0x7800], desc[UR50][R2.64], !P1 ;  /* 0x0780000002057fae */ /* 0x0001e2000c901d72 */
[----:B------:R-:W-:-:S03]  /*17560*/  ISETP.GE.AND P1, PT, R9, 0x61, PT ;  /* 0x000000610900780c */ /* 0x000fc60003f26270 */
[----:B0-----:R0:W1:Y:S04]  /*17570*/  SHFL.IDX PT, R3, R21, RZ, 0x1c1f ;  /* 0x001c1fff15037589 */ /* 0x00106800000e0000 */
[----:B------:R0:W2:Y:S06]  /*17580*/  SHFL.IDX PT, R2, R23, RZ, 0x1c1f ;  /* 0x001c1fff17027589 */ /* 0x0000ac00000e0000 */
.L_x_1306:
[----:B------:R-:W3:Y:S01]  /*17590*/  S2R R10, SR_TID.X ;  /* 0x00000000000a7919 */ /* 0x000ee20000002100 */
[----:B------:R-:W-:Y:S01]  /*175a0*/  ISETP.LT.OR P0, PT, R9, 0x81, P0 ;  /* 0x000000810900780c */ /* 0x000fe20000701670 */
[----:B---3--:R-:W-:-:S05]  /*175b0*/  IMAD.SHL.U32 R10, R10, 0x10, RZ ;  /* 0x000000100a0a7824 */ /* 0x008fca00078e00ff */
[----:B------:R-:W-:-:S04]  /*175c0*/  LOP3.LUT R10, R10, 0x30, RZ, 0xc0, !PT ;  /* 0x000000300a0a7812 */ /* 0x000fc800078ec0ff */
[----:B--2---:R-:W-:-:S05]  /*175d0*/  IADD3 R2, P2, R10, R2, RZ ;  /* 0x000000020a027210 */ /* 0x004fca0007f5e0ff */
[----:B-1----:R-:W-:-:S05]  /*175e0*/  IMAD.X R3, RZ, RZ, R3, P2 ;  /* 0x000000ffff037224 */ /* 0x002fca00010e0603 */
[----:B------:R-:W-:Y:S01]  /*175f0*/  @!PT LDS RZ, [RZ] ;  /* 0x00000000fffff984 */ /* 0x000fe20000000800 */
[----:B------:R-:W-:Y:S01]  /*17600*/  @!PT LDS RZ, [RZ] ;  /* 0x00000000fffff984 */ /* 0x000fe20000000800 */
[----:B------:R-:W-:Y:S01]  /*17610*/  @!PT LDS RZ, [RZ] ;  /* 0x00000000fffff984 */ /* 0x000fe20000000800 */
[----:B------:R1:W-:Y:S01]  /*17620*/  LDGSTS.E.BYPASS.LTC128B.128 [R5+0x8000], desc[UR50][R2.64], !P0 ;  /* 0x0800000002057fae */ /* 0x0003e2000c101d72 */
[----:B------:R-:W-:Y:S01]  /*17630*/  PLOP3.LUT P0, PT, PT, PT, PT, 0x80, 0x0 ;  /* 0x000000000000781c */ /* 0x000fe20003f0f070 */
[----:B------:R-:W-:-:S12]  /*17640*/  NOP ;  /* 0x0000000000007918 */ /* 0x000fd80000000000 */
.L_x_1218:
[----:B------:R-:W-:Y:S02]  /*17650*/  PLOP3.LUT P2, PT, P2, P0, PT, 0xa2, 0x0 ;  /* 0x000000000000781c */ /* 0x000fe40001741472 */
[----:B------:R-:W-:-:S08]  /*17660*/  @P0 R2UR P2, UR4, R0 ;  /* 0x00000000000402ca */ /* 0x000fd00000040000 */
[----:B------:R-:W-:-:S05]  /*17670*/  @P0 PLOP3.LUT P0, PT, P2, PT, PT, 0x80, 0x0 ;  /* 0x000000000000081c */ /* 0x000fca000170f070 */
[----:B------:R-:W-:Y:S01]  /*17680*/  @!P2 SYNCS.ARRIVE.TRANS64.RED.A0T1 RZ, [UR4+0x13270], RZ ;  /* 0x013270ffffffa9a7 */ /* 0x000fe20008200404 */
[----:B------:R-:W-:Y:S07]  /*17690*/  @!P2 ARRIVES.LDGSTSBAR.64.TRANSCNT [UR4+0x13270] ;  /* 0x01327000ff00a9b0 */ /* 0x000fee0008000a84 */
[----:B------:R-:W-:Y:S05]  /*176a0*/  @P0 BRA.U.ANY `(.L_x_1218) ;  /* 0xfffffffd00e80947 */ /* 0x000fea000393ffff */
[----:B------:R-:W-:Y:S01]  /*176b0*/  NOP ;  /* 0x0000000000007918 */ /* 0x000fe20000000000 */
[----:B-1----:R-:W-:-:S05]  /*176c0*/  IMAD.U32 R2, RZ, RZ, UR43 ;  /* 0x0000002bff027e24 */ /* 0x002fca000f8e00ff */
[----:B------:R-:W-:-:S13]  /*176d0*/  ISETP.NE.AND P6, PT, R2, 0x3, PT ;  /* 0x000000030200780c */ /* 0x000fda0003fc5270 */
[----:B------:R-:W-:Y:S05]  /*176e0*/  @!P6 BRA `(.L_x_1219) ;  /* 0x000000000004e947 */ /* 0x000fea0003800000 */
[----:B------:R-:W-:Y:S01]  /*176f0*/  BPT.TRAP 0x1 ;  /* 0x000000040000795c */ /* 0x000fe20000300000 */
.L_x_1219:
[----:B------:R1:W-:Y:S01]  /*17700*/  SYNCS.ARRIVE.TRANS64.A1T0 RZ, [R0+URZ+0x13270], RZ ;  /* 0x013270ff00ff79a7 */ /* 0x0003e2000810003f */
[----:B------:R-:W-:Y:S05]  /*17710*/  @!P6 BRA `(.L_x_1220) ;  /* 0x000000000004e947 */ /* 0x000fea0003800000 */
[----:B------:R-:W-:Y:S01]  /*17720*/  BPT.TRAP 0x1 ;  /* 0x000000040000795c */ /* 0x000fe20000300000 */
.L_x_1220:
[----:B------:R-:W2:Y:S01]  /*17730*/  LDL R2, [R1+0x28] ;  /* 0x0000280001027983 */ /* 0x000ea20000100800 */
[----:B------:R-:W-:Y:S01]  /*17740*/  BSSY B0, `(.L_x_1221) ;  /* 0x0000003000007945 */ /* 0x000fe20003800000 */
[----:B--2---:R-:W2:Y:S03]  /*17750*/  SYNCS.PHASECHK.TRANS64.TRYWAIT P0, [R0+URZ+0x13240], R2 ;  /* 0x01324002000075a7 */ /* 0x004ea6000800017f */
[----:B--2---:R-:W-:Y:S05]  /*17760*/  @!P0 BRA `(.L_x_1222) ;  /* 0x0000004800308947 */ /* 0x004fea0003800000 */
.L_x_1307:
[----:B------:R-:W-:Y:S05]  /*17770*/  BSYNC B0 ;  /* 0x0000000000007941 */ /* 0x000fea0003800000 */
.L_x_1221:
[----:B------:R-:W3:Y:S01]  /*17780*/  LDL.LU R11, [R1+0x4] ;  /* 0x00000400010b7983 */ /* 0x000ee20000300800 */
[----:B------:R-:W-:Y:S01]  /*17790*/  ULDC.64 UR4, c[0x0][0x300] ;  /* 0x0000c00000047ab9 */ /* 0x000fe20000000a00 */
[----:B------:R-:W-:Y:S02]  /*177a0*/  ULDC.64 UR6, c[0x0][0x310] ;  /* 0x0000c40000067ab9 */ /* 0x000fe40000000a00 */
[----:B------:R-:W4:Y:S01]  /*177b0*/  LDL R10, [R1+0x10] ;  /* 0x00001000010a7983 */ /* 0x000f220000100800 */
[----:B------:R-:W-:Y:S02]  /*177c0*/  IMAD R9, R29, UR4, RZ ;  /* 0x000000041d097c24 */ /* 0x000fe4000f8e02ff */
[----:B--2---:R-:W-:-:S04]  /*177d0*/  IMAD.WIDE.U32 R2, R7, UR4, RZ ;  /* 0x0000000407027c25 */ /* 0x004fc8000f8e00ff */
[----:B------:R-:W-:-:S04]  /*177e0*/  IMAD R9, R7, UR5, R9 ;  /* 0x0000000507097c24 */ /* 0x000fc8000f8e0209 */
[----:B------:R-:W-:Y:S02]  /*177f0*/  IMAD.IADD R3, R3, 0x1, R9 ;  /* 0x0000000103037824 */ /* 0x000fe400078e0209 */
[----:B------:R-:W-:Y:S02]  /*17800*/  IMAD R9, R25, UR4, RZ ;  /* 0x0000000419097c24 */ /* 0x000fe4000f8e02ff */
[----:B------:R-:W-:-:S04]  /*17810*/  IMAD.WIDE.U32 R2, R6, UR6, R2 ;  /* 0x0000000606027c25 */ /* 0x000fc8000f8e0002 */
[----:B------:R-:W-:Y:S02]  /*17820*/  IMAD R9, R8, UR5, R9 ;  /* 0x0000000508097c24 */ /* 0x000fe4000f8e0209 */
[----:B---3--:R-:W-:-:S04]  /*17830*/  IMAD R7, R11, UR6, RZ ;  /* 0x000000060b077c24 */ /* 0x008fc8000f8e02ff */
[----:B------:R-:W-:Y:S02]  /*17840*/  IMAD R7, R6, UR7, R7 ;  /* 0x0000000706077c24 */ /* 0x000fe4000f8e0207 */
[----:B------:R-:W-:Y:S02]  /*17850*/  IMAD.MOV.U32 R6, RZ, RZ, R2 ;  /* 0x000000ffff067224 */ /* 0x000fe400078e0002 */
[----:B------:R-:W-:Y:S02]  /*17860*/  IMAD.IADD R7, R3, 0x1, R7 ;  /* 0x0000000103077824 */ /* 0x000fe400078e0207 */
        /* <DEDUP_REMOVED lines=8> */
[----:B----4-:R-:W-:Y:S01]  /*178f0*/  IMAD R8, R10, UR4, RZ ;  /* 0x000000040a087c24 */ /* 0x010fe2000f8e02ff */
[----:B------:R-:W-:Y:S01]  /*17900*/  IADD3 R6, P0, R6, UR6, RZ ;  /* 0x0000000606067c10 */ /* 0x000fe2000ff1e0ff */
[----:B------:R-:W-:Y:S02]  /*17910*/  IMAD.IADD R3, R3, 0x1, R9 ;  /* 0x0000000103037824 */ /* 0x000fe400078e0209 */
        /* <DEDUP_REMOVED lines=9> */
[----:B------:R-:W-:Y:S04]  /*179b0*/  SHFL.IDX PT, R2, R4, RZ, 0x1c1f ;  /* 0x001c1fff04027589 */ /* 0x000fe800000e0000 */
        /* <DEDUP_REMOVED lines=23> */
[----:B--2---:R-:W-:-:S05]  /*17b30*/  @P3 IADD3 R3, P0, R8, R3, RZ ;  /* 0x0000000308033210 */ /* 0x004fca0007f1e0ff */
[----:B---3--:R-:W-:-:S05]  /*17b40*/  @P3 IMAD.X R2, RZ, RZ, R2, P0 ;  /* 0x000000ffff023224 */ /* 0x008fca00000e0602 */
[----:B------:R-:W-:-:S04]  /*17b50*/  @P3 LOP3.LUT R3, R3, R2, RZ, 0x3c, !PT ;  /* 0x0000000203033212 */ /* 0x000fc800078e3cff */
[----:B------:R-:W-:-:S04]  /*17b60*/  @P3 LOP3.LUT R2, R3, R2, RZ, 0x3c, !PT ;  /* 0x0000000203023212 */ /* 0x000fc800078e3cff */
[----:B------:R-:W-:-:S05]  /*17b70*/  @P3 LOP3.LUT R3, R3, R2, RZ, 0x3c, !PT ;  /* 0x0000000203033212 */ /* 0x000fca00078e3cff */
[----:B------:R4:W-:Y:S02]  /*17b80*/  @P3 LDGSTS.E.BYPASS.LTC128B.128 [R5+0xf000], desc[UR50][R2.64], !P2 ;  /* 0x0f00000002053fae */ /* 0x0009e4000d101d72 */
[----:B----4-:R-:W-:-:S05]  /*17b90*/  @P1 IADD3 R2, P0, R8, R6, RZ ;  /* 0x0000000608021210 */ /* 0x010fca0007f1e0ff */
[----:B-----5:R-:W-:-:S05]  /*17ba0*/  @P1 IMAD.X R3, RZ, RZ, R4, P0 ;  /* 0x000000ffff031224 */ /* 0x020fca00000e0604 */
[----:B------:R2:W-:Y:S04]  /*17bb0*/  @P1 LDGSTS.E.BYPASS.LTC128B.128 [R5+0xf800], desc[UR50][R2.64], !P2 ;  /* 0x0f80000002051fae */ /* 0x0005e8000d101d72 */
[----:B--2---:R2:W3:Y:S02]  /*17bc0*/  SHFL.IDX PT, R2, R9, RZ, 0x1c1f ;  /* 0x001c1fff09027589 */ /* 0x0044e400000e0000 */
.L_x_1319:
[----:B------:R-:W-:Y:S01]  /*17bd0*/  LOP3.LUT P0, RZ, R16, 0x10, RZ, 0xc0, !PT ;  /* 0x0000001010ff7812 */ /* 0x000fe2000780c0ff */
[----:B------:R-:W-:-:S12]  /*17be0*/  BSSY B0, `(.L_x_1224) ;  /* 0x000000d000007945 */ /* 0x000fd80003800000 */
[----:B------:R-:W-:Y:S05]  /*17bf0*/  @!P0 BRA `(.L_x_1225) ;  /* 0x00000000002c8947 */ /* 0x000fea0003800000 */
[----:B------:R-:W4:Y:S01]  /*17c00*/  S2R R3, SR_TID.X ;  /* 0x0000000000037919 */ /* 0x000f220000002100 */
[----:B------:R-:W5:Y:S01]  /*17c10*/  LDC R4, c[0x0][0x2f4] ;  /* 0x0000bd00ff047b82 */ /* 0x000f620000000800 */
[----:B----4-:R-:W-:-:S05]  /*17c20*/  IMAD.SHL.U32 R3, R3, 0x10, RZ ;  /* 0x0000001003037824 */ /* 0x010fca00078e00ff */
[----:B------:R-:W-:-:S04]  /*17c30*/  LOP3.LUT R3, R3, 0x30, RZ, 0xc0, !PT ;  /* 0x0000003003037812 */ /* 0x000fc800078ec0ff */
[C---:B-----5:R-:W-:Y:S02]  /*17c40*/  ISETP.GE.AND P1, PT, R3.reuse, R4, PT ;  /* 0x000000040300720c */ /* 0x060fe40003f26270 */
[----:B---3--:R-:W-:-:S05]  /*17c50*/  IADD3 R2, P0, R3, R2, RZ ;  /* 0x0000000203027210 */ /* 0x008fca0007f1e0ff */
[----:B------:R-:W-:-:S06]  /*17c60*/  IMAD.X R3, RZ, RZ, R7, P0 ;  /* 0x000000ffff037224 */ /* 0x000fcc00000e0607 */
[----:B------:R-:W-:Y:S01]  /*17c70*/  @!PT LDS RZ, [RZ] ;  /* 0x00000000fffff984 */ /* 0x000fe20000000800 */
[----:B------:R-:W-:Y:S01]  /*17c80*/  @!PT LDS RZ, [RZ] ;  /* 0x00000000fffff984 */ /* 0x000fe20000000800 */
[----:B------:R-:W-:Y:S01]  /*17c90*/  @!PT LDS RZ, [RZ] ;  /* 0x00000000fffff984 */ /* 0x000fe20000000800 */
[----:B------:R4:W-:Y:S02]  /*17ca0*/  LDGSTS.E.BYPASS.LTC128B.128 [R5+0x10000], desc[UR50][R2.64], !P1 ;  /* 0x1000000002057fae */ /* 0x0009e4000c901d72 */
.L_x_1225:
[----:B------:R-:W-:Y:S05]  /*17cb0*/  BSYNC B0 ;  /* 0x0000000000007941 */ /* 0x000fea0003800000 */
.L_x_1224:
[----:B------:R-:W-:Y:S01]  /*17cc0*/  NOP ;  /* 0x0000000000007918 */ /* 0x000fe20000000000 */
[----:B------:R-:W-:-:S13]  /*17cd0*/  PLOP3.LUT P0, PT, PT, PT, PT, 0x80, 0x0 ;  /* 0x000000000000781c */ /* 0x000fda0003f0f070 */
.L_x_1226:
[----:B------:R-:W-:Y:S02]  /*17ce0*/  PLOP3.LUT P1, PT, P1, P0, PT, 0xa2, 0x0 ;  /* 0x000000000000781c */ /* 0x000fe40000f21472 */
[----:B------:R-:W-:-:S08]  /*17cf0*/  @P0 R2UR P1, UR4, R0 ;  /* 0x00000000000402ca */ /* 0x000fd00000020000 */
[----:B------:R-:W-:-:S05]  /*17d00*/  @P0 PLOP3.LUT P0, PT, P1, PT, PT, 0x80, 0x0 ;  /* 0x000000000000081c */ /* 0x000fca0000f0f070 */
[----:B------:R-:W-:Y:S01]  /*17d10*/  @!P1 SYNCS.ARRIVE.TRANS64.RED.A0T1 RZ, [UR4+0x13230], RZ ;  /* 0x013230ffffff99a7 */ /* 0x000fe20008200404 */
[----:B------:R-:W-:Y:S07]  /*17d20*/  @!P1 ARRIVES.LDGSTSBAR.64.TRANSCNT [UR4+0x13230] ;  /* 0x01323000ff0099b0 */ /* 0x000fee0008000a84 */
[----:B------:R-:W-:Y:S05]  /*17d30*/  @P0 BRA.U.ANY `(.L_x_1226) ;  /* 0xfffffffd00e80947 */ /* 0x000fea000393ffff */
[----:B------:R-:W-:Y:S01]  /*17d40*/  NOP ;  /* 0x0000000000007918 */ /* 0x000fe20000000000 */
[----:B---34-:R-:W-:-:S05]  /*17d50*/  IMAD.U32 R2, RZ, RZ, UR43 ;  /* 0x0000002bff027e24 */ /* 0x018fca000f8e00ff */
[----:B------:R-:W-:-:S13]  /*17d60*/  ISETP.NE.AND P2, PT, R2, 0x3, PT ;  /* 0x000000030200780c */ /* 0x000fda0003f45270 */
[----:B------:R-:W-:Y:S05]  /*17d70*/  @!P2 BRA `(.L_x_1227) ;  /* 0x000000000004a947 */ /* 0x000fea0003800000 */
[----:B------:R-:W-:Y:S01]  /*17d80*/  BPT.TRAP 0x1 ;  /* 0x000000040000795c */ /* 0x000fe20000300000 */
.L_x_1227:
[----:B------:R3:W-:Y:S02]  /*17d90*/  SYNCS.ARRIVE.TRANS64.A1T0 RZ, [R0+URZ+0x13230], RZ ;  /* 0x013230ff00ff79a7 */ /* 0x0007e4000810003f */
[----:B------:R-:W-:Y:S05]  /*17da0*/  WARPSYNC.ALL ;  /* 0x0000000000007948 */ /* 0x000fea0003800000 */
[----:B-1-3--:R-:W-:Y:S01]  /*17db0*/  SHF.R.S32.HI R0, RZ, 0x1f, R22 ;  /* 0x0000001fff007819 */ /* 0x00afe20000011416 */
[----:B------:R-:W-:Y:S01]  /*17dc0*/  ULDC.64 UR4, c[0x0][0x298] ;  /* 0x0000a60000047ab9 */ /* 0x000fe20000000a00 */
[----:B------:R-:W-:Y:S01]  /*17dd0*/  BSSY B6, `(.L_x_1228) ;  /* 0x0000019000067945 */ /* 0x000fe20003800000 */
[----:B------:R-:W-:-:S04]  /*17de0*/  IMAD.WIDE.U32 R18, R22, UR4, RZ ;  /* 0x0000000416127c25 */ /* 0x000fc8000f8e00ff */
[----:B------:R-:W-:Y:S02]  /*17df0*/  IMAD R3, R0, UR4, RZ ;  /* 0x0000000400037c24 */ /* 0x000fe4000f8e02ff */
[----:B------:R-:W-:Y:S01]  /*17e00*/  VIADD R0, R17, 0xb000 ;  /* 0x0000b00011007836 */ /* 0x000fe20000000000 */
[----:B------:R-:W-:Y:S04]  /*17e10*/  BAR.SYNC.DEFER_BLOCKING 0x8, 0x200 ;  /* 0x0208000000007b1d */ /* 0x000fe80000010000 */
[----:B------:R-:W-:Y:S01]  /*17e20*/  LOP3.LUT P0, RZ, R0, 0x1bf, RZ, 0xc0, !PT ;  /* 0x000001bf00ff7812 */ /* 0x000fe2000780c0ff */
[----:B------:R-:W-:-:S04]  /*17e30*/  IMAD R0, R22, UR5, R3 ;  /* 0x0000000516007c24 */ /* 0x000fc8000f8e0203 */
[----:B------:R-:W-:-:S08]  /*17e40*/  IMAD.IADD R22, R19, 0x1, R0 ;  /* 0x0000000113167824 */ /* 0x000fd000078e0200 */
        /* <DEDUP_REMOVED lines=15> */
[----:B0-----:R-:W-:-:S07]  /*17f40*/  LEPC R20, `(.L_x_1229) ;  /* 0x000000001014794e */ /* 0x001fce0000000000 */
[----:B-12---:R-:W-:Y:S05]  /*17f50*/  CALL.ABS.NOINC R2 ;  /* 0x0000000002007343 */ /* 0x006fea0003c00000 */
.L_x_1229:
[----:B------:R-:W-:Y:S05]  /*17f60*/  BSYNC B6 ;  /* 0x0000000000067941 */ /* 0x000fea0003800000 */
.L_x_1228:
[----:B------:R-:W3:Y:S01]  /*17f70*/  LDL R20, [R1+0x10] ;  /* 0x0000100001147983 */ /* 0x000ee20000100800 */
[----:B------:R-:W-:Y:S01]  /*17f80*/  IMAD.MOV.U32 R2, RZ, RZ, R18 ;  /* 0x000000ffff027224 */ /* 0x000fe200078e0012 */
[----:B------:R-:W-:Y:S01]  /*17f90*/  ULDC.64 UR4, c[0x0][0x2d8] ;  /* 0x0000b60000047ab9 */ /* 0x000fe20000000a00 */
[----:B------:R-:W-:Y:S01]  /*17fa0*/  UISETP.NE.AND UP0, UPT, UR46, URZ, UPT ;  /* 0x0000003f2e00728c */ /* 0x000fe2000bf05270 */
[----:B------:R1:W5:Y:S01]  /*17fb0*/  LDL R18, [R1+0x2c] ;  /* 0x00002c0001127983 */ /* 0x0003620000100800 */
[----:B------:R-:W-:Y:S01]  /*17fc0*/  LOP3.LUT P6, RZ, R16, 0x20, RZ, 0xc0, !PT ;  /* 0x0000002010ff7812 */ /* 0x000fe200078cc0ff */
[----:B------:R-:W-:Y:S01]  /*17fd0*/  IMAD.MOV.U32 R3, RZ, RZ, R22 ;  /* 0x000000ffff037224 */ /* 0x000fe200078e0016 */
[----:B--2---:R-:W2:Y:S01]  /*17fe0*/  LDC R9, c[0x0][0x448] ;  /* 0x00011200ff097b82 */ /* 0x004ea20000000800 */
[----:B------:R-:W-:Y:S01]  /*17ff0*/  ULDC.64 UR6, c[0x0][0x2c8] ;  /* 0x0000b20000067ab9 */ /* 0x000fe20000000a00 */
[----:B------:R-:W-:Y:S01]  /*18000*/  PLOP3.LUT P0, PT, PT, PT, UP0, 0x80, 0x0 ;  /* 0x000000000000781c */ /* 0x000fe20003f0f008 */
[----:B------:R-:W-:Y:S01]  /*18010*/  IMAD.WIDE.U32 R2, R26, UR4, R2 ;  /* 0x000000041a027c25 */ /* 0x000fe2000f8e0002 */
[----:B------:R-:W-:Y:S01]  /*18020*/  SEL R4, R27, RZ, !P6 ;  /* 0x000000ff1b047207 */ /* 0x000fe20007000000 */
[----:B------:R-:W-:Y:S01]  /*18030*/  ULDC.64 UR8, c[0x0][0x280] ;  /* 0x0000a00000087ab9 */ /* 0x000fe20000000a00 */
[----:B------:R-:W-:Y:S01]  /*18040*/  PLOP3.LUT P1, PT, PT, PT, UP0, 0x80, 0x0 ;  /* 0x000000000000781c */ /* 0x000fe20003f2f008 */
[----:B------:R-:W-:Y:S01]  /*18050*/  @UP0 ULDC UR10, c[0x0][0x44c] ;  /* 0x00011300000a0ab9 */ /* 0x000fe20000000800 */
[----:B---3--:R-:W-:-:S02]  /*18060*/  IMAD R0, R20, UR4, RZ ;  /* 0x0000000414007c24 */ /* 0x008fc4000f8e02ff */
[----:B------:R-:W0:Y:S02]  /*18070*/  S2R R20, SR_TID.X ;  /* 0x0000000000147919 */ /* 0x000e240000002100 */
[----:B------:R-:W-:Y:S01]  /*18080*/  IMAD R5, R26, UR5, R0 ;  /* 0x000000051a057c24 */ /* 0x000fe2000f8e0200 */
[----:B------:R-:W-:Y:S01]  /*18090*/  SHF.R.S32.HI R0, RZ, 0x1f, R27 ;  /* 0x0000001fff007819 */ /* 0x000fe2000001141b */
[----:B------:R-:W-:Y:S02]  /*180a0*/  ULDC.64 UR4, c[0x0][0x2e0] ;  /* 0x0000b80000047ab9 */ /* 0x000fe40000000a00 */
[----:B------:R-:W-:Y:S01]  /*180b0*/  IMAD.IADD R3, R3, 0x1, R5 ;  /* 0x0000000103037824 */ /* 0x000fe200078e0205 */
[----:B------:R-:W-:Y:S01]  /*180c0*/  SEL R0, R0, RZ, !P6 ;  /* 0x000000ff00007207 */ /* 0x000fe20007000000 */
[----:B------:R-:W-:-:S04]  /*180d0*/  IMAD.WIDE.U32 R2, R4, UR4, R2 ;  /* 0x0000000404027c25 */ /* 0x000fc8000f8e0002 */
[----:B------:R-:W-:Y:S01]  /*180e0*/  IMAD R0, R0, UR4, RZ ;  /* 0x0000000400007c24 */ /* 0x000fe2000f8e02ff */
[----:B------:R-:W-:-:S03]  /*180f0*/  @UP0 ULDC UR4, c[0x0][0x44c] ;  /* 0x0001130000040ab9 */ /* 0x000fc60000000800 */
[----:B------:R-:W-:-:S04]  /*18100*/  IMAD R0, R4, UR5, R0 ;  /* 0x0000000504007c24 */ /* 0x000fc8000f8e0200 */
[----:B------:R-:W-:Y:S01]  /*18110*/  IMAD.IADD R3, R3, 0x1, R0 ;  /* 0x0000000103037824 */ /* 0x000fe200078e0200 */
[C---:B0-----:R-:W-:Y:S01]  /*18120*/  LOP3.LUT R21, R20.reuse, 0x7f, RZ, 0xc0, !PT ;  /* 0x0000007f14157812 */ /* 0x041fe200078ec0ff */
[----:B------:R-:W-:-:S03]  /*18130*/  IMAD.SHL.U32 R20, R20, 0x20, RZ ;  /* 0x0000002014147824 */ /* 0x000fc600078e00ff */
[----:B------:R-:W-:-:S04]  /*18140*/  SHF.R.U32.HI R21, RZ, 0x2, R21 ;  /* 0x00000002ff157819 */ /* 0x000fc80000011615 */
[----:B------:R-:W-:-:S05]  /*18150*/  LOP3.LUT R20, R21, 0x60, R20, 0xf8, !PT ;  /* 0x0000006015147812 */ /* 0x000fca00078ef814 */
[----:B------:R-:W-:-:S04]  /*18160*/  VIADD R6, R20, UR38 ;  /* 0x0000002614067c36 */ /* 0x000fc80008000000 */
[----:B------:R-:W-:Y:S01]  /*18170*/  @P0 IMAD.HI.U32 R0, R6, UR4, RZ ;  /* 0x0000000406000c27 */ /* 0x000fe2000f8e00ff */
[----:B------:R-:W-:-:S03]  /*18180*/  @UP0 ULDC UR4, c[0x0][0x450] ;  /* 0x0001140000040ab9 */ /* 0x000fc60000000800 */
[----:B------:R-:W-:Y:S01]  /*18190*/  IMAD.MOV.U32 R4, RZ, RZ, R6 ;  /* 0x000000ffff047224 */ /* 0x000fe200078e0006 */
[----:B------:R-:W-:Y:S01]  /*181a0*/  @P1 SHF.R.U32.HI R4, RZ, UR4, R0 ;  /* 0x00000004ff041c19 */ /* 0x000fe20008011600 */
[----:B------:R-:W-:-:S03]  /*181b0*/  ULDC.64 UR4, c[0x0][0x2d0] ;  /* 0x0000b40000047ab9 */ /* 0x000fc60000000a00 */
[----:B------:R-:W-:-:S05]  /*181c0*/  SHF.R.S32.HI R0, RZ, 0x1f, R4 ;  /* 0x0000001fff007819 */ /* 0x000fca0000011404 */
[----:B------:R-:W-:-:S04]  /*181d0*/  IMAD R0, R0, UR4, RZ ;  /* 0x0000000400007c24 */ /* 0x000fc8000f8e02ff */
[C---:B------:R-:W-:Y:S02]  /*181e0*/  IMAD R7, R4.reuse, UR5, R0 ;  /* 0x0000000504077c24 */ /* 0x040fe4000f8e0200 */
[----:B------:R-:W-:Y:S02]  /*181f0*/  IMAD.MOV R0, RZ, RZ, -R4 ;  /* 0x000000ffff007224 */ /* 0x000fe400078e0a04 */
[----:B------:R-:W-:-:S04]  /*18200*/  IMAD.WIDE.U32 R4, R4, UR4, R2 ;  /* 0x0000000404047c25 */ /* 0x000fc8000f8e0002 */
[----:B--2---:R-:W-:Y:S02]  /*18210*/  IMAD R0, R9, R0, R6 ;  /* 0x0000000009007224 */ /* 0x004fe400078e0206 */
[----:B------:R-:W-:-:S03]  /*18220*/  IMAD.IADD R5, R5, 0x1, R7 ;  /* 0x0000000105057824 */ /* 0x000fc600078e0207 */
[----:B------:R-:W-:Y:S01]  /*18230*/  SHF.R.S32.HI R7, RZ, 0x1f, R0 ;  /* 0x0000001fff077819 */ /* 0x000fe20000011400 */
[----:B------:R-:W-:-:S04]  /*18240*/  IMAD.WIDE.U32 R4, R0, UR6, R4 ;  /* 0x0000000600047c25 */ /* 0x000fc8000f8e0004 */
[----:B------:R-:W-:-:S04]  /*18250*/  IMAD R7, R7, UR6, RZ ;  /* 0x0000000607077c24 */ /* 0x000fc8000f8e02ff */
[----:B------:R-:W-:Y:S01]  /*18260*/  IMAD R7, R0, UR7, R7 ;  /* 0x0000000700077c24 */ /* 0x000fe2000f8e0207 */
[----:B------:R-:W-:-:S04]  /*18270*/  IADD3 R0, P0, R4, UR8, RZ ;  /* 0x0000000804007c10 */ /* 0x000fc8000ff1e0ff */
[----:B------:R-:W-:Y:S02]  /*18280*/  IADD3.X R4, R5, UR9, R7, P0, !PT ;  /* 0x0000000905047c10 */ /* 0x000fe400087fe407 */
[----:B------:R-:W-:Y:S02]  /*18290*/  PLOP3.LUT P0, PT, PT, PT, UP0, 0x80, 0x0 ;  /* 0x000000000000781c */ /* 0x000fe40003f0f008 */
[----:B------:R-:W-:Y:S01]  /*182a0*/  PLOP3.LUT P1, PT, PT, PT, UP0, 0x80, 0x0 ;  /* 0x000000000000781c */ /* 0x000fe20003f2f008 */
[----:B------:R-:W-:Y:S01]  /*182b0*/  VIADD R5, R6, 0x80 ;  /* 0x0000008006057836 */ /* 0x000fe20000000000 */
[----:B------:R-:W0:Y:S03]  /*182c0*/  S2R R20, SR_TID.X ;  /* 0x0000000000147919 */ /* 0x000e260000002100 */
[----:B------:R-:W-:-:S06]  /*182d0*/  IMAD.MOV.U32 R6, RZ, RZ, R5 ;  /* 0x000000ffff067224 */ /* 0x000fcc00078e0005 */
[----:B------:R-:W-:Y:S01]  /*182e0*/  @P0 IMAD.HI.U32 R7, R5, UR10, RZ ;  /* 0x0000000a05070c27 */ /* 0x000fe2000f8e00ff */
[----:B------:R-:W-:-:S04]  /*182f0*/  @UP0 ULDC UR10, c[0x0][0x450] ;  /* 0x00011400000a0ab9 */ /* 0x000fc80000000800 */
[----:B------:R-:W-:-:S05]  /*18300*/  @P1 SHF.R.U32.HI R6, RZ, UR10, R7 ;  /* 0x0000000aff061c19 */ /* 0x000fca0008011607 */
[----:B------:R-:W-:-:S04]  /*18310*/  IMAD.MOV R7, RZ, RZ, -R6 ;  /* 0x000000ffff077224 */ /* 0x000fc800078e0a06 */
[----:B------:R-:W-:Y:S01]  /*18320*/  IMAD R5, R9, R7, R5 ;  /* 0x0000000709057224 */ /* 0x000fe200078e0205 */
[----:B------:R-:W-:Y:S01]  /*18330*/  SHF.R.S32.HI R7, RZ, 0x1f, R6 ;  /* 0x0000001fff077819 */ /* 0x000fe20000011406 */
[----:B------:R-:W-:-:S04]  /*18340*/  IMAD.WIDE.U32 R2, R6, UR4, R2 ;  /* 0x0000000406027c25 */ /* 0x000fc8000f8e0002 */
[----:B------:R-:W-:Y:S01]  /*18350*/  IMAD R7, R7, UR4, RZ ;  /* 0x0000000407077c24 */ /* 0x000fe2000f8e02ff */
[----:B------:R-:W-:-:S03]  /*18360*/  ULDC UR4, c[0x0][0x2b8] ;  /* 0x0000ae0000047ab9 */ /* 0x000fc60000000800 */
[----:B------:R-:W-:Y:S01]  /*18370*/  IMAD R7, R6, UR5, R7 ;  /* 0x0000000506077c24 */ /* 0x000fe2000f8e0207 */
[----:B------:R-:W-:-:S03]  /*18380*/  SHF.R.S32.HI R6, RZ, 0x1f, R5 ;  /* 0x0000001fff067819 */ /* 0x000fc60000011405 */
        /* <DEDUP_REMOVED lines=12> */
[----:B-1----:R-:W-:Y:S06]  /*18450*/  BRA.DIV UR4, `(.L_x_1230) ;  /* 0x0000004204a07947 */ /* 0x002fec000b800000 */
[----:B------:R-:W0:Y:S01]  /*18460*/  SHFL.IDX PT, R3, R0, RZ, 0x1c1f ;  /* 0x001c1fff00037589 */ /* 0x000e2200000e0000 */
[----:B------:R-:W-:Y:S02]  /*18470*/  IMAD R7, R9, UR37, RZ ;  /* 0x0000002509077c24 */ /* 0x000fe4000f8e02ff */
[----:B------:R-:W-:Y:S01]  /*18480*/  VIADD R6, R20, UR38 ;  /* 0x0000002614067c36 */ /* 0x000fe20008000000 */
[----:B------:R-:W1:Y:S04]  /*18490*/  SHFL.IDX PT, R2, R4, RZ, 0x1c1f ;  /* 0x001c1fff04027589 */ /* 0x000e6800000e0000 */
[----:B------:R-:W-:-:S13]  /*184a0*/  ISETP.GE.AND P2, PT, R6, R7, PT ;  /* 0x000000070600720c */ /* 0x000fda0003f46270 */
[----:B0-----:R-:W-:-:S05]  /*184b0*/  @!P2 IADD3 R3, P1, R19, R3, RZ ;  /* 0x000000031303a210 */ /* 0x001fca0007f3e0ff */
[----:B-1----:R-:W-:-:S05]  /*184c0*/  @!P2 IMAD.X R2, RZ, RZ, R2, P1 ;  /* 0x000000ffff02a224 */ /* 0x002fca00008e0602 */
[----:B------:R-:W-:-:S04]  /*184d0*/  @!P2 LOP3.LUT R3, R3, R2, RZ, 0x3c, !PT ;  /* 0x000000020303a212 */ /* 0x000fc800078e3cff */
[----:B------:R-:W-:-:S04]  /*184e0*/  @!P2 LOP3.LUT R2, R3, R2, RZ, 0x3c, !PT ;  /* 0x000000020302a212 */ /* 0x000fc800078e3cff */
[----:B------:R-:W-:-:S05]  /*184f0*/  @!P2 LOP3.LUT R3, R3, R2, RZ, 0x3c, !PT ;  /* 0x000000020303a212 */ /* 0x000fca00078e3cff */
[----:B------:R-:W-:Y:S01]  /*18500*/  @!PT LDS RZ, [RZ] ;  /* 0x00000000fffff984 */ /* 0x000fe20000000800 */
[----:B-----5:R0:W-:Y:S02]  /*18510*/  @!P2 LDGSTS.E.BYPASS.LTC128B.128 [R18+0xb000], desc[UR50][R2.64], !P0 ;  /* 0x0b0000000212afae */ /* 0x0201e4000c101d72 */
        /* <DEDUP_REMOVED lines=24> */
[----:B------:R-:W-:-:S05]  /*186a0*/  @!P2 IADD3 R0, P1, R19, R0, RZ ;  /* 0x000000001300a210 */ /* 0x000fca0007f3e0ff */
[----:B--2---:R-:W-:-:S04]  /*186b0*/  @!P2 IMAD.X R2, RZ, RZ, R4, P1 ;  /* 0x000000ffff02a224 */ /* 0x004fc800008e0604 */
        /* <DEDUP_REMOVED lines=9> */
[----:B------:R-:W-:-:S04]  /*18750*/  @!P2 IMAD.X R0, RZ, RZ, R0, P1 ;  /* 0x000000ffff00a224 */ /* 0x000fc800008e0600 */
[----:B------:R-:W-:-:S05]  /*18760*/  @!P2 IMAD.MOV.U32 R3, RZ, RZ, R0 ;  /* 0x000000ffff03a224 */ /* 0x000fca00078e0000 */
[----:B------:R0:W-:Y:S04]  /*18770*/  @!P2 LDGSTS.E.BYPASS.LTC128B.128 [R18+0xd000], desc[UR50][R2.64], !P0 ;  /* 0x0d0000000212afae */ /* 0x0001e8000c101d72 */
[----:B0-----:R0:W1:Y:S02]  /*18780*/  SHFL.IDX PT, R2, R5, 0x1, 0x1c1f ;  /* 0x003c1f0005027f89 */ /* 0x00106400000e0000 */
.L_x_1332:
[----:B------:R-:W-:-:S05]  /*18790*/  VIADD R6, R6, 0xa0 ;  /* 0x000000a006067836 */ /* 0x000fca0000000000 */
[----:B------:R-:W-:-:S13]  /*187a0*/  ISETP.GE.AND P1, PT, R6, R7, PT ;  /* 0x000000070600720c */ /* 0x000fda0003f26270 */
[----:B-1----:R-:W-:-:S05]  /*187b0*/  @!P1 IADD3 R2, P2, R19, R2, RZ ;  /* 0x0000000213029210 */ /* 0x002fca0007f5e0ff */
[----:B------:R-:W-:-:S05]  /*187c0*/  @!P1 IMAD.X R3, RZ, RZ, R8, P2 ;  /* 0x000000ffff039224 */ /* 0x000fca00010e0608 */
[----:B------:R-:W-:Y:S01]  /*187d0*/  @!PT LDS RZ, [RZ] ;  /* 0x00000000fffff984 */ /* 0x000fe20000000800 */
[----:B------:R-:W-:Y:S01]  /*187e0*/  @!PT LDS RZ, [RZ] ;  /* 0x00000000fffff984 */ /* 0x000fe20000000800 */
[----:B------:R-:W-:Y:S01]  /*187f0*/  @!PT LDS RZ, [RZ] ;  /* 0x00000000fffff984 */ /* 0x000fe20000000800 */
[----:B------:R1:W-:Y:S01]  /*18800*/  @!P1 LDGSTS.E.BYPASS.LTC128B.128 [R18+0xd800], desc[UR50][R2.64], !P0 ;  /* 0x0d80000002129fae */ /* 0x0003e2000c101d72 */
[----:B------:R-:W-:Y:S01]  /*18810*/  PLOP3.LUT P0, PT, PT, PT, PT, 0x80, 0x0 ;  /* 0x000000000000781c */ /* 0x000fe20003f0f070 */
[----:B------:R-:W-:-:S12]  /*18820*/  NOP ;  /* 0x0000000000007918 */ /* 0x000fd80000000000 */
.L_x_1231:
        /* <DEDUP_REMOVED lines=18> */
.L_x_1333:
[----:B------:R-:W-:Y:S05]  /*18950*/  BSYNC B0 ;  /* 0x0000000000007941 */ /* 0x000fea0003800000 */
.L_x_1232:
[----:B------:R-:W-:-:S04]  /*18960*/  UIADD3 UR4, UR41, -0x2, URZ ;  /* 0xfffffffe29047890 */ /* 0x000fc8000fffe03f */
[----:B------:R-:W-:-:S06]  /*18970*/  UISETP.GE.AND UP0, UPT, UR4, UR42, UPT ;  /* 0x0000002a0400728c */ /* 0x000fcc000bf06270 */
[----:B------:R-:W-:-:S13]  /*18980*/  PLOP3.LUT P0, PT, PT, PT, UP0, 0x80, 0x0 ;  /* 0x000000000000781c */ /* 0x000fda0003f0f008 */
[----:B------:R-:W-:Y:S05]  /*18990*/  @!P0 BRA `(.L_x_1234) ;  /* 0x00000014003c8947 */ /* 0x000fea0003800000 */
[----:B-1----:R-:W-:Y:S01]  /*189a0*/  IMAD.U32 R0, RZ, RZ, UR4 ;  /* 0x00000004ff007e24 */ /* 0x002fe2000f8e00ff */
[----:B------:R1:W5:Y:S04]  /*189b0*/  LDL.LU R20, [R1] ;  /* 0x0000000001147983 */ /* 0x0003680000300800 */
[----:B------:R1:W5:Y:S04]  /*189c0*/  LDL.LU R21, [R1+0xc] ;  /* 0x00000c0001157983 */ /* 0x0003680000300800 */
[----:B------:R1:W-:Y:S02]  /*189d0*/  STL [R1+0x4], R0 ;  /* 0x0000040001007387 */ /* 0x0003e40000100800 */
.L_x_1254:
[----:B--2---:R-:W2:Y:S01]  /*189e0*/  LDL R12, [R1+0x14] ;  /* 0x00001400010c7983 */ /* 0x004ea20000100800 */
[----:B------:R-:W3:Y:S03]  /*189f0*/  LDC R2, c[0x0][0x430] ;  /* 0x00010c00ff027b82 */ /* 0x000ee60000000800 */
[----:B0-----:R-:W4:Y:S04]  /*18a00*/  LDL R10, [R1+0x8] ;  /* 0x00000800010a7983 */ /* 0x001f280000100800 */
[----:B------:R-:W2:Y:S01]  /*18a10*/  LDL.LU R11, [R1+0x4] ;  /* 0x00000400010b7983 */ /* 0x000ea20000300800 */
[----:B------:R-:W-:Y:S01]  /*18a20*/  IMAD.MOV.U32 R8, RZ, RZ, 0xa0 ;  /* 0x000000a0ff087424 */ /* 0x000fe200078e00ff */
[----:B------:R-:W-:Y:S05]  /*18a30*/  YIELD ;  /* 0x0000000000007946 */ /* 0x000fea0003800000 */
[----:B-1----:R-:W1:Y:S01]  /*18a40*/  S2R R0, SR_TID.X ;  /* 0x0000000000007919 */ /* 0x002e620000002100 */
[----:B------:R-:W-:Y:S01]  /*18a50*/  ULDC.64 UR6, c[0x0][0x428] ;  /* 0x00010a0000067ab9 */ /* 0x000fe20000000a00 */
[----:B------:R-:W-:Y:S01]  /*18a60*/  ULDC.64 UR8, c[0x0][0x418] ;  /* 0x0001060000087ab9 */ /* 0x000fe20000000a00 */
[----:B------:R-:W-:Y:S01]  /*18a70*/  ULDC UR4, c[0x0][0x430] ;  /* 0x00010c0000047ab9 */ /* 0x000fe20000000800 */
[----:B0-----:R-:W0:Y:S01]  /*18a80*/  S2R R5, SR_TID.X ;  /* 0x0000000000057919 */ /* 0x001e220000002100 */
[----:B------:R-:W0:Y:S01]  /*18a90*/  S2R R7, SR_TID.X ;  /* 0x0000000000077919 */ /* 0x000e220000002100 */
[----:B---3--:R-:W-:-:S13]  /*18aa0*/  ISETP.NE.AND P0, PT, R2, 0x1, PT ;  /* 0x000000010200780c */ /* 0x008fda0003f05270 */
[----:B------:R-:W3:Y:S08]  /*18ab0*/  @P0 LDC R6, c[0x0][0x434] ;  /* 0x00010d00ff060b82 */ /* 0x000ef00000000800 */
[----:B------:R-:W3:Y:S01]  /*18ac0*/  @P0 LDC R3, c[0x0][0x434] ;  /* 0x00010d00ff030b82 */ /* 0x000ee20000000800 */
[----:B-1----:R-:W-:-:S04]  /*18ad0*/  LOP3.LUT R0, R0, 0x7f, RZ, 0xc0, !PT ;  /* 0x0000007f00007812 */ /* 0x002fc800078ec0ff */
[----:B------:R-:W-:Y:S02]  /*18ae0*/  SHF.R.U32.HI R2, RZ, 0x2, R0 ;  /* 0x00000002ff027819 */ /* 0x000fe40000011600 */
[C---:B0-----:R-:W-:Y:S01]  /*18af0*/  LOP3.LUT R0, R5.reuse, 0x7f, RZ, 0xc0, !PT ;  /* 0x0000007f05007812 */ /* 0x041fe200078ec0ff */
[----:B------:R-:W-:Y:S01]  /*18b00*/  IMAD.SHL.U32 R5, R5, 0x20, RZ ;  /* 0x0000002005057824 */ /* 0x000fe200078e00ff */
[----:B------:R-:W0:Y:S01]  /*18b10*/  @P0 LDC R4, c[0x0][0x438] ;  /* 0x00010e00ff040b82 */ /* 0x000e220000000800 */
[----:B------:R-:W-:-:S03]  /*18b20*/  IMAD.SHL.U32 R7, R7, 0x20, RZ ;  /* 0x0000002007077824 */ /* 0x000fc600078e00ff */
[----:B------:R-:W-:Y:S02]  /*18b30*/  LOP3.LUT R5, R2, 0x60, R5, 0xf8, !PT ;  /* 0x0000006002057812 */ /* 0x000fe400078ef805 */
[----:B------:R-:W-:Y:S02]  /*18b40*/  SHF.R.U32.HI R2, RZ, 0x2, R0 ;  /* 0x00000002ff027819 */ /* 0x000fe40000011600 */
[----:B------:R-:W1:Y:S02]  /*18b50*/  @P0 LDC R0, c[0x0][0x438] ;  /* 0x00010e00ff000b82 */ /* 0x000e640000000800 */
[----:B------:R-:W-:-:S04]  /*18b60*/  LOP3.LUT R7, R2, 0x60, R7, 0xf8, !PT ;  /* 0x0000006002077812 */ /* 0x000fc800078ef807 */
[----:B------:R-:W-:-:S04]  /*18b70*/  LOP3.LUT R7, R7, 0x80, RZ, 0xfc, !PT ;  /* 0x0000008007077812 */ /* 0x000fc800078efcff */
[----:B------:R-:W-:Y:S01]  /*18b80*/  ISETP.GT.U32.AND P1, PT, R7, 0x9f, PT ;  /* 0x0000009f0700780c */ /* 0x000fe20003f24070 */
[----:B--2---:R-:W-:-:S04]  /*18b90*/  IMAD R8, R11, R8, UR36 ;  /* 0x000000240b087e24 */ /* 0x004fc8000f8e0208 */
[--C-:B------:R-:W-:Y:S02]  /*18ba0*/  IMAD.IADD R5, R5, 0x1, R8.reuse ;  /* 0x0000000105057824 */ /* 0x100fe400078e0208 */
[----:B------:R-:W-:Y:S02]  /*18bb0*/  IMAD.IADD R8, R7, 0x1, R8 ;  /* 0x0000000107087824 */ /* 0x000fe400078e0208 */
[----:B---3--:R-:W-:-:S04]  /*18bc0*/  @P0 IMAD.HI.U32 R6, R5, R6, RZ ;  /* 0x0000000605060227 */ /* 0x008fc800078e00ff */
[----:B------:R-:W-:-:S04]  /*18bd0*/  @P0 IMAD.HI.U32 R3, R8, R3, RZ ;  /* 0x0000000308030227 */ /* 0x000fc800078e00ff */
[----:B------:R-:W-:Y:S01]  /*18be0*/  IMAD.MOV.U32 R2, RZ, RZ, R5 ;  /* 0x000000ffff027224 */ /* 0x000fe200078e0005 */
[----:B0-----:R-:W-:Y:S01]  /*18bf0*/  @P0 SHF.R.U32.HI R2, RZ, R4, R6 ;  /* 0x00000004ff020219 */ /* 0x001fe20000011606 */
[----:B------:R-:W-:Y:S01]  /*18c00*/  IMAD.MOV.U32 R9, RZ, RZ, R8 ;  /* 0x000000ffff097224 */ /* 0x000fe200078e0008 */
[----:B-1----:R-:W-:Y:S01]  /*18c10*/  @P0 SHF.R.U32.HI R9, RZ, R0, R3 ;  /* 0x00000000ff090219 */ /* 0x002fe20000011603 */
[----:B------:R-:W-:Y:S01]  /*18c20*/  IMAD R0, R12, UR6, RZ ;  /* 0x000000060c007c24 */ /* 0x000fe2000f8e02ff */
[--C-:B------:R-:W-:Y:S01]  /*18c30*/  SHF.R.S32.HI R3, RZ, 0x1f, R2.reuse ;  /* 0x0000001fff037819 */ /* 0x100fe20000011402 */
[----:B------:R-:W-:Y:S02]  /*18c40*/  IMAD.MOV R4, RZ, RZ, -R2 ;  /* 0x000000ffff047224 */ /* 0x000fe400078e0a02 */
[C---:B----4-:R-:W-:Y:S02]  /*18c50*/  IMAD R0, R10.reuse, UR7, R0 ;  /* 0x000000070a007c24 */ /* 0x050fe4000f8e0200 */
[----:B------:R-:W-:-:S04]  /*18c60*/  IMAD.WIDE.U32 R2, R10, UR6, R2 ;  /* 0x000000060a027c25 */ /* 0x000fc8000f8e0002 */
[----:B------:R-:W-:Y:S01]  /*18c70*/  IMAD.IADD R3, R0, 0x1, R3 ;  /* 0x0000000100037824 */ /* 0x000fe200078e0203 */
[----:B------:R-:W-:Y:S01]  /*18c80*/  LEA R6, P0, R2, UR8, 0x2 ;  /* 0x0000000802067c11 */ /* 0x000fe2000f8010ff */
[----:B------:R-:W-:-:S03]  /*18c90*/  IMAD R5, R4, UR4, R5 ;  /* 0x0000000404057c24 */ /* 0x000fc6000f8e0205 */
[----:B------:R-:W-:-:S05]  /*18ca0*/  LEA.HI.X R7, R2, UR9, R3, 0x2, P0 ;  /* 0x0000000902077c11 */ /* 0x000fca00080f1403 */
[----:B------:R0:W2:Y:S01]  /*18cb0*/  LDG.E R4, desc[UR50][R6.64] ;  /* 0x0000003206047981 */ /* 0x0000a2000c1e1900 */
[--C-:B------:R-:W-:Y:S01]  /*18cc0*/  @!P1 SHF.R.S32.HI R3, RZ, 0x1f, R9.reuse ;  /* 0x0000001fff039819 */ /* 0x100fe20000011409 */
[----:B------:R-:W-:-:S04]  /*18cd0*/  @!P1 IMAD.MOV.U32 R2, RZ, RZ, R9 ;  /* 0x000000ffff029224 */ /* 0x000fc800078e0009 */
[----:B------:R-:W-:-:S04]  /*18ce0*/  @!P1 IMAD.WIDE.U32 R2, R10, UR6, R2 ;  /* 0x000000060a029c25 */ /* 0x000fc8000f8e0002 */
[----:B0-----:R-:W-:Y:S02]  /*18cf0*/  IMAD.MOV R7, RZ, RZ, -R9 ;  /* 0x000000ffff077224 */ /* 0x001fe400078e0a09 */
[----:B------:R-:W-:Y:S02]  /*18d00*/  @!P1 IMAD.IADD R0, R0, 0x1, R3 ;  /* 0x0000000100009824 */ /* 0x000fe400078e0203 */
[----:B------:R-:W-:Y:S01]  /*18d10*/  IMAD R7, R7, UR4, R8 ;  /* 0x0000000407077c24 */ /* 0x000fe2000f8e0208 */
[----:B------:R-:W-:Y:S01]  /*18d20*/  @!P1 LEA R8, P0, R2, UR8, 0x2 ;  /* 0x0000000802089c11 */ /* 0x000fe2000f8010ff */
[----:B------:R-:W-:-:S03]  /*18d30*/  IMAD.MOV.U32 R6, RZ, RZ, RZ ;  /* 0x000000ffff067224 */ /* 0x000fc600078e00ff */
[----:B------:R-:W-:Y:S01]  /*18d40*/  @!P1 LEA.HI.X R9, R2, UR9, R0, 0x2, P0 ;  /* 0x0000000902099c11 */ /* 0x000fe200080f1400 */
[----:B-----5:R-:W-:Y:S02]  /*18d50*/  VIADD R0, R20, 0x1 ;  /* 0x0000000114007836 */ /* 0x020fe40000000000 */
[----:B------:R-:W-:Y:S02]  /*18d60*/  IMAD.MOV.U32 R2, RZ, RZ, R11 ;  /* 0x000000ffff027224 */ /* 0x000fe400078e000b */
[----:B------:R0:W5:Y:S01]  /*18d70*/  @!P1 LDG.E R6, desc[UR50][R8.64] ;  /* 0x0000003208069981 */ /* 0x000162000c1e1900 */
[----:B------:R-:W-:Y:S01]  /*18d80*/  ISETP.NE.AND P0, PT, R0, 0x2, PT ;  /* 0x000000020000780c */ /* 0x000fe20003f05270 */
[----:B------:R-:W-:Y:S01]  /*18d90*/  VIADD R11, R11, 0xffffffff ;  /* 0xffffffff0b0b7836 */ /* 0x000fe20000000000 */
[----:B------:R-:W-:Y:S01]  /*18da0*/  ISETP.GT.AND P1, PT, R2, UR42, PT ;  /* 0x0000002a02007c0c */ /* 0x000fe2000bf24270 */
[----:B------:R-:W-:Y:S01]  /*18db0*/  IMAD.U32 R12, RZ, RZ, UR43 ;  /* 0x0000002bff0c7e24 */ /* 0x000fe2000f8e00ff */
[----:B------:R-:W-:-:S02]  /*18dc0*/  SEL R10, R0, RZ, P0 ;  /* 0x000000ff000a7207 */ /* 0x000fc40000000000 */
[----:B------:R-:W-:Y:S02]  /*18dd0*/  SEL R0, RZ, 0x1, P0 ;  /* 0x00000001ff007807 */ /* 0x000fe40000000000 */
[----:B------:R-:W-:Y:S01]  /*18de0*/  ISETP.NE.AND P2, PT, R12, 0x3, PT ;  /* 0x000000030c00780c */ /* 0x000fe20003f45270 */
[----:B------:R0:W-:Y:S01]  /*18df0*/  STL [R1], R10 ;  /* 0x0000000a01007387 */ /* 0x0001e20000100800 */
[----:B------:R-:W-:-:S03]  /*18e00*/  LOP3.LUT R2, R21, R0, RZ, 0x3c, !PT ;  /* 0x0000000015027212 */ /* 0x000fc600078e3cff */
[----:B------:R0:W-:Y:S04]  /*18e10*/  STL [R1+0x4], R11 ;  /* 0x0000040b01007387 */ /* 0x0001e80000100800 */
[----:B------:R0:W-:Y:S01]  /*18e20*/  STL [R1+0xc], R2 ;  /* 0x00000c0201007387 */ /* 0x0001e20000100800 */
[----:B--2---:R-:W-:-:S03]  /*18e30*/  SHF.R.S32.HI R28, RZ, 0x1f, R4 ;  /* 0x0000001fff1c7819 */ /* 0x004fc60000011404 */
[----:B0-----:R-:W-:Y:S05]  /*18e40*/  @!P2 BRA `(.L_x_1235) ;  /* 0x000000000004a947 */ /* 0x001fea0003800000 */
[----:B------:R-:W-:Y:S01]  /*18e50*/  BPT.TRAP 0x1 ;  /* 0x000000040000795c */ /* 0x000fe20000300000 */
.L_x_1235:
[----:B------:R-:W-:Y:S01]  /*18e60*/  IMAD R0, R10, 0x8, R17 ;  /* 0x000000080a007824 */ /* 0x000fe200078e0211 */
[----:B------:R-:W-:Y:S01]  /*18e70*/  SHF.L.U32 R29, R2, 0x1f, RZ ;  /* 0x0000001f021d7819 */ /* 0x000fe200000006ff */
[----:B------:R-:W-:Y:S01]  /*18e80*/  BSSY B0, `(.L_x_1236) ;  /* 0x0000004000007945 */ /* 0x000fe20003800000 */
[----:B------:R-:W-:Y:S02]  /*18e90*/  SHF.R.S32.HI R25, RZ, 0x1f, R5 ;  /* 0x0000001fff197819 */ /* 0x000fe40000011405 */
[----:B------:R-:W0:Y:S02]  /*18ea0*/  SYNCS.PHASECHK.TRANS64.TRYWAIT P0, [R0+URZ+0x13280], R29 ;  /* 0x0132801d000075a7 */ /* 0x000e24000800017f */
[----:B0-----:R-:W-:Y:S05]  /*18eb0*/  @!P0 BRA `(.L_x_1237) ;  /* 0x0000004000048947 */ /* 0x001fea0003800000 */
.L_x_1334:
[----:B------:R-:W-:Y:S05]  /*18ec0*/  BSYNC B0 ;  /* 0x0000000000007941 */ /* 0x000fea0003800000 */
.L_x_1236:
[----:B------:R-:W2:Y:S01]  /*18ed0*/  LDL R9, [R1+0x10] ;  /* 0x0000100001097983 */ /* 0x000ea20000100800 */
[----:B------:R-:W-:Y:S01]  /*18ee0*/  ULDC.64 UR4, c[0x0][0x328] ;  /* 0x0000ca0000047ab9 */ /* 0x000fe20000000a00 */
[----:B------:R-:W-:Y:S01]  /*18ef0*/  ULDC.64 UR6, c[0x0][0x338] ;  /* 0x0000ce0000067ab9 */ /* 0x000fe20000000a00 */
[----:B------:R-:W-:Y:S01]  /*18f00*/  ULDC.64 UR8, c[0x0][0x330] ;  /* 0x0000cc0000087ab9 */ /* 0x000fe20000000a00 */
[----:B------:R-:W3:Y:S01]  /*18f10*/  LDL R13, [R1] ;  /* 0x00000000010d7983 */ /* 0x000ee20000100800 */
[----:B------:R-:W-:-:S03]  /*18f20*/  IMAD R8, R25, UR4, RZ ;  /* 0x0000000419087c24 */ /* 0x000fc6000f8e02ff */
[----:B------:R-:W3:Y:S01]  /*18f30*/  LDL R14, [R1+0x1c] ;  /* 0x00001c00010e7983 */ /* 0x000ee20000100800 */
[C---:B------:R-:W-:Y:S01]  /*18f40*/  IMAD R8, R5.reuse, UR5, R8 ;  /* 0x0000000505087c24 */ /* 0x040fe2000f8e0208 */
[----:B------:R-:W-:Y:S01]  /*18f50*/  SHF.R.S32.HI R23, RZ, 0x1f, R7 ;  /* 0x0000001fff177819 */ /* 0x000fe20000011407 */
[----:B------:R-:W-:Y:S01]  /*18f60*/  IMAD.WIDE.U32 R2, R5, UR4, RZ ;  /* 0x0000000405027c25 */ /* 0x000fe2000f8e00ff */
[----:B------:R-:W1:Y:S01]  /*18f70*/  S2R R11, SR_TID.X ;  /* 0x00000000000b7919 */ /* 0x000e620000002100 */
[----:B------:R-:W-:Y:S01]  /*18f80*/  ULDC.64 UR10, c[0x0][0x318] ;  /* 0x0000c600000a7ab9 */ /* 0x000fe20000000a00 */
[----:B-----5:R-:W-:Y:S01]  /*18f90*/  SHF.R.S32.HI R22, RZ, 0x1f, R6 ;  /* 0x0000001fff167819 */ /* 0x020fe20000011406 */
[----:B------:R-:W-:Y:S01]  /*18fa0*/  IMAD.IADD R3, R3, 0x1, R8 ;  /* 0x0000000103037824 */ /* 0x000fe200078e0208 */
[----:B------:R-:W4:Y:S01]  /*18fb0*/  LDC R12, c[0x0][0x2f4] ;  /* 0x0000bd00ff0c7b82 */ /* 0x000f220000000800 */
[----:B------:R-:W-:Y:S02]  /*18fc0*/  IMAD R8, R28, UR6, RZ ;  /* 0x000000061c087c24 */ /* 0x000fe4000f8e02ff */
[----:B------:R-:W-:-:S04]  /*18fd0*/  IMAD.WIDE.U32 R2, R4, UR6, R2 ;  /* 0x0000000604027c25 */ /* 0x000fc8000f8e0002 */
[----:B------:R-:W-:-:S04]  /*18fe0*/  IMAD R8, R4, UR7, R8 ;  /* 0x0000000704087c24 */ /* 0x000fc8000f8e0208 */
[----:B------:R-:W-:Y:S02]  /*18ff0*/  IMAD.IADD R3, R3, 0x1, R8 ;  /* 0x0000000103037824 */ /* 0x000fe400078e0208 */
[----:B------:R-:W-:-:S04]  /*19000*/  IMAD.WIDE.U32 R2, R26, UR8, R2 ;  /* 0x000000081a027c25 */ /* 0x000fc8000f8e0002 */
[----:B------:R-:W-:-:S04]  /*19010*/  IMAD R8, R23, UR4, RZ ;  /* 0x0000000417087c24 */ /* 0x000fc8000f8e02ff */
        /* <DEDUP_REMOVED lines=8> */
[----:B------:R-:W-:-:S04]  /*190a0*/  IMAD.WIDE.U32 R2, R7, UR4, RZ ;  /* 0x0000000407027c25 */ /* 0x000fc8000f8e00ff */
[----:B------:R-:W-:Y:S02]  /*190b0*/  IMAD.IADD R3, R3, 0x1, R8 ;  /* 0x0000000103037824 */ /* 0x000fe400078e0208 */
[----:B------:R-:W-:Y:S02]  /*190c0*/  IMAD R8, R22, UR6, RZ ;  /* 0x0000000616087c24 */ /* 0x000fe4000f8e02ff */
[----:B------:R-:W-:-:S04]  /*190d0*/  IMAD.WIDE.U32 R2, R6, UR6, R2 ;  /* 0x0000000606027c25 */ /* 0x000fc8000f8e0002 */
[----:B------:R-:W-:-:S04]  /*190e0*/  IMAD R8, R6, UR7, R8 ;  /* 0x0000000706087c24 */ /* 0x000fc8000f8e0208 */
[----:B------:R-:W-:Y:S02]  /*190f0*/  IMAD.IADD R3, R3, 0x1, R8 ;  /* 0x0000000103037824 */ /* 0x000fe400078e0208 */
[----:B------:R-:W-:Y:S01]  /*19100*/  IMAD.WIDE.U32 R2, R26, UR8, R2 ;  /* 0x000000081a027c25 */ /* 0x000fe2000f8e0002 */
[----:B------:R-:W-:Y:S02]  /*19110*/  UMOV UR4, 0xffffffff ;  /* 0xffffffff00047882 */ /* 0x000fe40000000000 */
[----:B------:R-:W-:Y:S01]  /*19120*/  IADD3 R19, P0, R2, UR10, RZ ;  /* 0x0000000a02137c10 */ /* 0x000fe2000ff1e0ff */
[----:B---3--:R-:W-:-:S03]  /*19130*/  IMAD R8, R13, 0x2800, R14 ;  /* 0x000028000d087824 */ /* 0x008fc600078e020e */
        /* <DEDUP_REMOVED lines=28> */
.L_x_1346:
        /* <DEDUP_REMOVED lines=11> */
.L_x_1239:
        /* <DEDUP_REMOVED lines=11> */
.L_x_1240:
[----:B------:R2:W-:Y:S01]  /*19460*/  SYNCS.ARRIVE.TRANS64.A1T0 RZ, [R0+URZ+0x13270], RZ ;  /* 0x013270ff00ff79a7 */ /* 0x0005e2000810003f */
[----:B------:R-:W-:Y:S05]  /*19470*/  @!P3 BRA `(.L_x_1241) ;  /* 0x000000000004b947 */ /* 0x000fea0003800000 */
[----:B------:R-:W-:Y:S01]  /*19480*/  BPT.TRAP 0x1 ;  /* 0x000000040000795c */ /* 0x000fe20000300000 */
.L_x_1241:
[----:B------:R-:W3:Y:S01]  /*19490*/  SYNCS.PHASECHK.TRANS64.TRYWAIT P0, [R0+URZ+0x13240], R29 ;  /* 0x0132401d000075a7 */ /* 0x000ee2000800017f */
[----:B------:R-:W-:Y:S04]  /*194a0*/  BSSY B0, `(.L_x_1242) ;  /* 0x0000002000007945 */ /* 0x000fe80003800000 */
[----:B---3--:R-:W-:Y:S05]  /*194b0*/  @!P0 BRA `(.L_x_1243) ;  /* 0x0000004000348947 */ /* 0x008fea0003800000 */
.L_x_1347:
[----:B------:R-:W-:Y:S05]  /*194c0*/  BSYNC B0 ;  /* 0x0000000000007941 */ /* 0x000fea0003800000 */
.L_x_1242:
        /* <DEDUP_REMOVED lines=12> */
[----:B------:R-:W-:Y:S02]  /*19590*/  IMAD R9, R7, UR5, R9 ;  /* 0x0000000507097c24 */ /* 0x000fe4000f8e0209 */
        /* <DEDUP_REMOVED lines=46> */
.L_x_1359:
        /* <DEDUP_REMOVED lines=8> */
.L_x_1245:
        /* <DEDUP_REMOVED lines=11> */
.L_x_1246:
[----:B------:R2:W-:Y:S02]  /*199b0*/  SYNCS.ARRIVE.TRANS64.A1T0 RZ, [R0+URZ+0x13230], RZ ;  /* 0x013230ff00ff79a7 */ /* 0x0005e4000810003f */
[----:B--23--:R-:W-:-:S05]  /*199c0*/  IMAD.U32 R0, RZ, RZ, UR44 ;  /* 0x0000002cff007e24 */ /* 0x00cfca000f8e00ff */
[----:B------:R-:W-:-:S13]  /*199d0*/  ISETP.NE.AND P0, PT, R0, 0x3, PT ;  /* 0x000000030000780c */ /* 0x000fda0003f05270 */
[----:B------:R-:W-:Y:S05]  /*199e0*/  @!P0 BRA `(.L_x_1247) ;  /* 0x0000000000048947 */ /* 0x000fea0003800000 */
[----:B------:R-:W-:Y:S01]  /*199f0*/  BPT.TRAP 0x1 ;  /* 0x000000040000795c */ /* 0x000fe20000300000 */
.L_x_1247:
[----:B------:R-:W-:Y:S01]  /*19a00*/  LOP3.LUT R0, R21, 0x1, RZ, 0x3c, !PT ;  /* 0x0000000115007812 */ /* 0x000fe200078e3cff */
[----:B------:R-:W-:Y:S01]  /*19a10*/  IMAD R2, R20, 0x8, R17 ;  /* 0x0000000814027824 */ /* 0x000fe200078e0211 */
[----:B------:R-:W-:Y:S02]  /*19a20*/  BSSY B0, `(.L_x_1248) ;  /* 0x0000004000007945 */ /* 0x000fe40003800000 */
[----:B------:R-:W-:-:S04]  /*19a30*/  SHF.L.U32 R0, R0, 0x1f, RZ ;  /* 0x0000001f00007819 */ /* 0x000fc800000006ff */
[----:B------:R-:W0:Y:S02]  /*19a40*/  SYNCS.PHASECHK.TRANS64.TRYWAIT P2, [R2+URZ+0x13270], R0 ;  /* 0x01327000020075a7 */ /* 0x000e24000804017f */
[----:B0-----:R-:W-:Y:S05]  /*19a50*/  @!P2 BRA `(.L_x_1249) ;  /* 0x00000040003ca947 */ /* 0x001fea0003800000 */
.L_x_1360:
[----:B------:R-:W-:Y:S05]  /*19a60*/  BSYNC B0 ;  /* 0x0000000000007941 */ /* 0x000fea0003800000 */
.L_x_1248:
[----:B------:R-:W-:-:S05]  /*19a70*/  IMAD.U32 R3, RZ, RZ, UR43 ;  /* 0x0000002bff037e24 */ /* 0x000fca000f8e00ff */
[----:B------:R-:W-:-:S13]  /*19a80*/  ISETP.NE.AND P2, PT, R3, 0x3, PT ;  /* 0x000000030300780c */ /* 0x000fda0003f45270 */
[----:B------:R-:W-:Y:S05]  /*19a90*/  @!P2 BRA `(.L_x_1250) ;  /* 0x000000000004a947 */ /* 0x000fea0003800000 */
[----:B------:R-:W-:Y:S01]  /*19aa0*/  BPT.TRAP 0x1 ;  /* 0x000000040000795c */ /* 0x000fe20000300000 */
.L_x_1250:
[----:B0-----:R-:W-:Y:S01]  /*19ab0*/  SHF.L.U32 R0, R21, 0x1f, RZ ;  /* 0x0000001f15007819 */ /* 0x001fe200000006ff */
[----:B------:R-:W-:-:S03]  /*19ac0*/  IMAD R3, R20, 0x2800, RZ ;  /* 0x0000280014037824 */ /* 0x000fc600078e02ff */
[----:B------:R-:W0:Y:S02]  /*19ad0*/  SYNCS.PHASECHK.TRANS64.TRYWAIT P2, [R2+URZ+0x13260], R0 ;  /* 0x01326000020075a7 */ /* 0x000e24000804017f */
[----:B0-----:R-:W-:Y:S05]  /*19ae0*/  @!P2 BRA `(.L_x_1251) ;  /* 0x00000040002ca947 */ /* 0x001fea0003800000 */
.L_x_1361:
[----:B------:R-:W0:Y:S04]  /*19af0*/  LDL R4, [R1+0x24] ;  /* 0x0000240001047983 */ /* 0x000e280000100800 */
[----:B------:R-:W2:Y:S01]  /*19b00*/  LDL R10, [R1+0x20] ;  /* 0x00002000010a7983 */ /* 0x000ea20000100800 */
[----:B------:R-:W-:Y:S05]  /*19b10*/  WARPSYNC.ALL ;  /* 0x0000000000007948 */ /* 0x000fea0003800000 */
[----:B------:R-:W-:-:S05]  /*19b20*/  IMAD.U32 R12, RZ, RZ, UR43 ;  /* 0x0000002bff0c7e24 */ /* 0x000fca000f8e00ff */
[----:B------:R-:W-:Y:S02]  /*19b30*/  ISETP.NE.AND P2, PT, R12, 0x3, PT ;  /* 0x000000030c00780c */ /* 0x000fe40003f45270 */
[C---:B0-----:R-:W-:Y:S02]  /*19b40*/  LOP3.LUT R0, R3.reuse, R4, RZ, 0xfc, !PT ;  /* 0x0000000403007212 */ /* 0x041fe400078efcff */
[----:B--2---:R-:W-:-:S03]  /*19b50*/  LOP3.LUT R3, R3, R10, RZ, 0xfc, !PT ;  /* 0x0000000a03037212 */ /* 0x004fc600078efcff */
[C---:B------:R-:W-:Y:S02]  /*19b60*/  IMAD.IADD R0, R17.reuse, 0x1, R0 ;  /* 0x0000000111007824 */ /* 0x040fe400078e0200 */
[----:B------:R-:W-:-:S03]  /*19b70*/  IMAD.IADD R3, R17, 0x1, R3 ;  /* 0x0000000111037824 */ /* 0x000fc600078e0203 */
[----:B----4-:R-:W0:Y:S02]  /*19b80*/  LDSM.16.MT88.4 R4, [R0+0x6000] ;  /* 0x006000000004783b */ /* 0x010e240000004200 */
        /* <DEDUP_REMOVED lines=37> */
.L_x_1252:
[----:B--2---:R2:W-:Y:S01]  /*19de0*/  SYNCS.ARRIVE.TRANS64.A1T0 RZ, [R2+URZ+0x13250], RZ ;  /* 0x013250ff02ff79a7 */ /* 0x0045e2000810003f */
[----:B------:R-:W-:Y:S06]  /*19df0*/  BAR.SYNC.DEFER_BLOCKING 0x2, 0x80 ;  /* 0x0082000000007b1d */ /* 0x000fec0000010000 */
[----:B------:R-:W-:Y:S05]  /*19e00*/  @!P0 BRA `(.L_x_1253) ;  /* 0x0000000000048947 */ /* 0x000fea0003800000 */
[----:B------:R-:W-:Y:S01]  /*19e10*/  BPT.TRAP 0x1 ;  /* 0x000000040000795c */ /* 0x000fe20000300000 */
.L_x_1253:
[----:B------:R-:W3:Y:S01]  /*19e20*/  LDL R0, [R1+0x18] ;  /* 0x0000180001007983 */ /* 0x000ee20000100800 */
[----:B--2---:R-:W-:-:S03]  /*19e30*/  VIADD R2, R2, 0x13280 ;  /* 0x0001328002027836 */ /* 0x004fc60000000000 */
[----:B------:R2:W5:Y:S04]  /*19e40*/  LDL R20, [R1] ;  /* 0x0000000001147983 */ /* 0x0005680000100800 */
[----:B------:R2:W5:Y:S01]  /*19e50*/  LDL R21, [R1+0xc] ;  /* 0x00000c0001157983 */ /* 0x0005620000100800 */
[----:B---3--:R-:W-:-:S04]  /*19e60*/  PRMT R2, R0, 0x654, R2 ;  /* 0x0000065400027816 */ /* 0x008fc80000000002 */
[----:B------:R2:W-:Y:S01]  /*19e70*/  SYNCS.ARRIVE.TRANS64.RED.A1T0 RZ, [R2+URZ], RZ ;  /* 0x000000ff02ff79a7 */ /* 0x0005e2000810043f */
[----:B------:R-:W-:Y:S05]  /*19e80*/  @P1 BRA `(.L_x_1254) ;  /* 0xffffffe800d41947 */ /* 0x000fea000383ffff */
.L_x_1234:
[----:B-1----:R-:W2:Y:S01]  /*19e90*/  S2R R0, SR_TID.X ;  /* 0x0000000000007919 */ /* 0x002ea20000002100 */
[----:B------:R-:W-:Y:S01]  /*19ea0*/  BSSY B0, `(.L_x_1255) ;  /* 0x0000012000007945 */ /* 0x000fe20003800000 */
[----:B--2---:R-:W-:Y:S01]  /*19eb0*/  LOP3.LUT R2, R0, 0x7f, RZ, 0xc0, !PT ;  /* 0x0000007f00027812 */ /* 0x004fe200078ec0ff */
[----:B------:R-:W-:-:S03]  /*19ec0*/  IMAD.U32 R0, RZ, RZ, UR44 ;  /* 0x0000002cff007e24 */ /* 0x000fc6000f8e00ff */
[----:B------:R-:W-:Y:S02]  /*19ed0*/  ISETP.NE.AND P1, PT, R2, RZ, PT ;  /* 0x000000ff0200720c */ /* 0x000fe40003f25270 */
[----:B------:R-:W-:-:S11]  /*19ee0*/  ISETP.NE.AND P0, PT, R0, 0x3, PT ;  /* 0x000000030000780c */ /* 0x000fd60003f05270 */
        /* <DEDUP_REMOVED lines=12> */
[----:B0-----:R-:W-:-:S07]  /*19fb0*/  IADD3 R24, R0, UR45, R7 ;  /* 0x0000002d00187c10 */ /* 0x001fce000fffe007 */
.L_x_1256:
[----:B------:R-:W-:Y:S05]  /*19fc0*/  BSYNC B0 ;  /* 0x0000000000007941 */ /* 0x000fea0003800000 */
.L_x_1255:
[----:B------:R-:W-:Y:S05]  /*19fd0*/  @!P0 BRA `(.L_x_1257) ;  /* 0x0000000000048947 */ /* 0x000fea0003800000 */
[----:B------:R-:W-:Y:S01]  /*19fe0*/  BPT.TRAP 0x1 ;  /* 0x000000040000795c */ /* 0x000fe20000300000 */
.L_x_1257:
[----:B------:R-:W2:Y:S04]  /*19ff0*/  LDL R0, [R1+0xc] ;  /* 0x00000c0001007983 */ /* 0x000ea80000100800 */
[----:B------:R-:W0:Y:S01]  /*1a000*/  LDL R2, [R1] ;  /* 0x0000000001027983 */ /* 0x000e220000100800 */
[----:B------:R-:W-:Y:S01]  /*1a010*/  BSSY B0, `(.L_x_1258) ;  /* 0x0000006000007945 */ /* 0x000fe20003800000 */
[----:B--2---:R-:W-:-:S04]  /*1a020*/  LOP3.LUT R0, R0, 0x1, RZ, 0x3c, !PT ;  /* 0x0000000100007812 */ /* 0x004fc800078e3cff */
[----:B------:R-:W-:Y:S01]  /*1a030*/  SHF.L.U32 R0, R0, 0x1f, RZ ;  /* 0x0000001f00007819 */ /* 0x000fe200000006ff */
[----:B0-----:R-:W-:-:S04]  /*1a040*/  IMAD R3, R2, 0x8, R17 ;  /* 0x0000000802037824 */ /* 0x001fc800078e0211 */
[----:B------:R-:W0:Y:S02]  /*1a050*/  SYNCS.PHASECHK.TRANS64.TRYWAIT P1, [R3+URZ+0x13270], R0 ;  /* 0x01327000030075a7 */ /* 0x000e24000802017f */
[----:B0-----:R-:W-:Y:S05]  /*1a060*/  @!P1 BRA `(.L_x_1259) ;  /* 0x0000003800e09947 */ /* 0x001fea0003800000 */
.L_x_1362:
[----:B------:R-:W-:Y:S05]  /*1a070*/  BSYNC B0 ;  /* 0x0000000000007941 */ /* 0x000fea0003800000 */
.L_x_1258:
[----:B------:R-:W-:-:S05]  /*1a080*/  IMAD.U32 R2, RZ, RZ, UR43 ;  /* 0x0000002bff027e24 */ /* 0x000fca000f8e00ff */
[----:B------:R-:W-:-:S13]  /*1a090*/  ISETP.NE.AND P1, PT, R2, 0x3, PT ;  /* 0x000000030200780c */ /* 0x000fda0003f25270 */
[----:B------:R-:W-:Y:S05]  /*1a0a0*/  @!P1 BRA `(.L_x_1260) ;  /* 0x0000000000049947 */ /* 0x000fea0003800000 */
[----:B------:R-:W-:Y:S01]  /*1a0b0*/  BPT.TRAP 0x1 ;  /* 0x000000040000795c */ /* 0x000fe20000300000 */
.L_x_1260:
[----:B0-----:R-:W2:Y:S02]  /*1a0c0*/  LDL R0, [R1+0xc] ;  /* 0x00000c0001007983 */ /* 0x001ea40000100800 */
[----:B--2---:R-:W-:-:S04]  /*1a0d0*/  SHF.L.U32 R0, R0, 0x1f, RZ ;  /* 0x0000001f00007819 */ /* 0x004fc800000006ff */
[----:B------:R-:W0:Y:S02]  /*1a0e0*/  SYNCS.PHASECHK.TRANS64.TRYWAIT P1, [R3+URZ+0x13260], R0 ;  /* 0x01326000030075a7 */ /* 0x000e24000802017f */
[----:B0-----:R-:W-:Y:S05]  /*1a0f0*/  @!P1 BRA `(.L_x_1261) ;  /* 0x0000003800d09947 */ /* 0x001fea0003800000 */
.L_x_1363:
[----:B------:R-:W2:Y:S04]  /*1a100*/  LDL R12, [R1] ;  /* 0x00000000010c7983 */ /* 0x000ea80000100800 */
[----:B------:R-:W0:Y:S04]  /*1a110*/  LDL R4, [R1+0x24] ;  /* 0x0000240001047983 */ /* 0x000e280000100800 */
[----:B------:R-:W3:Y:S01]  /*1a120*/  LDL R10, [R1+0x20] ;  /* 0x00002000010a7983 */ /* 0x000ee20000100800 */
[----:B------:R-:W-:Y:S05]  /*1a130*/  WARPSYNC.ALL ;  /* 0x0000000000007948 */ /* 0x000fea0003800000 */
[----:B------:R-:W-:-:S05]  /*1a140*/  IMAD.U32 R13, RZ, RZ, UR43 ;  /* 0x0000002bff0d7e24 */ /* 0x000fca000f8e00ff */
[----:B------:R-:W-:Y:S01]  /*1a150*/  ISETP.NE.AND P1, PT, R13, 0x3, PT ;  /* 0x000000030d00780c */ /* 0x000fe20003f25270 */
[----:B--2---:R-:W-:-:S05]  /*1a160*/  IMAD R2, R12, 0x2800, RZ ;  /* 0x000028000c027824 */ /* 0x004fca00078e02ff */
[----:B0-----:R-:W-:-:S05]  /*1a170*/  LOP3.LUT R0, R2, R4, RZ, 0xfc, !PT ;  /* 0x0000000402007212 */ /* 0x001fca00078efcff */
[----:B------:R-:W-:-:S05]  /*1a180*/  IMAD.IADD R0, R17, 0x1, R0 ;  /* 0x0000000111007824 */ /* 0x000fca00078e0200 */
        /* <DEDUP_REMOVED lines=40> */
.L_x_1262:
[----:B-1----:R1:W-:Y:S01]  /*1a410*/  SYNCS.ARRIVE.TRANS64.A1T0 RZ, [R3+URZ+0x13250], RZ ;  /* 0x013250ff03ff79a7 */ /* 0x0023e2000810003f */
[----:B------:R-:W-:Y:S06]  /*1a420*/  BAR.SYNC.DEFER_BLOCKING 0x2, 0x80 ;  /* 0x0082000000007b1d */ /* 0x000fec0000010000 */
[----:B------:R-:W-:Y:S05]  /*1a430*/  @!P0 BRA `(.L_x_1263) ;  /* 0x0000000000048947 */ /* 0x000fea0003800000 */
[----:B------:R-:W-:Y:S01]  /*1a440*/  BPT.TRAP 0x1 ;  /* 0x000000040000795c */ /* 0x000fe20000300000 */
.L_x_1263:
[----:B------:R-:W2:Y:S04]  /*1a450*/  LDL R0, [R1+0x18] ;  /* 0x0000180001007983 */ /* 0x000ea80000100800 */
[----:B------:R-:W3:Y:S01]  /*1a460*/  LDL.LU R4, [R1+0xc] ;  /* 0x00000c0001047983 */ /* 0x000ee20000300800 */
[----:B-1----:R-:W-:-:S05]  /*1a470*/  VIADD R3, R3, 0x13280 ;  /* 0x0001328003037836 */ /* 0x002fca0000000000 */
[----:B--2---:R-:W-:Y:S01]  /*1a480*/  PRMT R3, R0, 0x654, R3 ;  /* 0x0000065400037816 */ /* 0x004fe20000000003 */
[----:B------:R-:W-:-:S03]  /*1a490*/  VIADD R0, R12, 0x1 ;  /* 0x000000010c007836 */ /* 0x000fc60000000000 */
[----:B------:R1:W-:Y:S02]  /*1a4a0*/  SYNCS.ARRIVE.TRANS64.RED.A1T0 RZ, [R3+URZ], RZ ;  /* 0x000000ff03ff79a7 */ /* 0x0003e4000810043f */
[----:B------:R-:W-:-:S04]  /*1a4b0*/  ISETP.NE.AND P0, PT, R0, 0x2, PT ;  /* 0x000000020000780c */ /* 0x000fc80003f05270 */
[----:B0-----:R-:W-:Y:S02]  /*1a4c0*/  SEL R2, RZ, 0x1, P0 ;  /* 0x00000001ff027807 */ /* 0x001fe40000000000 */
[----:B------:R-:W-:Y:S02]  /*1a4d0*/  SEL R0, R0, RZ, P0 ;  /* 0x000000ff00007207 */ /* 0x000fe40000000000 */
[----:B---3--:R-:W-:-:S03]  /*1a4e0*/  LOP3.LUT R4, R4, R2, RZ, 0x3c, !PT ;  /* 0x0000000204047212 */ /* 0x008fc600078e3cff */
[----:B------:R1:W-:Y:S04]  /*1a4f0*/  STL [R1], R0 ;  /* 0x0000000001007387 */ /* 0x0003e80000100800 */
[----:B------:R1:W-:Y:S02]  /*1a500*/  STL [R1+0xc], R4 ;  /* 0x00000c0401007387 */ /* 0x0003e40000100800 */
.L_x_1204:
[----:B------:R-:W-:Y:S05]  /*1a510*/  BSYNC B7 ;  /* 0x0000000000077941 */ /* 0x000fea0003800000 */
.L_x_1202:
[----:B------:R-:W-:-:S13]  /*1a520*/  LOP3.LUT P0, RZ, R16, 0x40, RZ, 0xc0, !PT ;  /* 0x0000004010ff7812 */ /* 0x000fda000780c0ff */
[----:B------:R-:W-:Y:S05]  /*1a530*/  @!P0 BRA `(.L_x_1264) ;  /* 0x0000000000288947 */ /* 0x000fea0003800000 */
[----:B------:R-:W1:Y:S08]  /*1a540*/  S2UR UR4, SR_CgaCtaId ;  /* 0x00000000000479c3 */ /* 0x000e700000008800 */
[----:B------:R-:W-:Y:S01]  /*1a550*/  BAR.SYNC.DEFER_BLOCKING 0x5, 0x200 ;  /* 0x0148000000007b1d */ /* 0x000fe20000010000 */
[----:B------:R-:W-:Y:S01]  /*1a560*/  MOV R17, 0x400 ;  /* 0x0000040000117802 */ /* 0x000fe20000000f00 */
[----:B-1----:R-:W-:-:S05]  /*1a570*/  IMAD.U32 R0, RZ, RZ, UR4 ;  /* 0x00000004ff007e24 */ /* 0x002fca000f8e00ff */
[----:B------:R-:W-:Y:S01]  /*1a580*/  LEA R17, R0, R17, 0x18 ;  /* 0x0000001100117211 */ /* 0x000fe200078ec0ff */
[----:B------:R-:W-:Y:S04]  /*1a590*/  STL [R1+0x18], R0 ;  /* 0x0000180001007387 */ /* 0x000fe80000100800 */
[----:B------:R-:W0:Y:S02]  /*1a5a0*/  LDS.128 R24, [R17+0x132d0] ;  /* 0x0132d00011187984 */ /* 0x000e240000000c00 */
[----:B0-----:R-:W-:Y:S01]  /*1a5b0*/  R2UR UR4, R25 ;  /* 0x00000000190472ca */ /* 0x001fe200000e0000 */
[----:B------:R-:W-:Y:S06]  /*1a5c0*/  BAR.ARV 0x4, 0x200 ;  /* 0x0108000000007b1d */ /* 0x000fec0000002000 */
[----:B------:R-:W-:Y:S08]  /*1a5d0*/  BRA `(.L_x_1265) ;  /* 0x0000000800c87947 */ /* 0x000ff00003800000 */
.L_x_1264:
[----:B-1----:R-:W0:Y:S01]  /*1a5e0*/  S2R R0, SR_TID.X ;  /* 0x0000000000007919 */ /* 0x002e220000002100 */
[----:B------:R-:W-:Y:S01]  /*1a5f0*/  ULDC UR4, c[0x0][0xc3c] ;  /* 0x00030f0000047ab9 */ /* 0x000fe20000000800 */
[----:B------:R-:W-:Y:S01]  /*1a600*/  IMAD.MOV.U32 R4, RZ, RZ, RZ ;  /* 0x000000ffff047224 */ /* 0x000fe200078e00ff */
[----:B0-----:R-:W-:-:S04]  /*1a610*/  LOP3.LUT R7, R0, 0x1f, RZ, 0xc0, !PT ;  /* 0x0000001f00077812 */ /* 0x001fc800078ec0ff */
[----:B------:R-:W-:Y:S01]  /*1a620*/  ISETP.NE.AND P0, PT, R7, 0x1f, PT ;  /* 0x0000001f0700780c */ /* 0x000fe20003f05270 */
[----:B------:R-:W-:-:S05]  /*1a630*/  IMAD.IADD R5, R27, 0x1, R7 ;  /* 0x000000011b057824 */ /* 0x000fca00078e0207 */
[----:B------:R-:W-:Y:S01]  /*1a640*/  ISETP.GE.OR P1, PT, R5, UR4, !P0 ;  /* 0x0000000405007c0c */ /* 0x000fe2000c726670 */
[----:B------:R-:W-:-:S12]  /*1a650*/  ULDC UR4, c[0x0][0xc3c] ;  /* 0x00030f0000047ab9 */ /* 0x000fd80000000800 */
[----:B------:R-:W0:Y:S02]  /*1a660*/  @!P1 LDC.64 R2, c[0x0][0xc80] ;  /* 0x00032000ff029b82 */ /* 0x000e240000000a00 */
[----:B0-----:R-:W-:-:S05]  /*1a670*/  @!P1 IMAD.WIDE R2, R5, 0x4, R2 ;  /* 0x0000000405029825 */ /* 0x001fca00078e0202 */
[----:B------:R-:W2:Y:S01]  /*1a680*/  @!P1 LDG.E R4, desc[UR50][R2.64] ;  /* 0x0000003202049981 */ /* 0x000ea2000c1e1900 */
[C---:B------:R-:W-:Y:S02]  /*1a690*/  ISETP.NE.AND P1, PT, R7.reuse, RZ, PT ;  /* 0x000000ff0700720c */ /* 0x040fe40003f25270 */
[C---:B------:R-:W-:Y:S02]  /*1a6a0*/  ISETP.GE.U32.AND P2, PT, R7.reuse, 0x2, PT ;  /* 0x000000020700780c */ /* 0x040fe40003f46070 */
[C---:B------:R-:W-:Y:S02]  /*1a6b0*/  ISETP.GE.U32.AND P3, PT, R7.reuse, 0x4, PT ;  /* 0x000000040700780c */ /* 0x040fe40003f66070 */
[C---:B------:R-:W-:Y:S02]  /*1a6c0*/  ISETP.GE.U32.AND P4, PT, R7.reuse, 0x8, PT ;  /* 0x000000080700780c */ /* 0x040fe40003f86070 */
[----:B------:R-:W-:Y:S02]  /*1a6d0*/  ISETP.GE.U32.AND P5, PT, R7, 0x10, PT ;  /* 0x000000100700780c */ /* 0x000fe40003fa6070 */
[----:B------:R-:W-:Y:S04]  /*1a6e0*/  SHFL.IDX PT, R7, R24, 0x1, 0x1f ;  /* 0x00201f0018077f89 */ /* 0x000fe800000e0000 */
        /* <DEDUP_REMOVED lines=9> */
[----:B------:R-:W-:Y:S04]  /*1a780*/  SHFL.IDX PT, R0, R24, RZ, 0x1f ;  /* 0x00001fff18007589 */ /* 0x000fe800000e0000 */
        /* <DEDUP_REMOVED lines=11> */
[----:B------:R-:W-:Y:S05]  /*1a840*/  @P6 BRA `(.L_x_1266) ;  /* 0x0000000000906947 */ /* 0x000fea0003800000 */
.L_x_1270:
[----:B------:R-:W-:-:S05]  /*1a850*/  VIADD R27, R27, 0x1f ;  /* 0x0000001f1b1b7836 */ /* 0x000fca0000000000 */
[----:B------:R-:W-:-:S13]  /*1a860*/  ISETP.GE.AND P6, PT, R27, UR4, PT ;  /* 0x000000041b007c0c */ /* 0x000fda000bfc6270 */
[----:B------:R-:W-:Y:S05]  /*1a870*/  @P6 BRA `(.L_x_1267) ;  /* 0x0000000400e06947 */ /* 0x000fea0003800000 */
[----:B------:R-:W0:Y:S01]  /*1a880*/  S2R R2, SR_TID.X ;  /* 0x0000000000027919 */ /* 0x000e220000002100 */
[----:B------:R-:W-:Y:S01]  /*1a890*/  BSSY B0, `(.L_x_1268) ;  /* 0x0000009000007945 */ /* 0x000fe20003800000 */
[----:B------:R-:W-:Y:S01]  /*1a8a0*/  IMAD.MOV.U32 R4, RZ, RZ, RZ ;  /* 0x000000ffff047224 */ /* 0x000fe200078e00ff */
[----:B0-----:R-:W-:-:S05]  /*1a8b0*/  LOP3.LUT R2, R2, 0x1f, RZ, 0xc0, !PT ;  /* 0x0000001f02027812 */ /* 0x001fca00078ec0ff */
[----:B------:R-:W-:-:S05]  /*1a8c0*/  IMAD.IADD R5, R27, 0x1, R2 ;  /* 0x000000011b057824 */ /* 0x000fca00078e0202 */
[----:B------:R-:W-:-:S13]  /*1a8d0*/  ISETP.GE.OR P6, PT, R5, UR4, !P0 ;  /* 0x0000000405007c0c */ /* 0x000fda000c7c6670 */
[----:B------:R-:W-:Y:S05]  /*1a8e0*/  @P6 BRA `(.L_x_1269) ;  /* 0x00000000000c6947 */ /* 0x000fea0003800000 */
[----:B------:R-:W0:Y:S02]  /*1a8f0*/  LDC.64 R2, c[0x0][0xc80] ;  /* 0x00032000ff027b82 */ /* 0x000e240000000a00 */
[----:B0-----:R-:W-:-:S05]  /*1a900*/  IMAD.WIDE R2, R5, 0x4, R2 ;  /* 0x0000000405027825 */ /* 0x001fca00078e0202 */
[----:B------:R0:W5:Y:S02]  /*1a910*/  LDG.E R4, desc[UR50][R2.64] ;  /* 0x0000003202047981 */ /* 0x000164000c1e1900 */
.L_x_1269:
[----:B------:R-:W-:Y:S05]  /*1a920*/  BSYNC B0 ;  /* 0x0000000000007941 */ /* 0x000fea0003800000 */
.L_x_1268:
        /* <DEDUP_REMOVED lines=21> */
[----:B------:R-:W-:-:S07]  /*1aa80*/  IMAD.MOV.U32 R8, RZ, RZ, R10 ;  /* 0x000000ffff087224 */ /* 0x000fce00078e000a */
.L_x_1266:
        /* <DEDUP_REMOVED lines=8> */
[----:B------:R0:W5:Y:S01]  /*1ab10*/  LDG.E R10, desc[UR50][R2.64] ;  /* 0x00000032020a7981 */ /* 0x000162000c1e1900 */
[----:B------:R-:W-:Y:S01]  /*1ab20*/  ISETP.NE.AND P0, PT, R8, RZ, PT ;  /* 0x000000ff0800720c */ /* 0x000fe20003f05270 */
[----:B------:R-:W-:Y:S02]  /*1ab30*/  IMAD.MOV.U32 R9, RZ, RZ, RZ ;  /* 0x000000ffff097224 */ /* 0x000fe400078e00ff */
[----:B------:R-:W1:Y:S02]  /*1ab40*/  SHFL.IDX PT, R4, R4, R7, 0x1f ;  /* 0x00001f0704047589 */ /* 0x000e6400000e0000 */
[----:B-1----:R-:W-:-:S08]  /*1ab50*/  R2UR UR7, R4 ;  /* 0x00000000040772ca */ /* 0x002fd000000e0000 */
[----:B0-----:R-:W-:Y:S07]  /*1ab60*/  @!P0 BRA `(.L_x_1271) ;  /* 0x0000000000088947 */ /* 0x001fee0003800000 */
[----:B------:R-:W-:-:S05]  /*1ab70*/  VIADD R7, R7, 0xffffffff ;  /* 0xffffffff07077836 */ /* 0x000fca0000000000 */
[----:B------:R0:W1:Y:S02]  /*1ab80*/  SHFL.IDX PT, R9, R6, R7, 0x1f ;  /* 0x00001f0706097589 */ /* 0x00006400000e0000 */
.L_x_1271:
[----:B-----5:R-:W-:Y:S02]  /*1ab90*/  IMAD R4, R10, UR7, RZ ;  /* 0x000000070a047c24 */ /* 0x020fe4000f8e02ff */
[----:B-1----:R-:W-:Y:S02]  /*1aba0*/  IMAD R24, R9, R5, R24 ;  /* 0x0000000509187224 */ /* 0x002fe400078e0218 */
[----:B------:R-:W-:Y:S01]  /*1abb0*/  IMAD.MOV.U32 R2, RZ, RZ, RZ ;  /* 0x000000ffff027224 */ /* 0x000fe200078e00ff */
[----:B0-----:R-:W-:-:S04]  /*1abc0*/  IABS R6, R4 ;  /* 0x0000000400067213 */ /* 0x001fc80000000000 */
[----:B------:R-:W0:Y:S08]  /*1abd0*/  I2F.RP R7, R6 ;  /* 0x0000000600077306 */ /* 0x000e300000209400 */
[----:B0-----:R-:W0:Y:S02]  /*1abe0*/  MUFU.RCP R7, R7 ;  /* 0x0000000700077308 */ /* 0x001e240000001000 */
[----:B0-----:R-:W-:-:S06]  /*1abf0*/  VIADD R8, R7, 0xffffffe ;  /* 0x0ffffffe07087836 */ /* 0x001fcc0000000000 */
[----:B------:R-:W0:Y:S02]  /*1ac00*/  F2I.FTZ.U32.TRUNC.NTZ R3, R8 ;  /* 0x0000000800037305 */ /* 0x000e24000021f000 */
[----:B0-----:R-:W-:-:S04]  /*1ac10*/  IMAD.MOV R11, RZ, RZ, -R3 ;  /* 0x000000ffff0b7224 */ /* 0x001fc800078e0a03 */
[----:B------:R-:W-:-:S04]  /*1ac20*/  IMAD R9, R11, R6, RZ ;  /* 0x000000060b097224 */ /* 0x000fc800078e02ff */
[----:B------:R-:W-:-:S04]  /*1ac30*/  IMAD.HI.U32 R2, R3, R9, R2 ;  /* 0x0000000903027227 */ /* 0x000fc800078e0002 */
[----:B------:R-:W-:Y:S01]  /*1ac40*/  IMAD.IADD R3, R0, 0x1, -R24 ;  /* 0x0000000100037824 */ /* 0x000fe200078e0a18 */
[----:B------:R-:W-:-:S04]  /*1ac50*/  IABS R0, R4 ;  /* 0x0000000400007213 */ /* 0x000fc80000000000 */
[----:B------:R-:W-:Y:S01]  /*1ac60*/  IABS R9, R3 ;  /* 0x0000000300097213 */ /* 0x000fe20000000000 */
[----:B------:R-:W-:-:S04]  /*1ac70*/  IMAD.MOV R0, RZ, RZ, -R0 ;  /* 0x000000ffff007224 */ /* 0x000fc800078e0a00 */
[----:B------:R-:W-:-:S04]  /*1ac80*/  IMAD.HI.U32 R7, R2, R9, RZ ;  /* 0x0000000902077227 */ /* 0x000fc800078e00ff */
[----:B------:R-:W-:Y:S01]  /*1ac90*/  IMAD R9, R7, R0, R9 ;  /* 0x0000000007097224 */ /* 0x000fe200078e0209 */
[----:B------:R-:W-:-:S04]  /*1aca0*/  LOP3.LUT R0, R3, R4, RZ, 0x3c, !PT ;  /* 0x0000000403007212 */ /* 0x000fc800078e3cff */
[----:B------:R-:W-:Y:S02]  /*1acb0*/  ISETP.GT.U32.AND P1, PT, R6, R9, PT ;  /* 0x000000090600720c */ /* 0x000fe40003f24070 */
[----:B------:R-:W-:-:S11]  /*1acc0*/  ISETP.GE.AND P2, PT, R0, RZ, PT ;  /* 0x000000ff0000720c */ /* 0x000fd60003f46270 */
[----:B------:R-:W-:Y:S02]  /*1acd0*/  @!P1 IMAD.IADD R9, R9, 0x1, -R6 ;  /* 0x0000000109099824 */ /* 0x000fe400078e0a06 */
[----:B------:R-:W-:Y:S01]  /*1ace0*/  @!P1 VIADD R7, R7, 0x1 ;  /* 0x0000000107079836 */ /* 0x000fe20000000000 */
[----:B------:R-:W-:Y:S02]  /*1acf0*/  ISETP.NE.AND P1, PT, R4, RZ, PT ;  /* 0x000000ff0400720c */ /* 0x000fe40003f25270 */
[----:B------:R-:W-:-:S13]  /*1ad00*/  ISETP.GE.U32.AND P0, PT, R9, R6, PT ;  /* 0x000000060900720c */ /* 0x000fda0003f06070 */
[----:B------:R-:W-:-:S04]  /*1ad10*/  @P0 VIADD R7, R7, 0x1 ;  /* 0x0000000107070836 */ /* 0x000fc80000000000 */
        /* <DEDUP_REMOVED lines=11> */
[----:B------:R-:W-:Y:S02]  /*1add0*/  IABS R2, UR9 ;  /* 0x0000000900027c13 */ /* 0x000fe40008000000 */
[----:B------:R-:W-:Y:S02]  /*1ade0*/  IABS R3, UR9 ;  /* 0x0000000900037c13 */ /* 0x000fe40008000000 */
[----:B------:R-:W0:Y:S01]  /*1adf0*/  I2F.RP R5, R2 ;  /* 0x0000000200057306 */ /* 0x000e220000209400 */
[----:B------:R-:W-:Y:S02]  /*1ae00*/  R2UR UR6, R2 ;  /* 0x00000000020672ca */ /* 0x000fe400000e0000 */
[----:B------:R-:W-:-:S05]  /*1ae10*/  IMAD.MOV R3, RZ, RZ, -R3 ;  /* 0x000000ffff037224 */ /* 0x000fca00078e0a03 */
[----:B0-----:R-:W0:Y:S02]  /*1ae20*/  MUFU.RCP R5, R5 ;  /* 0x0000000500057308 */ /* 0x001e240000001000 */
[----:B0-----:R-:W-:-:S06]  /*1ae30*/  VIADD R6, R5, 0xffffffe ;  /* 0x0ffffffe05067836 */ /* 0x001fcc0000000000 */
[----:B------:R-:W0:Y:S02]  /*1ae40*/  F2I.FTZ.U32.TRUNC.NTZ R6, R6 ;  /* 0x0000000600067305 */ /* 0x000e24000021f000 */
[----:B0-----:R-:W-:-:S13]  /*1ae50*/  R2UR UR5, R6 ;  /* 0x00000000060572ca */ /* 0x001fda00000e0000 */
[----:B------:R-:W-:-:S04]  /*1ae60*/  UIADD3 UR4, URZ, -UR5, URZ ;  /* 0x800000053f047290 */ /* 0x000fc8000fffe03f */
[----:B------:R-:W-:-:S03]  /*1ae70*/  UIMAD UR6, UR4, UR6, URZ ;  /* 0x00000006040672a4 */ /* 0x000fc6000f8e023f */
[----:B------:R-:W-:Y:S02]  /*1ae80*/  UMOV UR4, URZ ;  /* 0x0000003f00047c82 */ /* 0x000fe40008000000 */
[----:B------:R-:W-:-:S04]  /*1ae90*/  UIMAD.WIDE.U32 UR4, UR5, UR6, UR4 ;  /* 0x00000006050472a5 */ /* 0x000fc8000f8e0004 */
[----:B------:R-:W-:-:S06]  /*1aea0*/  UIMAD.WIDE.U32 UR4, UR5, UR8, URZ ;  /* 0x00000008050472a5 */ /* 0x000fcc000f8e003f */
[----:B------:R-:W-:Y:S01]  /*1aeb0*/  IMAD.U32 R4, RZ, RZ, UR5 ;  /* 0x00000005ff047e24 */ /* 0x000fe2000f8e00ff */
[----:B------:R-:W-:-:S03]  /*1aec0*/  R2UR UR4, R7 ;  /* 0x00000000070472ca */ /* 0x000fc600000e0000 */
[----:B------:R-:W-:-:S05]  /*1aed0*/  IMAD R3, R3, R4, UR8 ;  /* 0x0000000803037e24 */ /* 0x000fca000f8e0204 */
[----:B------:R-:W-:-:S05]  /*1aee0*/  ISETP.GT.U32.AND P0, PT, R2, R3, PT ;  /* 0x000000030200720c */ /* 0x000fca0003f04070 */
[----:B------:R-:W-:-:S08]  /*1aef0*/  ULOP3.LUT UR4, UR4, UR9, URZ, 0x3c, !UPT ;  /* 0x0000000904047292 */ /* 0x000fd0000f8e3c3f */
[----:B------:R-:W-:Y:S01]  /*1af00*/  VOTEU.ANY UP1, P0 ;  /* 0x00000000003f7886 */ /* 0x000fe20000020100 */
[----:B------:R-:W-:-:S04]  /*1af10*/  PLOP3.LUT P0, PT, PT, PT, UP1, 0x80, 0x0 ;  /* 0x000000000000781c */ /* 0x000fc80003f0f018 */
[----:B------:R-:W-:Y:S02]  /*1af20*/  @!UP1 UIADD3 UR5, UR5, 0x1, URZ ;  /* 0x0000000105059890 */ /* 0x000fe4000fffe03f */
[----:B------:R-:W-:-:S07]  /*1af30*/  UISETP.GE.AND UP1, UPT, UR4, URZ, UPT ;  /* 0x0000003f0400728c */ /* 0x000fce000bf26270 */
[----:B------:R-:W-:-:S05]  /*1af40*/  @!P0 IMAD.IADD R3, R3, 0x1, -R2 ;  /* 0x0000000103038824 */ /* 0x000fca00078e0a02 */
[----:B------:R-:W-:Y:S01]  /*1af50*/  ISETP.GE.U32.AND P0, PT, R3, R2, PT ;  /* 0x000000020300720c */ /* 0x000fe20003f06070 */
[----:B------:R-:W-:-:S12]  /*1af60*/  IMAD R3, RZ, RZ, -UR9 ;  /* 0x80000009ff037e24 */ /* 0x000fd8000f8e02ff */
        /* <DEDUP_REMOVED lines=9> */
.L_x_1267:
[----:B------:R-:W0:Y:S01]  /*1b000*/  LDC R27, c[0x0][0xc3c] ;  /* 0x00030f00ff1b7b82 */ /* 0x000e220000000800 */
[----:B------:R-:W-:Y:S01]  /*1b010*/  IMAD.MOV.U32 R24, RZ, RZ, R0 ;  /* 0x000000ffff187224 */ /* 0x000fe200078e0000 */
[----:B------:R-:W-:Y:S01]  /*1b020*/  UMOV UR4, URZ ;  /* 0x0000003f00047c82 */ /* 0x000fe20008000000 */
[----:B------:R-:W-:-:S07]  /*1b030*/  IMAD.MOV.U32 R26, RZ, RZ, RZ ;  /* 0x000000ffff1a7224 */ /* 0x000fce00078e00ff */
.L_x_1272:
[----:B------:R1:W2:Y:S01]  /*1b040*/  LDL R2, [R1+0x18] ;  /* 0x0000180001027983 */ /* 0x0002a20000100800 */
[----:B------:R-:W3:Y:S02]  /*1b050*/  S2R R0, SR_TID.X ;  /* 0x0000000000007919 */ /* 0x000ee40000002100 */
[----:B---3--:R-:W-:Y:S01]  /*1b060*/  LOP3.LUT R0, R0, 0x1f, RZ, 0xc0, !PT ;  /* 0x0000001f00007812 */ /* 0x008fe200078ec0ff */
[----:B------:R-:W-:Y:S03]  /*1b070*/  BAR.SYNC.DEFER_BLOCKING 0x4, 0x200 ;  /* 0x0108000000007b1d */ /* 0x000fe60000010000 */
[----:B------:R-:W-:Y:S01]  /*1b080*/  ISETP.NE.AND P0, PT, R0, RZ, PT ;  /* 0x000000ff0000720c */ /* 0x000fe20003f05270 */
[----:B------:R-:W-:-:S12]  /*1b090*/  IMAD.U32 R25, RZ, RZ, UR4 ;  /* 0x00000004ff197e24 */ /* 0x000fd8000f8e00ff */
[----:B------:R-:W-:Y:S01]  /*1b0a0*/  @!P0 MOV R0, 0x400 ;  /* 0x0000040000008802 */ /* 0x000fe20000000f00 */
[----:B--2---:R-:W2:Y:S03]  /*1b0b0*/  @!P0 S2R R2, SR_CgaCtaId ;  /* 0x0000000000028919 */ /* 0x004ea60000008800 */
[----:B--2---:R-:W-:Y:S01]  /*1b0c0*/  @!P0 LEA R17, R2, R0, 0x18 ;  /* 0x0000000002118211 */ /* 0x004fe200078ec0ff */
[----:B------:R1:W-:Y:S04]  /*1b0d0*/  @!P0 STL [R1+0x18], R2 ;  /* 0x0000180201008387 */ /* 0x0003e80000100800 */
[----:B0-----:R1:W-:Y:S01]  /*1b0e0*/  @!P0 STS.128 [R17+0x132d0], R24 ;  /* 0x0132d01811008388 */ /* 0x0013e20000000c00 */
[----:B------:R-:W-:Y:S06]  /*1b0f0*/  BAR.ARV 0x5, 0x200 ;  /* 0x0148000000007b1d */ /* 0x000fec0000002000 */
.L_x_1265:
[----:B------:R-:W-:Y:S02]  /*1b100*/  ULDC UR5, c[0x0][0xc3c] ;  /* 0x00030f0000057ab9 */ /* 0x000fe40000000800 */
[----:B------:R-:W-:-:S13]  /*1b110*/  ISETP.GE.AND P0, PT, R27, UR5, PT ;  /* 0x000000051b007c0c */ /* 0x000fda000bf06270 */
[----:B------:R-:W-:Y:S05]  /*1b120*/  @!P0 BRA `(.L_x_1273) ;  /* 0xffffffa800748947 */ /* 0x000fea000383ffff */
.L_x_1192:
[----:B------:R-:W2:Y:S01]  /*1b130*/  LDL.LU R0, [R1+0x30] ;  /* 0x0000300001007983 */ /* 0x000ea20000300800 */
[----:B------:R-:W-:Y:S01]  /*1b140*/  BSSY B0, `(.L_x_1274) ;  /* 0x000000b000007945 */ /* 0x000fe20003800000 */
[----:B------:R-:W0:Y:S01]  /*1b150*/  S2R R5, SR_CgaCtaId ;  /* 0x0000000000057919 */ /* 0x000e220000008800 */
[----:B--2---:R-:W-:-:S05]  /*1b160*/  VIADD R0, R0, 0x1 ;  /* 0x0000000100007836 */ /* 0x004fca0000000000 */
[----:B-1----:R-:W-:-:S04]  /*1b170*/  LEA.HI R2, R0, R0, RZ, 0x1 ;  /* 0x0000000000027211 */ /* 0x002fc800078f08ff */
[----:B------:R-:W-:Y:S02]  /*1b180*/  LOP3.LUT R3, R2, 0xfffffffe, RZ, 0xc0, !PT ;  /* 0xfffffffe02037812 */ /* 0x000fe400078ec0ff */
[----:B------:R-:W-:-:S03]  /*1b190*/  MOV R2, 0x400 ;  /* 0x0000040000027802 */ /* 0x000fc60000000f00 */
[----:B------:R-:W-:Y:S01]  /*1b1a0*/  IMAD.IADD R0, R0, 0x1, -R3 ;  /* 0x0000000100007824 */ /* 0x000fe200078e0a03 */
[----:B0-----:R-:W-:-:S04]  /*1b1b0*/  LEA R5, R5, R2, 0x18 ;  /* 0x0000000205057211 */ /* 0x001fc800078ec0ff */
[----:B------:R-:W-:-:S04]  /*1b1c0*/  SHF.L.U32 R0, R0, 0x1f, RZ ;  /* 0x0000001f00007819 */ /* 0x000fc800000006ff */
[----:B------:R-:W0:Y:S02]  /*1b1d0*/  SYNCS.PHASECHK.TRANS64.TRYWAIT P0, [R5+URZ+0x13220], R0 ;  /* 0x01322000050075a7 */ /* 0x000e24000800017f */
[----:B0-----:R-:W-:Y:S05]  /*1b1e0*/  @!P0 BRA `(.L_x_1275) ;  /* 0x0000002800a88947 */ /* 0x001fea0003800000 */
.L_x_1364:
[----:B------:R-:W-:Y:S05]  /*1b1f0*/  BSYNC B0 ;  /* 0x0000000000007941 */ /* 0x000fea0003800000 */
.L_x_1274:
[----:B------:R-:W-:-:S03]  /*1b200*/  UMOV UR4, 0xffffffff ;  /* 0xffffffff00047882 */ /* 0x000fc60000000000 */
[----:B------:R-:W-:Y:S05]  /*1b210*/  BRA.DIV UR4, `(.L_x_1276) ;  /* 0x0000002a04b07947 */ /* 0x000fea000b800000 */
[----:B0-----:R-:W0:Y:S02]  /*1b220*/  S2R R0, SR_TID.X ;  /* 0x0000000000007919 */ /* 0x001e240000002100 */
[----:B0-----:R-:W-:-:S04]  /*1b230*/  SHF.R.U32.HI R0, RZ, 0x5, R0 ;  /* 0x00000005ff007819 */ /* 0x001fc80000011600 */
[----:B------:R-:W-:-:S05]  /*1b240*/  LOP3.LUT R0, R0, 0x3, RZ, 0xc0, !PT ;  /* 0x0000000300007812 */ /* 0x000fca00078ec0ff */
[----:B------:R0:W1:Y:S02]  /*1b250*/  SHFL.IDX PT, R14, R0, RZ, 0x1f ;  /* 0x00001fff000e7589 */ /* 0x00006400000e0000 */
.L_x_1367:
[----:B-1----:R-:W-:Y:S01]  /*1b260*/  ISETP.NE.AND P0, PT, R14, RZ, PT ;  /* 0x000000ff0e00720c */ /* 0x002fe20003f05270 */
[----:B------:R-:W-:-:S12]  /*1b270*/  BSSY B0, `(.L_x_1277) ;  /* 0x000002f000007945 */ /* 0x000fd80003800000 */
[----:B------:R-:W-:Y:S05]  /*1b280*/  @P0 BRA `(.L_x_1278) ;  /* 0x0000000000b40947 */ /* 0x000fea0003800000 */
[----:B------:R-:W-:-:S03]  /*1b290*/  UMOV UR4, 0xffffffff ;  /* 0xffffffff00047882 */ /* 0x000fc60000000000 */
[----:B------:R-:W-:Y:S05]  /*1b2a0*/  BRA.DIV UR4, `(.L_x_1279) ;  /* 0x0000002a04c07947 */ /* 0x000fea000b800000 */
[----:B------:R-:W-:-:S13]  /*1b2b0*/  ELECT P6, URZ, PT ;  /* 0x00000000003f782f */ /* 0x000fda00038c0000 */
.L_x_1370:
[----:B------:R-:W-:Y:S05]  /*1b2c0*/  @!P6 BRA `(.L_x_1278) ;  /* 0x0000000000a4e947 */ /* 0x000fea0003800000 */
[----:B------:R-:W-:-:S06]  /*1b2d0*/  ULOP3.LUT UR4, UR39, 0x2, URZ, 0xfc, !UPT ;  /* 0x0000000227047892 */ /* 0x000fcc000f8efc3f */
[----:B0-----:R-:W-:-:S05]  /*1b2e0*/  IMAD.U32 R0, RZ, RZ, UR4 ;  /* 0x00000004ff007e24 */ /* 0x001fca000f8e00ff */
[----:B------:R-:W-:-:S13]  /*1b2f0*/  ISETP.NE.AND P0, PT, R0, 0x3, PT ;  /* 0x000000030000780c */ /* 0x000fda0003f05270 */
[----:B------:R-:W-:Y:S05]  /*1b300*/  @!P0 BRA `(.L_x_1280) ;  /* 0x0000000000048947 */ /* 0x000fea0003800000 */
[----:B------:R-:W-:Y:S01]  /*1b310*/  BPT.TRAP 0x1 ;  /* 0x000000040000795c */ /* 0x000fe20000300000 */
.L_x_1280:
[----:B------:R-:W2:Y:S04]  /*1b320*/  LDL R2, [R1+0xc] ;  /* 0x00000c0001027983 */ /* 0x000ea80000100800 */
[----:B------:R-:W3:Y:S01]  /*1b330*/  LDL.LU R0, [R1] ;  /* 0x0000000001007983 */ /* 0x000ee20000300800 */
[----:B--2---:R-:W-:Y:S01]  /*1b340*/  SHF.L.U32 R3, R2, 0x1f, RZ ;  /* 0x0000001f02037819 */ /* 0x004fe200000006ff */
[C---:B---3--:R-:W-:Y:S02]  /*1b350*/  IMAD R4, R0.reuse, 0x8, R5 ;  /* 0x0000000800047824 */ /* 0x048fe400078e0205 */
[----:B------:R-:W-:Y:S02]  /*1b360*/  VIADD R0, R0, 0x1 ;  /* 0x0000000100007836 */ /* 0x000fe40000000000 */
[----:B------:R-:W0:Y:S03]  /*1b370*/  SYNCS.PHASECHK.TRANS64.TRYWAIT P1, [R4+URZ+0x13240], R3 ;  /* 0x01324003040075a7 */ /* 0x000e26000802017f */
[----:B------:R-:W-:-:S04]  /*1b380*/  ISETP.NE.AND P2, PT, R0, 0x2, PT ;  /* 0x000000020000780c */ /* 0x000fc80003f45270 */
[----:B------:R-:W-:Y:S01]  /*1b390*/  SEL R2, RZ, 0x1, P2 ;  /* 0x00000001ff027807 */ /* 0x000fe20001000000 */
[----:B0-----:R-:W-:Y:S08]  /*1b3a0*/  @!P1 BRA `(.L_x_1281) ;  /* 0x0000002800a09947 */ /* 0x001ff00003800000 */
.L_x_1371:
[----:B------:R-:W2:Y:S01]  /*1b3b0*/  LDL.LU R6, [R1+0xc] ;  /* 0x00000c0001067983 */ /* 0x000ea20000300800 */
[----:B------:R-:W-:Y:S02]  /*1b3c0*/  SEL R0, R0, RZ, P2 ;  /* 0x000000ff00007207 */ /* 0x000fe40001000000 */
[----:B--2---:R-:W-:Y:S01]  /*1b3d0*/  LOP3.LUT R2, R6, R2, RZ, 0x3c, !PT ;  /* 0x0000000206027212 */ /* 0x004fe200078e3cff */
[----:B------:R-:W-:Y:S06]  /*1b3e0*/  @!P0 BRA `(.L_x_1282) ;  /* 0x0000000000048947 */ /* 0x000fec0003800000 */
[----:B------:R-:W-:Y:S01]  /*1b3f0*/  BPT.TRAP 0x1 ;  /* 0x000000040000795c */ /* 0x000fe20000300000 */
.L_x_1282:
[----:B------:R-:W-:Y:S01]  /*1b400*/  IMAD R5, R0, 0x8, R5 ;  /* 0x0000000800057824 */ /* 0x000fe200078e0205 */
[----:B------:R-:W-:-:S04]  /*1b410*/  SHF.L.U32 R0, R2, 0x1f, RZ ;  /* 0x0000001f02007819 */ /* 0x000fc800000006ff */
[----:B------:R-:W1:Y:S02]  /*1b420*/  SYNCS.PHASECHK.TRANS64.TRYWAIT P1, [R5+URZ+0x13240], R0 ;  /* 0x01324000050075a7 */ /* 0x000e64000802017f */
[----:B-1----:R-:W-:Y:S05]  /*1b430*/  @!P1 BRA `(.L_x_1283) ;  /* 0x0000002800909947 */ /* 0x002fea0003800000 */
.L_x_1372:
[----:B------:R-:W-:Y:S05]  /*1b440*/  @!P0 BRA `(.L_x_1284) ;  /* 0x0000000000048947 */ /* 0x000fea0003800000 */
[----:B------:R-:W-:Y:S01]  /*1b450*/  BPT.TRAP 0x1 ;  /* 0x000000040000795c */ /* 0x000fe20000300000 */
.L_x_1284:
[----:B------:R-:W2:Y:S02]  /*1b460*/  SYNCS.PHASECHK.TRANS64.TRYWAIT P1, [R4+URZ+0x13260], R3 ;  /* 0x01326003040075a7 */ /* 0x000ea4000802017f */
[----:B--2---:R-:W-:Y:S05]  /*1b470*/  @!P1 BRA `(.L_x_1285) ;  /* 0x0000002800949947 */ /* 0x004fea0003800000 */
.L_x_1373:
[----:B------:R-:W-:Y:S05]  /*1b480*/  @!P0 BRA `(.L_x_1286) ;  /* 0x0000000000048947 */ /* 0x000fea0003800000 */
[----:B------:R-:W-:Y:S01]  /*1b490*/  BPT.TRAP 0x1 ;  /* 0x000000040000795c */ /* 0x000fe20000300000 */
.L_x_1286:
[----:B------:R-:W3:Y:S02]  /*1b4a0*/  SYNCS.PHASECHK.TRANS64.TRYWAIT P1, [R5+URZ+0x13260], R0 ;  /* 0x01326000050075a7 */ /* 0x000ee4000802017f */
[----:B---3--:R-:W-:Y:S05]  /*1b4b0*/  @!P1 BRA `(.L_x_1287) ;  /* 0x0000002800989947 */ /* 0x008fea0003800000 */
.L_x_1374:
[----:B------:R-:W-:Y:S05]  /*1b4c0*/  @!P0 BRA `(.L_x_1288) ;  /* 0x0000000000048947 */ /* 0x000fea0003800000 */
[----:B------:R-:W-:Y:S01]  /*1b4d0*/  BPT.TRAP 0x1 ;  /* 0x000000040000795c */ /* 0x000fe20000300000 */
.L_x_1288:
[----:B------:R-:W4:Y:S02]  /*1b4e0*/  SYNCS.PHASECHK.TRANS64.TRYWAIT P1, [R4+URZ+0x13280], R3 ;  /* 0x01328003040075a7 */ /* 0x000f24000802017f */
[----:B----4-:R-:W-:Y:S05]  /*1b4f0*/  @!P1 BRA `(.L_x_1289) ;  /* 0x00000028009c9947 */ /* 0x010fea0003800000 */
.L_x_1375:
[----:B------:R-:W-:Y:S05]  /*1b500*/  @!P0 BRA `(.L_x_1290) ;  /* 0x0000000000048947 */ /* 0x000fea0003800000 */
[----:B------:R-:W-:Y:S01]  /*1b510*/  BPT.TRAP 0x1 ;  /* 0x000000040000795c */ /* 0x000fe20000300000 */
.L_x_1290:
[----:B------:R0:W0:Y:S02]  /*1b520*/  SYNCS.PHASECHK.TRANS64.TRYWAIT P0, [R5+URZ+0x13280], R0 ;  /* 0x01328000050075a7 */ /* 0x000024000800017f */
[----:B0-----:R-:W-:Y:S05]  /*1b530*/  @!P0 NANOSLEEP.SYNCS 0x989680 ;  /* 0x009896800000895d */ /* 0x001fea0003900000 */
[----:B------:R-:W0:Y:S02]  /*1b540*/  @!P0 SYNCS.PHASECHK.TRANS64 P0, [R5+URZ+0x13280], R0 ;  /* 0x01328000050085a7 */ /* 0x000e24000800007f */
[----:B0-----:R-:W-:Y:S05]  /*1b550*/  @!P0 BRA `(.L_x_1290) ;  /* 0xfffffffc00f08947 */ /* 0x001fea000383ffff */
.L_x_1278:
[----:B------:R-:W-:Y:S05]  /*1b560*/  BSYNC B0 ;  /* 0x0000000000007941 */ /* 0x000fea0003800000 */
.L_x_1277:
[----:B------:R-:W-:Y:S05]  /*1b570*/  EXIT ;  /* 0x000000000000794d */ /* 0x000fea0003800000 */
.L_x_1099:
[----:B0-----:R-:W-:-:S04]  /*1b580*/  IMAD.U32 R3, RZ, RZ, UR45 ;  /* 0x0000002dff037e24 */ /* 0x001fc8000f8e00ff */
[----:B------:R0:W1:Y:S03]  /*1b590*/  SYNCS.PHASECHK.TRANS64.TRYWAIT P1, [R3+URZ+0x13200], R8 ;  /* 0x01320008030075a7 */ /* 0x000066000802017f */
[----:B-1----:R-:W-:Y:S05]  /*1b5a0*/  @!P1 NANOSLEEP.SYNCS 0x989680 ;  /* 0x009896800000995d */ /* 0x002fea0003900000 */
[----:B------:R-:W1:Y:S02]  /*1b5b0*/  @!P1 SYNCS.PHASECHK.TRANS64 P1, [R3+URZ+0x13200], R8 ;  /* 0x01320008030095a7 */ /* 0x000e64000802007f */
[----:B-1----:R-:W-:Y:S05]  /*1b5c0*/  @!P1 BRA `(.L_x_1099) ;  /* 0xfffffffc00ec9947 */ /* 0x002fea000383ffff */
[----:B------:R-:W-:Y:S05]  /*1b5d0*/  BRA `(.L_x_1291) ;  /* 0xfffffe6400c47947 */ /* 0x000fea000383ffff */
.L_x_1103:
[----:B-1----:R1:W2:Y:S02]  /*1b5e0*/  SYNCS.PHASECHK.TRANS64.TRYWAIT P1, [R106+URZ+0x13230], R3 ;  /* 0x013230036a0075a7 */ /* 0x0022a4000802017f */
[----:B--2---:R-:W-:Y:S05]  /*1b5f0*/  @!P1 NANOSLEEP.SYNCS 0x989680 ;  /* 0x009896800000995d */ /* 0x004fea0003900000 */
[----:B------:R-:W2:Y:S02]  /*1b600*/  @!P1 SYNCS.PHASECHK.TRANS64 P1, [R106+URZ+0x13230], R3 ;  /* 0x013230036a0095a7 */ /* 0x000ea4000802007f */
[----:B--2---:R-:W-:Y:S05]  /*1b610*/  @!P1 BRA `(.L_x_1103) ;  /* 0xfffffffc00f09947 */ /* 0x004fea000383ffff */
[----:B------:R-:W-:Y:S05]  /*1b620*/  BRA `(.L_x_1102) ;  /* 0xfffffe6400e07947 */ /* 0x000fea000383ffff */
.L_x_1120:
[----:B-1----:R-:W-:-:S04]  /*1b630*/  IMAD.U32 R10, RZ, RZ, UR24 ;  /* 0x00000018ff0a7e24 */ /* 0x002fc8000f8e00ff */
[----:B------:R1:W2:Y:S03]  /*1b640*/  SYNCS.PHASECHK.TRANS64.TRYWAIT P1, [R10+URZ+0x13230], R9 ;  /* 0x013230090a0075a7 */ /* 0x0002a6000802017f */
[----:B--2---:R-:W-:Y:S05]  /*1b650*/  @!P1 NANOSLEEP.SYNCS 0x989680 ;  /* 0x009896800000995d */ /* 0x004fea0003900000 */
[----:B------:R-:W2:Y:S02]  /*1b660*/  @!P1 SYNCS.PHASECHK.TRANS64 P1, [R10+URZ+0x13230], R9 ;  /* 0x013230090a0095a7 */ /* 0x000ea4000802007f */
[----:B--2---:R-:W-:Y:S05]  /*1b670*/  @!P1 BRA `(.L_x_1120) ;  /* 0xfffffffc00ec9947 */ /* 0x004fea000383ffff */
[----:B------:R-:W-:Y:S05]  /*1b680*/  BRA `(.L_x_1119) ;  /* 0xfffffeac00d07947 */ /* 0x000fea000383ffff */
.L_x_1124:
[----:B-1----:R-:W-:-:S04]  /*1b690*/  IMAD.U32 R10, RZ, RZ, UR11 ;  /* 0x0000000bff0a7e24 */ /* 0x002fc8000f8e00ff */
[----:B------:R1:W2:Y:S03]  /*1b6a0*/  SYNCS.PHASECHK.TRANS64.TRYWAIT P1, [R10+URZ+0x13250], R9 ;  /* 0x013250090a0075a7 */ /* 0x0002a6000802017f */
[----:B--2---:R-:W-:Y:S05]  /*1b6b0*/  @!P1 NANOSLEEP.SYNCS 0x989680 ;  /* 0x009896800000995d */ /* 0x004fea0003900000 */
[----:B------:R-:W2:Y:S02]  /*1b6c0*/  @!P1 SYNCS.PHASECHK.TRANS64 P1, [R10+URZ+0x13250], R9 ;  /* 0x013250090a0095a7 */ /* 0x000ea4000802007f */
[----:B--2---:R-:W-:Y:S05]  /*1b6d0*/  @!P1 BRA `(.L_x_1124) ;  /* 0xfffffffc00ec9947 */ /* 0x004fea000383ffff */
[----:B------:R-:W-:Y:S05]  /*1b6e0*/  BRA `(.L_x_1123) ;  /* 0xfffffeb000dc7947 */ /* 0x000fea000383ffff */
.L_x_1143:
[----:B-1----:R-:W-:-:S04]  /*1b6f0*/  IMAD.U32 R10, RZ, RZ, UR6 ;  /* 0x00000006ff0a7e24 */ /* 0x002fc8000f8e00ff */
[----:B------:R1:W2:Y:S03]  /*1b700*/  SYNCS.PHASECHK.TRANS64.TRYWAIT P1, [R10+URZ+0x13230], R9 ;  /* 0x013230090a0075a7 */ /* 0x0002a6000802017f */
[----:B--2---:R-:W-:Y:S05]  /*1b710*/  @!P1 NANOSLEEP.SYNCS 0x989680 ;  /* 0x009896800000995d */ /* 0x004fea0003900000 */
[----:B------:R-:W2:Y:S02]  /*1b720*/  @!P1 SYNCS.PHASECHK.TRANS64 P1, [R10+URZ+0x13230], R9 ;  /* 0x013230090a0095a7 */ /* 0x000ea4000802007f */
[----:B--2---:R-:W-:Y:S05]  /*1b730*/  @!P1 BRA `(.L_x_1143) ;  /* 0xfffffffc00ec9947 */ /* 0x004fea000383ffff */
[----:B------:R-:W-:Y:S05]  /*1b740*/  BRA `(.L_x_1142) ;  /* 0xfffffef8008c7947 */ /* 0x000fea000383ffff */
.L_x_1147:
[----:B-1----:R-:W-:-:S04]  /*1b750*/  IMAD.U32 R10, RZ, RZ, UR11 ;  /* 0x0000000bff0a7e24 */ /* 0x002fc8000f8e00ff */
[----:B------:R1:W2:Y:S03]  /*1b760*/  SYNCS.PHASECHK.TRANS64.TRYWAIT P1, [R10+URZ+0x13250], R9 ;  /* 0x013250090a0075a7 */ /* 0x0002a6000802017f */
[----:B--2---:R-:W-:Y:S05]  /*1b770*/  @!P1 NANOSLEEP.SYNCS 0x989680 ;  /* 0x009896800000995d */ /* 0x004fea0003900000 */
[----:B------:R-:W2:Y:S02]  /*1b780*/  @!P1 SYNCS.PHASECHK.TRANS64 P1, [R10+URZ+0x13250], R9 ;  /* 0x013250090a0095a7 */ /* 0x000ea4000802007f */
[----:B--2---:R-:W-:Y:S05]  /*1b790*/  @!P1 BRA `(.L_x_1147) ;  /* 0xfffffffc00ec9947 */ /* 0x004fea000383ffff */
[----:B------:R-:W-:Y:S05]  /*1b7a0*/  BRA `(.L_x_1146) ;  /* 0xfffffefc00987947 */ /* 0x000fea000383ffff */
.L_x_1155:
[----:B-1----:R-:W-:-:S04]  /*1b7b0*/  IMAD.U32 R10, RZ, RZ, UR6 ;  /* 0x00000006ff0a7e24 */ /* 0x002fc8000f8e00ff */
[----:B------:R1:W2:Y:S03]  /*1b7c0*/  SYNCS.PHASECHK.TRANS64.TRYWAIT P1, [R10+URZ+0x13230], R9 ;  /* 0x013230090a0075a7 */ /* 0x0002a6000802017f */
[----:B--2---:R-:W-:Y:S05]  /*1b7d0*/  @!P1 NANOSLEEP.SYNCS 0x989680 ;  /* 0x009896800000995d */ /* 0x004fea0003900000 */
[----:B------:R-:W2:Y:S02]  /*1b7e0*/  @!P1 SYNCS.PHASECHK.TRANS64 P1, [R10+URZ+0x13230], R9 ;  /* 0x013230090a0095a7 */ /* 0x000ea4000802007f */
[----:B--2---:R-:W-:Y:S05]  /*1b7f0*/  @!P1 BRA `(.L_x_1155) ;  /* 0xfffffffc00ec9947 */ /* 0x004fea000383ffff */
[----:B------:R-:W-:Y:S05]  /*1b800*/  BRA `(.L_x_1154) ;  /* 0xffffff2400907947 */ /* 0x000fea000383ffff */
.L_x_1159:
[----:B-1----:R-:W-:-:S04]  /*1b810*/  IMAD.U32 R10, RZ, RZ, UR11 ;  /* 0x0000000bff0a7e24 */ /* 0x002fc8000f8e00ff */
[----:B------:R1:W2:Y:S03]  /*1b820*/  SYNCS.PHASECHK.TRANS64.TRYWAIT P1, [R10+URZ+0x13250], R9 ;  /* 0x013250090a0075a7 */ /* 0x0002a6000802017f */
[----:B--2---:R-:W-:Y:S05]  /*1b830*/  @!P1 NANOSLEEP.SYNCS 0x989680 ;  /* 0x009896800000995d */ /* 0x004fea0003900000 */
[----:B------:R-:W2:Y:S02]  /*1b840*/  @!P1 SYNCS.PHASECHK.TRANS64 P1, [R10+URZ+0x13250], R9 ;  /* 0x013250090a0095a7 */ /* 0x000ea4000802007f */
[----:B--2---:R-:W-:Y:S05]  /*1b850*/  @!P1 BRA `(.L_x_1159) ;  /* 0xfffffffc00ec9947 */ /* 0x004fea000383ffff */
[----:B------:R-:W-:Y:S05]  /*1b860*/  BRA `(.L_x_1158) ;  /* 0xffffff28009c7947 */ /* 0x000fea000383ffff */
.L_x_1174:
[----:B-1----:R-:W-:-:S04]  /*1b870*/  IMAD.U32 R5, RZ, RZ, UR14 ;  /* 0x0000000eff057e24 */ /* 0x002fc8000f8e00ff */
[----:B------:R1:W2:Y:S03]  /*1b880*/  SYNCS.PHASECHK.TRANS64.TRYWAIT P1, [R5+URZ+0x13250], R0 ;  /* 0x01325000050075a7 */ /* 0x0002a6000802017f */
[----:B--2---:R-:W-:Y:S05]  /*1b890*/  @!P1 NANOSLEEP.SYNCS 0x989680 ;  /* 0x009896800000995d */ /* 0x004fea0003900000 */
[----:B------:R-:W2:Y:S02]  /*1b8a0*/  @!P1 SYNCS.PHASECHK.TRANS64 P1, [R5+URZ+0x13250], R0 ;  /* 0x01325000050095a7 */ /* 0x000ea4000802007f */
[----:B--2---:R-:W-:Y:S05]  /*1b8b0*/  @!P1 BRA `(.L_x_1174) ;  /* 0xfffffffc00ec9947 */ /* 0x004fea000383ffff */
[----:B------:R-:W-:Y:S05]  /*1b8c0*/  BRA `(.L_x_1173) ;  /* 0xffffff6c00847947 */ /* 0x000fea000383ffff */
.L_x_1213:
[----:B------:R-:W1:Y:S01]  /*1b8d0*/  S2R R20, SR_TID.X ;  /* 0x0000000000147919 */ /* 0x000e620000002100 */
[----:B------:R-:W-:Y:S02]  /*1b8e0*/  IMAD.MOV.U32 R12, RZ, RZ, RZ ;  /* 0x000000ffff0c7224 */ /* 0x000fe400078e00ff */
[----:B------:R-:W-:Y:S02]  /*1b8f0*/  IMAD.MOV.U32 R11, RZ, RZ, 0x1f ;  /* 0x0000001fff0b7424 */ /* 0x000fe400078e00ff */
[----:B------:R-:W-:Y:S01]  /*1b900*/  IMAD.MOV.U32 R15, RZ, RZ, -0x1 ;  /* 0xffffffffff0f7424 */ /* 0x000fe200078e00ff */
[----:B-1----:R-:W-:-:S04]  /*1b910*/  SHF.R.U32.HI R20, RZ, 0x5, R20 ;  /* 0x00000005ff147819 */ /* 0x002fc80000011614 */
[----:B------:R-:W-:-:S05]  /*1b920*/  LOP3.LUT R20, R20, 0x3, RZ, 0xc0, !PT ;  /* 0x0000000314147812 */ /* 0x000fca00078ec0ff */
[----:B------:R-:W-:-:S07]  /*1b930*/  IMAD.MOV.U32 R13, RZ, RZ, R20 ;  /* 0x000000ffff0d7224 */ /* 0x000fce00078e0014 */
[----:B0-----:R-:W-:Y:S05]  /*1b940*/  WARPSYNC.COLLECTIVE R15, `(.L_x_1292) ;  /* 0x000000000f087348 */ /* 0x001fea0003c00000 */
[----:B------:R1:W2:Y:S02]  /*1b950*/  SHFL.IDX P6, R14, R13, R12, R11 ;  /* 0x0000000c0d0e7389 */ /* 0x0002a400000c000b */
[----:B012---:R-:W-:Y:S01]  /*1b960*/  ENDCOLLECTIVE ;  /* 0x000000000000791b */ /* 0x007fe20003800000 */
.L_x_1292:
[----:B------:R-:W-:Y:S05]  /*1b970*/  BRA `(.L_x_1293) ;  /* 0xffffffb000607947 */ /* 0x000fea000383ffff */
.L_x_1216:
[----:B0-----:R-:W2:Y:S02]  /*1b980*/  LDL R2, [R1+0x28] ;  /* 0x0000280001027983 */ /* 0x001ea40000100800 */
[----:B--2---:R0:W1:Y:S02]  /*1b990*/  SYNCS.PHASECHK.TRANS64.TRYWAIT P0, [R0+URZ+0x13280], R2 ;  /* 0x01328002000075a7 */ /* 0x004064000800017f */
[----:B-1----:R-:W-:Y:S05]  /*1b9a0*/  @!P0 NANOSLEEP.SYNCS 0x989680 ;  /* 0x009896800000895d */ /* 0x002fea0003900000 */
[----:B------:R-:W1:Y:S02]  /*1b9b0*/  @!P0 SYNCS.PHASECHK.TRANS64 P0, [R0+URZ+0x13280], R2 ;  /* 0x01328002000085a7 */ /* 0x000e64000800007f */
[----:B-1----:R-:W-:Y:S05]  /*1b9c0*/  @!P0 BRA `(.L_x_1216) ;  /* 0xfffffffc00ec8947 */ /* 0x002fea000383ffff */
[----:B------:R-:W-:Y:S05]  /*1b9d0*/  BRA `(.L_x_1294) ;  /* 0xffffffb400887947 */ /* 0x000fea000383ffff */
.L_x_1217:
[----:B------:R-:W-:Y:S01]  /*1b9e0*/  BSSY B0, `(.L_x_1295) ;  /* 0x0000008000007945 */ /* 0x000fe20003800000 */
[----:B------:R-:W-:Y:S02]  /*1b9f0*/  IMAD.MOV.U32 R13, RZ, RZ, R3 ;  /* 0x000000ffff0d7224 */ /* 0x000fe400078e0003 */
[----:B------:R-:W-:Y:S02]  /*1ba00*/  IMAD.MOV.U32 R12, RZ, RZ, RZ ;  /* 0x000000ffff0c7224 */ /* 0x000fe400078e00ff */
[----:B------:R-:W-:Y:S02]  /*1ba10*/  IMAD.MOV.U32 R11, RZ, RZ, 0x1c1f ;  /* 0x00001c1fff0b7424 */ /* 0x000fe400078e00ff */
[----:B------:R-:W-:-:S07]  /*1ba20*/  IMAD.MOV.U32 R15, RZ, RZ, -0x1 ;  /* 0xffffffffff0f7424 */ /* 0x000fce00078e00ff */
[----:B------:R-:W-:Y:S05]  /*1ba30*/  WARPSYNC.COLLECTIVE R15, `(.L_x_1296) ;  /* 0x000000000f087348 */ /* 0x000fea0003c00000 */
[----:B------:R0:W1:Y:S02]  /*1ba40*/  SHFL.IDX P6, R14, R13, R12, R11 ;  /* 0x0000000c0d0e7389 */ /* 0x00006400000c000b */
[----:B01----:R-:W-:Y:S01]  /*1ba50*/  ENDCOLLECTIVE ;  /* 0x000000000000791b */ /* 0x003fe20003800000 */
.L_x_1296:
[----:B------:R-:W-:Y:S05]  /*1ba60*/  BSYNC B0 ;  /* 0x0000000000007941 */ /* 0x000fea0003800000 */
.L_x_1295:
[----:B------:R-:W-:Y:S01]  /*1ba70*/  IMAD.MOV.U32 R13, RZ, RZ, R2 ;  /* 0x000000ffff0d7224 */ /* 0x000fe200078e0002 */
[C---:B------:R-:W-:Y:S01]  /*1ba80*/  ISETP.GE.AND P2, PT, R9.reuse, 0x81, PT ;  /* 0x000000810900780c */ /* 0x040fe20003f46270 */
[----:B------:R-:W-:Y:S01]  /*1ba90*/  IMAD.MOV.U32 R12, RZ, RZ, RZ ;  /* 0x000000ffff0c7224 */ /* 0x000fe200078e00ff */
[----:B------:R-:W-:Y:S01]  /*1baa0*/  LOP3.LUT R16, R16, 0xffffffef, RZ, 0xc0, !PT ;  /* 0xffffffef10107812 */ /* 0x000fe200078ec0ff */
[----:B------:R-:W-:Y:S01]  /*1bab0*/  IMAD.MOV.U32 R11, RZ, RZ, 0x1c1f ;  /* 0x00001c1fff0b7424 */ /* 0x000fe200078e00ff */
[C---:B------:R-:W-:Y:S01]  /*1bac0*/  ISETP.GE.AND P4, PT, R9.reuse, 0x21, PT ;  /* 0x000000210900780c */ /* 0x040fe20003f86270 */
[----:B------:R-:W-:Y:S01]  /*1bad0*/  IMAD.MOV.U32 R15, RZ, RZ, -0x1 ;  /* 0xffffffffff0f7424 */ /* 0x000fe200078e00ff */
[----:B------:R-:W-:Y:S01]  /*1bae0*/  ISETP.GE.AND P3, PT, R9, 0x41, PT ;  /* 0x000000410900780c */ /* 0x000fe20003f66270 */
[----:B------:R-:W-:-:S12]  /*1baf0*/  IMAD.MOV.U32 R5, RZ, RZ, R14 ;  /* 0x000000ffff057224 */ /* 0x000fd800078e000e */
[----:B------:R-:W-:Y:S05]  /*1bb00*/  WARPSYNC.COLLECTIVE R15, `(.L_x_1297) ;  /* 0x000000000f087348 */ /* 0x000fea0003c00000 */
[----:B------:R0:W1:Y:S02]  /*1bb10*/  SHFL.IDX P6, R14, R13, R12, R11 ;  /* 0x0000000c0d0e7389 */ /* 0x00006400000c000b */
[----:B01----:R-:W-:Y:S01]  /*1bb20*/  ENDCOLLECTIVE ;  /* 0x000000000000791b */ /* 0x003fe20003800000 */
.L_x_1297:
[----:B------:R-:W-:Y:S01]  /*1bb30*/  @P2 LOP3.LUT R16, R16, 0x10, RZ, 0xfc, !PT ;  /* 0x0000001010102812 */ /* 0x000fe200078efcff */
[----:B------:R-:W-:Y:S02]  /*1bb40*/  IMAD.MOV.U32 R13, RZ, RZ, R3 ;  /* 0x000000ffff0d7224 */ /* 0x000fe400078e0003 */
[----:B------:R-:W-:Y:S02]  /*1bb50*/  IMAD.MOV.U32 R12, RZ, RZ, 0x1 ;  /* 0x00000001ff0c7424 */ /* 0x000fe400078e00ff */
[----:B------:R-:W-:-:S07]  /*1bb60*/  IMAD.MOV.U32 R10, RZ, RZ, R14 ;  /* 0x000000ffff0a7224 */ /* 0x000fce00078e000e */
[----:B------:R-:W-:Y:S05]  /*1bb70*/  WARPSYNC.COLLECTIVE R15, `(.L_x_1298) ;  /* 0x000000000f087348 */ /* 0x000fea0003c00000 */
[----:B------:R0:W1:Y:S02]  /*1bb80*/  SHFL.IDX P6, R14, R13, R12, R11 ;  /* 0x0000000c0d0e7389 */ /* 0x00006400000c000b */
[----:B01----:R-:W-:Y:S01]  /*1bb90*/  ENDCOLLECTIVE ;  /* 0x000000000000791b */ /* 0x003fe20003800000 */
.L_x_1298:
[----:B------:R-:W-:-:S05]  /*1bba0*/  IADD3 R18, P1, R18, R10, RZ ;  /* 0x0000000a12127210 */ /* 0x000fca0007f3e0ff */
[----:B------:R-:W-:Y:S01]  /*1bbb0*/  IMAD.X R19, RZ, RZ, R5, P1 ;  /* 0x000000ffff137224 */ /* 0x000fe200008e0605 */
[----:B------:R-:W-:Y:S01]  /*1bbc0*/  ISETP.LT.OR P1, PT, R9, 0x1, P0 ;  /* 0x000000010900780c */ /* 0x000fe20000721670 */
[----:B------:R-:W-:Y:S02]  /*1bbd0*/  IMAD.IADD R5, R17, 0x1, R20 ;  /* 0x0000000111057824 */ /* 0x000fe400078e0214 */
[----:B------:R-:W0:Y:S01]  /*1bbe0*/  S2R R20, SR_TID.X ;  /* 0x0000000000147919 */ /* 0x000e220000002100 */
[----:B------:R-:W-:-:S09]  /*1bbf0*/  IMAD.MOV.U32 R13, RZ, RZ, R2 ;  /* 0x000000ffff0d7224 */ /* 0x000fd200078e0002 */
        /* <DEDUP_REMOVED lines=8> */
.L_x_1299:
[----:B------:R-:W-:Y:S02]  /*1bc80*/  IMAD.MOV.U32 R13, RZ, RZ, R3 ;  /* 0x000000ffff0d7224 */ /* 0x000fe400078e0003 */
[----:B------:R-:W-:-:S05]  /*1bc90*/  IMAD.SHL.U32 R20, R20, 0x10, RZ ;  /* 0x0000001014147824 */ /* 0x000fca00078e00ff */
[----:B------:R-:W-:Y:S01]  /*1bca0*/  LOP3.LUT R20, R20, 0x30, RZ, 0xc0, !PT ;  /* 0x0000003014147812 */ /* 0x000fe200078ec0ff */
[----:B------:R-:W-:-:S05]  /*1bcb0*/  IMAD.MOV.U32 R12, RZ, RZ, R14 ;  /* 0x000000ffff0c7224 */ /* 0x000fca00078e000e */
[----:B------:R-:W-:Y:S01]  /*1bcc0*/  IADD3 R18, P1, R20, R12, RZ ;  /* 0x0000000c14127210 */ /* 0x000fe20007f3e0ff */
[----:B------:R-:W-:-:S04]  /*1bcd0*/  IMAD.MOV.U32 R12, RZ, RZ, 0x2 ;  /* 0x00000002ff0c7424 */ /* 0x000fc800078e00ff */
[----:B------:R-:W-:-:S08]  /*1bce0*/  IMAD.X R19, RZ, RZ, R10, P1 ;  /* 0x000000ffff137224 */ /* 0x000fd000008e060a */
[----:B------:R-:W-:Y:S05]  /*1bcf0*/  WARPSYNC.COLLECTIVE R15, `(.L_x_1300) ;  /* 0x000000000f087348 */ /* 0x000fea0003c00000 */
[----:B------:R0:W1:Y:S02]  /*1bd00*/  SHFL.IDX P6, R14, R13, R12, R11 ;  /* 0x0000000c0d0e7389 */ /* 0x00006400000c000b */
[----:B01----:R-:W-:Y:S01]  /*1bd10*/  ENDCOLLECTIVE ;  /* 0x000000000000791b */ /* 0x003fe20003800000 */
.L_x_1300:
        /* <DEDUP_REMOVED lines=10> */
.L_x_1301:
[----:B------:R-:W-:Y:S02]  /*1bdc0*/  IMAD.MOV.U32 R13, RZ, RZ, R3 ;  /* 0x000000ffff0d7224 */ /* 0x000fe400078e0003 */
[----:B------:R-:W-:-:S05]  /*1bdd0*/  IMAD.MOV.U32 R12, RZ, RZ, R14 ;  /* 0x000000ffff0c7224 */ /* 0x000fca00078e000e */
[----:B------:R-:W-:Y:S01]  /*1bde0*/  IADD3 R18, P1, R20, R12, RZ ;  /* 0x0000000c14127210 */ /* 0x000fe20007f3e0ff */
[----:B------:R-:W-:-:S04]  /*1bdf0*/  IMAD.MOV.U32 R12, RZ, RZ, 0x3 ;  /* 0x00000003ff0c7424 */ /* 0x000fc800078e00ff */
[----:B------:R-:W-:-:S08]  /*1be00*/  IMAD.X R19, RZ, RZ, R10, P1 ;  /* 0x000000ffff137224 */ /* 0x000fd000008e060a */
[----:B------:R-:W-:Y:S05]  /*1be10*/  WARPSYNC.COLLECTIVE R15, `(.L_x_1302) ;  /* 0x000000000f087348 */ /* 0x000fea0003c00000 */
[----:B------:R0:W1:Y:S02]  /*1be20*/  SHFL.IDX P6, R14, R13, R12, R11 ;  /* 0x0000000c0d0e7389 */ /* 0x00006400000c000b */
[----:B01----:R-:W-:Y:S01]  /*1be30*/  ENDCOLLECTIVE ;  /* 0x000000000000791b */ /* 0x003fe20003800000 */
.L_x_1302:
        /* <DEDUP_REMOVED lines=10> */
.L_x_1303:
[----:B------:R-:W-:Y:S02]  /*1bee0*/  IMAD.MOV.U32 R13, RZ, RZ, R21 ;  /* 0x000000ffff0d7224 */ /* 0x000fe400078e0015 */
[----:B------:R-:W-:Y:S02]  /*1bef0*/  IMAD.MOV.U32 R12, RZ, RZ, RZ ;  /* 0x000000ffff0c7224 */ /* 0x000fe400078e00ff */
[----:B------:R-:W-:-:S07]  /*1bf00*/  IMAD.MOV.U32 R2, RZ, RZ, R14 ;  /* 0x000000ffff027224 */ /* 0x000fce00078e000e */
[----:B------:R-:W-:Y:S05]  /*1bf10*/  WARPSYNC.COLLECTIVE R15, `(.L_x_1304) ;  /* 0x000000000f087348 */ /* 0x000fea0003c00000 */
[----:B------:R0:W1:Y:S02]  /*1bf20*/  SHFL.IDX P6, R14, R13, R12, R11 ;  /* 0x0000000c0d0e7389 */ /* 0x00006400000c000b */
[----:B01----:R-:W-:Y:S01]  /*1bf30*/  ENDCOLLECTIVE ;  /* 0x000000000000791b */ /* 0x003fe20003800000 */
.L_x_1304:
        /* <DEDUP_REMOVED lines=9> */
[----:B0-----:R-:W-:-:S12]  /*1bfd0*/  IMAD.MOV.U32 R3, RZ, RZ, R14 ;  /* 0x000000ffff037224 */ /* 0x001fd800078e000e */
[----:B------:R-:W-:Y:S05]  /*1bfe0*/  WARPSYNC.COLLECTIVE R15, `(.L_x_1305) ;  /* 0x000000000f087348 */ /* 0x000fea0003c00000 */
[----:B------:R0:W1:Y:S02]  /*1bff0*/  SHFL.IDX P6, R14, R13, R12, R11 ;  /* 0x0000000c0d0e7389 */ /* 0x00006400000c000b */
[----:B01----:R-:W-:Y:S01]  /*1c000*/  ENDCOLLECTIVE ;  /* 0x000000000000791b */ /* 0x003fe20003800000 */
.L_x_1305:
[----:B------:R-:W-:Y:S01]  /*1c010*/  IMAD.MOV.U32 R2, RZ, RZ, R14 ;  /* 0x000000ffff027224 */ /* 0x000fe200078e000e */
[----:B------:R-:W-:Y:S06]  /*1c020*/  BRA `(.L_x_1306) ;  /* 0xffffffb400587947 */ /* 0x000fec000383ffff */
.L_x_1222:
[----:B--2---:R-:W2:Y:S02]  /*1c030*/  LDL R2, [R1+0x28] ;  /* 0x0000280001027983 */ /* 0x004ea40000100800 */
[----:B--2---:R2:W3:Y:S02]  /*1c040*/  SYNCS.PHASECHK.TRANS64.TRYWAIT P0, [R0+URZ+0x13240], R2 ;  /* 0x01324002000075a7 */ /* 0x0044e4000800017f */
[----:B---3--:R-:W-:Y:S05]  /*1c050*/  @!P0 NANOSLEEP.SYNCS 0x989680 ;  /* 0x009896800000895d */ /* 0x008fea0003900000 */
[----:B------:R-:W3:Y:S02]  /*1c060*/  @!P0 SYNCS.PHASECHK.TRANS64 P0, [R0+URZ+0x13240], R2 ;  /* 0x01324002000085a7 */ /* 0x000ee4000800007f */
[----:B---3--:R-:W-:Y:S05]  /*1c070*/  @!P0 BRA `(.L_x_1222) ;  /* 0xfffffffc00ec8947 */ /* 0x008fea000383ffff */
[----:B------:R-:W-:Y:S05]  /*1c080*/  BRA `(.L_x_1307) ;  /* 0xffffffb400b87947 */ /* 0x000fea000383ffff */
.L_x_1223:
        /* <DEDUP_REMOVED lines=8> */
.L_x_1309:
[----:B------:R-:W-:Y:S05]  /*1c110*/  BSYNC B0 ;  /* 0x0000000000007941 */ /* 0x000fea0003800000 */
.L_x_1308:
        /* <DEDUP_REMOVED lines=10> */
.L_x_1310:
        /* <DEDUP_REMOVED lines=8> */
.L_x_1311:
        /* <DEDUP_REMOVED lines=15> */
.L_x_1312:
[----:B------:R-:W-:Y:S02]  /*1c330*/  IMAD.MOV.U32 R13, RZ, RZ, R4 ;  /* 0x000000ffff0d7224 */ /* 0x000fe400078e0004 */
[----:B------:R-:W-:Y:S02]  /*1c340*/  IMAD.MOV.U32 R12, RZ, RZ, 0x2 ;  /* 0x00000002ff0c7424 */ /* 0x000fe400078e00ff */
[----:B------:R-:W-:-:S07]  /*1c350*/  IMAD.MOV.U32 R3, RZ, RZ, R14 ;  /* 0x000000ffff037224 */ /* 0x000fce00078e000e */
[----:B------:R-:W-:Y:S05]  /*1c360*/  WARPSYNC.COLLECTIVE R15, `(.L_x_1313) ;  /* 0x000000000f087348 */ /* 0x000fea0003c00000 */
[----:B------:R0:W1:Y:S02]  /*1c370*/  SHFL.IDX P6, R14, R13, R12, R11 ;  /* 0x0000000c0d0e7389 */ /* 0x00006400000c000b */
[----:B01----:R-:W-:Y:S01]  /*1c380*/  ENDCOLLECTIVE ;  /* 0x000000000000791b */ /* 0x003fe20003800000 */
.L_x_1313:
        /* <DEDUP_REMOVED lines=14> */
.L_x_1314:
[----:B------:R-:W-:Y:S02]  /*1c470*/  IMAD.MOV.U32 R13, RZ, RZ, R4 ;  /* 0x000000ffff0d7224 */ /* 0x000fe400078e0004 */
[----:B------:R-:W-:Y:S02]  /*1c480*/  IMAD.MOV.U32 R12, RZ, RZ, 0x3 ;  /* 0x00000003ff0c7424 */ /* 0x000fe400078e00ff */
[----:B------:R-:W-:-:S07]  /*1c490*/  IMAD.MOV.U32 R3, RZ, RZ, R14 ;  /* 0x000000ffff037224 */ /* 0x000fce00078e000e */
[----:B------:R-:W-:Y:S05]  /*1c4a0*/  WARPSYNC.COLLECTIVE R15, `(.L_x_1315) ;  /* 0x000000000f087348 */ /* 0x000fea0003c00000 */
[----:B------:R0:W1:Y:S02]  /*1c4b0*/  SHFL.IDX P6, R14, R13, R12, R11 ;  /* 0x0000000c0d0e7389 */ /* 0x00006400000c000b */
[----:B01----:R-:W-:Y:S01]  /*1c4c0*/  ENDCOLLECTIVE ;  /* 0x000000000000791b */ /* 0x003fe20003800000 */
.L_x_1315:
        /* <DEDUP_REMOVED lines=10> */
.L_x_1316:
        /* <DEDUP_REMOVED lines=10> */
.L_x_1317:
        /* <DEDUP_REMOVED lines=11> */
.L_x_1318:
[----:B------:R-:W-:Y:S01]  /*1c6c0*/  IMAD.MOV.U32 R2, RZ, RZ, R14 ;  /* 0x000000ffff027224 */ /* 0x000fe200078e000e */
[----:B------:R-:W-:Y:S06]  /*1c6d0*/  BRA `(.L_x_1319) ;  /* 0xffffffb4003c7947 */ /* 0x000fec000383ffff */
.L_x_1230:
[----:B------:R-:W-:Y:S02]  /*1c6e0*/  IMAD.MOV.U32 R13, RZ, RZ, R4 ;  /* 0x000000ffff0d7224 */ /* 0x000fe400078e0004 */
[----:B------:R-:W-:Y:S02]  /*1c6f0*/  IMAD.MOV.U32 R12, RZ, RZ, RZ ;  /* 0x000000ffff0c7224 */ /* 0x000fe400078e00ff */
[----:B------:R-:W-:Y:S02]  /*1c700*/  IMAD.MOV.U32 R11, RZ, RZ, 0x1c1f ;  /* 0x00001c1fff0b7424 */ /* 0x000fe400078e00ff */
[----:B------:R-:W-:Y:S02]  /*1c710*/  IMAD.MOV.U32 R15, RZ, RZ, -0x1 ;  /* 0xffffffffff0f7424 */ /* 0x000fe400078e00ff */
[----:B------:R-:W-:Y:S02]  /*1c720*/  IMAD R7, R9, UR37, RZ ;  /* 0x0000002509077c24 */ /* 0x000fe4000f8e02ff */
[----:B------:R-:W-:-:S07]  /*1c730*/  VIADD R6, R20, UR38 ;  /* 0x0000002614067c36 */ /* 0x000fce0008000000 */
[----:B-----5:R-:W-:Y:S05]  /*1c740*/  WARPSYNC.COLLECTIVE R15, `(.L_x_1320) ;  /* 0x000000000f087348 */ /* 0x020fea0003c00000 */
[----:B------:R0:W1:Y:S02]  /*1c750*/  SHFL.IDX P6, R14, R13, R12, R11 ;  /* 0x0000000c0d0e7389 */ /* 0x00006400000c000b */
[----:B01---5:R-:W-:Y:S01]  /*1c760*/  ENDCOLLECTIVE ;  /* 0x000000000000791b */ /* 0x023fe20003800000 */
.L_x_1320:
[C---:B------:R-:W-:Y:S01]  /*1c770*/  VIADD R10, R6.reuse, 0x20 ;  /* 0x00000020060a7836 */ /* 0x040fe20000000000 */
[----:B------:R-:W-:Y:S01]  /*1c780*/  ISETP.GE.AND P2, PT, R6, R7, PT ;  /* 0x000000070600720c */ /* 0x000fe20003f46270 */
[----:B------:R-:W-:Y:S02]  /*1c790*/  IMAD.MOV.U32 R13, RZ, RZ, R0 ;  /* 0x000000ffff0d7224 */ /* 0x000fe400078e0000 */
[----:B------:R-:W-:-:S10]  /*1c7a0*/  IMAD.MOV.U32 R2, RZ, RZ, R14 ;  /* 0x000000ffff027224 */ /* 0x000fd400078e000e */
[----:B------:R-:W-:Y:S05]  /*1c7b0*/  WARPSYNC.COLLECTIVE R15, `(.L_x_1321) ;  /* 0x000000000f087348 */ /* 0x000fea0003c00000 */
[----:B------:R0:W1:Y:S02]  /*1c7c0*/  SHFL.IDX P6, R14, R13, R12, R11 ;  /* 0x0000000c0d0e7389 */ /* 0x00006400000c000b */
[----:B01----:R-:W-:Y:S01]  /*1c7d0*/  ENDCOLLECTIVE ;  /* 0x000000000000791b */ /* 0x003fe20003800000 */
.L_x_1321:
[----:B------:R-:W-:Y:S02]  /*1c7e0*/  IMAD.MOV.U32 R13, RZ, RZ, R4 ;  /* 0x000000ffff0d7224 */ /* 0x000fe400078e0004 */
[----:B------:R-:W-:Y:S02]  /*1c7f0*/  IMAD.MOV.U32 R12, RZ, RZ, 0x1 ;  /* 0x00000001ff0c7424 */ /* 0x000fe400078e00ff */
[----:B------:R-:W-:-:S07]  /*1c800*/  IMAD.MOV.U32 R3, RZ, RZ, R14 ;  /* 0x000000ffff037224 */ /* 0x000fce00078e000e */
[----:B------:R-:W-:Y:S05]  /*1c810*/  WARPSYNC.COLLECTIVE R15, `(.L_x_1322) ;  /* 0x000000000f087348 */ /* 0x000fea0003c00000 */
[----:B------:R0:W1:Y:S02]  /*1c820*/  SHFL.IDX P6, R14, R13, R12, R11 ;  /* 0x0000000c0d0e7389 */ /* 0x00006400000c000b */
[----:B01----:R-:W-:Y:S01]  /*1c830*/  ENDCOLLECTIVE ;  /* 0x000000000000791b */ /* 0x003fe20003800000 */
.L_x_1322:
        /* <DEDUP_REMOVED lines=15> */
.L_x_1323:
[----:B------:R-:W-:Y:S02]  /*1c930*/  IMAD.MOV.U32 R13, RZ, RZ, R4 ;  /* 0x000000ffff0d7224 */ /* 0x000fe400078e0004 */
[----:B------:R-:W-:Y:S02]  /*1c940*/  IMAD.MOV.U32 R12, RZ, RZ, 0x2 ;  /* 0x00000002ff0c7424 */ /* 0x000fe400078e00ff */
[----:B------:R-:W-:-:S07]  /*1c950*/  IMAD.MOV.U32 R3, RZ, RZ, R14 ;  /* 0x000000ffff037224 */ /* 0x000fce00078e000e */
[----:B------:R-:W-:Y:S05]  /*1c960*/  WARPSYNC.COLLECTIVE R15, `(.L_x_1324) ;  /* 0x000000000f087348 */ /* 0x000fea0003c00000 */
[----:B------:R0:W1:Y:S02]  /*1c970*/  SHFL.IDX P6, R14, R13, R12, R11 ;  /* 0x0000000c0d0e7389 */ /* 0x00006400000c000b */
[----:B01----:R-:W-:Y:S01]  /*1c980*/  ENDCOLLECTIVE ;  /* 0x000000000000791b */ /* 0x003fe20003800000 */
.L_x_1324:
        /* <DEDUP_REMOVED lines=16> */
.L_x_1325:
[----:B------:R-:W-:Y:S02]  /*1ca90*/  IMAD.MOV.U32 R13, RZ, RZ, R4 ;  /* 0x000000ffff0d7224 */ /* 0x000fe400078e0004 */
[----:B------:R-:W-:Y:S02]  /*1caa0*/  IMAD.MOV.U32 R12, RZ, RZ, 0x3 ;  /* 0x00000003ff0c7424 */ /* 0x000fe400078e00ff */
[----:B------:R-:W-:-:S07]  /*1cab0*/  IMAD.MOV.U32 R3, RZ, RZ, R14 ;  /* 0x000000ffff037224 */ /* 0x000fce00078e000e */
[----:B------:R-:W-:Y:S05]  /*1cac0*/  WARPSYNC.COLLECTIVE R15, `(.L_x_1326) ;  /* 0x000000000f087348 */ /* 0x000fea0003c00000 */
[----:B------:R0:W1:Y:S02]  /*1cad0*/  SHFL.IDX P6, R14, R13, R12, R11 ;  /* 0x0000000c0d0e7389 */ /* 0x00006400000c000b */
[----:B01----:R-:W-:Y:S01]  /*1cae0*/  ENDCOLLECTIVE ;  /* 0x000000000000791b */ /* 0x003fe20003800000 */
.L_x_1326:
        /* <DEDUP_REMOVED lines=10> */
.L_x_1327:
[----:B------:R-:W-:Y:S01]  /*1cb90*/  @!PT LDS RZ, [RZ] ;  /* 0x00000000fffff984 */ /* 0x000fe20000000800 */
[----:B------:R-:W-:Y:S01]  /*1cba0*/  @!PT LDS RZ, [RZ] ;  /* 0x00000000fffff984 */ /* 0x000fe20000000800 */
[----:B------:R-:W-:Y:S01]  /*1cbb0*/  @!PT LDS RZ, [RZ] ;  /* 0x00000000fffff984 */ /* 0x000fe20000000800 */
[----:B------:R0:W-:Y:S01]  /*1cbc0*/  @!P2 LDGSTS.E.BYPASS.LTC128B.128 [R18+0xc000], desc[UR50][R2.64], !P0 ;  /* 0x0c0000000212afae */ /* 0x0001e2000c101d72 */
[----:B------:R-:W-:Y:S02]  /*1cbd0*/  IMAD.MOV.U32 R13, RZ, RZ, R8 ;  /* 0x000000ffff0d7224 */ /* 0x000fe400078e0008 */
[----:B0-----:R-:W-:Y:S02]  /*1cbe0*/  VIADD R2, R6, 0x60 ;  /* 0x0000006006027836 */ /* 0x001fe40000000000 */
[----:B------:R-:W-:-:S03]  /*1cbf0*/  IMAD.MOV.U32 R12, RZ, RZ, RZ ;  /* 0x000000ffff0c7224 */ /* 0x000fc600078e00ff */
[----:B------:R-:W-:Y:S01]  /*1cc00*/  ISETP.GE.AND P2, PT, R2, R7, PT ;  /* 0x000000070200720c */ /* 0x000fe20003f46270 */
[----:B------:R-:W-:-:S12]  /*1cc10*/  IMAD.MOV.U32 R0, RZ, RZ, R14 ;  /* 0x000000ffff007224 */ /* 0x000fd800078e000e */
[----:B------:R-:W-:Y:S05]  /*1cc20*/  WARPSYNC.COLLECTIVE R15, `(.L_x_1328) ;  /* 0x000000000f087348 */ /* 0x000fea0003c00000 */
[----:B------:R0:W1:Y:S02]  /*1cc30*/  SHFL.IDX P6, R14, R13, R12, R11 ;  /* 0x0000000c0d0e7389 */ /* 0x00006400000c000b */
[----:B01----:R-:W-:Y:S01]  /*1cc40*/  ENDCOLLECTIVE ;  /* 0x000000000000791b */ /* 0x003fe20003800000 */
.L_x_1328:
[----:B------:R-:W-:-:S05]  /*1cc50*/  @!P2 IADD3 R0, P1, R19, R0, RZ ;  /* 0x000000001300a210 */ /* 0x000fca0007f3e0ff */
[----:B------:R-:W-:Y:S02]  /*1cc60*/  @!P2 IMAD.X R2, RZ, RZ, R4, P1 ;  /* 0x000000ffff02a224 */ /* 0x000fe400008e0604 */
[----:B------:R-:W-:Y:S02]  /*1cc70*/  IMAD.MOV.U32 R13, RZ, RZ, R5 ;  /* 0x000000ffff0d7224 */ /* 0x000fe400078e0005 */
[----:B------:R-:W-:Y:S02]  /*1cc80*/  @!P2 IMAD.MOV.U32 R3, RZ, RZ, R2 ;  /* 0x000000ffff03a224 */ /* 0x000fe400078e0002 */
[----:B------:R-:W-:Y:S02]  /*1cc90*/  @!P2 IMAD.MOV.U32 R2, RZ, RZ, R0 ;  /* 0x000000ffff02a224 */ /* 0x000fe400078e0000 */
[----:B------:R-:W-:-:S03]  /*1cca0*/  IMAD.MOV.U32 R0, RZ, RZ, R14 ;  /* 0x000000ffff007224 */ /* 0x000fc600078e000e */
[----:B------:R-:W-:Y:S01]  /*1ccb0*/  @!PT LDS RZ, [RZ] ;  /* 0x00000000fffff984 */ /* 0x000fe20000000800 */
[----:B------:R-:W-:Y:S01]  /*1ccc0*/  @!PT LDS RZ, [RZ] ;  /* 0x00000000fffff984 */ /* 0x000fe20000000800 */
[----:B------:R-:W-:Y:S01]  /*1ccd0*/  @!PT LDS RZ, [RZ] ;  /* 0x00000000fffff984 */ /* 0x000fe20000000800 */
[----:B------:R0:W-:Y:S04]  /*1cce0*/  @!P2 LDGSTS.E.BYPASS.LTC128B.128 [R18+0xc800], desc[UR50][R2.64], !P0 ;  /* 0x0c8000000212afae */ /* 0x0001e8000c101d72 */
[----:B0-----:R-:W-:Y:S05]  /*1ccf0*/  WARPSYNC.COLLECTIVE R15, `(.L_x_1329) ;  /* 0x000000000f087348 */ /* 0x001fea0003c00000 */
[----:B------:R1:W2:Y:S02]  /*1cd00*/  SHFL.IDX P6, R14, R13, R12, R11 ;  /* 0x0000000c0d0e7389 */ /* 0x0002a400000c000b */
[----:B012---:R-:W-:Y:S01]  /*1cd10*/  ENDCOLLECTIVE ;  /* 0x000000000000791b */ /* 0x007fe20003800000 */
.L_x_1329:
[----:B------:R-:W-:-:S05]  /*1cd20*/  VIADD R3, R6, 0x80 ;  /* 0x0000008006037836 */ /* 0x000fca0000000000 */
[----:B------:R-:W-:Y:S01]  /*1cd30*/  ISETP.GE.AND P2, PT, R3, R7, PT ;  /* 0x000000070300720c */ /* 0x000fe20003f46270 */
[----:B------:R-:W-:Y:S02]  /*1cd40*/  IMAD.MOV.U32 R13, RZ, RZ, R8 ;  /* 0x000000ffff0d7224 */ /* 0x000fe400078e0008 */
[----:B------:R-:W-:Y:S02]  /*1cd50*/  IMAD.MOV.U32 R12, RZ, RZ, 0x1 ;  /* 0x00000001ff0c7424 */ /* 0x000fe400078e00ff */
[----:B------:R-:W-:-:S08]  /*1cd60*/  IMAD.MOV.U32 R2, RZ, RZ, R14 ;  /* 0x000000ffff027224 */ /* 0x000fd000078e000e */
[----:B------:R-:W-:Y:S05]  /*1cd70*/  WARPSYNC.COLLECTIVE R15, `(.L_x_1330) ;  /* 0x000000000f087348 */ /* 0x000fea0003c00000 */
[----:B------:R0:W1:Y:S02]  /*1cd80*/  SHFL.IDX P6, R14, R13, R12, R11 ;  /* 0x0000000c0d0e7389 */ /* 0x00006400000c000b */
[----:B01----:R-:W-:Y:S01]  /*1cd90*/  ENDCOLLECTIVE ;  /* 0x000000000000791b */ /* 0x003fe20003800000 */
.L_x_1330:
        /* <DEDUP_REMOVED lines=12> */
.L_x_1331:
[----:B------:R-:W-:Y:S01]  /*1ce60*/  IMAD.MOV.U32 R2, RZ, RZ, R14 ;  /* 0x000000ffff027224 */ /* 0x000fe200078e000e */
[----:B------:R-:W-:Y:S06]  /*1ce70*/  BRA `(.L_x_1332) ;  /* 0xffffffb800447947 */ /* 0x000fec000383ffff */
.L_x_1233:
[----:B-1----:R1:W2:Y:S02]  /*1ce80*/  SYNCS.PHASECHK.TRANS64.TRYWAIT P0, [R17+URZ+0x13220], R0 ;  /* 0x01322000110075a7 */ /* 0x0022a4000800017f */
[----:B--2---:R-:W-:Y:S05]  /*1ce90*/  @!P0 NANOSLEEP.SYNCS 0x989680 ;  /* 0x009896800000895d */ /* 0x004fea0003900000 */
[----:B------:R-:W2:Y:S02]  /*1cea0*/  @!P0 SYNCS.PHASECHK.TRANS64 P0, [R17+URZ+0x13220], R0 ;  /* 0x01322000110085a7 */ /* 0x000ea4000800007f */
[----:B--2---:R-:W-:Y:S05]  /*1ceb0*/  @!P0 BRA `(.L_x_1233) ;  /* 0xfffffffc00f08947 */ /* 0x004fea000383ffff */
[----:B------:R-:W-:Y:S05]  /*1cec0*/  BRA `(.L_x_1333) ;  /* 0xffffffb800a07947 */ /* 0x000fea000383ffff */
.L_x_1237:
[----:B0-----:R0:W1:Y:S02]  /*1ced0*/  SYNCS.PHASECHK.TRANS64.TRYWAIT P0, [R0+URZ+0x13280], R29 ;  /* 0x0132801d000075a7 */ /* 0x001064000800017f */
[----:B-1----:R-:W-:Y:S05]  /*1cee0*/  @!P0 NANOSLEEP.SYNCS 0x989680 ;  /* 0x009896800000895d */ /* 0x002fea0003900000 */
[----:B------:R-:W1:Y:S02]  /*1cef0*/  @!P0 SYNCS.PHASECHK.TRANS64 P0, [R0+URZ+0x13280], R29 ;  /* 0x0132801d000085a7 */ /* 0x000e64000800007f */
[----:B-1----:R-:W-:Y:S05]  /*1cf00*/  @!P0 BRA `(.L_x_1237) ;  /* 0xfffffffc00f08947 */ /* 0x002fea000383ffff */
[----:B------:R-:W-:Y:S05]  /*1cf10*/  BRA `(.L_x_1334) ;  /* 0xffffffbc00e87947 */ /* 0x000fea000383ffff */
.L_x_1238:
        /* <DEDUP_REMOVED lines=8> */
.L_x_1336:
[----:B------:R-:W-:Y:S05]  /*1cfa0*/  BSYNC B0 ;  /* 0x0000000000007941 */ /* 0x000fea0003800000 */
.L_x_1335:
        /* <DEDUP_REMOVED lines=10> */
.L_x_1337:
        /* <DEDUP_REMOVED lines=11> */
.L_x_1338:
        /* <DEDUP_REMOVED lines=10> */
.L_x_1339:
        /* <DEDUP_REMOVED lines=11> */
.L_x_1340:
        /* <DEDUP_REMOVED lines=10> */
.L_x_1341:
        /* <DEDUP_REMOVED lines=11> */
.L_x_1342:
        /* <DEDUP_REMOVED lines=10> */
.L_x_1343:
[----:B------:R-:W-:Y:S02]  /*1d440*/  IMAD.MOV.U32 R13, RZ, RZ, R18 ;  /* 0x000000ffff0d7224 */ /* 0x000fe400078e0012 */
[----:B------:R-:W-:Y:S02]  /*1d450*/  IMAD.MOV.U32 R12, RZ, RZ, RZ ;  /* 0x000000ffff0c7224 */ /* 0x000fe400078e00ff */
[----:B------:R-:W-:Y:S02]  /*1d460*/  IMAD.SHL.U32 R3, R3, 0x10, RZ ;  /* 0x0000001003037824 */ /* 0x000fe400078e00ff */
[----:B------:R-:W-:-:S07]  /*1d470*/  IMAD.MOV.U32 R2, RZ, RZ, R14 ;  /* 0x000000ffff027224 */ /* 0x000fce00078e000e */
[----:B------:R-:W-:Y:S05]  /*1d480*/  WARPSYNC.COLLECTIVE R15, `(.L_x_1344) ;  /* 0x000000000f087348 */ /* 0x000fea0003c00000 */
[----:B------:R0:W1:Y:S02]  /*1d490*/  SHFL.IDX P6, R14, R13, R12, R11 ;  /* 0x0000000c0d0e7389 */ /* 0x00006400000c000b */
[----:B01----:R-:W-:Y:S01]  /*1d4a0*/  ENDCOLLECTIVE ;  /* 0x000000000000791b */ /* 0x003fe20003800000 */
.L_x_1344:
        /* <DEDUP_REMOVED lines=12> */
.L_x_1345:
[----:B------:R-:W-:Y:S01]  /*1d570*/  IMAD.MOV.U32 R2, RZ, RZ, R14 ;  /* 0x000000ffff027224 */ /* 0x000fe200078e000e */
[----:B------:R-:W-:Y:S06]  /*1d580*/  BRA `(.L_x_1346) ;  /* 0xffffffbc005c7947 */ /* 0x000fec000383ffff */
.L_x_1243:
[----:B---3--:R3:W4:Y:S02]  /*1d590*/  SYNCS.PHASECHK.TRANS64.TRYWAIT P0, [R0+URZ+0x13240], R29 ;  /* 0x0132401d000075a7 */ /* 0x008724000800017f */
[----:B----4-:R-:W-:Y:S05]  /*1d5a0*/  @!P0 NANOSLEEP.SYNCS 0x989680 ;  /* 0x009896800000895d */ /* 0x010fea0003900000 */
[----:B------:R-:W4:Y:S02]  /*1d5b0*/  @!P0 SYNCS.PHASECHK.TRANS64 P0, [R0+URZ+0x13240], R29 ;  /* 0x0132401d000085a7 */ /* 0x000f24000800007f */
[----:B----4-:R-:W-:Y:S05]  /*1d5c0*/  @!P0 BRA `(.L_x_1243) ;  /* 0xfffffffc00f08947 */ /* 0x010fea000383ffff */
[----:B------:R-:W-:Y:S05]  /*1d5d0*/  BRA `(.L_x_1347) ;  /* 0xffffffbc00b87947 */ /* 0x000fea000383ffff */
.L_x_1244:
        /* <DEDUP_REMOVED lines=8> */
.L_x_1349:
[----:B------:R-:W-:Y:S05]  /*1d660*/  BSYNC B0 ;  /* 0x0000000000007941 */ /* 0x000fea0003800000 */
.L_x_1348:
        /* <DEDUP_REMOVED lines=8> */
.L_x_1350:
[----:B------:R-:W-:Y:S02]  /*1d6f0*/  IMAD.MOV.U32 R13, RZ, RZ, R6 ;  /* 0x000000ffff0d7224 */ /* 0x000fe400078e0006 */
[----:B------:R-:W-:Y:S02]  /*1d700*/  IMAD.MOV.U32 R12, RZ, RZ, 0x1 ;  /* 0x00000001ff0c7424 */ /* 0x000fe400078e00ff */
[----:B------:R-:W-:-:S07]  /*1d710*/  IMAD.MOV.U32 R2, RZ, RZ, R14 ;  /* 0x000000ffff027224 */ /* 0x000fce00078e000e */
[----:B------:R-:W-:Y:S05]  /*1d720*/  WARPSYNC.COLLECTIVE R15, `(.L_x_1351) ;  /* 0x000000000f087348 */ /* 0x000fea0003c00000 */
[----:B------:R0:W1:Y:S02]  /*1d730*/  SHFL.IDX P6, R14, R13, R12, R11 ;  /* 0x0000000c0d0e7389 */ /* 0x00006400000c000b */
[----:B01----:R-:W-:Y:S01]  /*1d740*/  ENDCOLLECTIVE ;  /* 0x000000000000791b */ /* 0x003fe20003800000 */
.L_x_1351:
        /* <DEDUP_REMOVED lines=11> */
.L_x_1352:
[----:B------:R-:W-:Y:S02]  /*1d800*/  IMAD.MOV.U32 R13, RZ, RZ, R6 ;  /* 0x000000ffff0d7224 */ /* 0x000fe400078e0006 */
[----:B------:R-:W-:Y:S02]  /*1d810*/  IMAD.MOV.U32 R12, RZ, RZ, 0x2 ;  /* 0x00000002ff0c7424 */ /* 0x000fe400078e00ff */
[----:B------:R-:W-:-:S07]  /*1d820*/  IMAD.MOV.U32 R2, RZ, RZ, R14 ;  /* 0x000000ffff027224 */ /* 0x000fce00078e000e */
[----:B------:R-:W-:Y:S05]  /*1d830*/  WARPSYNC.COLLECTIVE R15, `(.L_x_1353) ;  /* 0x000000000f087348 */ /* 0x000fea0003c00000 */
[----:B------:R0:W1:Y:S02]  /*1d840*/  SHFL.IDX P6, R14, R13, R12, R11 ;  /* 0x0000000c0d0e7389 */ /* 0x00006400000c000b */
[----:B01----:R-:W-:Y:S01]  /*1d850*/  ENDCOLLECTIVE ;  /* 0x000000000000791b */ /* 0x003fe20003800000 */
.L_x_1353:
        /* <DEDUP_REMOVED lines=11> */
.L_x_1354:
[----:B------:R-:W-:Y:S02]  /*1d910*/  IMAD.MOV.U32 R13, RZ, RZ, R6 ;  /* 0x000000ffff0d7224 */ /* 0x000fe400078e0006 */
[----:B------:R-:W-:Y:S02]  /*1d920*/  IMAD.MOV.U32 R12, RZ, RZ, 0x3 ;  /* 0x00000003ff0c7424 */ /* 0x000fe400078e00ff */
[----:B------:R-:W-:-:S07]  /*1d930*/  IMAD.MOV.U32 R2, RZ, RZ, R14 ;  /* 0x000000ffff027224 */ /* 0x000fce00078e000e */
[----:B------:R-:W-:Y:S05]  /*1d940*/  WARPSYNC.COLLECTIVE R15, `(.L_x_1355) ;  /* 0x000000000f087348 */ /* 0x000fea0003c00000 */
[----:B------:R0:W1:Y:S02]  /*1d950*/  SHFL.IDX P6, R14, R13, R12, R11 ;  /* 0x0000000c0d0e7389 */ /* 0x00006400000c000b */
[----:B01----:R-:W-:Y:S01]  /*1d960*/  ENDCOLLECTIVE ;  /* 0x000000000000791b */ /* 0x003fe20003800000 */
.L_x_1355:
        /* <DEDUP_REMOVED lines=11> */
.L_x_1356:
[----:B------:R-:W-:Y:S02]  /*1da20*/  IMAD.MOV.U32 R13, RZ, RZ, R5 ;  /* 0x000000ffff0d7224 */ /* 0x000fe400078e0005 */
[----:B------:R-:W-:Y:S02]  /*1da30*/  IMAD.MOV.U32 R12, RZ, RZ, RZ ;  /* 0x000000ffff0c7224 */ /* 0x000fe400078e00ff */
[----:B------:R-:W-:-:S07]  /*1da40*/  IMAD.MOV.U32 R2, RZ, RZ, R14 ;  /* 0x000000ffff027224 */ /* 0x000fce00078e000e */
[----:B------:R-:W-:Y:S05]  /*1da50*/  WARPSYNC.COLLECTIVE R15, `(.L_x_1357) ;  /* 0x000000000f087348 */ /* 0x000fea0003c00000 */
[----:B------:R0:W1:Y:S02]  /*1da60*/  SHFL.IDX P6, R14, R13, R12, R11 ;  /* 0x0000000c0d0e7389 */ /* 0x00006400000c000b */
[----:B01----:R-:W-:Y:S01]  /*1da70*/  ENDCOLLECTIVE ;  /* 0x000000000000791b */ /* 0x003fe20003800000 */
.L_x_1357:
        /* <DEDUP_REMOVED lines=11> */
.L_x_1358:
[----:B------:R-:W-:Y:S01]  /*1db30*/  IMAD.MOV.U32 R2, RZ, RZ, R14 ;  /* 0x000000ffff027224 */ /* 0x000fe200078e000e */
[----:B------:R-:W-:Y:S06]  /*1db40*/  BRA `(.L_x_1359) ;  /* 0xffffffbc004c7947 */ /* 0x000fec000383ffff */
.L_x_1249:
[----:B0-----:R0:W2:Y:S02]  /*1db50*/  SYNCS.PHASECHK.TRANS64.TRYWAIT P2, [R2+URZ+0x13270], R0 ;  /* 0x01327000020075a7 */ /* 0x0010a4000804017f */
[----:B--2---:R-:W-:Y:S05]  /*1db60*/  @!P2 NANOSLEEP.SYNCS 0x989680 ;  /* 0x009896800000a95d */ /* 0x004fea0003900000 */
[----:B------:R-:W2:Y:S02]  /*1db70*/  @!P2 SYNCS.PHASECHK.TRANS64 P2, [R2+URZ+0x13270], R0 ;  /* 0x013270000200a5a7 */ /* 0x000ea4000804007f */
[----:B--2---:R-:W-:Y:S05]  /*1db80*/  @!P2 BRA `(.L_x_1249) ;  /* 0xfffffffc00f0a947 */ /* 0x004fea000383ffff */
[----:B------:R-:W-:Y:S05]  /*1db90*/  BRA `(.L_x_1360) ;  /* 0xffffffbc00b07947 */ /* 0x000fea000383ffff */
.L_x_1251:
[----:B0-----:R0:W2:Y:S02]  /*1dba0*/  SYNCS.PHASECHK.TRANS64.TRYWAIT P2, [R2+URZ+0x13260], R0 ;  /* 0x01326000020075a7 */ /* 0x0010a4000804017f */
[----:B--2---:R-:W-:Y:S05]  /*1dbb0*/  @!P2 NANOSLEEP.SYNCS 0x989680 ;  /* 0x009896800000a95d */ /* 0x004fea0003900000 */
[----:B------:R-:W2:Y:S02]  /*1dbc0*/  @!P2 SYNCS.PHASECHK.TRANS64 P2, [R2+URZ+0x13260], R0 ;  /* 0x013260000200a5a7 */ /* 0x000ea4000804007f */
[----:B--2---:R-:W-:Y:S05]  /*1dbd0*/  @!P2 BRA `(.L_x_1251) ;  /* 0xfffffffc00f0a947 */ /* 0x004fea000383ffff */
[----:B------:R-:W-:Y:S05]  /*1dbe0*/  BRA `(.L_x_1361) ;  /* 0xffffffbc00c07947 */ /* 0x000fea000383ffff */
.L_x_1259:
[----:B0-----:R0:W1:Y:S02]  /*1dbf0*/  SYNCS.PHASECHK.TRANS64.TRYWAIT P1, [R3+URZ+0x13270], R0 ;  /* 0x01327000030075a7 */ /* 0x001064000802017f */
[----:B-1----:R-:W-:Y:S05]  /*1dc00*/  @!P1 NANOSLEEP.SYNCS 0x989680 ;  /* 0x009896800000995d */ /* 0x002fea0003900000 */
[----:B------:R-:W1:Y:S02]  /*1dc10*/  @!P1 SYNCS.PHASECHK.TRANS64 P1, [R3+URZ+0x13270], R0 ;  /* 0x01327000030095a7 */ /* 0x000e64000802007f */
[----:B-1----:R-:W-:Y:S05]  /*1dc20*/  @!P1 BRA `(.L_x_1259) ;  /* 0xfffffffc00f09947 */ /* 0x002fea000383ffff */
[----:B------:R-:W-:Y:S05]  /*1dc30*/  BRA `(.L_x_1362) ;  /* 0xffffffc4000c7947 */ /* 0x000fea000383ffff */
.L_x_1261:
[----:B0-----:R0:W1:Y:S02]  /*1dc40*/  SYNCS.PHASECHK.TRANS64.TRYWAIT P1, [R3+URZ+0x13260], R0 ;  /* 0x01326000030075a7 */ /* 0x001064000802017f */
[----:B-1----:R-:W-:Y:S05]  /*1dc50*/  @!P1 NANOSLEEP.SYNCS 0x989680 ;  /* 0x009896800000995d */ /* 0x002fea0003900000 */
[----:B------:R-:W1:Y:S02]  /*1dc60*/  @!P1 SYNCS.PHASECHK.TRANS64 P1, [R3+URZ+0x13260], R0 ;  /* 0x01326000030095a7 */ /* 0x000e64000802007f */
[----:B-1----:R-:W-:Y:S05]  /*1dc70*/  @!P1 BRA `(.L_x_1261) ;  /* 0xfffffffc00f09947 */ /* 0x002fea000383ffff */
[----:B------:R-:W-:Y:S05]  /*1dc80*/  BRA `(.L_x_1363) ;  /* 0xffffffc4001c7947 */ /* 0x000fea000383ffff */
.L_x_1275:
[----:B0-----:R0:W1:Y:S02]  /*1dc90*/  SYNCS.PHASECHK.TRANS64.TRYWAIT P0, [R5+URZ+0x13220], R0 ;  /* 0x01322000050075a7 */ /* 0x001064000800017f */
[----:B-1----:R-:W-:Y:S05]  /*1dca0*/  @!P0 NANOSLEEP.SYNCS 0x989680 ;  /* 0x009896800000895d */ /* 0x002fea0003900000 */
[----:B------:R-:W1:Y:S02]  /*1dcb0*/  @!P0 SYNCS.PHASECHK.TRANS64 P0, [R5+URZ+0x13220], R0 ;  /* 0x01322000050085a7 */ /* 0x000e64000800007f */
[----:B-1----:R-:W-:Y:S05]  /*1dcc0*/  @!P0 BRA `(.L_x_1275) ;  /* 0xfffffffc00f08947 */ /* 0x002fea000383ffff */
[----:B------:R-:W-:Y:S05]  /*1dcd0*/  BRA `(.L_x_1364) ;  /* 0xffffffd400447947 */ /* 0x000fea000383ffff */
.L_x_1276:
[----:B------:R-:W1:Y:S01]  /*1dce0*/  S2R R2, SR_TID.X ;  /* 0x0000000000027919 */ /* 0x000e620000002100 */
[----:B------:R-:W-:Y:S01]  /*1dcf0*/  BSSY B0, `(.L_x_1365) ;  /* 0x000000a000007945 */ /* 0x000fe20003800000 */
[----:B------:R-:W-:Y:S02]  /*1dd00*/  IMAD.MOV.U32 R12, RZ, RZ, RZ ;  /* 0x000000ffff0c7224 */ /* 0x000fe400078e00ff */
        /* <DEDUP_REMOVED lines=8> */
.L_x_1366:
[----:B------:R-:W-:Y:S05]  /*1dd90*/  BSYNC B0 ;  /* 0x0000000000007941 */ /* 0x000fea0003800000 */
.L_x_1365:
[----:B------:R-:W-:Y:S05]  /*1dda0*/  BRA `(.L_x_1367) ;  /* 0xffffffd4002c7947 */ /* 0x000fea000383ffff */
.L_x_1279:
[----:B------:R-:W-:Y:S01]  /*1ddb0*/  BSSY B1, `(.L_x_1368) ;  /* 0x0000006000017945 */ /* 0x000fe20003800000 */
[----:B------:R-:W-:-:S07]  /*1ddc0*/  IMAD.MOV.U32 R15, RZ, RZ, -0x1 ;  /* 0xffffffffff0f7424 */ /* 0x000fce00078e00ff */
[----:B0----5:R-:W-:Y:S05]  /*1ddd0*/  WARPSYNC.COLLECTIVE R15, `(.L_x_1369) ;  /* 0x000000000f0c7348 */ /* 0x021fea0003c00000 */
[----:B------:R-:W-:Y:S02]  /*1dde0*/  ELECT P6, UR62, PT ;  /* 0x00000000003e782f */ /* 0x000fe400038c0000 */
[----:B------:R-:W-:Y:S01]  /*1ddf0*/  MOV R14, UR62 ;  /* 0x0000003e000e7c02 */ /* 0x000fe20008000f00 */
[----:B0----5:R-:W-:Y:S10]  /*1de00*/  ENDCOLLECTIVE ;  /* 0x000000000000791b */ /* 0x021ff40003800000 */
.L_x_1369:
[----:B------:R-:W-:Y:S05]  /*1de10*/  BSYNC B1 ;  /* 0x0000000000017941 */ /* 0x000fea0003800000 */
.L_x_1368:
[----:B------:R-:W-:Y:S05]  /*1de20*/  BRA `(.L_x_1370) ;  /* 0xffffffd400247947 */ /* 0x000fea000383ffff */
.L_x_1281:
[----:B0-----:R0:W1:Y:S02]  /*1de30*/  SYNCS.PHASECHK.TRANS64.TRYWAIT P1, [R4+URZ+0x13240], R3 ;  /* 0x01324003040075a7 */ /* 0x001064000802017f */
[----:B-1----:R-:W-:Y:S05]  /*1de40*/  @!P1 NANOSLEEP.SYNCS 0x989680 ;  /* 0x009896800000995d */ /* 0x002fea0003900000 */
[----:B------:R-:W1:Y:S02]  /*1de50*/  @!P1 SYNCS.PHASECHK.TRANS64 P1, [R4+URZ+0x13240], R3 ;  /* 0x01324003040095a7 */ /* 0x000e64000802007f */
[----:B-1----:R-:W-:Y:S05]  /*1de60*/  @!P1 BRA `(.L_x_1281) ;  /* 0xfffffffc00f09947 */ /* 0x002fea000383ffff */
[----:B------:R-:W-:Y:S05]  /*1de70*/  BRA `(.L_x_1371) ;  /* 0xffffffd4004c7947 */ /* 0x000fea000383ffff */
.L_x_1283:
[----:B-1----:R1:W2:Y:S02]  /*1de80*/  SYNCS.PHASECHK.TRANS64.TRYWAIT P1, [R5+URZ+0x13240], R0 ;  /* 0x01324000050075a7 */ /* 0x0022a4000802017f */
[----:B--2---:R-:W-:Y:S05]  /*1de90*/  @!P1 NANOSLEEP.SYNCS 0x989680 ;  /* 0x009896800000995d */ /* 0x004fea0003900000 */
[----:B------:R-:W2:Y:S02]  /*1dea0*/  @!P1 SYNCS.PHASECHK.TRANS64 P1, [R5+URZ+0x13240], R0 ;  /* 0x01324000050095a7 */ /* 0x000ea4000802007f */
[----:B--2---:R-:W-:Y:S05]  /*1deb0*/  @!P1 BRA `(.L_x_1283) ;  /* 0xfffffffc00f09947 */ /* 0x004fea000383ffff */
[----:B------:R-:W-:Y:S05]  /*1dec0*/  BRA `(.L_x_1372) ;  /* 0xffffffd4005c7947 */ /* 0x000fea000383ffff */
.L_x_1285:
[----:B--2---:R2:W3:Y:S02]  /*1ded0*/  SYNCS.PHASECHK.TRANS64.TRYWAIT P1, [R4+URZ+0x13260], R3 ;  /* 0x01326003040075a7 */ /* 0x0044e4000802017f */
[----:B---3--:R-:W-:Y:S05]  /*1dee0*/  @!P1 NANOSLEEP.SYNCS 0x989680 ;  /* 0x009896800000995d */ /* 0x008fea0003900000 */
[----:B------:R-:W3:Y:S02]  /*1def0*/  @!P1 SYNCS.PHASECHK.TRANS64 P1, [R4+URZ+0x13260], R3 ;  /* 0x01326003040095a7 */ /* 0x000ee4000802007f */
[----:B---3--:R-:W-:Y:S05]  /*1df00*/  @!P1 BRA `(.L_x_1285) ;  /* 0xfffffffc00f09947 */ /* 0x008fea000383ffff */
[----:B------:R-:W-:Y:S05]  /*1df10*/  BRA `(.L_x_1373) ;  /* 0xffffffd400587947 */ /* 0x000fea000383ffff */
.L_x_1287:
[----:B---3--:R3:W4:Y:S02]  /*1df20*/  SYNCS.PHASECHK.TRANS64.TRYWAIT P1, [R5+URZ+0x13260], R0 ;  /* 0x01326000050075a7 */ /* 0x008724000802017f */
[----:B----4-:R-:W-:Y:S05]  /*1df30*/  @!P1 NANOSLEEP.SYNCS 0x989680 ;  /* 0x009896800000995d */ /* 0x010fea0003900000 */
[----:B------:R-:W4:Y:S02]  /*1df40*/  @!P1 SYNCS.PHASECHK.TRANS64 P1, [R5+URZ+0x13260], R0 ;  /* 0x01326000050095a7 */ /* 0x000f24000802007f */
[----:B----4-:R-:W-:Y:S05]  /*1df50*/  @!P1 BRA `(.L_x_1287) ;  /* 0xfffffffc00f09947 */ /* 0x010fea000383ffff */
[----:B------:R-:W-:Y:S05]  /*1df60*/  BRA `(.L_x_1374) ;  /* 0xffffffd400547947 */ /* 0x000fea000383ffff */
.L_x_1289:
[----:B----4-:R4:W0:Y:S02]  /*1df70*/  SYNCS.PHASECHK.TRANS64.TRYWAIT P1, [R4+URZ+0x13280], R3 ;  /* 0x01328003040075a7 */ /* 0x010824000802017f */
[----:B0-----:R-:W-:Y:S05]  /*1df80*/  @!P1 NANOSLEEP.SYNCS 0x989680 ;  /* 0x009896800000995d */ /* 0x001fea0003900000 */
[----:B------:R-:W0:Y:S02]  /*1df90*/  @!P1 SYNCS.PHASECHK.TRANS64 P1, [R4+URZ+0x13280], R3 ;  /* 0x01328003040095a7 */ /* 0x000e24000802007f */
[----:B0-----:R-:W-:Y:S05]  /*1dfa0*/  @!P1 BRA `(.L_x_1289) ;  /* 0xfffffffc00f09947 */ /* 0x001fea000383ffff */
[----:B------:R-:W-:Y:S05]  /*1dfb0*/  BRA `(.L_x_1375) ;  /* 0xffffffd400507947 */ /* 0x000fea000383ffff */
.L_x_1376:
        /* <DEDUP_REMOVED lines=12> */
.L_x_2751:


//--------------------- .text._ZN7cutlass13device_kernelIN5flash11enable_sm90INS1_16FlashAttnFwdSm90INS1_25CollectiveMainloopFwdSm90ILi2EN4cute5tupleIJNS5_1CILi1EEES8_S8_EEENS6_IJNS7_ILi192EEENS7_ILi160EEENS7_ILi64EEEEEELi64ENS_12float_e4m3_tEfNS_4arch4Sm90ELb0ELb1ELb1ELb1ELb1ELb1ELb0ELb1ELb1ELb1ELb0ELb0EEENS1_21CollectiveEpilogueFwdINS6_IJSA_SC_SB_EEES9_NS_10bfloat16_tESG_Li384ELb1ELb1ELb0ELb1EEENS1_36VarlenDynamicPersistentTileSchedulerILi192ELi160ELi384ELi128ELb0ELb1ELb1ELb1ELb0ELb1EEEEEEEEEvNT_6ParamsE --------------------------
	.section	.text._ZN7cutlass13device_kernelIN5flash11enable_sm90INS1_16FlashAttnFwdSm90INS1_25CollectiveMainloopFwdSm90ILi2EN4cute5tupleIJNS5_1CILi1EEES8_S8_EEENS6_IJNS7_ILi192EEENS7_ILi160EEENS7_ILi64EEEEEELi64ENS_12float_e4m3_tEfNS_4arch4Sm90ELb0ELb1ELb1ELb1ELb1ELb1ELb0ELb1ELb1ELb1ELb0ELb0EEENS1_21CollectiveEpilogueFwdINS6_IJSA_SC_SB_EEES9_NS_10bfloat16_tESG_Li384ELb1ELb1ELb0ELb1EEENS1_36VarlenDynamicPersistentTileSchedulerILi192ELi160ELi384ELi128ELb0ELb1ELb1ELb1ELb0ELb1EEEEEEEEEvNT_6ParamsE,"ax",@progbits
	.align	128
.text._ZN7cutlass13device_kernelIN5flash11enable_sm90INS1_16FlashAttnFwdSm90INS1_25CollectiveMainloopFwdSm90ILi2EN4cute5tupleIJNS5_1CILi1EEES8_S8_EEENS6_IJNS7_ILi192EEENS7_ILi160EEENS7_ILi64EEEEEELi64ENS_12float_e4m3_tEfNS_4arch4Sm90ELb0ELb1ELb1ELb1ELb1ELb1ELb0ELb1ELb1ELb1ELb0ELb0EEENS1_21CollectiveEpilogueFwdINS6_IJSA_SC_SB_EEES9_NS_10bfloat16_tESG_Li384ELb1ELb1ELb0ELb1EEENS1_36VarlenDynamicPersistentTileSchedulerILi192ELi160ELi384ELi128ELb0ELb1ELb1ELb1ELb0ELb1EEEEEEEEEvNT_6ParamsE:
        .type           _ZN7cutlass13device_kernelIN5flash11enable_sm90INS1_16FlashAttnFwdSm90INS1_25CollectiveMainloopFwdSm90ILi2EN4cute5tupleIJNS5_1CILi1EEES8_S8_EEENS6_IJNS7_ILi192EEENS7_ILi160EEENS7_ILi64EEEEEELi64ENS_12float_e4m3_tEfNS_4arch4Sm90ELb0ELb1ELb1ELb1ELb1ELb1ELb0ELb1ELb1ELb1ELb0ELb0EEENS1_21CollectiveEpilogueFwdINS6_IJSA_SC_SB_EEES9_NS_10bfloat16_tESG_Li384ELb1ELb1ELb0ELb1EEENS1_36VarlenDynamicPersistentTileSchedulerILi192ELi160ELi384ELi128ELb0ELb1ELb1ELb1ELb0ELb1EEEEEEEEEvNT_6ParamsE,@function
        .size           _ZN7cutlass13device_kernelIN5flash11enable_sm90INS1_16FlashAttnFwdSm90INS1_25CollectiveMainloopFwdSm90ILi2EN4cute5tupleIJNS5_1CILi1EEES8_S8_EEENS6_IJNS7_ILi192EEENS7_ILi160EEENS7_ILi64EEEEEELi64ENS_12float_e4m3_tEfNS_4arch4Sm90ELb0ELb1ELb1ELb1ELb1ELb1ELb0ELb1ELb1ELb1ELb0ELb0EEENS1_21CollectiveEpilogueFwdINS6_IJSA_SC_SB_EEES9_NS_10bfloat16_tESG_Li384ELb1ELb1ELb0ELb1EEENS1_36VarlenDynamicPersistentTileSchedulerILi192ELi160ELi384ELi128ELb0ELb1ELb1ELb1ELb0ELb1EEEEEEEEEvNT_6ParamsE,(.L_x_2752 - _ZN7cutlass13device_kernelIN5flash11enable_sm90INS1_16FlashAttnFwdSm90INS1_25CollectiveMainloopFwdSm90ILi2EN4cute5tupleIJNS5_1CILi1EEES8_S8_EEENS6_IJNS7_ILi192EEENS7_ILi160EEENS7_ILi64EEEEEELi64ENS_12float_e4m3_tEfNS_4arch4Sm90ELb0ELb1ELb1ELb1ELb1ELb1ELb0ELb1ELb1ELb1ELb0ELb0EEENS1_21CollectiveEpilogueFwdINS6_IJSA_SC_SB_EEES9_NS_10bfloat16_tESG_Li384ELb1ELb1ELb0ELb1EEENS1_36VarlenDynamicPersistentTileSchedulerILi192ELi160ELi384ELi128ELb0ELb1ELb1ELb1ELb0ELb1EEEEEEEEEvNT_6ParamsE)
        .other          _ZN7cutlass13device_kernelIN5flash11enable_sm90INS1_16FlashAttnFwdSm90INS1_25CollectiveMainloopFwdSm90ILi2EN4cute5tupleIJNS5_1CILi1EEES8_S8_EEENS6_IJNS7_ILi192EEENS7_ILi160EEENS7_ILi64EEEEEELi64ENS_12float_e4m3_tEfNS_4arch4Sm90ELb0ELb1ELb1ELb1ELb1ELb1ELb0ELb1ELb1ELb1ELb0ELb0EEENS1_21CollectiveEpilogueFwdINS6_IJSA_SC_SB_EEES9_NS_10bfloat16_tESG_Li384ELb1ELb1ELb0ELb1EEENS1_36VarlenDynamicPersistentTileSchedulerILi192ELi160ELi384ELi128ELb0ELb1ELb1ELb1ELb0ELb1EEEEEEEEEvNT_6ParamsE,@"STO_CUDA_ENTRY STV_DEFAULT"
_ZN7cutlass13device_kernelIN5flash11enable_sm90INS1_16FlashAttnFwdSm90INS1_25CollectiveMainloopFwdSm90ILi2EN4cute5tupleIJNS5_1CILi1EEES8_S8_EEENS6_IJNS7_ILi192EEENS7_ILi160EEENS7_ILi64EEEEEELi64ENS_12float_e4m3_tEfNS_4arch4Sm90ELb0ELb1ELb1ELb1ELb1ELb1ELb0ELb1ELb1ELb1ELb0ELb0EEENS1_21CollectiveEpilogueFwdINS6_IJSA_SC_SB_EEES9_NS_10bfloat16_tESG_Li384ELb1ELb1ELb0ELb1EEENS1_36VarlenDynamicPersistentTileSchedulerILi192ELi160ELi384ELi128ELb0ELb1ELb1ELb1ELb0ELb1EEEEEEEEEvNT_6ParamsE:
        /* <DEDUP_REMOVED lines=17> */
.L_x_1378:
[----:B------:R-:W-:Y:S05]  /*0110*/  BSYNC B0 ;  /* 0x0000000000007941 */ /* 0x000fea0003800000 */
.L_x_1377:
[----:B------:R-:W-:Y:S01]  /*0120*/  VOTEU.ANY UP0, P0 ;  /* 0x00000000003f7886 */ /* 0x000fe20000000100 */
[----:B------:R-:W0:Y:S01]  /*0130*/  SHFL.IDX PT, R2, R0, RZ, 0x1f ;  /* 0x00001fff00027589 */ /* 0x000e2200000e0000 */
[----:B------:R-:W-:Y:S01]  /*0140*/  UMOV UR4, 0x80 ;  /* 0x0000008000047882 */ /* 0x000fe20000000000 */
[----:B------:R-:W-:Y:S01]  /*0150*/  UMOV UR7, 0x180 ;  /* 0x0000018000077882 */ /* 0x000fe20000000000 */
[----:B------:R-:W-:Y:S01]  /*0160*/  VOTEU.ANY UP1, P0 ;  /* 0x00000000003f7886 */ /* 0x000fe20000020100 */
[----:B------:R-:W1:Y:S01]  /*0170*/  @UP0 S2UR UR8, SR_CgaCtaId ;  /* 0x00000000000809c3 */ /* 0x000e620000008800 */
[----:B------:R-:W-:Y:S01]  /*0180*/  @UP0 UMOV UR6, 0x400 ;  /* 0x0000040000060882 */ /* 0x000fe20000000000 */
[----:B------:R-:W-:-:S04]  /*0190*/  @UP0 UIADD3 UR4, -UR4, 0x100000, URZ ;  /* 0x0010000004040890 */ /* 0x000fc8000fffe13f */
[----:B------:R-:W-:Y:S02]  /*01a0*/  @UP0 USHF.L.U32 UR5, UR4, 0xb, URZ ;  /* 0x0000000b04050899 */ /* 0x000fe4000800063f */
[----:B------:R-:W-:Y:S01]  /*01b0*/  @UP0 USHF.L.U32 UR4, UR4, 0x1, URZ ;  /* 0x0000000104040899 */ /* 0x000fe2000800063f */
[----:B0-----:R-:W-:Y:S02]  /*01c0*/  ISETP.NE.AND P1, PT, R2, RZ, PT ;  /* 0x000000ff0200720c */ /* 0x001fe40003f25270 */
[----:B------:R-:W-:Y:S01]  /*01d0*/  SHF.R.U32.HI R2, RZ, 0x7, R3 ;  /* 0x00000007ff027819 */ /* 0x000fe20000011603 */
[----:B-1----:R-:W-:Y:S02]  /*01e0*/  @UP0 ULEA UR8, UR8, UR6, 0x18 ;  /* 0x0000000608080291 */ /* 0x002fe4000f8ec03f */
[----:B------:R-:W-:-:S04]  /*01f0*/  @UP0 UIADD3 UR6, -UR7, 0x100000, URZ ;  /* 0x0010000007060890 */ /* 0x000fc8000fffe13f */
[----:B------:R-:W-:Y:S02]  /*0200*/  @UP0 USHF.L.U32 UR7, UR6, 0xb, URZ ;  /* 0x0000000b06070899 */ /* 0x000fe4000800063f */
[----:B------:R-:W-:Y:S01]  /*0210*/  @UP0 USHF.L.U32 UR6, UR6, 0x1, URZ ;  /* 0x0000000106060899 */ /* 0x000fe2000800063f */
[----:B------:R-:W-:Y:S01]  /*0220*/  VOTEU.ANY UP0, P0 ;  /* 0x00000000003f7886 */ /* 0x000fe20000000100 */
[----:B------:R-:W0:Y:S04]  /*0230*/  SHFL.IDX PT, R2, R2, RZ, 0x1f ;  /* 0x00001fff02027589 */ /* 0x000e2800000e0000 */
[----:B------:R-:W1:Y:S02]  /*0240*/  FENCE.VIEW.ASYNC.S ;  /* 0x00000000000073c6 */ /* 0x000e640000000000 */
[----:B-1----:R1:W2:Y:S04]  /*0250*/  @UP0 SYNCS.EXCH.64 URZ, [UR8+0x13200], UR4 ;  /* 0x01320004083f05b2 */ /* 0x0022a80008000100 */
[----:B------:R1:W3:Y:S01]  /*0260*/  @UP1 SYNCS.EXCH.64 URZ, [UR8+0x13220], UR6 ;  /* 0x01322006083f15b2 */ /* 0x0002e20008000100 */
[----:B------:R-:W-:Y:S05]  /*0270*/  @P1 BRA `(.L_x_1379) ;  /* 0x0000000000481947 */ /* 0x000fea0003800000 */
[----:B-1----:R-:W1:Y:S01]  /*0280*/  S2UR UR5, SR_CgaCtaId ;  /* 0x00000000000579c3 */ /* 0x002e620000008800 */
[----:B------:R-:W-:Y:S01]  /*0290*/  UMOV UR4, 0x400 ;  /* 0x0000040000047882 */ /* 0x000fe20000000000 */
[----:B------:R-:W-:Y:S01]  /*02a0*/  UMOV UR6, 0x80 ;  /* 0x0000008000067882 */ /* 0x000fe20000000000 */
[----:B------:R-:W-:Y:S01]  /*02b0*/  UMOV UR7, 0x180 ;  /* 0x0000018000077882 */ /* 0x000fe20000000000 */
[----:B------:R-:W-:Y:S01]  /*02c0*/  ELECT P0, URZ, PT ;  /* 0x00000000003f782f */ /* 0x000fe20003800000 */
[----:B-1----:R-:W-:Y:S02]  /*02d0*/  ULEA UR8, UR5, UR4, 0x18 ;  /* 0x0000000405087291 */ /* 0x002fe4000f8ec03f */
[----:B------:R-:W-:-:S04]  /*02e0*/  UIADD3 UR4, -UR6, 0x100000, URZ ;  /* 0x0010000006047890 */ /* 0x000fc8000fffe13f */
[----:B------:R-:W-:Y:S02]  /*02f0*/  USHF.L.U32 UR5, UR4, 0xb, URZ ;  /* 0x0000000b04057899 */ /* 0x000fe4000800063f */
[----:B------:R-:W-:Y:S02]  /*0300*/  USHF.L.U32 UR4, UR4, 0x1, URZ ;  /* 0x0000000104047899 */ /* 0x000fe4000800063f */
[----:B------:R-:W-:-:S04]  /*0310*/  UIADD3 UR6, -UR7, 0x100000, URZ ;  /* 0x0010000007067890 */ /* 0x000fc8000fffe13f */
[----:B------:R-:W-:Y:S02]  /*0320*/  USHF.L.U32 UR7, UR6, 0xb, URZ ;  /* 0x0000000b06077899 */ /* 0x000fe4000800063f */
[----:B------:R-:W-:Y:S01]  /*0330*/  USHF.L.U32 UR6, UR6, 0x1, URZ ;  /* 0x0000000106067899 */ /* 0x000fe2000800063f */
[----:B------:R-:W1:Y:S03]  /*0340*/  FENCE.VIEW.ASYNC.S ;  /* 0x00000000000073c6 */ /* 0x000e660000000000 */
[----:B-1----:R4:W1:Y:S08]  /*0350*/  SYNCS.EXCH.64 URZ, [UR8+0x13230], UR4 ;  /* 0x01323004083f75b2 */ /* 0x0028700008000100 */
[----:B------:R4:W0:Y:S01]  /*0360*/  SYNCS.EXCH.64 URZ, [UR8+0x13240], UR6 ;  /* 0x01324006083f75b2 */ /* 0x0008220008000100 */
[----:B------:R4:W0:Y:S01]  /*0370*/  SYNCS.EXCH.64 URZ, [UR8+0x13238], UR4 ;  /* 0x01323804083f75b2 */ /* 0x0008220008000100 */
[----:B------:R4:W0:Y:S02]  /*0380*/  SYNCS.EXCH.64 URZ, [UR8+0x13248], UR6 ;  /* 0x01324806083f75b2 */ /* 0x0008240008000100 */
[----:B----4-:R-:W-:Y:S01]  /*0390*/  NOP ;  /* 0x0000000000007918 */ /* 0x010fe20000000000 */
.L_x_1379:
[----:B------:R-:W4:Y:S01]  /*03a0*/  SHFL.IDX PT, R3, R0, RZ, 0x1f ;  /* 0x00001fff00037589 */ /* 0x000f2200000e0000 */
[----:B------:R-:W-:Y:S01]  /*03b0*/  NOP ;  /* 0x0000000000007918 */ /* 0x000fe20000000000 */
[----:B----4-:R-:W-:-:S13]  /*03c0*/  ISETP.NE.AND P0, PT, R3, RZ, PT ;  /* 0x000000ff0300720c */ /* 0x010fda0003f05270 */
        /* <DEDUP_REMOVED lines=19> */
.L_x_1380:
[----:B------:R-:W4:Y:S01]  /*0500*/  SHFL.IDX PT, R3, R0, RZ, 0x1f ;  /* 0x00001fff00037589 */ /* 0x000f2200000e0000 */
[----:B------:R-:W-:Y:S01]  /*0510*/  NOP ;  /* 0x0000000000007918 */ /* 0x000fe20000000000 */
[----:B----4-:R-:W-:-:S13]  /*0520*/  ISETP.NE.AND P0, PT, R3, RZ, PT ;  /* 0x000000ff0300720c */ /* 0x010fda0003f05270 */
[----:B------:R-:W-:Y:S05]  /*0530*/  @P0 BRA `(.L_x_1381) ;  /* 0x0000000000380947 */ /* 0x000fea0003800000 */
[----:B-1----:R-:W1:Y:S01]  /*0540*/  S2UR UR5, SR_CgaCtaId ;  /* 0x00000000000579c3 */ /* 0x002e620000008800 */
[----:B------:R-:W-:Y:S01]  /*0550*/  UMOV UR4, 0x400 ;  /* 0x0000040000047882 */ /* 0x000fe20000000000 */
[----:B------:R-:W-:Y:S01]  /*0560*/  UMOV UR7, 0x80 ;  /* 0x0000008000077882 */ /* 0x000fe20000000000 */
[----:B------:R-:W-:Y:S01]  /*0570*/  ELECT P0, URZ, PT ;  /* 0x00000000003f782f */ /* 0x000fe20003800000 */
[----:B-1----:R-:W-:Y:S02]  /*0580*/  ULEA UR6, UR5, UR4, 0x18 ;  /* 0x0000000405067291 */ /* 0x002fe4000f8ec03f */
[----:B------:R-:W-:-:S04]  /*0590*/  UIADD3 UR4, -UR7, 0x100000, URZ ;  /* 0x0010000007047890 */ /* 0x000fc8000fffe13f */
[----:B------:R-:W-:Y:S02]  /*05a0*/  USHF.L.U32 UR5, UR4, 0xb, URZ ;  /* 0x0000000b04057899 */ /* 0x000fe4000800063f */
[----:B------:R-:W-:Y:S01]  /*05b0*/  USHF.L.U32 UR4, UR4, 0x1, URZ ;  /* 0x0000000104047899 */ /* 0x000fe2000800063f */
[----:B------:R-:W1:Y:S11]  /*05c0*/  FENCE.VIEW.ASYNC.S ;  /* 0x00000000000073c6 */ /* 0x000e760000000000 */
[----:B-1----:R4:W1:Y:S01]  /*05d0*/  SYNCS.EXCH.64 URZ, [UR6+0x13270], UR4 ;  /* 0x01327004063f75b2 */ /* 0x0028620008000100 */
[----:B------:R4:W0:Y:S01]  /*05e0*/  SYNCS.EXCH.64 URZ, [UR6+0x13280], UR4 ;  /* 0x01328004063f75b2 */ /* 0x0008220008000100 */
[----:B------:R4:W0:Y:S01]  /*05f0*/  SYNCS.EXCH.64 URZ, [UR6+0x13278], UR4 ;  /* 0x01327804063f75b2 */ /* 0x0008220008000100 */
[----:B------:R4:W0:Y:S02]  /*0600*/  SYNCS.EXCH.64 URZ, [UR6+0x13288], UR4 ;  /* 0x01328804063f75b2 */ /* 0x0008240008000100 */
[----:B----4-:R-:W-:Y:S01]  /*0610*/  NOP ;  /* 0x0000000000007918 */ /* 0x010fe20000000000 */
.L_x_1381:
        /* <DEDUP_REMOVED lines=22> */
.L_x_1382:
[----:B------:R-:W4:Y:S01]  /*0780*/  SHFL.IDX PT, R4, R0, RZ, 0x1f ;  /* 0x00001fff00047589 */ /* 0x000f2200000e0000 */
[----:B------:R-:W-:Y:S01]  /*0790*/  NOP ;  /* 0x0000000000007918 */ /* 0x000fe20000000000 */
[----:B------:R-:W0:Y:S01]  /*07a0*/  S2R R3, SR_CgaCtaId ;  /* 0x0000000000037919 */ /* 0x000e220000008800 */
[----:B----4-:R-:W-:-:S13]  /*07b0*/  ISETP.NE.AND P0, PT, R4, RZ, PT ;  /* 0x000000ff0400720c */ /* 0x010fda0003f05270 */
[----:B0-----:R-:W-:Y:S05]  /*07c0*/  @P0 BRA `(.L_x_1383) ;  /* 0x0000000000480947 */ /* 0x001fea0003800000 */
[----:B-1----:R-:W0:Y:S01]  /*07d0*/  S2UR UR5, SR_CgaCtaId ;  /* 0x00000000000579c3 */ /* 0x002e220000008800 */
        /* <DEDUP_REMOVED lines=13> */
[----:B------:R0:W1:Y:S01]  /*08b0*/  SYNCS.EXCH.64 URZ, [UR8+0x132c0], UR6 ;  /* 0x0132c006083f75b2 */ /* 0x0000620008000100 */
[----:B------:R0:W0:Y:S01]  /*08c0*/  SYNCS.EXCH.64 URZ, [UR8+0x132b8], UR4 ;  /* 0x0132b804083f75b2 */ /* 0x0000220008000100 */
[----:B------:R0:W0:Y:S01]  /*08d0*/  SYNCS.EXCH.64 URZ, [UR8+0x132c8], UR6 ;  /* 0x0132c806083f75b2 */ /* 0x0000220008000100 */
[----:B------:R-:W-:Y:S01]  /*08e0*/  NOP ;  /* 0x0000000000007918 */ /* 0x000fe20000000000 */
.L_x_1383:
[----:B------:R-:W-:Y:S01]  /*08f0*/  ISETP.NE.AND P0, PT, R2, RZ, PT ;  /* 0x000000ff0200720c */ /* 0x000fe20003f05270 */
[----:B------:R-:W-:Y:S01]  /*0900*/  IMAD.MOV.U32 R2, RZ, RZ, 0x1 ;  /* 0x00000001ff027424 */ /* 0x000fe200078e00ff */
[----:B------:R-:W-:Y:S01]  /*0910*/  NOP ;  /* 0x0000000000007918 */ /* 0x000fe20000000000 */
[----:B------:R-:W-:Y:S01]  /*0920*/  ULDC.64 UR44, c[0x0][0x208] ;  /* 0x00008200002c7ab9 */ /* 0x000fe20000000a00 */
[----:B------:R-:W-:Y:S02]  /*0930*/  BSSY B8, `(.L_x_1384) ;  /* 0x00023bf000087945 */ /* 0x000fe40003800000 */
[----:B------:R-:W-:-:S05]  /*0940*/  SEL R2, R2, 0x2, !P0 ;  /* 0x0000000202027807 */ /* 0x000fca0004000000 */
[----:B------:R0:W-:Y:S02]  /*0950*/  STL [R1+0x44], R2 ;  /* 0x0000440201007387 */ /* 0x0001e40000100800 */
[----:B01234-:R-:W-:Y:S06]  /*0960*/  BAR.SYNC.DEFER_BLOCKING 0x0 ;  /* 0x0000000000007b1d */ /* 0x01ffec0000010000 */
[----:B------:R-:W-:Y:S05]  /*0970*/  @!P0 BRA `(.L_x_1385) ;  /* 0x000001bc00ec8947 */ /* 0x000fea0003800000 */
.L_x_1386:
        /* <DEDUP_REMOVED lines=16> */
[----:B------:R-:W2:Y:S01]  /*0a80*/  LDL.LU R20, [R1+0x44] ;  /* 0x0000440001147983 */ /* 0x000ea20000300800 */
[----:B------:R-:W0:Y:S02]  /*0a90*/  S2R R0, SR_TID.X ;  /* 0x0000000000007919 */ /* 0x000e240000002100 */
[----:B0-----:R-:W-:-:S05]  /*0aa0*/  VIADD R0, R0, 0xffffff80 ;  /* 0xffffff8000007836 */ /* 0x001fca0000000000 */
[----:B------:R-:W-:-:S04]  /*0ab0*/  SHF.R.S32.HI R3, RZ, 0x1f, R0 ;  /* 0x0000001fff037819 */ /* 0x000fc80000011400 */
[CC--:B------:R-:W-:Y:S02]  /*0ac0*/  LEA.HI R2, R3.reuse, R0.reuse, RZ, 0x7 ;  /* 0x0000000003027211 */ /* 0x0c0fe400078f38ff */
[-C--:B------:R-:W-:Y:S02]  /*0ad0*/  LEA.HI R4, R0, R0.reuse, RZ, 0x1 ;  /* 0x0000000000047211 */ /* 0x080fe400078f08ff */
[----:B------:R-:W-:Y:S02]  /*0ae0*/  LOP3.LUT R9, R2, 0xffffff80, RZ, 0xc0, !PT ;  /* 0xffffff8002097812 */ /* 0x000fe400078ec0ff */
[----:B------:R-:W-:Y:S02]  /*0af0*/  LEA.HI R6, R3, R0, RZ, 0x2 ;  /* 0x0000000003067211 */ /* 0x000fe400078f10ff */
[----:B------:R-:W-:Y:S01]  /*0b00*/  LOP3.LUT R5, R4, 0xfffffffe, RZ, 0xc0, !PT ;  /* 0xfffffffe04057812 */ /* 0x000fe200078ec0ff */
[----:B------:R-:W-:Y:S01]  /*0b10*/  IMAD.IADD R9, R0, 0x1, -R9 ;  /* 0x0000000100097824 */ /* 0x000fe200078e0a09 */
[----:B------:R-:W-:-:S02]  /*0b20*/  LOP3.LUT R11, R6, 0xfffffffc, RZ, 0xc0, !PT ;  /* 0xfffffffc060b7812 */ /* 0x000fc400078ec0ff */
[----:B------:R-:W-:Y:S01]  /*0b30*/  LEA.HI R7, R3, R0, RZ, 0x4 ;  /* 0x0000000003077211 */ /* 0x000fe200078f20ff */
[C---:B------:R-:W-:Y:S01]  /*0b40*/  IMAD.IADD R5, R0.reuse, 0x1, -R5 ;  /* 0x0000000100057824 */ /* 0x040fe200078e0a05 */
[----:B------:R-:W-:Y:S01]  /*0b50*/  SHF.R.S32.HI R8, RZ, 0x1f, R9 ;  /* 0x0000001fff087819 */ /* 0x000fe20000011409 */
[----:B------:R-:W-:Y:S01]  /*0b60*/  IMAD.IADD R16, R0, 0x1, -R11 ;  /* 0x0000000100107824 */ /* 0x000fe200078e0a0b */
[--C-:B------:R-:W-:Y:S02]  /*0b70*/  SHF.R.S32.HI R0, RZ, 0x2, R6.reuse ;  /* 0x00000002ff007819 */ /* 0x100fe40000011406 */
[----:B------:R-:W-:Y:S02]  /*0b80*/  SHF.R.S32.HI R3, RZ, 0x1f, R6 ;  /* 0x0000001fff037819 */ /* 0x000fe40000011406 */
[----:B------:R-:W-:Y:S02]  /*0b90*/  LEA.HI R10, R8, R9, RZ, 0x2 ;  /* 0x00000009080a7211 */ /* 0x000fe400078f10ff */
[----:B------:R-:W-:-:S02]  /*0ba0*/  LEA.HI R3, R3, R0, RZ, 0x2 ;  /* 0x0000000003037211 */ /* 0x000fc400078f10ff */
[----:B------:R-:W-:Y:S02]  /*0bb0*/  SHF.R.S32.HI R18, RZ, 0x1, R4 ;  /* 0x00000001ff127819 */ /* 0x000fe40000011404 */
[--C-:B------:R-:W-:Y:S02]  /*0bc0*/  SHF.R.S32.HI R12, RZ, 0x2, R10.reuse ;  /* 0x00000002ff0c7819 */ /* 0x100fe4000001140a */
[----:B------:R-:W-:Y:S02]  /*0bd0*/  SHF.R.S32.HI R17, RZ, 0x1f, R10 ;  /* 0x0000001fff117819 */ /* 0x000fe4000001140a */
[----:B------:R-:W-:Y:S02]  /*0be0*/  LOP3.LUT R3, R3, 0xfffffffc, RZ, 0xc0, !PT ;  /* 0xfffffffc03037812 */ /* 0x000fe400078ec0ff */
[----:B------:R-:W-:Y:S02]  /*0bf0*/  SHF.R.S32.HI R2, RZ, 0x7, R2 ;  /* 0x00000007ff027819 */ /* 0x000fe40000011402 */
[----:B------:R-:W-:-:S02]  /*0c00*/  LEA.HI R4, R4, R18, RZ, 0x1 ;  /* 0x0000001204047211 */ /* 0x000fc400078f08ff */
[----:B------:R-:W-:Y:S01]  /*0c10*/  LEA.HI R17, R17, R12, RZ, 0x3 ;  /* 0x0000000c11117211 */ /* 0x000fe200078f18ff */
[----:B------:R-:W-:Y:S01]  /*0c20*/  IMAD.IADD R3, R0, 0x1, -R3 ;  /* 0x0000000100037824 */ /* 0x000fe200078e0a03 */
[----:B------:R-:W-:Y:S01]  /*0c30*/  LOP3.LUT R4, R4, 0x3fffffe, RZ, 0xc0, !PT ;  /* 0x03fffffe04047812 */ /* 0x000fe200078ec0ff */
[----:B------:R-:W-:Y:S01]  /*0c40*/  IMAD.HI R6, R2, 0x55555556, RZ ;  /* 0x5555555602067827 */ /* 0x000fe200078e02ff */
[----:B------:R-:W-:Y:S02]  /*0c50*/  LOP3.LUT R17, R17, 0xfffffff8, RZ, 0xc0, !PT ;  /* 0xfffffff811117812 */ /* 0x000fe400078ec0ff */
[----:B------:R-:W-:Y:S01]  /*0c60*/  LEA.HI R8, R8, R9, RZ, 0x5 ;  /* 0x0000000908087211 */ /* 0x000fe200078f28ff */
[----:B------:R-:W-:Y:S01]  /*0c70*/  IMAD.SHL.U32 R3, R3, 0x80, RZ ;  /* 0x0000008003037824 */ /* 0x000fe200078e00ff */
[----:B------:R-:W-:Y:S01]  /*0c80*/  SHF.R.S32.HI R7, RZ, 0x4, R7 ;  /* 0x00000004ff077819 */ /* 0x000fe20000011407 */
[----:B------:R-:W-:Y:S01]  /*0c90*/  IMAD.IADD R4, R18, 0x1, -R4 ;  /* 0x0000000112047824 */ /* 0x000fe200078e0a04 */
[----:B------:R-:W-:Y:S01]  /*0ca0*/  LEA.HI R11, R6, R6, RZ, 0x1 ;  /* 0x00000006060b7211 */ /* 0x000fe200078f08ff */
[----:B------:R-:W-:Y:S01]  /*0cb0*/  IMAD.IADD R17, R12, 0x1, -R17 ;  /* 0x000000010c117824 */ /* 0x000fe200078e0a11 */
[----:B------:R-:W-:-:S02]  /*0cc0*/  LEA.HI R0, R16, R16, RZ, 0x1 ;  /* 0x0000001010007211 */ /* 0x000fc400078f08ff */
[----:B------:R-:W-:Y:S01]  /*0cd0*/  SHF.R.S32.HI R8, RZ, 0x5, R8 ;  /* 0x00000005ff087819 */ /* 0x000fe20000011408 */
[----:B------:R-:W-:Y:S01]  /*0ce0*/  IMAD.SHL.U32 R18, R5, 0x10, RZ ;  /* 0x0000001005127824 */ /* 0x000fe200078e00ff */
[----:B------:R-:W-:Y:S01]  /*0cf0*/  LOP3.LUT R6, R3, 0x180, RZ, 0xc0, !PT ;  /* 0x0000018003067812 */ /* 0x000fe200078ec0ff */
[----:B------:R-:W-:Y:S01]  /*0d00*/  IMAD R4, R7, 0x8, R4 ;  /* 0x0000000807047824 */ /* 0x000fe200078e0204 */
[----:B------:R-:W-:Y:S01]  /*0d10*/  LOP3.LUT R7, R0, 0x1ffffffe, RZ, 0xc0, !PT ;  /* 0x1ffffffe00077812 */ /* 0x000fe200078ec0ff */
[----:B------:R-:W-:Y:S01]  /*0d20*/  IMAD R11, R11, -0x3, R2 ;  /* 0xfffffffd0b0b7824 */ /* 0x000fe200078e0202 */
[----:B------:R-:W-:Y:S01]  /*0d30*/  LOP3.LUT R10, R10, 0x7ffffffc, RZ, 0xc0, !PT ;  /* 0x7ffffffc0a0a7812 */ /* 0x000fe200078ec0ff */
[----:B------:R-:W-:Y:S01]  /*0d40*/  IMAD R8, R8, 0x10, R17 ;  /* 0x0000001008087824 */ /* 0x000fe200078e0211 */
[----:B------:R-:W-:Y:S02]  /*0d50*/  LOP3.LUT R0, R6, 0x10, R18, 0xf8, !PT ;  /* 0x0000001006007812 */ /* 0x000fe400078ef812 */
[----:B------:R-:W-:Y:S01]  /*0d60*/  SHF.R.U32.HI R3, RZ, 0x3, R6 ;  /* 0x00000003ff037819 */ /* 0x000fe20000011606 */
[----:B------:R-:W-:Y:S01]  /*0d70*/  IMAD.IADD R7, R16, 0x1, -R7 ;  /* 0x0000000110077824 */ /* 0x000fe200078e0a07 */
[----:B------:R-:W-:Y:S01]  /*0d80*/  LOP3.LUT R2, R6, 0x30, R18, 0xf8, !PT ;  /* 0x0000003006027812 */ /* 0x000fe200078ef812 */
[----:B------:R-:W-:Y:S01]  /*0d90*/  IMAD R8, R11, 0x40, R8 ;  /* 0x000000400b087824 */ /* 0x000fe200078e0208 */
[-C--:B------:R-:W-:Y:S01]  /*0da0*/  LOP3.LUT R0, R0, R3.reuse, RZ, 0x3c, !PT ;  /* 0x0000000300007212 */ /* 0x080fe200078e3cff */
[----:B------:R-:W-:Y:S01]  /*0db0*/  IMAD.IADD R5, R9, 0x1, -R10 ;  /* 0x0000000109057824 */ /* 0x000fe200078e0a0a */
[----:B------:R-:W-:Y:S01]  /*0dc0*/  LOP3.LUT R3, R2, R3, RZ, 0x3c, !PT ;  /* 0x0000000302037212 */ /* 0x000fe200078e3cff */
[----:B------:R-:W-:Y:S01]  /*0dd0*/  IMAD R2, R7, 0x8, R8 ;  /* 0x0000000807027824 */ /* 0x000fe200078e0208 */
[----:B------:R-:W-:Y:S04]  /*0de0*/  STL [R1+0x48], R6 ;  /* 0x0000480601007387 */ /* 0x000fe80000100800 */
[----:B------:R0:W-:Y:S04]  /*0df0*/  STL [R1+0x3c], R5 ;  /* 0x00003c0501007387 */ /* 0x0001e80000100800 */
[----:B------:R-:W-:Y:S04]  /*0e00*/  STL [R1+0x4], R13 ;  /* 0x0000040d01007387 */ /* 0x000fe80000100800 */
[----:B------:R2:W-:Y:S01]  /*0e10*/  STL [R1+0x40], R2 ;  /* 0x0000400201007387 */ /* 0x0005e20000100800 */
[----:B0-----:R-:W-:-:S03]  /*0e20*/  VIADD R5, R18, 0x20 ;  /* 0x0000002012057836 */ /* 0x001fc60000000000 */
[----:B------:R-:W-:Y:S04]  /*0e30*/  STL [R1+0x8], R14 ;  /* 0x0000080e01007387 */ /* 0x000fe80000100800 */
[----:B------:R-:W-:Y:S04]  /*0e40*/  STL [R1+0xc], R15 ;  /* 0x00000c0f01007387 */ /* 0x000fe80000100800 */
[----:B------:R-:W-:Y:S01]  /*0e50*/  STL [R1+0x58], RZ ;  /* 0x000058ff01007387 */ /* 0x000fe20000100800 */
[----:B------:R-:W-:Y:S01]  /*0e60*/  CS2R R156, SRZ ;  /* 0x00000000009c7805 */ /* 0x000fe2000001ff00 */
[----:B------:R-:W-:Y:S01]  /*0e70*/  IMAD.MOV.U32 R23, RZ, RZ, RZ ;  /* 0x000000ffff177224 */ /* 0x000fe200078e00ff */
[----:B------:R-:W-:-:S02]  /*0e80*/  SHF.R.S32.HI R19, RZ, 0x1f, R18 ;  /* 0x0000001fff137819 */ /* 0x000fc40000011412 */
[----:B--2---:R-:W-:-:S05]  /*0e90*/  LOP3.LUT R2, R20, 0x1, RZ, 0xfc, !PT ;  /* 0x0000000114027812 */ /* 0x004fca00078efcff */
[----:B------:R0:W-:Y:S04]  /*0ea0*/  STL [R1+0x18], R2 ;  /* 0x0000180201007387 */ /* 0x0001e80000100800 */
[----:B------:R-:W-:Y:S01]  /*0eb0*/  STL [R1+0x24], RZ ;  /* 0x000024ff01007387 */ /* 0x000fe20000100800 */
[----:B0-----:R-:W-:-:S03]  /*0ec0*/  IMAD.SHL.U32 R2, R4, 0x40, RZ ;  /* 0x0000004004027824 */ /* 0x001fc600078e00ff */
[----:B------:R0:W-:Y:S01]  /*0ed0*/  STL [R1+0x20], R5 ;  /* 0x0000200501007387 */ /* 0x0001e20000100800 */
[----:B------:R-:W-:Y:S01]  /*0ee0*/  IMAD.IADD R4, R2, 0x1, R0 ;  /* 0x0000000102047824 */ /* 0x000fe200078e0200 */
[----:B------:R-:W-:Y:S02]  /*0ef0*/  IADD3 R0, R22, R2, R3 ;  /* 0x0000000216007210 */ /* 0x000fe40007ffe003 */
[----:B------:R1:W-:Y:S01]  /*0f00*/  STL [R1+0x4c], R2 ;  /* 0x00004c0201007387 */ /* 0x0003e20000100800 */
[----:B0-----:R-:W-:-:S05]  /*0f10*/  SHF.R.S32.HI R5, RZ, 0x1f, R5 ;  /* 0x0000001fff057819 */ /* 0x001fca0000011405 */
[----:B------:R1:W-:Y:S04]  /*0f20*/  STL [R1+0x34], R5 ;  /* 0x0000340501007387 */ /* 0x0003e80000100800 */
[----:B------:R1:W-:Y:S04]  /*0f30*/  STL [R1+0x5c], R0 ;  /* 0x00005c0001007387 */ /* 0x0003e80000100800 */
[----:B------:R1:W-:Y:S02]  /*0f40*/  STL [R1+0x38], R4 ;  /* 0x0000380401007387 */ /* 0x0003e40000100800 */
.L_x_1569:
[----:B0-2--5:R-:W2:Y:S01]  /*0f50*/  LDL R26, [R1+0xc] ;  /* 0x00000c00011a7983 */ /* 0x025ea20000100800 */
[----:B------:R-:W-:Y:S01]  /*0f60*/  ULDC.64 UR4, c[0x0][0xa28] ;  /* 0x00028a0000047ab9 */ /* 0x000fe20000000a00 */
[----:B-1-3--:R-:W2:Y:S01]  /*0f70*/  LDC.64 R4, c[0x0][0xa08] ;  /* 0x00028200ff047b82 */ /* 0x00aea20000000a00 */
[----:B------:R-:W-:Y:S01]  /*0f80*/  ISETP.NE.U32.AND P0, PT, RZ, UR4, PT ;  /* 0x00000004ff007c0c */ /* 0x000fe2000bf05070 */
[----:B------:R-:W3:Y:S01]  /*0f90*/  LDL R30, [R1+0x8] ;  /* 0x00000800011e7983 */ /* 0x000ee20000100800 */
[----:B------:R-:W-:Y:S01]  /*0fa0*/  IMAD.MOV.U32 R11, RZ, RZ, RZ ;  /* 0x000000ffff0b7224 */ /* 0x000fe200078e00ff */
[----:B------:R-:W-:Y:S01]  /*0fb0*/  ULDC.64 UR6, c[0x0][0xa20] ;  /* 0x0002880000067ab9 */ /* 0x000fe20000000a00 */
[----:B------:R-:W-:Y:S01]  /*0fc0*/  ISETP.NE.AND.EX P0, PT, RZ, UR5, PT, P0 ;  /* 0x00000005ff007c0c */ /* 0x000fe2000bf05300 */
[----:B------:R-:W-:Y:S01]  /*0fd0*/  ULDC.64 UR4, c[0x0][0xa18] ;  /* 0x0002860000047ab9 */ /* 0x000fe20000000a00 */
[----:B------:R-:W-:Y:S01]  /*0fe0*/  IMAD.MOV.U32 R49, RZ, RZ, RZ ;  /* 0x000000ffff317224 */ /* 0x000fe200078e00ff */
[----:B------:R-:W-:-:S04]  /*0ff0*/  ISETP.NE.U32.AND P1, PT, RZ, UR4, PT ;  /* 0x00000004ff007c0c */ /* 0x000fc8000bf25070 */
[----:B------:R-:W-:Y:S01]  /*1000*/  ISETP.NE.AND.EX P1, PT, RZ, UR5, PT, P1 ;  /* 0x00000005ff007c0c */ /* 0x000fe2000bf25310 */
[----:B------:R-:W-:Y:S02]  /*1010*/  ULDC.64 UR4, c[0x0][0xa08] ;  /* 0x0002820000047ab9 */ /* 0x000fe40000000a00 */
[----:B------:R-:W-:-:S03]  /*1020*/  ISETP.NE.U32.AND P3, PT, RZ, UR4, PT ;  /* 0x00000004ff007c0c */ /* 0x000fc6000bf65070 */
[----:B------:R-:W0:Y:S08]  /*1030*/  @P0 LDC.64 R2, c[0x0][0xa28] ;  /* 0x00028a00ff020b82 */ /* 0x000e300000000a00 */
[----:B------:R-:W1:Y:S01]  /*1040*/  @P1 LDC.64 R6, c[0x0][0xa18] ;  /* 0x00028600ff061b82 */ /* 0x000e620000000a00 */
[----:B------:R-:W-:Y:S01]  /*1050*/  ULDC UR4, c[0x0][0x288] ;  /* 0x0000a20000047ab9 */ /* 0x000fe20000000800 */
[----:B------:R-:W-:Y:S01]  /*1060*/  ISETP.NE.AND.EX P3, PT, RZ, UR5, PT, P3 ;  /* 0x00000005ff007c0c */ /* 0x000fe2000bf65330 */
[----:B------:R-:W-:Y:S01]  /*1070*/  IMAD.U32 R0, RZ, RZ, UR4 ;  /* 0x00000004ff007e24 */ /* 0x000fe2000f8e00ff */
[----:B------:R-:W-:Y:S01]  /*1080*/  ULDC.64 UR4, c[0x0][0x418] ;  /* 0x0001060000047ab9 */ /* 0x000fe20000000a00 */
[----:B--2---:R-:W-:-:S04]  /*1090*/  IMAD.WIDE R8, R26, 0x4, R4 ;  /* 0x000000041a087825 */ /* 0x004fc800078e0204 */
[----:B-1----:R-:W-:-:S06]  /*10a0*/  @P1 IMAD.WIDE R4, R26, 0x4, R6 ;  /* 0x000000041a041825 */ /* 0x002fcc00078e0206 */
[----:B------:R1:W5:Y:S01]  /*10b0*/  @P3 LDG.E R49, desc[UR44][R8.64] ;  /* 0x0000002c08313981 */ /* 0x000362000c1e1900 */
[----:B0-----:R-:W-:-:S03]  /*10c0*/  @P0 IMAD.WIDE R2, R26, 0x4, R2 ;  /* 0x000000041a020825 */ /* 0x001fc600078e0202 */
[----:B------:R-:W2:Y:S04]  /*10d0*/  @P1 LDG.E R0, desc[UR44][R4.64] ;  /* 0x0000002c04001981 */ /* 0x000ea8000c1e1900 */
[----:B------:R1:W5:Y:S01]  /*10e0*/  @P0 LDG.E R11, desc[UR44][R2.64] ;  /* 0x0000002c020b0981 */ /* 0x000362000c1e1900 */
[----:B------:R-:W-:-:S03]  /*10f0*/  UISETP.NE.U32.AND UP0, UPT, UR4, URZ, UPT ;  /* 0x0000003f0400728c */ /* 0x000fc6000bf05070 */
[----:B------:R-:W-:Y:S01]  /*1100*/  ULDC UR4, c[0x0][0x424] ;  /* 0x0001090000047ab9 */ /* 0x000fe20000000800 */
[----:B------:R-:W-:Y:S01]  /*1110*/  UISETP.NE.AND.EX UP0, UPT, UR5, URZ, UPT, UP0 ;  /* 0x0000003f0500728c */ /* 0x000fe2000bf05300 */
[----:B------:R-:W-:Y:S02]  /*1120*/  ISETP.NE.U32.AND P2, PT, RZ, UR6, PT ;  /* 0x00000006ff007c0c */ /* 0x000fe4000bf45070 */
[----:B------:R-:W-:Y:S01]  /*1130*/  ULDC UR5, c[0x0][0x2f0] ;  /* 0x0000bc0000057ab9 */ /* 0x000fe20000000800 */
[----:B------:R-:W-:Y:S01]  /*1140*/  USEL UR4, UR4, 0x1, UP0 ;  /* 0x0000000104047887 */ /* 0x000fe20008000000 */
[----:B------:R-:W-:-:S03]  /*1150*/  ISETP.NE.AND.EX P2, PT, RZ, UR7, PT, P2 ;  /* 0x00000007ff007c0c */ /* 0x000fc6000bf45320 */
[----:B------:R-:W-:-:S03]  /*1160*/  UIMAD UR4, UR4, UR5, URZ ;  /* 0x00000005040472a4 */ /* 0x000fc6000f8e023f */
[----:B------:R-:W-:Y:S01]  /*1170*/  ULDC UR5, c[0x0][0x348] ;  /* 0x0000d20000057ab9 */ /* 0x000fe20000000800 */
[----:B--2---:R1:W-:Y:S04]  /*1180*/  STL [R1+0x10], R0 ;  /* 0x0000100001007387 */ /* 0x0043e80000100800 */
[----:B---3--:R1:W-:Y:S04]  /*1190*/  STL [R1+0x50], R30 ;  /* 0x0000501e01007387 */ /* 0x0083e80000100800 */
[----:B------:R1:W-:Y:S01]  /*11a0*/  STL [R1+0x54], R26 ;  /* 0x0000541a01007387 */ /* 0x0003e20000100800 */
[----:B------:R-:W-:Y:S01]  /*11b0*/  IMAD.MOV.U32 R10, RZ, RZ, R0 ;  /* 0x000000ffff0a7224 */ /* 0x000fe200078e0000 */
[----:B------:R-:W-:Y:S06]  /*11c0*/  @P1 BRA `(.L_x_1388) ;  /* 0x0000000000281947 */ /* 0x000fec0003800000 */
[----:B------:R-:W-:Y:S02]  /*11d0*/  ULDC.64 UR6, c[0x0][0xa00] ;  /* 0x0002800000067ab9 */ /* 0x000fe40000000a00 */
[----:B------:R-:W-:-:S04]  /*11e0*/  ISETP.NE.U32.AND P0, PT, RZ, UR6, PT ;  /* 0x00000006ff007c0c */ /* 0x000fc8000bf05070 */
[----:B------:R-:W-:-:S13]  /*11f0*/  ISETP.NE.AND.EX P0, PT, RZ, UR7, PT, P0 ;  /* 0x00000007ff007c0c */ /* 0x000fda000bf05300 */
[----:B------:R-:W-:Y:S05]  /*1200*/  @!P0 BRA `(.L_x_1388) ;  /* 0x0000000000188947 */ /* 0x000fea0003800000 */
[----:B-1----:R-:W0:Y:S02]  /*1210*/  LDC.64 R2, c[0x0][0xa00] ;  /* 0x00028000ff027b82 */ /* 0x002e240000000a00 */
[----:B0-----:R-:W-:-:S05]  /*1220*/  IMAD.WIDE R2, R26, 0x4, R2 ;  /* 0x000000041a027825 */ /* 0x001fca00078e0202 */
[----:B------:R-:W2:Y:S04]  /*1230*/  LDG.E R0, desc[UR44][R2.64] ;  /* 0x0000002c02007981 */ /* 0x000ea8000c1e1900 */
[----:B------:R-:W2:Y:S02]  /*1240*/  LDG.E R5, desc[UR44][R2.64+0x4] ;  /* 0x0000042c02057981 */ /* 0x000ea4000c1e1900 */
[----:B--2---:R-:W-:-:S05]  /*1250*/  IMAD.IADD R10, R5, 0x1, -R0 ;  /* 0x00000001050a7824 */ /* 0x004fca00078e0a00 */
[----:B------:R0:W-:Y:S02]  /*1260*/  STL [R1+0x10], R10 ;  /* 0x0000100a01007387 */ /* 0x0001e40000100800 */
.L_x_1388:
[----:B------:R-:W-:Y:S02]  /*1270*/  IMAD.U32 R46, RZ, RZ, UR5 ;  /* 0x00000005ff2e7e24 */ /* 0x000fe4000f8e00ff */
[----:B------:R-:W-:Y:S01]  /*1280*/  IMAD.U32 R24, RZ, RZ, UR4 ;  /* 0x00000004ff187e24 */ /* 0x000fe2000f8e00ff */
[----:B------:R-:W-:Y:S06]  /*1290*/  @!P2 BRA `(.L_x_1389) ;  /* 0x000000000010a947 */ /* 0x000fec0003800000 */
[----:B------:R-:W2:Y:S02]  /*12a0*/  LDC.64 R24, c[0x0][0xa20] ;  /* 0x00028800ff187b82 */ /* 0x000ea40000000a00 */
[----:B--2---:R-:W-:-:S06]  /*12b0*/  IMAD.WIDE R24, R26, 0x4, R24 ;  /* 0x000000041a187825 */ /* 0x004fcc00078e0218 */
[----:B------:R2:W5:Y:S01]  /*12c0*/  LDG.E R24, desc[UR44][R24.64] ;  /* 0x0000002c18187981 */ /* 0x000562000c1e1900 */
[----:B------:R-:W-:Y:S05]  /*12d0*/  BRA `(.L_x_1390) ;  /* 0x0000000000107947 */ /* 0x000fea0003800000 */
.L_x_1389:
[----:B------:R-:W-:Y:S05]  /*12e0*/  @!P3 BRA `(.L_x_1390) ;  /* 0x00000000000cb947 */ /* 0x000fea0003800000 */
[----:B-1----:R-:W2:Y:S04]  /*12f0*/  LDG.E R3, desc[UR44][R8.64] ;  /* 0x0000002c08037981 */ /* 0x002ea8000c1e1900 */
[----:B------:R-:W2:Y:S02]  /*1300*/  LDG.E R24, desc[UR44][R8.64+0x4] ;  /* 0x0000042c08187981 */ /* 0x000ea4000c1e1900 */
[----:B--2---:R-:W-:-:S07]  /*1310*/  IMAD.IADD R24, R24, 0x1, -R3 ;  /* 0x0000000118187824 */ /* 0x004fce00078e0a03 */
.L_x_1390:
[----:B------:R-:W-:Y:S01]  /*1320*/  ULDC.64 UR4, c[0x0][0xa10] ;  /* 0x0002840000047ab9 */ /* 0x000fe20000000a00 */
[----:B-1----:R-:W3:Y:S01]  /*1330*/  LDL R8, [R1+0x4] ;  /* 0x0000040001087983 */ /* 0x002ee20000100800 */
[----:B------:R-:W-:Y:S01]  /*1340*/  ISETP.NE.U32.AND P0, PT, RZ, UR4, PT ;  /* 0x00000004ff007c0c */ /* 0x000fe2000bf05070 */
[----:B------:R-:W1:Y:S03]  /*1350*/  LDC R6, c[0x0][0x448] ;  /* 0x00011200ff067b82 */ /* 0x000e660000000800 */
[----:B------:R-:W-:Y:S01]  /*1360*/  ISETP.NE.AND.EX P0, PT, RZ, UR5, PT, P0 ;  /* 0x00000005ff007c0c */ /* 0x000fe2000bf05300 */
[----:B------:R-:W-:Y:S02]  /*1370*/  ULDC.64 UR4, c[0x0][0xa30] ;  /* 0x00028c0000047ab9 */ /* 0x000fe40000000a00 */
[----:B------:R-:W-:Y:S01]  /*1380*/  ISETP.NE.U32.AND P1, PT, RZ, UR4, PT ;  /* 0x00000004ff007c0c */ /* 0x000fe2000bf25070 */
[----:B-----5:R-:W-:Y:S01]  /*1390*/  IMAD.MOV.U32 R45, RZ, RZ, R24 ;  /* 0x000000ffff2d7224 */ /* 0x020fe200078e0018 */
[----:B------:R-:W4:Y:S02]  /*13a0*/  LDC.64 R12, c[0x0][0x9e0] ;  /* 0x00027800ff0c7b82 */ /* 0x000f240000000a00 */
[----:B------:R-:W-:-:S06]  /*13b0*/  ISETP.NE.AND.EX P1, PT, RZ, UR5, PT, P1 ;  /* 0x00000005ff007c0c */ /* 0x000fcc000bf25310 */
[----:B------:R-:W0:Y:S08]  /*13c0*/  @P0 LDC.64 R2, c[0x0][0xa10] ;  /* 0x00028400ff020b82 */ /* 0x000e300000000a00 */
[----:B------:R-:W2:Y:S01]  /*13d0*/  @P1 LDC.64 R4, c[0x0][0xa30] ;  /* 0x00028c00ff041b82 */ /* 0x000ea20000000a00 */
[----:B0-----:R-:W-:-:S05]  /*13e0*/  @P0 IMAD.WIDE R2, R26, 0x4, R2 ;  /* 0x000000041a020825 */ /* 0x001fca00078e0202 */
[----:B------:R-:W3:Y:S04]  /*13f0*/  @P0 LDG.E R0, desc[UR44][R2.64] ;  /* 0x0000002c02000981 */ /* 0x000ee8000c1e1900 */
[----:B------:R0:W3:Y:S01]  /*1400*/  @P0 LDG.E R7, desc[UR44][R2.64+0x4] ;  /* 0x0000042c02070981 */ /* 0x0000e2000c1e1900 */
[----:B--2---:R-:W-:-:S05]  /*1410*/  @P1 IMAD.WIDE R4, R26, 0x4, R4 ;  /* 0x000000041a041825 */ /* 0x004fca00078e0204 */
[----:B------:R2:W5:Y:S01]  /*1420*/  @P1 LDG.E R45, desc[UR44][R4.64] ;  /* 0x0000002c042d1981 */ /* 0x000562000c1e1900 */
[----:B-1----:R-:W-:Y:S01]  /*1430*/  ISETP.NE.AND P1, PT, R6, 0x1, PT ;  /* 0x000000010600780c */ /* 0x002fe20003f25270 */
[----:B------:R-:W-:Y:S01]  /*1440*/  IMAD.IADD R11, R24, 0x1, -R11 ;  /* 0x00000001180b7824 */ /* 0x000fe200078e0a0b */
[----:B----4-:R-:W-:-:S11]  /*1450*/  ISETP.GE.AND P2, PT, R13, 0x1, PT ;  /* 0x000000010d00780c */ /* 0x010fd60003f46270 */
[----:B------:R-:W1:Y:S08]  /*1460*/  @P1 LDC R9, c[0x0][0x44c] ;  /* 0x00011300ff091b82 */ /* 0x000e700000000800 */
[----:B------:R-:W4:Y:S01]  /*1470*/  @P1 LDC R6, c[0x0][0x450] ;  /* 0x00011400ff061b82 */ /* 0x000f220000000800 */
[----:B---3--:R-:W-:-:S04]  /*1480*/  IMAD R14, R8, 0xc0, RZ ;  /* 0x000000c0080e7824 */ /* 0x008fc800078e02ff */
[----:B0-----:R-:W-:Y:S01]  /*1490*/  VIADD R2, R14, 0xbf ;  /* 0x000000bf0e027836 */ /* 0x001fe20000000000 */
[----:B------:R2:W-:Y:S03]  /*14a0*/  STL [R1+0x2c], R14 ;  /* 0x00002c0e01007387 */ /* 0x0005e60000100800 */
[----:B-1----:R-:W-:-:S05]  /*14b0*/  @P1 IMAD.HI.U32 R3, R2, R9, RZ ;  /* 0x0000000902031227 */ /* 0x002fca00078e00ff */
[----:B----4-:R-:W-:Y:S01]  /*14c0*/  @P1 SHF.R.U32.HI R2, RZ, R6, R3 ;  /* 0x00000006ff021219 */ /* 0x010fe20000011603 */
[----:B------:R-:W-:-:S04]  /*14d0*/  @P0 IMAD.IADD R46, R7, 0x1, -R0 ;  /* 0x00000001072e0824 */ /* 0x000fc800078e0a00 */
[----:B------:R-:W-:-:S04]  /*14e0*/  IMAD.IADD R8, R11, 0x1, R46 ;  /* 0x000000010b087824 */ /* 0x000fc800078e022e */
[C---:B------:R-:W-:Y:S01]  /*14f0*/  VIADD R0, R8.reuse, 0x9f ;  /* 0x0000009f08007836 */ /* 0x040fe20000000000 */
[----:B------:R2:W-:Y:S01]  /*1500*/  STL [R1+0x14], R8 ;  /* 0x0000140801007387 */ /* 0x0005e20000100800 */
[----:B------:R-:W-:Y:S02]  /*1510*/  IADD3 R3, R8, 0x1, -R10 ;  /* 0x0000000108037810 */ /* 0x000fe40007ffe80a */
[----:B------:R-:W-:-:S04]  /*1520*/  IMAD.HI R0, R0, 0x66666667, RZ ;  /* 0x6666666700007827 */ /* 0x000fc800078e02ff */
[----:B------:R-:W-:Y:S01]  /*1530*/  IMAD.IADD R3, R3, 0x1, R2 ;  /* 0x0000000103037824 */ /* 0x000fe200078e0202 */
[----:B------:R-:W-:-:S04]  /*1540*/  SHF.R.U32.HI R105, RZ, 0x1f, R0 ;  /* 0x0000001fff697819 */ /* 0x000fc80000011600 */
[----:B------:R-:W-:Y:S01]  /*1550*/  LEA.HI.SX32 R105, R0, R105, 0x1a ;  /* 0x0000006900697211 */ /* 0x000fe200078fd2ff */
[----:B------:R-:W-:Y:S01]  /*1560*/  IMAD.IADD R0, R3, 0x1, R12 ;  /* 0x0000000103007824 */ /* 0x000fe200078e020c */
[----:B--2---:R-:W-:Y:S06]  /*1570*/  @!P2 BRA `(.L_x_1391) ;  /* 0x000000000048a947 */ /* 0x004fec0003800000 */
[C---:B------:R-:W-:Y:S01]  /*1580*/  ISETP.GT.AND P0, PT, R3.reuse, RZ, PT ;  /* 0x000000ff0300720c */ /* 0x040fe20003f04270 */
[----:B------:R-:W-:Y:S01]  /*1590*/  BSSY B0, `(.L_x_1392) ;  /* 0x000000e000007945 */ /* 0x000fe20003800000 */
[----:B------:R-:W-:-:S11]  /*15a0*/  VIADD R2, R3, 0xffffffff ;  /* 0xffffffff03027836 */ /* 0x000fd60000000000 */
        /* <DEDUP_REMOVED lines=8> */
.L_x_1393:
[----:B------:R-:W-:-:S13]  /*1630*/  ISETP.NE.AND P0, PT, R13, 0x1, PT ;  /* 0x000000010d00780c */ /* 0x000fda0003f05270 */
[----:B------:R-:W0:Y:S02]  /*1640*/  @P0 LDC.64 R4, c[0x0][0x9e8] ;  /* 0x00027a00ff040b82 */ /* 0x000e240000000a00 */
[----:B0-----:R-:W-:-:S05]  /*1650*/  @P0 IMAD.HI.U32 R4, R2, R4, RZ ;  /* 0x0000000402040227 */ /* 0x001fca00078e00ff */
[----:B------:R-:W-:-:S07]  /*1660*/  @P0 SHF.R.U32.HI R2, RZ, R5, R4 ;  /* 0x00000005ff020219 */ /* 0x000fce0000011604 */
.L_x_1394:
[----:B------:R-:W-:Y:S05]  /*1670*/  BSYNC B0 ;  /* 0x0000000000007941 */ /* 0x000fea0003800000 */
.L_x_1392:
[----:B------:R-:W-:-:S05]  /*1680*/  IMAD R3, R2, R13, R13 ;  /* 0x0000000d02037224 */ /* 0x000fca00078e020d */
[----:B------:R-:W-:-:S07]  /*1690*/  VIMNMX R0, R0, R3, PT ;  /* 0x0000000300007248 */ /* 0x000fce0003fe0100 */
.L_x_1391:
[----:B------:R-:W0:Y:S01]  /*16a0*/  @P1 LDC R2, c[0x0][0x44c] ;  /* 0x00011300ff021b82 */ /* 0x000e220000000800 */
[----:B------:R-:W-:Y:S01]  /*16b0*/  IMAD.MOV.U32 R3, RZ, RZ, R14 ;  /* 0x000000ffff037224 */ /* 0x000fe200078e000e */
[----:B------:R-:W-:Y:S01]  /*16c0*/  ULDC UR4, c[0x0][0x9dc] ;  /* 0x0002770000047ab9 */ /* 0x000fe20000000800 */
[----:B------:R-:W-:-:S05]  /*16d0*/  IMAD.IADD R104, R8, 0x1, -R10 ;  /* 0x0000000108687824 */ /* 0x000fca00078e0a0a */
[----:B------:R-:W1:Y:S01]  /*16e0*/  @P1 LDC R5, c[0x0][0x450] ;  /* 0x00011400ff051b82 */ /* 0x000e620000000800 */
[----:B0-----:R-:W-:-:S05]  /*16f0*/  @P1 IMAD.HI.U32 R2, R14, R2, RZ ;  /* 0x000000020e021227 */ /* 0x001fca00078e00ff */
[----:B-1----:R-:W-:-:S05]  /*1700*/  @P1 SHF.R.U32.HI R3, RZ, R5, R2 ;  /* 0x00000005ff031219 */ /* 0x002fca0000011602 */
[----:B------:R-:W-:-:S04]  /*1710*/  IMAD.IADD R2, R104, 0x1, R3 ;  /* 0x0000000168027824 */ /* 0x000fc800078e0203 */
[----:B------:R-:W-:Y:S01]  /*1720*/  VIADD R3, R2, -UR4 ;  /* 0x8000000402037c36 */ /* 0x000fe20008000000 */
[----:B------:R-:W-:Y:S06]  /*1730*/  @!P2 BRA `(.L_x_1395) ;  /* 0x000000000044a947 */ /* 0x000fec0003800000 */
[----:B------:R-:W-:Y:S01]  /*1740*/  ISETP.GT.AND P0, PT, R2, -0x1, PT ;  /* 0xffffffff0200780c */ /* 0x000fe20003f04270 */
[----:B------:R-:W-:-:S12]  /*1750*/  BSSY B0, `(.L_x_1396) ;  /* 0x000000d000007945 */ /* 0x000fd80003800000 */
        /* <DEDUP_REMOVED lines=8> */
.L_x_1397:
[----:B------:R-:W-:-:S13]  /*17e0*/  ISETP.NE.AND P0, PT, R13, 0x1, PT ;  /* 0x000000010d00780c */ /* 0x000fda0003f05270 */
[----:B------:R-:W0:Y:S02]  /*17f0*/  @P0 LDC.64 R4, c[0x0][0x9e8] ;  /* 0x00027a00ff040b82 */ /* 0x000e240000000a00 */
[----:B0-----:R-:W-:-:S05]  /*1800*/  @P0 IMAD.HI.U32 R4, R2, R4, RZ ;  /* 0x0000000402040227 */ /* 0x001fca00078e00ff */
[----:B------:R-:W-:-:S07]  /*1810*/  @P0 SHF.R.U32.HI R2, RZ, R5, R4 ;  /* 0x00000005ff020219 */ /* 0x000fce0000011604 */
.L_x_1398:
[----:B------:R-:W-:Y:S05]  /*1820*/  BSYNC B0 ;  /* 0x0000000000007941 */ /* 0x000fea0003800000 */
.L_x_1396:
[----:B------:R-:W-:-:S05]  /*1830*/  IMAD R2, R2, R13, RZ ;  /* 0x0000000d02027224 */ /* 0x000fca00078e02ff */
[----:B------:R-:W-:-:S07]  /*1840*/  VIMNMX R3, R3, R2, !PT ;  /* 0x0000000203037248 */ /* 0x000fce0007fe0100 */
.L_x_1395:
[----:B------:R-:W-:Y:S01]  /*1850*/  VIADD R0, R0, 0x9f ;  /* 0x0000009f00007836 */ /* 0x000fe20000000000 */
[----:B------:R-:W-:Y:S01]  /*1860*/  PLOP3.LUT P3, PT, PT, PT, PT, 0x80, 0x0 ;  /* 0x000000000000781c */ /* 0x000fe20003f6f070 */
[----:B------:R-:W-:-:S04]  /*1870*/  IMAD.HI R2, R3, 0x66666667, RZ ;  /* 0x6666666703027827 */ /* 0x000fc800078e02ff */
[----:B------:R-:W-:Y:S01]  /*1880*/  IMAD.HI R0, R0, 0x66666667, RZ ;  /* 0x6666666700007827 */ /* 0x000fe200078e02ff */
[----:B------:R-:W-:-:S04]  /*1890*/  SHF.R.U32.HI R5, RZ, 0x1f, R2 ;  /* 0x0000001fff057819 */ /* 0x000fc80000011602 */
[----:B------:R-:W-:Y:S02]  /*18a0*/  SHF.R.U32.HI R3, RZ, 0x1f, R0 ;  /* 0x0000001fff037819 */ /* 0x000fe40000011600 */
[----:B------:R-:W-:Y:S02]  /*18b0*/  LEA.HI.SX32 R5, R2, R5, 0x1a ;  /* 0x0000000502057211 */ /* 0x000fe400078fd2ff */
[----:B------:R-:W-:Y:S02]  /*18c0*/  LEA.HI.SX32 R0, R0, R3, 0x1a ;  /* 0x0000000300007211 */ /* 0x000fe400078fd2ff */
[----:B------:R-:W-:Y:S02]  /*18d0*/  VIMNMX R5, RZ, R5, !PT ;  /* 0x00000005ff057248 */ /* 0x000fe40007fe0100 */
[----:B------:R-:W-:-:S03]  /*18e0*/  VIMNMX R0, R105, R0, PT ;  /* 0x0000000069007248 */ /* 0x000fc60003fe0100 */
[--C-:B------:R-:W-:Y:S02]  /*18f0*/  IMAD R5, R5, 0xa0, -R11.reuse ;  /* 0x000000a005057824 */ /* 0x100fe400078e0a0b */
[----:B------:R-:W-:-:S03]  /*1900*/  IMAD R3, R0, 0xa0, -R11 ;  /* 0x000000a000037824 */ /* 0x000fc600078e0a0b */
[----:B------:R-:W-:Y:S02]  /*1910*/  VIMNMX R5, RZ, R5, !PT ;  /* 0x00000005ff057248 */ /* 0x000fe40007fe0100 */
[----:B------:R-:W-:-:S03]  /*1920*/  VIMNMX R0, R3, R46, PT ;  /* 0x0000002e03007248 */ /* 0x000fc60003fe0100 */
[----:B------:R-:W-:Y:S01]  /*1930*/  IMAD.WIDE.U32 R2, R5, -0x33333333, RZ ;  /* 0xcccccccd05027825 */ /* 0x000fe200078e00ff */
[----:B------:R-:W-:-:S04]  /*1940*/  ISETP.GT.AND P0, PT, R0, R5, PT ;  /* 0x000000050000720c */ /* 0x000fc80003f04270 */
[----:B------:R-:W-:-:S05]  /*1950*/  SHF.R.U32.HI R44, RZ, 0x7, R3 ;  /* 0x00000007ff2c7819 */ /* 0x000fca0000011603 */
[----:B------:R-:W-:-:S04]  /*1960*/  IMAD.MOV.U32 R47, RZ, RZ, R44 ;  /* 0x000000ffff2f7224 */ /* 0x000fc800078e002c */
        /* <DEDUP_REMOVED lines=25> */
[----:B-1---5:R-:W-:Y:S05]  /*1b00*/  CALL.ABS.NOINC R2 ;  /* 0x0000000002007343 */ /* 0x022fea0003c00000 */
.L_x_1401:
[----:B------:R-:W-:Y:S05]  /*1b10*/  BSYNC B6 ;  /* 0x0000000000067941 */ /* 0x000fea0003800000 */
.L_x_1400:
        /* <DEDUP_REMOVED lines=20> */
.L_x_1403:
[----:B------:R-:W-:Y:S05]  /*1c60*/  BSYNC B6 ;  /* 0x0000000000067941 */ /* 0x000fea0003800000 */
.L_x_1402:
[----:B------:R-:W-:Y:S01]  /*1c70*/  ULDC.64 UR4, c[0x0][0x9f8] ;  /* 0x00027e0000047ab9 */ /* 0x000fe20000000a00 */
[----:B------:R-:W2:Y:S01]  /*1c80*/  LDL R29, [R1+0x20] ;  /* 0x00002000011d7983 */ /* 0x000ea20000100800 */
[----:B------:R-:W-:-:S03]  /*1c90*/  ISETP.NE.U32.AND P0, PT, RZ, UR4, PT ;  /* 0x00000004ff007c0c */ /* 0x000fc6000bf05070 */
[----:B------:R-:W3:Y:S01]  /*1ca0*/  LDL R28, [R1+0x48] ;  /* 0x00004800011c7983 */ /* 0x000ee20000100800 */
[----:B------:R-:W-:Y:S01]  /*1cb0*/  ISETP.NE.AND.EX P0, PT, RZ, UR5, PT, P0 ;  /* 0x00000005ff007c0c */ /* 0x000fe2000bf05300 */
[----:B------:R-:W-:Y:S01]  /*1cc0*/  IMAD.MOV.U32 R48, RZ, RZ, R26 ;  /* 0x000000ffff307224 */ /* 0x000fe200078e001a */
[----:B------:R-:W0:Y:S01]  /*1cd0*/  LDC.64 R36, c[0x0][0x3f8] ;  /* 0x0000fe00ff247b82 */ /* 0x000e220000000a00 */
[----:B------:R-:W4:Y:S01]  /*1ce0*/  LDL R25, [R1+0x4c] ;  /* 0x00004c0001197983 */ /* 0x000f220000100800 */
[----:B------:R-:W-:Y:S01]  /*1cf0*/  ULDC UR4, c[0x0][0x2f4] ;  /* 0x0000bd0000047ab9 */ /* 0x000fe20000000800 */
[----:B------:R-:W1:Y:S05]  /*1d00*/  S2R R31, SR_TID.X ;  /* 0x00000000001f7919 */ /* 0x000e6a0000002100 */
[----:B------:R-:W0:Y:S08]  /*1d10*/  LDC R53, c[0x0][0x3f4] ;  /* 0x0000fd00ff357b82 */ /* 0x000e300000000800 */
[----:B------:R-:W1:Y:S08]  /*1d20*/  @P0 LDC.64 R2, c[0x0][0x9f8] ;  /* 0x00027e00ff020b82 */ /* 0x000e700000000a00 */
[----:B------:R-:W0:Y:S01]  /*1d30*/  LDC.64 R20, c[0x0][0x408] ;  /* 0x00010200ff147b82 */ /* 0x000e220000000a00 */
[----:B-1----:R-:W-:-:S05]  /*1d40*/  @P0 IMAD.WIDE R2, R26, 0x4, R2 ;  /* 0x000000041a020825 */ /* 0x002fca00078e0202 */
[----:B------:R1:W4:Y:S01]  /*1d50*/  @P0 LDG.E R48, desc[UR44][R2.64] ;  /* 0x0000002c02300981 */ /* 0x000322000c1e1900 */
[C---:B------:R-:W-:Y:S01]  /*1d60*/  VIADD R0, R31.reuse, 0xffffff80 ;  /* 0xffffff801f007836 */ /* 0x040fe20000000000 */
[C---:B0-----:R-:W-:Y:S01]  /*1d70*/  ISETP.GE.AND P1, PT, R18.reuse, R53, PT ;  /* 0x000000351200720c */ /* 0x041fe20003f26270 */
[C---:B------:R-:W-:Y:S01]  /*1d80*/  VIADD R27, R31.reuse, 0xffffff80 ;  /* 0xffffff801f1b7836 */ /* 0x040fe20000000000 */
[----:B------:R-:W-:Y:S01]  /*1d90*/  ISETP.GE.AND P3, PT, R18, UR4, PT ;  /* 0x0000000412007c0c */ /* 0x000fe2000bf66270 */
[----:B------:R-:W-:Y:S01]  /*1da0*/  VIADD R26, R31, 0xffffff80 ;  /* 0xffffff801f1a7836 */ /* 0x000fe20000000000 */
[----:B------:R-:W-:Y:S01]  /*1db0*/  LEA.HI R4, R0, R0, RZ, 0x1 ;  /* 0x0000000000047211 */ /* 0x000fe200078f08ff */
[----:B------:R-:W-:Y:S01]  /*1dc0*/  IMAD.IADD R49, R49, 0x1, R24 ;  /* 0x0000000131317824 */ /* 0x000fe200078e0218 */
[----:B------:R-:W-:Y:S02]  /*1dd0*/  SHF.R.S32.HI R7, RZ, 0x1f, R0 ;  /* 0x0000001fff077819 */ /* 0x000fe40000011400 */
[----:B------:R-:W-:-:S02]  /*1de0*/  LEA.HI R26, R26, R27, RZ, 0x1 ;  /* 0x0000001b1a1a7211 */ /* 0x000fc400078f08ff */
[----:B------:R-:W-:Y:S02]  /*1df0*/  LOP3.LUT R9, R4, 0xfffffffe, RZ, 0xc0, !PT ;  /* 0xfffffffe04097812 */ /* 0x000fe400078ec0ff */
[----:B------:R-:W-:Y:S02]  /*1e00*/  SHF.R.S32.HI R26, RZ, 0x1, R26 ;  /* 0x00000001ff1a7819 */ /* 0x000fe4000001141a */
[----:B------:R-:W-:Y:S01]  /*1e10*/  LEA.HI R7, R7, R0, RZ, 0x2 ;  /* 0x0000000007077211 */ /* 0x000fe200078f10ff */
[----:B------:R-:W-:Y:S01]  /*1e20*/  IMAD.IADD R55, R0, 0x1, -R9 ;  /* 0x0000000100377824 */ /* 0x000fe200078e0a09 */
[----:B------:R-:W-:Y:S01]  /*1e30*/  SHF.R.S32.HI R5, RZ, 0x1f, R26 ;  /* 0x0000001fff057819 */ /* 0x000fe2000001141a */
[CC--:B-1----:R-:W-:Y:S01]  /*1e40*/  IMAD.WIDE.U32 R2, R26.reuse, R36.reuse, R18 ;  /* 0x000000241a027225 */ /* 0x0c2fe200078e0012 */
[--C-:B------:R-:W-:Y:S02]  /*1e50*/  SHF.R.S32.HI R4, RZ, 0x2, R7.reuse ;  /* 0x00000002ff047819 */ /* 0x100fe40000011407 */
[----:B------:R-:W-:Y:S01]  /*1e60*/  SHF.R.S32.HI R7, RZ, 0x1f, R7 ;  /* 0x0000001fff077819 */ /* 0x000fe20000011407 */
[----:B------:R-:W-:Y:S01]  /*1e70*/  IMAD.SHL.U32 R42, R55, 0x8, RZ ;  /* 0x00000008372a7824 */ /* 0x000fe200078e00ff */
[----:B------:R-:W-:Y:S01]  /*1e80*/  SEL R9, R53, RZ, P1 ;  /* 0x000000ff35097207 */ /* 0x000fe20000800000 */
[----:B------:R-:W-:Y:S01]  /*1e90*/  IMAD R0, R5, R36, RZ ;  /* 0x0000002405007224 */ /* 0x000fe200078e02ff */
[----:B------:R-:W-:Y:S01]  /*1ea0*/  LEA.HI R7, R7, R4, RZ, 0x2 ;  /* 0x0000000407077211 */ /* 0x000fe200078f10ff */
[----:B------:R-:W-:Y:S01]  /*1eb0*/  IMAD.MOV.U32 R40, RZ, RZ, R2 ;  /* 0x000000ffff287224 */ /* 0x000fe200078e0002 */
[----:B------:R-:W-:Y:S01]  /*1ec0*/  SHF.R.S32.HI R43, RZ, 0x1f, R42 ;  /* 0x0000001fff2b7819 */ /* 0x000fe2000001142a */
[----:B------:R-:W-:Y:S01]  /*1ed0*/  IMAD R11, R26, R37, R0 ;  /* 0x000000251a0b7224 */ /* 0x000fe200078e0200 */
[----:B------:R-:W-:Y:S01]  /*1ee0*/  LOP3.LUT R7, R7, 0xfffffffc, RZ, 0xc0, !PT ;  /* 0xfffffffc07077812 */ /* 0x000fe200078ec0ff */
[----:B------:R-:W-:Y:S01]  /*1ef0*/  IMAD R0, R5, R20, RZ ;  /* 0x0000001405007224 */ /* 0x000fe200078e02ff */
[----:B------:R-:W-:Y:S01]  /*1f00*/  LOP3.LUT R16, R16, 0xfffffffd, RZ, 0xc0, !PT ;  /* 0xfffffffd10107812 */ /* 0x000fe200078ec0ff */
[----:B------:R-:W-:Y:S01]  /*1f10*/  IMAD.IADD R41, R11, 0x1, R3 ;  /* 0x000000010b297824 */ /* 0x000fe200078e0203 */
[----:B------:R-:W-:Y:S01]  /*1f20*/  SHF.R.U32.HI R52, RZ, 0x7, R31 ;  /* 0x00000007ff347819 */ /* 0x000fe2000001161f */
[----:B------:R-:W-:Y:S01]  /*1f30*/  IMAD.WIDE.U32 R2, R26, R36, R42 ;  /* 0x000000241a027225 */ /* 0x000fe200078e002a */
[----:B------:R-:W-:-:S02]  /*1f40*/  @P3 LOP3.LUT R16, R16, 0x2, RZ, 0xfc, !PT ;  /* 0x0000000210103812 */ /* 0x000fc400078efcff */
[----:B------:R-:W-:Y:S01]  /*1f50*/  SHF.R.S32.HI R74, RZ, 0x1f, R30 ;  /* 0x0000001fff4a7819 */ /* 0x000fe2000001141e */
[----:B------:R-:W-:Y:S01]  /*1f60*/  IMAD.IADD R3, R3, 0x1, R11 ;  /* 0x0000000103037824 */ /* 0x000fe200078e020b */
[----:B-----5:R-:W-:Y:S01]  /*1f70*/  SHF.R.S32.HI R11, RZ, 0x1f, R45 ;  /* 0x0000001fff0b7819 */ /* 0x020fe2000001142d */
[----:B------:R-:W-:Y:S01]  /*1f80*/  IMAD.IADD R9, R18, 0x1, R9 ;  /* 0x0000000112097824 */ /* 0x000fe200078e0209 */
[----:B------:R-:W-:Y:S01]  /*1f90*/  LOP3.LUT R16, R16, 0xfffffffe, RZ, 0xc0, !PT ;  /* 0xfffffffe10107812 */ /* 0x000fe200078ec0ff */
[----:B------:R-:W-:Y:S02]  /*1fa0*/  IMAD R13, R26, R21, R0 ;  /* 0x000000151a0d7224 */ /* 0x000fe400078e0200 */
[----:B------:R-:W-:Y:S01]  /*1fb0*/  IMAD.IADD R7, R4, 0x1, -R7 ;  /* 0x0000000104077824 */ /* 0x000fe200078e0a07 */
[----:B------:R-:W-:Y:S01]  /*1fc0*/  SHF.R.S32.HI R50, RZ, 0x1f, R9 ;  /* 0x0000001fff327819 */ /* 0x000fe20000011409 */
[----:B------:R-:W-:Y:S02]  /*1fd0*/  IMAD R0, R11, R36, RZ ;  /* 0x000000240b007224 */ /* 0x000fe400078e02ff */
[----:B------:R-:W-:Y:S01]  /*1fe0*/  IMAD.WIDE.U32 R4, R26, R20, R42 ;  /* 0x000000141a047225 */ /* 0x000fe200078e002a */
[----:B------:R-:W-:-:S02]  /*1ff0*/  LOP3.LUT P0, RZ, R7, 0x2, RZ, 0xc0, !PT ;  /* 0x0000000207ff7812 */ /* 0x000fc4000780c0ff */
[----:B------:R-:W-:Y:S01]  /*2000*/  LEA.HI R50, R50, R9, RZ, 0x4 ;  /* 0x0000000932327211 */ /* 0x000fe200078f20ff */
[----:B------:R-:W-:Y:S02]  /*2010*/  IMAD R61, R45, R37, R0 ;  /* 0x000000252d3d7224 */ /* 0x000fe400078e0200 */
[-C--:B------:R-:W-:Y:S01]  /*2020*/  IMAD R0, R11, R20.reuse, RZ ;  /* 0x000000140b007224 */ /* 0x080fe200078e02ff */
[----:B------:R-:W-:Y:S01]  /*2030*/  LOP3.LUT R59, R50, 0xfffffff0, RZ, 0xc0, !PT ;  /* 0xfffffff0323b7812 */ /* 0x000fe200078ec0ff */
[----:B------:R-:W-:-:S04]  /*2040*/  IMAD.WIDE.U32 R6, R26, R20, R18 ;  /* 0x000000141a067225 */ /* 0x000fc800078e0012 */
[----:B------:R-:W-:Y:S02]  /*2050*/  IMAD R63, R45, R21, R0 ;  /* 0x000000152d3f7224 */ /* 0x000fe400078e0200 */
[----:B------:R-:W-:Y:S02]  /*2060*/  IMAD.IADD R7, R13, 0x1, R7 ;  /* 0x000000010d077824 */ /* 0x000fe400078e0207 */
[----:B------:R-:W-:Y:S02]  /*2070*/  IMAD.IADD R5, R5, 0x1, R13 ;  /* 0x0000000105057824 */ /* 0x000fe400078e020d */
[----:B------:R-:W-:-:S04]  /*2080*/  IMAD.WIDE.U32 R38, R45, R36, R2 ;  /* 0x000000242d267225 */ /* 0x000fc800078e0002 */
[----:B------:R-:W-:Y:S02]  /*2090*/  IMAD R9, R37, 0xa0, RZ ;  /* 0x000000a025097824 */ /* 0x000fe400078e02ff */
[----:B------:R-:W-:-:S04]  /*20a0*/  IMAD.WIDE.U32 R40, R45, R36, R40 ;  /* 0x000000242d287225 */ /* 0x000fc800078e0028 */
[----:B------:R-:W-:Y:S02]  /*20b0*/  IMAD R3, R21, 0xa0, RZ ;  /* 0x000000a015037824 */ /* 0x000fe400078e02ff */
[----:B------:R-:W-:-:S04]  /*20c0*/  IMAD.WIDE.U32 R34, R45, R20, R6 ;  /* 0x000000142d227225 */ /* 0x000fc800078e0006 */
[----:B------:R-:W-:-:S04]  /*20d0*/  IMAD.WIDE.U32 R32, R45, R20, R4 ;  /* 0x000000142d207225 */ /* 0x000fc800078e0004 */
[----:B------:R-:W-:-:S04]  /*20e0*/  IMAD.WIDE.U32 R36, R36, 0xa0, RZ ;  /* 0x000000a024247825 */ /* 0x000fc800078e00ff */
[----:B------:R-:W-:-:S04]  /*20f0*/  IMAD.WIDE.U32 R20, R20, 0xa0, RZ ;  /* 0x000000a014147825 */ /* 0x000fc800078e00ff */
[----:B------:R-:W-:Y:S02]  /*2100*/  IMAD.IADD R58, R61, 0x1, R41 ;  /* 0x000000013d3a7824 */ /* 0x000fe400078e0229 */
[----:B------:R-:W-:Y:S02]  /*2110*/  IMAD.IADD R60, R63, 0x1, R35 ;  /* 0x000000013f3c7824 */ /* 0x000fe400078e0223 */
[----:B------:R-:W-:Y:S02]  /*2120*/  VIADD R52, R52, 0x8 ;  /* 0x0000000834347836 */ /* 0x000fe40000000000 */
[----:B------:R-:W-:Y:S02]  /*2130*/  IMAD.SHL.U32 R53, R53, 0x2, RZ ;  /* 0x0000000235357824 */ /* 0x000fe400078e00ff */
[----:B------:R-:W-:Y:S02]  /*2140*/  IMAD.IADD R54, R37, 0x1, R9 ;  /* 0x0000000125367824 */ /* 0x000fe400078e0209 */
[----:B------:R-:W-:-:S02]  /*2150*/  IMAD.IADD R56, R21, 0x1, R3 ;  /* 0x0000000115387824 */ /* 0x000fc400078e0203 */
[----:B------:R-:W-:Y:S02]  /*2160*/  IMAD R55, R55, 0xc0, R26 ;  /* 0x000000c037377824 */ /* 0x000fe400078e021a */
[----:B------:R-:W-:Y:S02]  /*2170*/  IMAD.IADD R61, R39, 0x1, R61 ;  /* 0x00000001273d7824 */ /* 0x000fe400078e023d */
[----:B------:R-:W-:Y:S01]  /*2180*/  IMAD.IADD R63, R33, 0x1, R63 ;  /* 0x00000001213f7824 */ /* 0x000fe200078e023f */
[----:B--2---:R-:W-:Y:S02]  /*2190*/  ISETP.GE.AND P2, PT, R29, UR4, PT ;  /* 0x000000041d007c0c */ /* 0x004fe4000bf46270 */
[----:B---3--:R-:W-:Y:S02]  /*21a0*/  SHF.R.U32.HI R51, RZ, 0x3, R28 ;  /* 0x00000003ff337819 */ /* 0x008fe4000001161c */
[----:B------:R-:W-:-:S04]  /*21b0*/  LOP3.LUT R0, R28, 0x30, R50, 0xf8, !PT ;  /* 0x000000301c007812 */ /* 0x000fc800078ef832 */
[----:B------:R-:W-:-:S05]  /*21c0*/  LOP3.LUT R0, R0, R51, RZ, 0x3c, !PT ;  /* 0x0000003300007212 */ /* 0x000fca00078e3cff */
[----:B------:R-:W-:Y:S01]  /*21d0*/  @P2 LOP3.LUT R16, R16, 0x1, RZ, 0xfc, !PT ;  /* 0x0000000110102812 */ /* 0x000fe200078efcff */
[----:B----4-:R-:W-:Y:S01]  /*21e0*/  IMAD.IADD R62, R25, 0x1, R0 ;  /* 0x00000001193e7824 */ /* 0x010fe200078e0200 */
[----:B------:R-:W-:-:S07]  /*21f0*/  SHF.R.S32.HI R57, RZ, 0x1f, R48 ;  /* 0x0000001fff397819 */ /* 0x000fce0000011430 */
.L_x_1436:
[----:B------:R-:W2:Y:S01]  /*2200*/  LDL R6, [R1+0x38] ;  /* 0x0000380001067983 */ /* 0x000ea20000100800 */
[----:B0-----:R-:W0:Y:S01]  /*2210*/  LDC R67, c[0x0][0x430] ;  /* 0x00010c00ff437b82 */ /* 0x001e220000000800 */
[----:B------:R-:W-:Y:S02]  /*2220*/  VIADD R47, R47, 0xffffffff ;  /* 0xffffffff2f2f7836 */ /* 0x000fe40000000000 */
[----:B------:R-:W-:Y:S02]  /*2230*/  IMAD.MOV.U32 R66, RZ, RZ, RZ ;  /* 0x000000ffff427224 */ /* 0x000fe400078e00ff */
[----:B-1----:R-:W-:-:S03]  /*2240*/  IMAD R2, R47, 0xa0, R55 ;  /* 0x000000a02f027824 */ /* 0x002fc600078e0237 */
[----:B------:R-:W1:Y:S01]  /*2250*/  LDC R31, c[0x0][0x3f4] ;  /* 0x0000fd00ff1f7b82 */ /* 0x000e620000000800 */
[----:B----4-:R-:W-:Y:S01]  /*2260*/  IMAD.IADD R9, R49, 0x1, R2 ;  /* 0x0000000131097824 */ /* 0x010fe200078e0202 */
[----:B------:R-:W-:-:S03]  /*2270*/  ISETP.GE.AND P2, PT, R2, R46, PT ;  /* 0x0000002e0200720c */ /* 0x000fc60003f46270 */
[----:B------:R-:W-:Y:S01]  /*2280*/  IMAD.MOV.U32 R7, RZ, RZ, R9 ;  /* 0x000000ffff077224 */ /* 0x000fe200078e0009 */
[----:B------:R-:W-:Y:S02]  /*2290*/  ISETP.GT.OR P2, PT, R55, 0x9f, P2 ;  /* 0x0000009f3700780c */ /* 0x000fe40001744670 */
[----:B0-----:R-:W-:-:S11]  /*22a0*/  ISETP.NE.AND P3, PT, R67, 0x1, PT ;  /* 0x000000014300780c */ /* 0x001fd60003f65270 */
[----:B---3--:R-:W0:Y:S08]  /*22b0*/  @!P2 LDC.64 R4, c[0x0][0x428] ;  /* 0x00010a00ff04ab82 */ /* 0x008e300000000a00 */
[----:B------:R-:W3:Y:S08]  /*22c0*/  @!P2 LDC.64 R10, c[0x0][0x418] ;  /* 0x00010600ff0aab82 */ /* 0x000ef00000000a00 */
[----:B------:R-:W4:Y:S08]  /*22d0*/  @P3 LDC R0, c[0x0][0x434] ;  /* 0x00010d00ff003b82 */ /* 0x000f300000000800 */
[----:B------:R-:W1:Y:S01]  /*22e0*/  @P3 LDC R3, c[0x0][0x438] ;  /* 0x00010e00ff033b82 */ /* 0x000e620000000800 */
[----:B----4-:R-:W-:-:S05]  /*22f0*/  @P3 IMAD.HI.U32 R0, R9, R0, RZ ;  /* 0x0000000009003227 */ /* 0x010fca00078e00ff */
[----:B-1----:R-:W-:Y:S01]  /*2300*/  @P3 SHF.R.U32.HI R7, RZ, R3, R0 ;  /* 0x00000003ff073219 */ /* 0x002fe20000011600 */
[----:B0-----:R-:W-:-:S03]  /*2310*/  @!P2 IMAD R0, R57, R4, RZ ;  /* 0x000000043900a224 */ /* 0x001fc600078e02ff */
[--C-:B------:R-:W-:Y:S01]  /*2320*/  @!P2 SHF.R.S32.HI R3, RZ, 0x1f, R7.reuse ;  /* 0x0000001fff03a819 */ /* 0x100fe20000011407 */
[----:B------:R-:W-:Y:S02]  /*2330*/  @!P2 IMAD.MOV.U32 R2, RZ, RZ, R7 ;  /* 0x000000ffff02a224 */ /* 0x000fe400078e0007 */
        /* <DEDUP_REMOVED lines=13> */
[C---:B------:R-:W-:Y:S02]  /*2410*/  VIADD R65, R3.reuse, 0x20 ;  /* 0x0000002003417836 */ /* 0x040fe40000000000 */
[----:B------:R-:W-:Y:S02]  /*2420*/  @P0 VIADD R65, R3, 0xffffffe0 ;  /* 0xffffffe003410836 */ /* 0x000fe40000000000 */
[C---:B------:R-:W-:Y:S02]  /*2430*/  IMAD.IADD R68, R22.reuse, 0x1, R3 ;  /* 0x0000000116447824 */ /* 0x040fe400078e0203 */
        /* <DEDUP_REMOVED lines=24> */
[----:B------:R-:W-:-:S04]  /*25c0*/  IMAD.WIDE.U32 R6, R36, R47, RZ ;  /* 0x0000002f24067225 */ /* 0x000fc800078e00ff */
[----:B------:R-:W-:-:S04]  /*25d0*/  IMAD.WIDE.U32 R4, R20, R47, RZ ;  /* 0x0000002f14047225 */ /* 0x000fc800078e00ff */
[----:B------:R-:W-:Y:S02]  /*25e0*/  IMAD.IADD R10, R7, 0x1, R9 ;  /* 0x00000001070a7824 */ /* 0x000fe400078e0209 */
[----:B------:R-:W-:Y:S02]  /*25f0*/  IMAD.IADD R12, R5, 0x1, R11 ;  /* 0x00000001050c7824 */ /* 0x000fe400078e020b */
[----:B--2---:R-:W-:-:S04]  /*2600*/  IMAD.WIDE.U32 R2, R8, UR4, R2 ;  /* 0x0000000408027c25 */ /* 0x004fc8000f8e0002 */
[----:B------:R-:W-:Y:S01]  /*2610*/  IMAD R13, R8, UR5, R0 ;  /* 0x00000005080d7c24 */ /* 0x000fe2000f8e0200 */
[----:B------:R-:W-:Y:S02]  /*2620*/  ULDC.64 UR4, c[0x0][0x2e8] ;  /* 0x0000ba0000047ab9 */ /* 0x000fe40000000a00 */
[----:B------:R-:W-:-:S04]  /*2630*/  IADD3 R2, P4, R2, UR4, RZ ;  /* 0x0000000402027c10 */ /* 0x000fc8000ff9e0ff */
[----:B------:R-:W-:Y:S01]  /*2640*/  IADD3.X R13, R3, UR5, R13, P4, !PT ;  /* 0x00000005030d7c10 */ /* 0x000fe2000a7fe40d */
[----:B------:R-:W-:Y:S08]  /*2650*/  @!P3 BRA `(.L_x_1406) ;  /* 0x000000100074b947 */ /* 0x000ff00003800000 */
[----:B------:R-:W0:Y:S01]  /*2660*/  S2R R8, SR_TID.X ;  /* 0x0000000000087919 */ /* 0x000e220000002100 */
[----:B------:R-:W-:Y:S01]  /*2670*/  IMAD R71, R47, -0xa0, R46 ;  /* 0xffffff602f477824 */ /* 0x000fe200078e022e */
[----:B------:R-:W-:Y:S01]  /*2680*/  BSSY B1, `(.L_x_1407) ;  /* 0x000001b000017945 */ /* 0x000fe20003800000 */
[----:B------:R-:W-:Y:S01]  /*2690*/  VIADD R0, R42, 0x10 ;  /* 0x000000102a007836 */ /* 0x000fe20000000000 */
[----:B------:R-:W-:Y:S02]  /*26a0*/  CS2R R26, SRZ ;  /* 0x00000000001a7805 */ /* 0x000fe4000001ff00 */
[----:B------:R-:W-:Y:S02]  /*26b0*/  CS2R R24, SRZ ;  /* 0x0000000000187805 */ /* 0x000fe4000001ff00 */
[----:B------:R-:W-:Y:S02]  /*26c0*/  VIMNMX R71, R71, 0xa0, PT ;  /* 0x000000a047477848 */ /* 0x000fe40003fe0100 */
[----:B------:R-:W-:Y:S01]  /*26d0*/  CS2R R28, SRZ ;  /* 0x00000000001c7805 */ /* 0x000fe2000001ff00 */
[----:B0-----:R-:W-:-:S02]  /*26e0*/  VIADD R14, R8, 0xffffff80 ;  /* 0xffffff80080e7836 */ /* 0x001fc40000000000 */
[----:B------:R-:W-:-:S05]  /*26f0*/  VIADD R8, R8, 0xffffff80 ;  /* 0xffffff8008087836 */ /* 0x000fca0000000000 */
[----:B------:R-:W-:-:S04]  /*2700*/  LEA.HI R8, R8, R14, RZ, 0x1 ;  /* 0x0000000e08087211 */ /* 0x000fc800078f08ff */
[----:B------:R-:W-:-:S04]  /*2710*/  SHF.R.S32.HI R8, RZ, 0x1, R8 ;  /* 0x00000001ff087819 */ /* 0x000fc80000011408 */
[----:B------:R-:W-:Y:S02]  /*2720*/  ISETP.GE.AND P3, PT, R8, R71, PT ;  /* 0x000000470800720c */ /* 0x000fe40003f66270 */
[----:B------:R-:W-:-:S11]  /*2730*/  CS2R R8, SRZ ;  /* 0x0000000000087805 */ /* 0x000fd6000001ff00 */
[----:B------:R-:W-:Y:S05]  /*2740*/  @P3 BRA `(.L_x_1408) ;  /* 0x0000000000383947 */ /* 0x000fea0003800000 */
        /* <DEDUP_REMOVED lines=11> */
[----:B------:R-:W-:-:S13]  /*2800*/  ISETP.GE.AND P4, PT, R0, R31, PT ;  /* 0x0000001f0000720c */ /* 0x000fda0003f86270 */
[----:B------:R0:W5:Y:S04]  /*2810*/  @!P4 LDG.E.64 R8, desc[UR44][R6.64+0x10] ;  /* 0x0000102c0608c981 */ /* 0x000168000c1e1b00 */
[----:B------:R0:W5:Y:S02]  /*2820*/  @!P4 LDG.E.64 R24, desc[UR44][R4.64+0x10] ;  /* 0x0000102c0418c981 */ /* 0x000164000c1e1b00 */
.L_x_1408:
[----:B------:R-:W-:Y:S05]  /*2830*/  BSYNC B1 ;  /* 0x0000000000017941 */ /* 0x000fea0003800000 */
.L_x_1407:
[----:B------:R-:W2:Y:S01]  /*2840*/  LDL R3, [R1+0x18] ;  /* 0x0000180001037983 */ /* 0x000ea20000100800 */
[----:B-----5:R-:W-:Y:S02]  /*2850*/  IMAD.MOV.U32 R30, RZ, RZ, R8 ;  /* 0x000000ffff1e7224 */ /* 0x020fe400078e0008 */
[----:B------:R-:W-:Y:S02]  /*2860*/  IMAD.MOV.U32 R82, RZ, RZ, R26 ;  /* 0x000000ffff527224 */ /* 0x000fe400078e001a */
[----:B------:R-:W-:Y:S02]  /*2870*/  IMAD.MOV.U32 R72, RZ, RZ, R24 ;  /* 0x000000ffff487224 */ /* 0x000fe400078e0018 */
[----:B------:R-:W-:Y:S01]  /*2880*/  IMAD.MOV.U32 R80, RZ, RZ, R28 ;  /* 0x000000ffff507224 */ /* 0x000fe200078e001c */
[----:B--2---:R-:W-:-:S13]  /*2890*/  ISETP.NE.AND P4, PT, R3, 0x3, PT ;  /* 0x000000030300780c */ /* 0x004fda0003f85270 */
[----:B------:R-:W-:Y:S05]  /*28a0*/  @!P4 BRA `(.L_x_1409) ;  /* 0x000000000004c947 */ /* 0x000fea0003800000 */
[----:B------:R-:W-:Y:S01]  /*28b0*/  BPT.TRAP 0x1 ;  /* 0x000000040000795c */ /* 0x000fe20000300000 */
.L_x_1409:
[----:B------:R-:W2:Y:S01]  /*28c0*/  LDL R3, [R1+0x24] ;  /* 0x0000240001037983 */ /* 0x000ea20000100800 */
[----:B------:R-:W-:Y:S01]  /*28d0*/  IMAD R64, R157, 0x8, R22 ;  /* 0x000000089d407824 */ /* 0x000fe200078e0216 */
[----:B------:R-:W-:Y:S01]  /*28e0*/  BSSY B1, `(.L_x_1410) ;  /* 0x0000004000017945 */ /* 0x000fe20003800000 */
[----:B--2---:R-:W-:-:S04]  /*28f0*/  SHF.L.U32 R73, R3, 0x1f, RZ ;  /* 0x0000001f03497819 */ /* 0x004fc800000006ff */
[----:B------:R-:W1:Y:S02]  /*2900*/  SYNCS.PHASECHK.TRANS64.TRYWAIT P5, [R64+URZ+0x13290], R73 ;  /* 0x01329049400075a7 */ /* 0x000e6400080a017f */
[----:B-1----:R-:W-:Y:S05]  /*2910*/  @!P5 BRA `(.L_x_1411) ;  /* 0x0000021c0008d947 */ /* 0x002fea0003800000 */
.L_x_1720:
[----:B------:R-:W-:Y:S05]  /*2920*/  BSYNC B1 ;  /* 0x0000000000017941 */ /* 0x000fea0003800000 */
.L_x_1410:
[----:B------:R-:W-:-:S03]  /*2930*/  UMOV UR4, 0xffffffff ;  /* 0xffffffff00047882 */ /* 0x000fc60000000000 */
[----:B------:R-:W-:Y:S05]  /*2940*/  BRA.DIV UR4, `(.L_x_1412) ;  /* 0x0000021e04107947 */ /* 0x000fea000b800000 */
[----:B------:R2:W3:Y:S04]  /*2950*/  SHFL.IDX PT, R3, R13, RZ, 0x1e1f ;  /* 0x001e1fff0d037589 */ /* 0x0004e800000e0000 */
[----:B------:R2:W4:Y:S02]  /*2960*/  SHFL.IDX PT, R14, R2, RZ, 0x1e1f ;  /* 0x001e1fff020e7589 */ /* 0x00052400000e0000 */
.L_x_1724:
[----:B------:R-:W-:Y:S05]  /*2970*/  @P3 BRA `(.L_x_1413) ;  /* 0x0000002000f03947 */ /* 0x000fea0003800000 */
[----:B------:R-:W-:Y:S01]  /*2980*/  LOP3.LUT P5, RZ, R16, 0x2, RZ, 0xc0, !PT ;  /* 0x0000000210ff7812 */ /* 0x000fe200078ac0ff */
[----:B------:R-:W-:-:S12]  /*2990*/  BSSY B1, `(.L_x_1414) ;  /* 0x0000070000017945 */ /* 0x000fd80003800000 */
[----:B------:R-:W-:Y:S05]  /*29a0*/  @P5 BRA `(.L_x_1415) ;  /* 0x0000000400b85947 */ /* 0x000fea0003800000 */
[----:B0-----:R0:W0:Y:S01]  /*29b0*/  LDS.128 R4, [R68+0xe000] ;  /* 0x00e0000044047984 */ /* 0x0010220000000c00 */
[----:B----4-:R-:W-:Y:S01]  /*29c0*/  IADD3 R10, P3, R18, R14, RZ ;  /* 0x0000000e120a7210 */ /* 0x010fe20007f7e0ff */
[----:B------:R-:W-:Y:S04]  /*29d0*/  BSSY B2, `(.L_x_1416) ;  /* 0x000006a000027945 */ /* 0x000fe80003800000 */
[----:B---3--:R-:W-:Y:S01]  /*29e0*/  IMAD.X R11, R3, 0x1, R19, P3 ;  /* 0x00000001030b7824 */ /* 0x008fe200018e0613 */
[----:B------:R-:W-:-:S13]  /*29f0*/  ISETP.GE.AND P3, PT, R42, R31, PT ;  /* 0x0000001f2a00720c */ /* 0x000fda0003f66270 */
[----:B------:R-:W-:Y:S05]  /*2a00*/  @P3 BRA `(.L_x_1417) ;  /* 0x0000000400983947 */ /* 0x000fea0003800000 */
[----:B------:R-:W-:Y:S02]  /*2a10*/  SHF.R.U32.HI R12, RZ, 0x8, R29 ;  /* 0x00000008ff0c7819 */ /* 0x000fe4000001161d */
[--C-:B--2---:R-:W-:Y:S02]  /*2a20*/  SHF.R.U32.HI R2, RZ, 0x8, R27.reuse ;  /* 0x00000008ff027819 */ /* 0x104fe4000001161b */
[----:B------:R-:W-:Y:S01]  /*2a30*/  SHF.R.U32.HI R28, RZ, 0x10, R27 ;  /* 0x00000010ff1c7819 */ /* 0x000fe2000001161b */
[----:B------:R-:W-:Y:S01]  /*2a40*/  IMAD.SHL.U32 R12, R12, 0x100, RZ ;  /* 0x000001000c0c7824 */ /* 0x000fe200078e00ff */
[----:B------:R-:W-:Y:S01]  /*2a50*/  SHF.R.U32.HI R26, RZ, 0x10, R29 ;  /* 0x00000010ff1a7819 */ /* 0x000fe2000001161d */
[----:B------:R-:W-:Y:S01]  /*2a60*/  IMAD.SHL.U32 R2, R2, 0x100, RZ ;  /* 0x0000010002027824 */ /* 0x000fe200078e00ff */
[----:B------:R-:W-:Y:S02]  /*2a70*/  LOP3.LUT R15, R29, 0xff0000ff, RZ, 0xc0, !PT ;  /* 0xff0000ff1d0f7812 */ /* 0x000fe400078ec0ff */
[----:B------:R-:W-:Y:S01]  /*2a80*/  LOP3.LUT R13, R27, 0xff0000ff, RZ, 0xc0, !PT ;  /* 0xff0000ff1b0d7812 */ /* 0x000fe200078ec0ff */
[----:B------:R-:W-:Y:S01]  /*2a90*/  IMAD.U32 R26, R26, 0x10000, RZ ;  /* 0x000100001a1a7824 */ /* 0x000fe200078e00ff */
[----:B------:R-:W-:Y:S01]  /*2aa0*/  LOP3.LUT R27, R15, 0xff00, R12, 0xf8, !PT ;  /* 0x0000ff000f1b7812 */ /* 0x000fe200078ef80c */
[----:B------:R-:W-:Y:S01]  /*2ab0*/  IMAD.U32 R12, R28, 0x10000, RZ ;  /* 0x000100001c0c7824 */ /* 0x000fe200078e00ff */
[----:B------:R-:W-:-:S02]  /*2ac0*/  LOP3.LUT R13, R13, 0xff00, R2, 0xf8, !PT ;  /* 0x0000ff000d0d7812 */ /* 0x000fc400078ef802 */
[-C--:B0-----:R-:W-:Y:S02]  /*2ad0*/  F2FP.F16.E4M3.UNPACK_B R2, R5.reuse ;  /* 0x00000005ff02723e */ /* 0x081fe400020006ff */
        /* <DEDUP_REMOVED lines=9> */
[-C--:B------:R-:W-:Y:S01]  /*2b70*/  FMUL.FTZ R79, R12, R75.reuse ;  /* 0x0000004b0c4f7220 */ /* 0x080fe20000410000 */
[--C-:B------:R-:W-:Y:S02]  /*2b80*/  HADD2.F32 R27, -RZ, R26.reuse.H0_H0 ;  /* 0x2000001aff1b7230 */ /* 0x100fe40000004100 */
[--C-:B------:R-:W-:Y:S02]  /*2b90*/  HADD2.F32 R15, -RZ, R5.reuse.H1_H1 ;  /* 0x30000005ff0f7230 */ /* 0x100fe40000004100 */
[----:B------:R-:W-:Y:S02]  /*2ba0*/  HADD2.F32 R13, -RZ, R5.H0_H0 ;  /* 0x20000005ff0d7230 */ /* 0x000fe40000004100 */
[C---:B------:R-:W-:Y:S01]  /*2bb0*/  FMUL.FTZ R5, R2.reuse, R75 ;  /* 0x0000004b02057220 */ /* 0x040fe20000410000 */
[----:B------:R-:W-:Y:S02]  /*2bc0*/  HADD2.F32 R26, -RZ, R26.H1_H1 ;  /* 0x3000001aff1a7230 */ /* 0x000fe40000004100 */
[-C--:B------:R-:W-:Y:S01]  /*2bd0*/  FMUL.FTZ R76, R15, R28.reuse ;  /* 0x0000001c0f4c7220 */ /* 0x080fe20000410000 */
[-C--:B------:R-:W-:Y:S01]  /*2be0*/  FFMA.FTZ R2, R2, R27.reuse, -R79 ;  /* 0x0000001b02027223 */ /* 0x080fe2000001084f */
[----:B------:R-:W-:Y:S01]  /*2bf0*/  FFMA.FTZ R5, R12, R27, R5 ;  /* 0x0000001b0c057223 */ /* 0x000fe20000010005 */
[----:B------:R-:W-:Y:S01]  /*2c00*/  FMUL.FTZ R78, R13, R28 ;  /* 0x0000001c0d4e7220 */ /* 0x000fe20000410000 */
[----:B------:R-:W-:-:S02]  /*2c10*/  F2FP.F16.E4M3.UNPACK_B R12, R4.H1 ;  /* 0x00000004ff0c723e */ /* 0x000fc400030006ff */
[----:B------:R-:W-:Y:S01]  /*2c20*/  F2FP.F16.E4M3.UNPACK_B R28, R80 ;  /* 0x00000050ff1c723e */ /* 0x000fe200020006ff */
[----:B------:R-:W-:Y:S01]  /*2c30*/  FFMA.FTZ R80, R13, R26, -R76 ;  /* 0x0000001a0d507223 */ /* 0x000fe2000001084c */
[----:B------:R-:W-:Y:S01]  /*2c40*/  F2FP.F16.E4M3.UNPACK_B R4, R4 ;  /* 0x00000004ff04723e */ /* 0x000fe200020006ff */
[----:B------:R-:W-:Y:S01]  /*2c50*/  FFMA.FTZ R81, R15, R26, R78 ;  /* 0x0000001a0f517223 */ /* 0x000fe2000001004e */
[----:B------:R-:W-:Y:S01]  /*2c60*/  F2FP.F16.E4M3.UNPACK_B R26, R82 ;  /* 0x00000052ff1a723e */ /* 0x000fe200020006ff */
[--C-:B------:R-:W-:Y:S02]  /*2c70*/  HADD2.F32 R13, -RZ, R12.reuse.H0_H0 ;  /* 0x2000000cff0d7230 */ /* 0x100fe40000004100 */
[----:B------:R-:W-:Y:S01]  /*2c80*/  HADD2.F32 R15, -RZ, R12.H1_H1 ;  /* 0x3000000cff0f7230 */ /* 0x000fe20000004100 */
[----:B------:R-:W-:Y:S01]  /*2c90*/  F2FP.SATFINITE.E4M3.F32.PACK_AB_MERGE_C R84, R81, R80, RZ ;  /* 0x000000505154723e */ /* 0x000fe200048070ff */
[----:B------:R-:W-:Y:S02]  /*2ca0*/  HADD2.F32 R76, -RZ, R28.H1_H1 ;  /* 0x3000001cff4c7230 */ /* 0x000fe40000004100 */
[----:B------:R-:W-:Y:S01]  /*2cb0*/  HADD2.F32 R12, -RZ, R4.H0_H0 ;  /* 0x20000004ff0c7230 */ /* 0x000fe20000004100 */
[----:B------:R-:W-:Y:S01]  /*2cc0*/  F2FP.SATFINITE.E4M3.F32.PACK_AB_MERGE_C R5, R5, R2, R84 ;  /* 0x000000020505723e */ /* 0x000fe20004807054 */
[----:B------:R-:W-:-:S02]  /*2cd0*/  HADD2.F32 R75, -RZ, R28.H0_H0 ;  /* 0x2000001cff4b7230 */ /* 0x000fc40000004100 */
[----:B------:R-:W-:Y:S02]  /*2ce0*/  HADD2.F32 R4, -RZ, R4.H1_H1 ;  /* 0x30000004ff047230 */ /* 0x000fe40000004100 */
[--C-:B------:R-:W-:Y:S02]  /*2cf0*/  HADD2.F32 R28, -RZ, R26.reuse.H1_H1 ;  /* 0x3000001aff1c7230 */ /* 0x100fe40000004100 */
[----:B------:R-:W-:Y:S02]  /*2d00*/  HADD2.F32 R27, -RZ, R26.H0_H0 ;  /* 0x2000001aff1b7230 */ /* 0x000fe40000004100 */
[-C--:B------:R-:W-:Y:S01]  /*2d10*/  FMUL.FTZ R26, R15, R76.reuse ;  /* 0x0000004c0f1a7220 */ /* 0x080fe20000410000 */
[C---:B------:R-:W-:Y:S01]  /*2d20*/  FMUL.FTZ R76, R13.reuse, R76 ;  /* 0x0000004c0d4c7220 */ /* 0x040fe20000410000 */
[-C--:B------:R-:W-:Y:S01]  /*2d30*/  FMUL.FTZ R79, R4, R75.reuse ;  /* 0x0000004b044f7220 */ /* 0x080fe20000410000 */
[C---:B------:R-:W-:Y:S01]  /*2d40*/  FMUL.FTZ R75, R12.reuse, R75 ;  /* 0x0000004b0c4b7220 */ /* 0x040fe20000410000 */
[-C--:B------:R-:W-:Y:S01]  /*2d50*/  FFMA.FTZ R26, R13, R28.reuse, -R26 ;  /* 0x0000001c0d1a7223 */ /* 0x080fe2000001081a */
[----:B------:R-:W-:Y:S01]  /*2d60*/  FFMA.FTZ R15, R15, R28, R76 ;  /* 0x0000001c0f0f7223 */ /* 0x000fe2000001004c */
[-C--:B------:R-:W-:Y:S01]  /*2d70*/  FFMA.FTZ R79, R12, R27.reuse, -R79 ;  /* 0x0000001b0c4f7223 */ /* 0x080fe2000001084f */
[----:B------:R-:W-:Y:S01]  /*2d80*/  FFMA.FTZ R78, R4, R27, R75 ;  /* 0x0000001b044e7223 */ /* 0x000fe2000001004b */
[----:B------:R-:W-:-:S02]  /*2d90*/  F2FP.F16.E4M3.UNPACK_B R12, R7.H1 ;  /* 0x00000007ff0c723e */ /* 0x000fc400030006ff */
[----:B------:R-:W-:Y:S02]  /*2da0*/  F2FP.F16.E4M3.UNPACK_B R27, R77.H1 ;  /* 0x0000004dff1b723e */ /* 0x000fe400030006ff */
[----:B------:R-:W-:Y:S01]  /*2db0*/  F2FP.SATFINITE.E4M3.F32.PACK_AB_MERGE_C R82, R15, R26, RZ ;  /* 0x0000001a0f52723e */ /* 0x000fe200048070ff */
[--C-:B------:R-:W-:Y:S01]  /*2dc0*/  HADD2.F32 R15, -RZ, R12.reuse.H1_H1 ;  /* 0x3000000cff0f7230 */ /* 0x100fe20000004100 */
[----:B------:R-:W-:Y:S01]  /*2dd0*/  F2FP.F16.E4M3.UNPACK_B R26, R29.H1 ;  /* 0x0000001dff1a723e */ /* 0x000fe200030006ff */
[----:B------:R-:W-:Y:S01]  /*2de0*/  HADD2.F32 R76, -RZ, R27.H1_H1 ;  /* 0x3000001bff4c7230 */ /* 0x000fe20000004100 */
[----:B------:R-:W-:Y:S01]  /*2df0*/  F2FP.F16.E4M3.UNPACK_B R4, R6.H1 ;  /* 0x00000006ff04723e */ /* 0x000fe200030006ff */
[----:B------:R-:W-:Y:S01]  /*2e00*/  HADD2.F32 R13, -RZ, R12.H0_H0 ;  /* 0x2000000cff0d7230 */ /* 0x000fe20000004100 */
[----:B------:R-:W-:Y:S01]  /*2e10*/  F2FP.F16.E4M3.UNPACK_B R77, R77 ;  /* 0x0000004dff4d723e */ /* 0x000fe200020006ff */
[----:B------:R-:W-:Y:S01]  /*2e20*/  HADD2.F32 R28, -RZ, R26.H1_H1 ;  /* 0x3000001aff1c7230 */ /* 0x000fe20000004100 */
[----:B------:R-:W-:Y:S01]  /*2e30*/  F2FP.F16.E4M3.UNPACK_B R29, R29 ;  /* 0x0000001dff1d723e */ /* 0x000fe200020006ff */
[----:B------:R-:W-:Y:S01]  /*2e40*/  FMUL.FTZ R80, R15, R76 ;  /* 0x0000004c0f507220 */ /* 0x000fe20000410000 */
[----:B------:R-:W-:-:S02]  /*2e50*/  HADD2.F32 R12, -RZ, R4.H1_H1 ;  /* 0x30000004ff0c7230 */ /* 0x000fc40000004100 */
[C---:B------:R-:W-:Y:S01]  /*2e60*/  FMUL.FTZ R76, R13.reuse, R76 ;  /* 0x0000004c0d4c7220 */ /* 0x040fe20000410000 */
[----:B------:R-:W-:Y:S02]  /*2e70*/  HADD2.F32 R75, -RZ, R77.H1_H1 ;  /* 0x3000004dff4b7230 */ /* 0x000fe40000004100 */
[----:B------:R-:W-:Y:S01]  /*2e80*/  FFMA.FTZ R80, R13, R28, -R80 ;  /* 0x0000001c0d507223 */ /* 0x000fe20000010850 */
[----:B------:R-:W-:Y:S01]  /*2e90*/  HADD2.F32 R4, -RZ, R4.H0_H0 ;  /* 0x20000004ff047230 */ /* 0x000fe20000004100 */
[----:B------:R-:W-:Y:S01]  /*2ea0*/  F2FP.F16.E4M3.UNPACK_B R6, R6 ;  /* 0x00000006ff06723e */ /* 0x000fe200020006ff */
[----:B------:R-:W-:Y:S02]  /*2eb0*/  HADD2.F32 R13, -RZ, R29.H1_H1 ;  /* 0x3000001dff0d7230 */ /* 0x000fe40000004100 */
[----:B------:R-:W-:Y:S01]  /*2ec0*/  FMUL.FTZ R81, R12, R75 ;  /* 0x0000004b0c517220 */ /* 0x000fe20000410000 */
[----:B------:R-:W-:Y:S01]  /*2ed0*/  F2FP.F16.E4M3.UNPACK_B R7, R7 ;  /* 0x00000007ff07723e */ /* 0x000fe200020006ff */
[C---:B------:R-:W-:Y:S01]  /*2ee0*/  FMUL.FTZ R75, R4.reuse, R75 ;  /* 0x0000004b044b7220 */ /* 0x040fe20000410000 */
[----:B------:R-:W-:Y:S01]  /*2ef0*/  FFMA.FTZ R83, R15, R28, R76 ;  /* 0x0000001c0f537223 */ /* 0x000fe2000001004c */
[----:B------:R-:W-:Y:S01]  /*2f00*/  FFMA.FTZ R81, R4, R13, -R81 ;  /* 0x0000000d04517223 */ /* 0x000fe20000010851 */
[----:B------:R-:W-:-:S02]  /*2f10*/  HADD2.F32 R4, -RZ, R6.H0_H0 ;  /* 0x20000006ff047230 */ /* 0x000fc40000004100 */
[----:B------:R-:W-:Y:S01]  /*2f20*/  FFMA.FTZ R28, R12, R13, R75 ;  /* 0x0000000d0c1c7223 */ /* 0x000fe2000001004b */
[----:B------:R-:W-:Y:S01]  /*2f30*/  HADD2.F32 R12, -RZ, R7.H0_H0 ;  /* 0x20000007ff0c7230 */ /* 0x000fe20000004100 */
[----:B------:R-:W-:Y:S01]  /*2f40*/  F2FP.SATFINITE.E4M3.F32.PACK_AB_MERGE_C R80, R83, R80, RZ ;  /* 0x000000505350723e */ /* 0x000fe200048070ff */
[----:B------:R-:W-:Y:S02]  /*2f50*/  HADD2.F32 R6, -RZ, R6.H1_H1 ;  /* 0x30000006ff067230 */ /* 0x000fe40000004100 */
[----:B------:R-:W-:Y:S01]  /*2f60*/  HADD2.F32 R77, -RZ, R77.H0_H0 ;  /* 0x2000004dff4d7230 */ /* 0x000fe20000004100 */
[----:B------:R-:W-:Y:S01]  /*2f70*/  F2FP.SATFINITE.E4M3.F32.PACK_AB_MERGE_C R28, R28, R81, RZ ;  /* 0x000000511c1c723e */ /* 0x000fe200048070ff */
[----:B------:R-:W-:Y:S02]  /*2f80*/  HADD2.F32 R7, -RZ, R7.H1_H1 ;  /* 0x30000007ff077230 */ /* 0x000fe40000004100 */
[----:B------:R-:W-:Y:S02]  /*2f90*/  HADD2.F32 R27, -RZ, R27.H0_H0 ;  /* 0x2000001bff1b7230 */ /* 0x000fe40000004100 */
[----:B------:R-:W-:Y:S01]  /*2fa0*/  FMUL.FTZ R13, R6, R77 ;  /* 0x0000004d060d7220 */ /* 0x000fe20000410000 */
[----:B------:R-:W-:-:S02]  /*2fb0*/  HADD2.F32 R26, -RZ, R26.H0_H0 ;  /* 0x2000001aff1a7230 */ /* 0x000fc40000004100 */
[----:B------:R-:W-:Y:S01]  /*2fc0*/  FMUL.FTZ R77, R4, R77 ;  /* 0x0000004d044d7220 */ /* 0x000fe20000410000 */
[----:B------:R-:W-:Y:S02]  /*2fd0*/  HADD2.F32 R29, -RZ, R29.H0_H0 ;  /* 0x2000001dff1d7230 */ /* 0x000fe40000004100 */
[-C--:B------:R-:W-:Y:S01]  /*2fe0*/  FMUL.FTZ R15, R7, R27.reuse ;  /* 0x0000001b070f7220 */ /* 0x080fe20000410000 */
[----:B------:R-:W-:-:S03]  /*2ff0*/  FMUL.FTZ R76, R12, R27 ;  /* 0x0000001b0c4c7220 */ /* 0x000fc60000410000 */
[-C--:B------:R-:W-:Y:S01]  /*3000*/  FFMA.FTZ R15, R12, R26.reuse, -R15 ;  /* 0x0000001a0c0f7223 */ /* 0x080fe2000001080f */
[----:B------:R-:W-:Y:S01]  /*3010*/  FFMA.FTZ R76, R7, R26, R76 ;  /* 0x0000001a074c7223 */ /* 0x000fe2000001004c */
[-C--:B------:R-:W-:Y:S01]  /*3020*/  FFMA.FTZ R13, R4, R29.reuse, -R13 ;  /* 0x0000001d040d7223 */ /* 0x080fe2000001080d */
[----:B------:R-:W-:Y:S01]  /*3030*/  FFMA.FTZ R6, R6, R29, R77 ;  /* 0x0000001d06067223 */ /* 0x000fe2000001004d */
[----:B------:R-:W-:Y:S02]  /*3040*/  F2FP.SATFINITE.E4M3.F32.PACK_AB_MERGE_C R4, R78, R79, R82 ;  /* 0x0000004f4e04723e */ /* 0x000fe40004807052 */
[----:B------:R-:W-:Y:S02]  /*3050*/  F2FP.SATFINITE.E4M3.F32.PACK_AB_MERGE_C R7, R76, R15, R80 ;  /* 0x0000000f4c07723e */ /* 0x000fe40004807050 */
[----:B------:R-:W-:-:S07]  /*3060*/  F2FP.SATFINITE.E4M3.F32.PACK_AB_MERGE_C R6, R6, R13, R28 ;  /* 0x0000000d0606723e */ /* 0x000fce000480701c */
.L_x_1417:
[----:B------:R-:W-:Y:S05]  /*3070*/  BSYNC B2 ;  /* 0x0000000000027941 */ /* 0x000fea0003800000 */
.L_x_1416:
[----:B0-----:R0:W-:Y:S02]  /*3080*/  ST.E.128 desc[UR44][R10.64], R4 ;  /* 0x000000040a007985 */ /* 0x0011e4000c101d2c */
.L_x_1415:
[----:B------:R-:W-:Y:S05]  /*3090*/  BSYNC B1 ;  /* 0x0000000000017941 */ /* 0x000fea0003800000 */
.L_x_1414:
[----:B------:R-:W-:-:S13]  /*30a0*/  LOP3.LUT P3, RZ, R16, 0x1, RZ, 0xc0, !PT ;  /* 0x0000000110ff7812 */ /* 0x000fda000786c0ff */
[----:B------:R-:W-:Y:S05]  /*30b0*/  @P3 BRA `(.L_x_1413) ;  /* 0x0000001c00203947 */ /* 0x000fea0003800000 */
[----:B0-----:R-:W5:Y:S04]  /*30c0*/  LDL R7, [R1+0x38] ;  /* 0x0000380001077983 */ /* 0x001f680000100800 */
[----:B------:R-:W4:Y:S04]  /*30d0*/  LDL R4, [R1+0x20] ;  /* 0x0000200001047983 */ /* 0x000f280000100800 */
[----:B------:R-:W3:Y:S01]  /*30e0*/  LDL R6, [R1+0x34] ;  /* 0x0000340001067983 */ /* 0x000ee20000100800 */
[----:B------:R-:W-:Y:S01]  /*30f0*/  IMAD.MOV.U32 R5, RZ, RZ, 0x20 ;  /* 0x00000020ff057424 */ /* 0x000fe200078e00ff */
[----:B------:R-:W-:Y:S01]  /*3100*/  BSSY B1, `(.L_x_1418) ;  /* 0x0000070000017945 */ /* 0x000fe20003800000 */
[----:B--2---:R-:W-:-:S03]  /*3110*/  IMAD R2, R157, 0x2800, RZ ;  /* 0x000028009d027824 */ /* 0x004fc600078e02ff */
[----:B------:R-:W-:-:S04]  /*3120*/  SEL R5, R5, 0xffffffe0, !P0 ;  /* 0xffffffe005057807 */ /* 0x000fc80004000000 */
[----:B-----5:R-:W-:Y:S02]  /*3130*/  IADD3 R5, R5, R7, R2 ;  /* 0x0000000705057210 */ /* 0x020fe40007ffe002 */
[----:B----4-:R-:W-:-:S03]  /*3140*/  IADD3 R14, P3, R4, R14, RZ ;  /* 0x0000000e040e7210 */ /* 0x010fc60007f7e0ff */
[----:B------:R-:W-:Y:S02]  /*3150*/  IMAD.IADD R4, R22, 0x1, R5 ;  /* 0x0000000116047824 */ /* 0x000fe400078e0205 */
[----:B---3--:R-:W-:Y:S01]  /*3160*/  IMAD.X R15, R3, 0x1, R6, P3 ;  /* 0x00000001030f7824 */ /* 0x008fe200018e0606 */
[----:B------:R-:W-:-:S03]  /*3170*/  ISETP.GE.AND P3, PT, R0, R31, PT ;  /* 0x0000001f0000720c */ /* 0x000fc60003f66270 */
[----:B------:R-:W0:Y:S10]  /*3180*/  LDS.128 R4, [R4+0xe000] ;  /* 0x00e0000004047984 */ /* 0x000e340000000c00 */
[----:B------:R-:W-:Y:S05]  /*3190*/  @P3 BRA `(.L_x_1419) ;  /* 0x0000000400983947 */ /* 0x000fea0003800000 */
[--C-:B------:R-:W-:Y:S02]  /*31a0*/  SHF.R.U32.HI R3, RZ, 0x8, R9.reuse ;  /* 0x00000008ff037819 */ /* 0x100fe40000011609 */
[----:B------:R-:W-:Y:S02]  /*31b0*/  LOP3.LUT R0, R9, 0xff0000ff, RZ, 0xc0, !PT ;  /* 0xff0000ff09007812 */ /* 0x000fe400078ec0ff */
[----:B------:R-:W-:Y:S01]  /*31c0*/  SHF.R.U32.HI R10, RZ, 0x10, R9 ;  /* 0x00000010ff0a7819 */ /* 0x000fe20000011609 */
[----:B------:R-:W-:Y:S01]  /*31d0*/  IMAD.SHL.U32 R3, R3, 0x100, RZ ;  /* 0x0000010003037824 */ /* 0x000fe200078e00ff */
[--C-:B------:R-:W-:Y:S02]  /*31e0*/  SHF.R.U32.HI R9, RZ, 0x8, R25.reuse ;  /* 0x00000008ff097819 */ /* 0x100fe40000011619 */
[----:B------:R-:W-:Y:S02]  /*31f0*/  LOP3.LUT R2, R25, 0xff0000ff, RZ, 0xc0, !PT ;  /* 0xff0000ff19027812 */ /* 0x000fe400078ec0ff */
[----:B------:R-:W-:Y:S01]  /*3200*/  SHF.R.U32.HI R11, RZ, 0x10, R25 ;  /* 0x00000010ff0b7819 */ /* 0x000fe20000011619 */
[----:B------:R-:W-:Y:S01]  /*3210*/  IMAD.SHL.U32 R9, R9, 0x100, RZ ;  /* 0x0000010009097824 */ /* 0x000fe200078e00ff */
[----:B------:R-:W-:-:S02]  /*3220*/  LOP3.LUT R3, R0, 0xff00, R3, 0xf8, !PT ;  /* 0x0000ff0000037812 */ /* 0x000fc400078ef803 */
[-C--:B0-----:R-:W-:Y:S01]  /*3230*/  F2FP.F16.E4M3.UNPACK_B R0, R5.reuse ;  /* 0x00000005ff00723e */ /* 0x081fe200020006ff */
[----:B------:R-:W-:Y:S01]  /*3240*/  IMAD.U32 R11, R11, 0x10000, RZ ;  /* 0x000100000b0b7824 */ /* 0x000fe200078e00ff */
[----:B------:R-:W-:Y:S01]  /*3250*/  LOP3.LUT R8, R2, 0xff00, R9, 0xf8, !PT ;  /* 0x0000ff0002087812 */ /* 0x000fe200078ef809 */
[----:B------:R-:W-:Y:S01]  /*3260*/  IMAD.U32 R2, R10, 0x10000, RZ ;  /* 0x000100000a027824 */ /* 0x000fe200078e00ff */
[----:B------:R-:W-:Y:S02]  /*3270*/  F2FP.F16.E4M3.UNPACK_B R9, R72.H1 ;  /* 0x00000048ff09723e */ /* 0x000fe400030006ff */
[----:B------:R-:W-:Y:S02]  /*3280*/  LOP3.LUT R13, R8, 0xff0000, R11, 0xf8, !PT ;  /* 0x00ff0000080d7812 */ /* 0x000fe400078ef80b */
[----:B------:R-:W-:Y:S01]  /*3290*/  LOP3.LUT R10, R3, 0xff0000, R2, 0xf8, !PT ;  /* 0x00ff0000030a7812 */ /* 0x000fe200078ef802 */
[--C-:B------:R-:W-:Y:S01]  /*32a0*/  HADD2.F32 R11, -RZ, R9.reuse.H0_H0 ;  /* 0x20000009ff0b7230 */ /* 0x100fe20000004100 */
[----:B------:R-:W-:Y:S01]  /*32b0*/  F2FP.F16.E4M3.UNPACK_B R8, R30.H1 ;  /* 0x0000001eff08723e */ /* 0x000fe200030006ff */
[--C-:B------:R-:W-:Y:S01]  /*32c0*/  HADD2.F32 R2, -RZ, R0.reuse.H1_H1 ;  /* 0x30000000ff027230 */ /* 0x100fe20000004100 */
[----:B------:R-:W-:Y:S01]  /*32d0*/  F2FP.F16.E4M3.UNPACK_B R5, R5.H1 ;  /* 0x00000005ff05723e */ /* 0x000fe200030006ff */
[----:B------:R-:W-:Y:S01]  /*32e0*/  HADD2.F32 R0, -RZ, R0.H0_H0 ;  /* 0x20000000ff007230 */ /* 0x000fe20000004100 */
[----:B------:R-:W-:Y:S01]  /*32f0*/  F2FP.F16.E4M3.UNPACK_B R72, R72 ;  /* 0x00000048ff48723e */ /* 0x000fe200020006ff */
[----:B------:R-:W-:-:S02]  /*3300*/  HADD2.F32 R12, -RZ, R9.H1_H1 ;  /* 0x30000009ff0c7230 */ /* 0x000fc40000004100 */
[-C--:B------:R-:W-:Y:S01]  /*3310*/  FMUL.FTZ R25, R2, R11.reuse ;  /* 0x0000000b02197220 */ /* 0x080fe20000410000 */
[--C-:B------:R-:W-:Y:S02]  /*3320*/  HADD2.F32 R9, -RZ, R8.reuse.H0_H0 ;  /* 0x20000008ff097230 */ /* 0x100fe40000004100 */
[----:B------:R-:W-:Y:S01]  /*3330*/  FMUL.FTZ R11, R0, R11 ;  /* 0x0000000b000b7220 */ /* 0x000fe20000410000 */
[--C-:B------:R-:W-:Y:S01]  /*3340*/  HADD2.F32 R3, -RZ, R5.reuse.H1_H1 ;  /* 0x30000005ff037230 */ /* 0x100fe20000004100 */
[----:B------:R-:W-:Y:S01]  /*3350*/  F2FP.F16.E4M3.UNPACK_B R30, R30 ;  /* 0x0000001eff1e723e */ /* 0x000fe200020006ff */
[----:B------:R-:W-:Y:S02]  /*3360*/  HADD2.F32 R5, -RZ, R5.H0_H0 ;  /* 0x20000005ff057230 */ /* 0x000fe40000004100 */
[----:B------:R-:W-:Y:S01]  /*3370*/  FFMA.FTZ R27, R2, R9, R11 ;  /* 0x00000009021b7223 */ /* 0x000fe2000001000b */
[----:B------:R-:W-:Y:S02]  /*3380*/  HADD2.F32 R8, -RZ, R8.H1_H1 ;  /* 0x30000008ff087230 */ /* 0x000fe40000004100 */
[----:B------:R-:W-:Y:S01]  /*3390*/  FMUL.FTZ R24, R3, R12 ;  /* 0x0000000c03187220 */ /* 0x000fe20000410000 */
[----:B------:R-:W-:Y:S01]  /*33a0*/  F2FP.F16.E4M3.UNPACK_B R2, R4.H1 ;  /* 0x00000004ff02723e */ /* 0x000fe200030006ff */
[C---:B------:R-:W-:Y:S01]  /*33b0*/  FMUL.FTZ R12, R5.reuse, R12 ;  /* 0x0000000c050c7220 */ /* 0x040fe20000410000 */
[----:B------:R-:W-:Y:S01]  /*33c0*/  F2FP.F16.E4M3.UNPACK_B R4, R4 ;  /* 0x00000004ff04723e */ /* 0x000fe200020006ff */
[----:B------:R-:W-:Y:S01]  /*33d0*/  FFMA.FTZ R28, R5, R8, -R24 ;  /* 0x00000008051c7223 */ /* 0x000fe20000010818 */
[----:B------:R-:W-:-:S02]  /*33e0*/  HADD2.F32 R11, -RZ, R72.H0_H0 ;  /* 0x20000048ff0b7230 */ /* 0x000fc40000004100 */
[----:B------:R-:W-:Y:S01]  /*33f0*/  FFMA.FTZ R29, R3, R8, R12 ;  /* 0x00000008031d7223 */ /* 0x000fe2000001000c */
[--C-:B------:R-:W-:Y:S02]  /*3400*/  HADD2.F32 R3, -RZ, R2.reuse.H0_H0 ;  /* 0x20000002ff037230 */ /* 0x100fe40000004100 */
[----:B------:R-:W-:Y:S01]  /*3410*/  FFMA.FTZ R0, R0, R9, -R25 ;  /* 0x0000000900007223 */ /* 0x000fe20000010819 */
[----:B------:R-:W-:Y:S02]  /*3420*/  HADD2.F32 R5, -RZ, R2.H1_H1 ;  /* 0x30000002ff057230 */ /* 0x000fe40000004100 */
[----:B------:R-:W-:Y:S02]  /*3430*/  HADD2.F32 R2, -RZ, R4.H0_H0 ;  /* 0x20000004ff027230 */ /* 0x000fe40000004100 */
[----:B------:R-:W-:Y:S01]  /*3440*/  HADD2.F32 R12, -RZ, R72.H1_H1 ;  /* 0x30000048ff0c7230 */ /* 0x000fe20000004100 */
[----:B------:R-:W-:Y:S01]  /*3450*/  F2FP.SATFINITE.E4M3.F32.PACK_AB_MERGE_C R72, R29, R28, RZ ;  /* 0x0000001c1d48723e */ /* 0x000fe200048070ff */
[----:B------:R-:W-:-:S02]  /*3460*/  HADD2.F32 R4, -RZ, R4.H1_H1 ;  /* 0x30000004ff047230 */ /* 0x000fc40000004100 */
[--C-:B------:R-:W-:Y:S02]  /*3470*/  HADD2.F32 R8, -RZ, R30.reuse.H1_H1 ;  /* 0x3000001eff087230 */ /* 0x100fe40000004100 */
[-C--:B------:R-:W-:Y:S01]  /*3480*/  FMUL.FTZ R24, R5, R12.reuse ;  /* 0x0000000c05187220 */ /* 0x080fe20000410000 */
[----:B------:R-:W-:Y:S02]  /*3490*/  HADD2.F32 R9, -RZ, R30.H0_H0 ;  /* 0x2000001eff097230 */ /* 0x000fe40000004100 */
[-C--:B------:R-:W-:Y:S01]  /*34a0*/  FMUL.FTZ R25, R4, R11.reuse ;  /* 0x0000000b04197220 */ /* 0x080fe20000410000 */
[C---:B------:R-:W-:Y:S01]  /*34b0*/  FMUL.FTZ R12, R3.reuse, R12 ;  /* 0x0000000c030c7220 */ /* 0x040fe20000410000 */
[----:B------:R-:W-:Y:S01]  /*34c0*/  FMUL.FTZ R11, R2, R11 ;  /* 0x0000000b020b7220 */ /* 0x000fe20000410000 */
[-C--:B------:R-:W-:Y:S01]  /*34d0*/  FFMA.FTZ R24, R3, R8.reuse, -R24 ;  /* 0x0000000803187223 */ /* 0x080fe20000010818 */
[----:B------:R-:W-:Y:S01]  /*34e0*/  F2FP.F16.E4M3.UNPACK_B R3, R7.H1 ;  /* 0x00000007ff03723e */ /* 0x000fe200030006ff */
[----:B------:R-:W-:Y:S01]  /*34f0*/  FFMA.FTZ R5, R5, R8, R12 ;  /* 0x0000000805057223 */ /* 0x000fe2000001000c */
[----:B------:R-:W-:Y:S01]  /*3500*/  FFMA.FTZ R26, R4, R9, R11 ;  /* 0x00000009041a7223 */ /* 0x000fe2000001000b */
[----:B------:R-:W-:Y:S01]  /*3510*/  F2FP.F16.E4M3.UNPACK_B R11, R13.H1 ;  /* 0x0000000dff0b723e */ /* 0x000fe200030006ff */
[----:B------:R-:W-:Y:S01]  /*3520*/  FFMA.FTZ R25, R2, R9, -R25 ;  /* 0x0000000902197223 */ /* 0x000fe20000010819 */
[----:B------:R-:W-:Y:S01]  /*3530*/  F2FP.F16.E4M3.UNPACK_B R8, R10.H1 ;  /* 0x0000000aff08723e */ /* 0x000fe200030006ff */
[--C-:B------:R-:W-:Y:S01]  /*3540*/  HADD2.F32 R4, -RZ, R3.reuse.H0_H0 ;  /* 0x20000003ff047230 */ /* 0x100fe20000004100 */
[----:B------:R-:W-:Y:S01]  /*3550*/  F2FP.SATFINITE.E4M3.F32.PACK_AB_MERGE_C R30, R5, R24, RZ ;  /* 0x00000018051e723e */ /* 0x000fe200048070ff */
        /* <DEDUP_REMOVED lines=22> */
[--C-:B------:R-:W-:Y:S02]  /*36c0*/  HADD2.F32 R2, -RZ, R6.reuse.H0_H0 ;  /* 0x20000006ff027230 */ /* 0x100fe40000004100 */
[----:B------:R-:W-:Y:S01]  /*36d0*/  HADD2.F32 R7, -RZ, R7.H1_H1 ;  /* 0x30000007ff077230 */ /* 0x000fe20000004100 */
[----:B------:R-:W-:Y:S01]  /*36e0*/  F2FP.SATFINITE.E4M3.F32.PACK_AB_MERGE_C R12, R12, R29, RZ ;  /* 0x0000001d0c0c723e */ /* 0x000fe200048070ff */
[----:B------:R-:W-:Y:S01]  /*36f0*/  HADD2.F32 R4, -RZ, R11.H0_H0 ;  /* 0x2000000bff047230 */ /* 0x000fe20000004100 */
[----:B------:R-:W-:Y:S01]  /*3700*/  F2FP.SATFINITE.E4M3.F32.PACK_AB_MERGE_C R24, R31, R24, RZ ;  /* 0x000000181f18723e */ /* 0x000fe200048070ff */
[----:B------:R-:W-:-:S02]  /*3710*/  HADD2.F32 R6, -RZ, R6.H1_H1 ;  /* 0x30000006ff067230 */ /* 0x000fc40000004100 */
[----:B------:R-:W-:Y:S02]  /*3720*/  HADD2.F32 R5, -RZ, R10.H0_H0 ;  /* 0x2000000aff057230 */ /* 0x000fe40000004100 */
[-C--:B------:R-:W-:Y:S01]  /*3730*/  FMUL.FTZ R10, R7, R4.reuse ;  /* 0x00000004070a7220 */ /* 0x080fe20000410000 */
[----:B------:R-:W-:Y:S02]  /*3740*/  HADD2.F32 R8, -RZ, R8.H0_H0 ;  /* 0x20000008ff087230 */ /* 0x000fe40000004100 */
[-C--:B------:R-:W-:Y:S01]  /*3750*/  FMUL.FTZ R9, R6, R13.reuse ;  /* 0x0000000d06097220 */ /* 0x080fe20000410000 */
[C---:B------:R-:W-:Y:S01]  /*3760*/  FMUL.FTZ R4, R3.reuse, R4 ;  /* 0x0000000403047220 */ /* 0x040fe20000410000 */
[C---:B------:R-:W-:Y:S01]  /*3770*/  FMUL.FTZ R13, R2.reuse, R13 ;  /* 0x0000000d020d7220 */ /* 0x040fe20000410000 */
[-C--:B------:R-:W-:Y:S02]  /*3780*/  FFMA.FTZ R10, R3, R8.reuse, -R10 ;  /* 0x00000008030a7223 */ /* 0x080fe4000001080a */
[----:B------:R-:W-:Y:S01]  /*3790*/  FFMA.FTZ R7, R7, R8, R4 ;  /* 0x0000000807077223 */ /* 0x000fe20000010004 */
[-C--:B------:R-:W-:Y:S01]  /*37a0*/  FFMA.FTZ R9, R2, R5.reuse, -R9 ;  /* 0x0000000502097223 */ /* 0x080fe20000010809 */
[----:B------:R-:W-:Y:S01]  /*37b0*/  FFMA.FTZ R6, R6, R5, R13 ;  /* 0x0000000506067223 */ /* 0x000fe2000001000d */
[----:B------:R-:W-:-:S02]  /*37c0*/  F2FP.SATFINITE.E4M3.F32.PACK_AB_MERGE_C R5, R27, R0, R72 ;  /* 0x000000001b05723e */ /* 0x000fc40004807048 */
[----:B------:R-:W-:Y:S02]  /*37d0*/  F2FP.SATFINITE.E4M3.F32.PACK_AB_MERGE_C R4, R26, R25, R30 ;  /* 0x000000191a04723e */ /* 0x000fe4000480701e */
[----:B------:R-:W-:Y:S02]  /*37e0*/  F2FP.SATFINITE.E4M3.F32.PACK_AB_MERGE_C R6, R6, R9, R12 ;  /* 0x000000090606723e */ /* 0x000fe4000480700c */
[----:B------:R-:W-:-:S07]  /*37f0*/  F2FP.SATFINITE.E4M3.F32.PACK_AB_MERGE_C R7, R7, R10, R24 ;  /* 0x0000000a0707723e */ /* 0x000fce0004807018 */
.L_x_1419:
[----:B------:R-:W-:Y:S05]  /*3800*/  BSYNC B1 ;  /* 0x0000000000017941 */ /* 0x000fea0003800000 */
.L_x_1418:
[----:B0-----:R0:W-:Y:S01]  /*3810*/  ST.E.128 desc[UR44][R14.64], R4 ;  /* 0x000000040e007985 */ /* 0x0011e2000c101d2c */
[----:B------:R-:W-:Y:S05]  /*3820*/  BRA `(.L_x_1413) ;  /* 0x0000001400447947 */ /* 0x000fea0003800000 */
.L_x_1406:
[----:B------:R-:W0:Y:S01]  /*3830*/  S2R R0, SR_TID.X ;  /* 0x0000000000007919 */ /* 0x000e220000002100 */
[----:B------:R-:W-:-:S05]  /*3840*/  IMAD R71, R47, -0xa0, R46 ;  /* 0xffffff602f477824 */ /* 0x000fca00078e022e */
[----:B------:R-:W-:Y:S01]  /*3850*/  VIMNMX R71, R71, 0xa0, PT ;  /* 0x000000a047477848 */ /* 0x000fe20003fe0100 */
[C---:B0-----:R-:W-:Y:S02]  /*3860*/  VIADD R8, R0.reuse, 0xffffff80 ;  /* 0xffffff8000087836 */ /* 0x041fe40000000000 */
[----:B------:R-:W-:Y:S02]  /*3870*/  VIADD R3, R0, 0xffffff80 ;  /* 0xffffff8000037836 */ /* 0x000fe40000000000 */
[----:B------:R-:W2:Y:S03]  /*3880*/  LDL R0, [R1+0x18] ;  /* 0x0000180001007983 */ /* 0x000ea60000100800 */
        /* <DEDUP_REMOVED lines=10> */
[----:B------:R-:W-:-:S04]  /*3930*/  CS2R R6, SRZ ;  /* 0x0000000000067805 */ /* 0x000fc8000001ff00 */
[----:B------:R-:W3:Y:S01]  /*3940*/  @!P4 LDG.E.128 R24, desc[UR44][R8.64] ;  /* 0x0000002c0818c981 */ /* 0x000ee2000c1e1d00 */
[----:B0-----:R-:W-:Y:S02]  /*3950*/  @!P4 IADD3 R10, P5, P6, R34, R10, R4 ;  /* 0x0000000a220ac210 */ /* 0x001fe40007ebe004 */
[----:B------:R-:W-:Y:S02]  /*3960*/  CS2R R4, SRZ ;  /* 0x0000000000047805 */ /* 0x000fe4000001ff00 */
[----:B------:R-:W-:-:S05]  /*3970*/  @!P4 IADD3.X R11, R60, R11, R12, P5, P6 ;  /* 0x0000000b3c0bc210 */ /* 0x000fca0002fec40c */
[----:B------:R-:W4:Y:S01]  /*3980*/  @!P4 LDG.E.128 R4, desc[UR44][R10.64] ;  /* 0x0000002c0a04c981 */ /* 0x000f22000c1e1d00 */
[----:B------:R-:W-:Y:S02]  /*3990*/  ISETP.GE.AND P5, PT, R18, R31, PT ;  /* 0x0000001f1200720c */ /* 0x000fe40003fa6270 */
[----:B--2---:R-:W-:Y:S01]  /*39a0*/  ISETP.NE.AND P4, PT, R0, 0x3, PT ;  /* 0x000000030000780c */ /* 0x004fe20003f85270 */
[----:B---3--:R-:W-:Y:S02]  /*39b0*/  IMAD.MOV.U32 R72, RZ, RZ, R26 ;  /* 0x000000ffff487224 */ /* 0x008fe400078e001a */
[----:B------:R-:W-:Y:S02]  /*39c0*/  IMAD.MOV.U32 R76, RZ, RZ, R24 ;  /* 0x000000ffff4c7224 */ /* 0x000fe400078e0018 */
[----:B----4-:R-:W-:Y:S02]  /*39d0*/  IMAD.MOV.U32 R75, RZ, RZ, R6 ;  /* 0x000000ffff4b7224 */ /* 0x010fe400078e0006 */
[----:B------:R-:W-:-:S06]  /*39e0*/  IMAD.MOV.U32 R77, RZ, RZ, R4 ;  /* 0x000000ffff4d7224 */ /* 0x000fcc00078e0004 */
[----:B------:R-:W-:Y:S05]  /*39f0*/  @!P4 BRA `(.L_x_1420) ;  /* 0x000000000004c947 */ /* 0x000fea0003800000 */
[----:B------:R-:W-:Y:S01]  /*3a00*/  BPT.TRAP 0x1 ;  /* 0x000000040000795c */ /* 0x000fe20000300000 */
.L_x_1420:
[----:B------:R-:W2:Y:S01]  /*3a10*/  LDL R0, [R1+0x24] ;  /* 0x0000240001007983 */ /* 0x000ea20000100800 */
[----:B------:R-:W-:Y:S01]  /*3a20*/  IMAD R64, R157, 0x8, R22 ;  /* 0x000000089d407824 */ /* 0x000fe200078e0216 */
[----:B------:R-:W-:Y:S01]  /*3a30*/  BSSY B1, `(.L_x_1421) ;  /* 0x0000004000017945 */ /* 0x000fe20003800000 */
[----:B--2---:R-:W-:-:S04]  /*3a40*/  SHF.L.U32 R73, R0, 0x1f, RZ ;  /* 0x0000001f00497819 */ /* 0x004fc800000006ff */
[----:B------:R-:W0:Y:S02]  /*3a50*/  SYNCS.PHASECHK.TRANS64.TRYWAIT P6, [R64+URZ+0x13290], R73 ;  /* 0x01329049400075a7 */ /* 0x000e2400080c017f */
[----:B0-----:R-:W-:Y:S05]  /*3a60*/  @!P6 BRA `(.L_x_1422) ;  /* 0x0000020c000ce947 */ /* 0x001fea0003800000 */
.L_x_1725:
[----:B------:R-:W-:Y:S05]  /*3a70*/  BSYNC B1 ;  /* 0x0000000000017941 */ /* 0x000fea0003800000 */
.L_x_1421:
[----:B------:R-:W-:-:S03]  /*3a80*/  UMOV UR4, 0xffffffff ;  /* 0xffffffff00047882 */ /* 0x000fc60000000000 */
[----:B------:R-:W-:Y:S05]  /*3a90*/  BRA.DIV UR4, `(.L_x_1423) ;  /* 0x0000020e04147947 */ /* 0x000fea000b800000 */
[----:B------:R1:W2:Y:S04]  /*3aa0*/  SHFL.IDX PT, R0, R13, RZ, 0x1e1f ;  /* 0x001e1fff0d007589 */ /* 0x0002a800000e0000 */
[----:B------:R1:W3:Y:S02]  /*3ab0*/  SHFL.IDX PT, R14, R2, RZ, 0x1e1f ;  /* 0x001e1fff020e7589 */ /* 0x0002e400000e0000 */
.L_x_1729:
[----:B------:R-:W4:Y:S02]  /*3ac0*/  LDC R12, c[0x0][0x2f4] ;  /* 0x0000bd00ff0c7b82 */ /* 0x000f240000000800 */
[----:B----4-:R-:W-:-:S13]  /*3ad0*/  ISETP.GE.OR P3, PT, R18, R12, P3 ;  /* 0x0000000c1200720c */ /* 0x010fda0001f66670 */
[----:B------:R-:W-:Y:S05]  /*3ae0*/  @P3 BRA `(.L_x_1413) ;  /* 0x0000001000943947 */ /* 0x000fea0003800000 */
[----:B------:R-:W4:Y:S04]  /*3af0*/  LDL R11, [R1+0x48] ;  /* 0x00004800010b7983 */ /* 0x000f280000100800 */
[----:B------:R-:W5:Y:S01]  /*3b00*/  LDL R10, [R1+0x4c] ;  /* 0x00004c00010a7983 */ /* 0x000f620000100800 */
[----:B------:R-:W-:Y:S01]  /*3b10*/  IMAD.IADD R8, R12, 0x1, -R53 ;  /* 0x000000010c087824 */ /* 0x000fe200078e0a35 */
[----:B-1-3--:R-:W-:Y:S01]  /*3b20*/  IADD3 R2, P3, R59, R14, RZ ;  /* 0x0000000e3b027210 */ /* 0x00afe20007f7e0ff */
[----:B------:R-:W-:Y:S03]  /*3b30*/  BSSY B1, `(.L_x_1424) ;  /* 0x00000e0000017945 */ /* 0x000fe60003800000 */
[----:B------:R-:W-:-:S02]  /*3b40*/  SEL R8, R53, R8, !P1 ;  /* 0x0000000835087207 */ /* 0x000fc40004800000 */
[----:B--2---:R-:W-:Y:S02]  /*3b50*/  LEA.HI.X.SX32 R3, R59, R0, 0x1, P3 ;  /* 0x000000003b037211 */ /* 0x004fe400018f0eff */
[----:B------:R-:W-:-:S04]  /*3b60*/  SHF.R.S32.HI R9, RZ, 0x1f, R8 ;  /* 0x0000001fff097819 */ /* 0x000fc80000011408 */
[----:B------:R-:W-:-:S04]  /*3b70*/  LEA.HI R9, R9, R8, RZ, 0x5 ;  /* 0x0000000809097211 */ /* 0x000fc800078f28ff */
[----:B------:R-:W-:-:S04]  /*3b80*/  SHF.R.S32.HI R9, RZ, 0x5, R9 ;  /* 0x00000005ff097819 */ /* 0x000fc80000011409 */
[----:B------:R-:W-:-:S05]  /*3b90*/  LEA.HI.SX32 R9, R50, R9, 0x1c ;  /* 0x0000000932097211 */ /* 0x000fca00078fe2ff */
[----:B------:R-:W-:Y:S02]  /*3ba0*/  IMAD.SHL.U32 R13, R9, 0x10, RZ ;  /* 0x00000010090d7824 */ /* 0x000fe400078e00ff */
[----:B------:R-:W-:-:S04]  /*3bb0*/  IMAD R9, R157, 0x2800, R62 ;  /* 0x000028009d097824 */ /* 0x000fc800078e023e */
[----:B------:R-:W-:Y:S01]  /*3bc0*/  IMAD.IADD R9, R22, 0x1, R9 ;  /* 0x0000000116097824 */ /* 0x000fe200078e0209 */
[----:B----4-:R-:W-:-:S04]  /*3bd0*/  LOP3.LUT R8, R11, 0x30, R13, 0xf8, !PT ;  /* 0x000000300b087812 */ /* 0x010fc800078ef80d */
[----:B------:R-:W-:-:S05]  /*3be0*/  LOP3.LUT R8, R8, R51, RZ, 0x3c, !PT ;  /* 0x0000003308087212 */ /* 0x000fca00078e3cff */
[----:B-----5:R-:W-:-:S04]  /*3bf0*/  IMAD.IADD R8, R10, 0x1, R8 ;  /* 0x000000010a087824 */ /* 0x020fc800078e0208 */
[----:B------:R-:W-:-:S04]  /*3c00*/  IMAD R11, R157, 0x2800, R8 ;  /* 0x000028009d0b7824 */ /* 0x000fc800078e0208 */
[----:B------:R-:W-:Y:S02]  /*3c10*/  IMAD.IADD R28, R22, 0x1, R11 ;  /* 0x00000001161c7824 */ /* 0x000fe400078e020b */
[----:B------:R-:W1:Y:S04]  /*3c20*/  LDS.128 R8, [R9+0xe000] ;  /* 0x00e0000009087984 */ /* 0x000e680000000c00 */
[----:B------:R-:W2:Y:S01]  /*3c30*/  LDS.128 R28, [R28+0xe000] ;  /* 0x00e000001c1c7984 */ /* 0x000ea20000000c00 */
[----:B------:R-:W-:Y:S05]  /*3c40*/  @P5 BRA `(.L_x_1425) ;  /* 0x0000000c00385947 */ /* 0x000fea0003800000 */
[----:B------:R-:W-:Y:S01]  /*3c50*/  SHF.R.U32.HI R83, RZ, 0x8, R25 ;  /* 0x00000008ff537819 */ /* 0x000fe20000011619 */
[----:B-1----:R-:W-:Y:S01]  /*3c60*/  IMAD.MOV.U32 R24, RZ, RZ, R8 ;  /* 0x000000ffff187224 */ /* 0x002fe200078e0008 */
[--C-:B------:R-:W-:Y:S02]  /*3c70*/  SHF.R.U32.HI R80, RZ, 0x8, R27.reuse ;  /* 0x00000008ff507819 */ /* 0x100fe4000001161b */
[----:B------:R-:W-:Y:S02]  /*3c80*/  LOP3.LUT R6, R27, 0xff0000ff, RZ, 0xc0, !PT ;  /* 0xff0000ff1b067812 */ /* 0x000fe400078ec0ff */
[----:B------:R-:W-:Y:S02]  /*3c90*/  SHF.R.U32.HI R79, RZ, 0x10, R27 ;  /* 0x00000010ff4f7819 */ /* 0x000fe4000001161b */
[----:B------:R-:W-:Y:S02]  /*3ca0*/  SHF.R.U32.HI R27, RZ, 0x8, R5 ;  /* 0x00000008ff1b7819 */ /* 0x000fe40000011605 */
[----:B------:R-:W-:-:S02]  /*3cb0*/  LOP3.LUT R15, R5, 0xff0000ff, RZ, 0xc0, !PT ;  /* 0xff0000ff050f7812 */ /* 0x000fc400078ec0ff */
[----:B------:R-:W-:Y:S01]  /*3cc0*/  SHF.R.U32.HI R78, RZ, 0x10, R5 ;  /* 0x00000010ff4e7819 */ /* 0x000fe20000011605 */
[----:B------:R-:W-:Y:S01]  /*3cd0*/  IMAD.SHL.U32 R5, R83, 0x100, RZ ;  /* 0x0000010053057824 */ /* 0x000fe200078e00ff */
[----:B------:R-:W-:Y:S01]  /*3ce0*/  LOP3.LUT R4, R25, 0xff0000ff, RZ, 0xc0, !PT ;  /* 0xff0000ff19047812 */ /* 0x000fe200078ec0ff */
[----:B------:R-:W-:Y:S01]  /*3cf0*/  IMAD.SHL.U32 R8, R27, 0x100, RZ ;  /* 0x000001001b087824 */ /* 0x000fe200078e00ff */
[----:B------:R-:W-:Y:S02]  /*3d00*/  SHF.R.U32.HI R81, RZ, 0x10, R25 ;  /* 0x00000010ff517819 */ /* 0x000fe40000011619 */
[--C-:B------:R-:W-:Y:S02]  /*3d10*/  SHF.R.U32.HI R26, RZ, 0x8, R7.reuse ;  /* 0x00000008ff1a7819 */ /* 0x100fe40000011607 */
[----:B------:R-:W-:Y:S02]  /*3d20*/  LOP3.LUT R25, R7, 0xff0000ff, RZ, 0xc0, !PT ;  /* 0xff0000ff07197812 */ /* 0x000fe400078ec0ff */
[----:B------:R-:W-:Y:S01]  /*3d30*/  SHF.R.U32.HI R82, RZ, 0x10, R7 ;  /* 0x00000010ff527819 */ /* 0x000fe20000011607 */
[----:B------:R-:W-:Y:S01]  /*3d40*/  IMAD.SHL.U32 R7, R80, 0x100, RZ ;  /* 0x0000010050077824 */ /* 0x000fe200078e00ff */
[----:B------:R-:W-:Y:S01]  /*3d50*/  LOP3.LUT R4, R4, 0xff00, R5, 0xf8, !PT ;  /* 0x0000ff0004047812 */ /* 0x000fe200078ef805 */
[----:B------:R-:W-:Y:S01]  /*3d60*/  IMAD.U32 R5, R81, 0x10000, RZ ;  /* 0x0001000051057824 */ /* 0x000fe200078e00ff */
[----:B------:R-:W-:Y:S01]  /*3d70*/  LOP3.LUT R80, R15, 0xff00, R8, 0xf8, !PT ;  /* 0x0000ff000f507812 */ /* 0x000fe200078ef808 */
[----:B------:R-:W-:Y:S01]  /*3d80*/  IMAD.SHL.U32 R26, R26, 0x100, RZ ;  /* 0x000001001a1a7824 */ /* 0x000fe200078e00ff */
[----:B------:R-:W-:Y:S01]  /*3d90*/  LOP3.LUT R7, R6, 0xff00, R7, 0xf8, !PT ;  /* 0x0000ff0006077812 */ /* 0x000fe200078ef807 */
[----:B------:R-:W-:Y:S01]  /*3da0*/  IMAD.U32 R82, R82, 0x10000, RZ ;  /* 0x0001000052527824 */ /* 0x000fe200078e00ff */
[----:B------:R-:W-:Y:S01]  /*3db0*/  LOP3.LUT R6, R4, 0xff0000, R5, 0xf8, !PT ;  /* 0x00ff000004067812 */ /* 0x000fe200078ef805 */
[----:B------:R-:W-:Y:S01]  /*3dc0*/  IMAD.U32 R4, R79, 0x10000, RZ ;  /* 0x000100004f047824 */ /* 0x000fe200078e00ff */
[----:B------:R-:W-:-:S02]  /*3dd0*/  LOP3.LUT R81, R25, 0xff00, R26, 0xf8, !PT ;  /* 0x0000ff0019517812 */ /* 0x000fc400078ef81a */
[----:B------:R-:W-:Y:S02]  /*3de0*/  F2FP.F16.E4M3.UNPACK_B R79, R77.H1 ;  /* 0x0000004dff4f723e */ /* 0x000fe400030006ff */
[----:B--2---:R-:W-:Y:S02]  /*3df0*/  F2FP.F16.E4M3.UNPACK_B R26, R28.H1 ;  /* 0x0000001cff1a723e */ /* 0x004fe400030006ff */
[----:B------:R-:W-:Y:S01]  /*3e00*/  F2FP.F16.E4M3.UNPACK_B R25, R24.H1 ;  /* 0x00000018ff19723e */ /* 0x000fe200030006ff */
[----:B------:R-:W-:Y:S01]  /*3e10*/  HADD2.F32 R5, -RZ, R79.H0_H0 ;  /* 0x2000004fff057230 */ /* 0x000fe20000004100 */
[----:B------:R-:W-:Y:S01]  /*3e20*/  LOP3.LUT R4, R7, 0xff0000, R4, 0xf8, !PT ;  /* 0x00ff000007047812 */ /* 0x000fe200078ef804 */
[----:B------:R-:W-:Y:S01]  /*3e30*/  HADD2.F32 R15, -RZ, R26.H0_H0 ;  /* 0x2000001aff0f7230 */ /* 0x000fe20000004100 */
[----:B------:R-:W-:Y:S01]  /*3e40*/  F2FP.F16.E4M3.UNPACK_B R27, R76.H1 ;  /* 0x0000004cff1b723e */ /* 0x000fe200030006ff */
[----:B------:R-:W-:Y:S01]  /*3e50*/  HADD2.F32 R8, -RZ, R25.H0_H0 ;  /* 0x20000019ff087230 */ /* 0x000fe20000004100 */
[----:B------:R-:W-:Y:S01]  /*3e60*/  F2FP.F16.E4M3.UNPACK_B R28, R28 ;  /* 0x0000001cff1c723e */ /* 0x000fe200020006ff */
[----:B------:R-:W-:-:S02]  /*3e70*/  IMAD.U32 R7, R78, 0x10000, RZ ;  /* 0x000100004e077824 */ /* 0x000fc400078e00ff */
[-C--:B------:R-:W-:Y:S01]  /*3e80*/  FMUL.FTZ R83, R15, R5.reuse ;  /* 0x000000050f537220 */ /* 0x080fe20000410000 */
[----:B------:R-:W-:Y:S02]  /*3e90*/  HADD2.F32 R78, -RZ, R27.H0_H0 ;  /* 0x2000001bff4e7230 */ /* 0x000fe40000004100 */
[----:B------:R-:W-:Y:S01]  /*3ea0*/  FMUL.FTZ R84, R8, R5 ;  /* 0x0000000508547220 */ /* 0x000fe20000410000 */
[----:B------:R-:W-:Y:S01]  /*3eb0*/  LOP3.LUT R5, R81, 0xff0000, R82, 0xf8, !PT ;  /* 0x00ff000051057812 */ /* 0x000fe200078ef852 */
[----:B------:R-:W-:Y:S01]  /*3ec0*/  HADD2.F32 R82, -RZ, R79.H1_H1 ;  /* 0x3000004fff527230 */ /* 0x000fe20000004100 */
[----:B------:R-:W-:Y:S01]  /*3ed0*/  F2FP.F16.E4M3.UNPACK_B R79, R77 ;  /* 0x0000004dff4f723e */ /* 0x000fe200020006ff */
[----:B------:R-:W-:Y:S01]  /*3ee0*/  HADD2.F32 R77, -RZ, R26.H1_H1 ;  /* 0x3000001aff4d7230 */ /* 0x000fe20000004100 */
[----:B------:R-:W-:Y:S01]  /*3ef0*/  LOP3.LUT R7, R80, 0xff0000, R7, 0xf8, !PT ;  /* 0x00ff000050077812 */ /* 0x000fe200078ef807 */
[----:B------:R-:W-:Y:S01]  /*3f00*/  HADD2.F32 R80, -RZ, R27.H1_H1 ;  /* 0x3000001bff507230 */ /* 0x000fe20000004100 */
[----:B------:R-:W-:Y:S01]  /*3f10*/  F2FP.F16.E4M3.UNPACK_B R27, R24 ;  /* 0x00000018ff1b723e */ /* 0x000fe200020006ff */
[----:B------:R-:W-:-:S02]  /*3f20*/  HADD2.F32 R25, -RZ, R25.H1_H1 ;  /* 0x30000019ff197230 */ /* 0x000fc40000004100 */
[-C--:B------:R-:W-:Y:S01]  /*3f30*/  FFMA.FTZ R8, R8, R78.reuse, -R83 ;  /* 0x0000004e08087223 */ /* 0x080fe20000010853 */
[----:B------:R-:W-:Y:S01]  /*3f40*/  FFMA.FTZ R15, R15, R78, R84 ;  /* 0x0000004e0f0f7223 */ /* 0x000fe20000010054 */
[----:B------:R-:W-:Y:S01]  /*3f50*/  F2FP.F16.E4M3.UNPACK_B R78, R76 ;  /* 0x0000004cff4e723e */ /* 0x000fe200020006ff */
[-C--:B------:R-:W-:Y:S01]  /*3f60*/  FMUL.FTZ R24, R77, R82.reuse ;  /* 0x000000524d187220 */ /* 0x080fe20000410000 */
[----:B------:R-:W-:Y:S02]  /*3f70*/  HADD2.F32 R81, -RZ, R79.H0_H0 ;  /* 0x2000004fff517230 */ /* 0x000fe40000004100 */
[C---:B------:R-:W-:Y:S01]  /*3f80*/  FMUL.FTZ R82, R25.reuse, R82 ;  /* 0x0000005219527220 */ /* 0x040fe20000410000 */
[----:B------:R-:W-:Y:S02]  /*3f90*/  HADD2.F32 R76, -RZ, R28.H0_H0 ;  /* 0x2000001cff4c7230 */ /* 0x000fe40000004100 */
[----:B------:R-:W-:Y:S01]  /*3fa0*/  FFMA.FTZ R25, R25, R80, -R24 ;  /* 0x0000005019197223 */ /* 0x000fe20000010818 */
[----:B------:R-:W-:-:S02]  /*3fb0*/  HADD2.F32 R26, -RZ, R27.H0_H0 ;  /* 0x2000001bff1a7230 */ /* 0x000fc40000004100 */
[----:B------:R-:W-:Y:S01]  /*3fc0*/  FFMA.FTZ R24, R77, R80, R82 ;  /* 0x000000504d187223 */ /* 0x000fe20000010052 */
[----:B------:R-:W-:Y:S02]  /*3fd0*/  HADD2.F32 R77, -RZ, R78.H0_H0 ;  /* 0x2000004eff4d7230 */ /* 0x000fe40000004100 */
[-C--:B------:R-:W-:Y:S01]  /*3fe0*/  FMUL.FTZ R83, R76, R81.reuse ;  /* 0x000000514c537220 */ /* 0x080fe20000410000 */
[----:B------:R-:W-:Y:S02]  /*3ff0*/  HADD2.F32 R79, -RZ, R79.H1_H1 ;  /* 0x3000004fff4f7230 */ /* 0x000fe40000004100 */
[----:B------:R-:W-:Y:S01]  /*4000*/  FMUL.FTZ R81, R26, R81 ;  /* 0x000000511a517220 */ /* 0x000fe20000410000 */
[----:B------:R-:W-:Y:S01]  /*4010*/  HADD2.F32 R28, -RZ, R28.H1_H1 ;  /* 0x3000001cff1c7230 */ /* 0x000fe20000004100 */
[----:B------:R-:W-:Y:S01]  /*4020*/  F2FP.F16.E4M3.UNPACK_B R80, R75.H1 ;  /* 0x0000004bff50723e */ /* 0x000fe200030006ff */
[----:B------:R-:W-:Y:S02]  /*4030*/  HADD2.F32 R27, -RZ, R27.H1_H1 ;  /* 0x3000001bff1b7230 */ /* 0x000fe40000004100 */
[----:B------:R-:W-:Y:S01]  /*4040*/  FFMA.FTZ R82, R76, R77, R81 ;  /* 0x0000004d4c527223 */ /* 0x000fe20000010051 */
[----:B------:R-:W-:-:S02]  /*4050*/  HADD2.F32 R78, -RZ, R78.H1_H1 ;  /* 0x3000004eff4e7230 */ /* 0x000fc40000004100 */
[----:B------:R-:W-:Y:S01]  /*4060*/  FMUL.FTZ R84, R28, R79 ;  /* 0x0000004f1c547220 */ /* 0x000fe20000410000 */
[----:B------:R-:W-:Y:S01]  /*4070*/  F2FP.F16.E4M3.UNPACK_B R76, R30.H1 ;  /* 0x0000001eff4c723e */ /* 0x000fe200030006ff */
[----:B------:R-:W-:Y:S01]  /*4080*/  FFMA.FTZ R26, R26, R77, -R83 ;  /* 0x0000004d1a1a7223 */ /* 0x000fe20000010853 */
[C---:B------:R-:W-:Y:S01]  /*4090*/  FMUL.FTZ R85, R27.reuse, R79 ;  /* 0x0000004f1b557220 */ /* 0x040fe20000410000 */
[----:B------:R-:W-:Y:S01]  /*40a0*/  FFMA.FTZ R83, R27, R78, -R84 ;  /* 0x0000004e1b537223 */ /* 0x000fe20000010854 */
[----:B------:R-:W-:Y:S01]  /*40b0*/  F2FP.F16.E4M3.UNPACK_B R79, R72.H1 ;  /* 0x00000048ff4f723e */ /* 0x000fe200030006ff */
[----:B------:R-:W-:Y:S01]  /*40c0*/  HADD2.F32 R81, -RZ, R80.H0_H0 ;  /* 0x20000050ff517230 */ /* 0x000fe20000004100 */
[----:B------:R-:W-:Y:S01]  /*40d0*/  F2FP.F16.E4M3.UNPACK_B R27, R10.H1 ;  /* 0x0000000aff1b723e */ /* 0x000fe200030006ff */
[----:B------:R-:W-:Y:S02]  /*40e0*/  HADD2.F32 R77, -RZ, R76.H0_H0 ;  /* 0x2000004cff4d7230 */ /* 0x000fe40000004100 */
[----:B------:R-:W-:Y:S01]  /*40f0*/  FFMA.FTZ R85, R28, R78, R85 ;  /* 0x0000004e1c557223 */ /* 0x000fe20000010055 */
[----:B------:R-:W-:Y:S01]  /*4100*/  HADD2.F32 R78, -RZ, R79.H0_H0 ;  /* 0x2000004fff4e7230 */ /* 0x000fe20000004100 */
[----:B------:R-:W-:Y:S01]  /*4110*/  F2FP.F16.E4M3.UNPACK_B R30, R30 ;  /* 0x0000001eff1e723e */ /* 0x000fe200020006ff */
[----:B------:R-:W-:-:S02]  /*4120*/  HADD2.F32 R28, -RZ, R27.H0_H0 ;  /* 0x2000001bff1c7230 */ /* 0x000fc40000004100 */
[----:B------:R-:W-:Y:S01]  /*4130*/  FMUL.FTZ R87, R77, R81 ;  /* 0x000000514d577220 */ /* 0x000fe20000410000 */
[----:B------:R-:W-:Y:S01]  /*4140*/  HADD2.F32 R80, -RZ, R80.H1_H1 ;  /* 0x30000050ff507230 */ /* 0x000fe20000004100 */
[----:B------:R-:W-:Y:S01]  /*4150*/  F2FP.F16.E4M3.UNPACK_B R75, R75 ;  /* 0x0000004bff4b723e */ /* 0x000fe200020006ff */
[----:B------:R-:W-:Y:S02]  /*4160*/  HADD2.F32 R76, -RZ, R76.H1_H1 ;  /* 0x3000004cff4c7230 */ /* 0x000fe40000004100 */
[C---:B------:R-:W-:Y:S01]  /*4170*/  FMUL.FTZ R86, R28.reuse, R81 ;  /* 0x000000511c567220 */ /* 0x040fe20000410000 */
[----:B------:R-:W-:Y:S02]  /*4180*/  HADD2.F32 R27, -RZ, R27.H1_H1 ;  /* 0x3000001bff1b7230 */ /* 0x000fe40000004100 */
[----:B------:R-:W-:Y:S01]  /*4190*/  FFMA.FTZ R84, R28, R78, -R87 ;  /* 0x0000004e1c547223 */ /* 0x000fe20000010857 */
[----:B------:R-:W-:Y:S02]  /*41a0*/  HADD2.F32 R79, -RZ, R79.H1_H1 ;  /* 0x3000004fff4f7230 */ /* 0x000fe40000004100 */
[----:B------:R-:W-:Y:S01]  /*41b0*/  FMUL.FTZ R28, R76, R80 ;  /* 0x000000504c1c7220 */ /* 0x000fe20000410000 */
[----:B------:R-:W-:Y:S01]  /*41c0*/  F2FP.F16.E4M3.UNPACK_B R10, R10 ;  /* 0x0000000aff0a723e */ /* 0x000fe200020006ff */
[C---:B------:R-:W-:Y:S01]  /*41d0*/  FMUL.FTZ R81, R27.reuse, R80 ;  /* 0x000000501b517220 */ /* 0x040fe20000410000 */
[----:B------:R-:W-:Y:S01]  /*41e0*/  F2FP.F16.E4M3.UNPACK_B R72, R72 ;  /* 0x00000048ff48723e */ /* 0x000fe200020006ff */
[----:B------:R-:W-:Y:S01]  /*41f0*/  FFMA.FTZ R89, R27, R79, -R28 ;  /* 0x0000004f1b597223 */ /* 0x000fe2000001081c */
[----:B------:R-:W-:-:S02]  /*4200*/  HADD2.F32 R28, -RZ, R30.H0_H0 ;  /* 0x2000001eff1c7230 */ /* 0x000fc40000004100 */
[----:B------:R-:W-:Y:S01]  /*4210*/  FFMA.FTZ R91, R76, R79, R81 ;  /* 0x0000004f4c5b7223 */ /* 0x000fe20000010051 */
[--C-:B------:R-:W-:Y:S01]  /*4220*/  HADD2.F32 R76, -RZ, R75.reuse.H0_H0 ;  /* 0x2000004bff4c7230 */ /* 0x100fe20000004100 */
[----:B------:R-:W-:Y:S01]  /*4230*/  F2FP.SATFINITE.E4M3.F32.PACK_AB_MERGE_C R8, R25, R8, RZ ;  /* 0x000000081908723e */ /* 0x000fe200048070ff */
[----:B------:R-:W-:Y:S02]  /*4240*/  HADD2.F32 R79, -RZ, R75.H1_H1 ;  /* 0x3000004bff4f7230 */ /* 0x000fe40000004100 */
[----:B------:R-:W-:Y:S01]  /*4250*/  FFMA.FTZ R86, R77, R78, R86 ;  /* 0x0000004e4d567223 */ /* 0x000fe20000010056 */
[----:B------:R-:W-:Y:S01]  /*4260*/  HADD2.F32 R27, -RZ, R10.H0_H0 ;  /* 0x2000000aff1b7230 */ /* 0x000fe20000004100 */
[----:B------:R-:W-:Y:S01]  /*4270*/  F2FP.SATFINITE.E4M3.F32.PACK_AB_MERGE_C R8, R83, R26, R8 ;  /* 0x0000001a5308723e */ /* 0x000fe20004807008 */
[----:B------:R-:W-:Y:S01]  /*4280*/  HADD2.F32 R30, -RZ, R30.H1_H1 ;  /* 0x3000001eff1e7230 */ /* 0x000fe20000004100 */
[----:B------:R-:W-:Y:S01]  /*4290*/  F2FP.SATFINITE.E4M3.F32.PACK_AB_MERGE_C R15, R24, R15, RZ ;  /* 0x0000000f180f723e */ /* 0x000fe200048070ff */
[----:B------:R-:W-:-:S02]  /*42a0*/  HADD2.F32 R10, -RZ, R10.H1_H1 ;  /* 0x3000000aff0a7230 */ /* 0x000fc40000004100 */
[CC--:B------:R-:W-:Y:S01]  /*42b0*/  FMUL.FTZ R81, R27.reuse, R76.reuse ;  /* 0x0000004c1b517220 */ /* 0x0c0fe20000410000 */
[--C-:B------:R-:W-:Y:S02]  /*42c0*/  HADD2.F32 R75, -RZ, R72.reuse.H0_H0 ;  /* 0x20000048ff4b7230 */ /* 0x100fe40000004100 */
[----:B------:R-:W-:Y:S01]  /*42d0*/  FMUL.FTZ R87, R30, R79 ;  /* 0x0000004f1e577220 */ /* 0x000fe20000410000 */
[----:B------:R-:W-:Y:S02]  /*42e0*/  HADD2.F32 R77, -RZ, R72.H1_H1 ;  /* 0x30000048ff4d7230 */ /* 0x000fe40000004100 */
[----:B------:R-:W-:Y:S01]  /*42f0*/  FMUL.FTZ R72, R28, R76 ;  /* 0x0000004c1c487220 */ /* 0x000fe20000410000 */
[----:B------:R-:W-:Y:S01]  /*4300*/  F2FP.F16.E4M3.UNPACK_B R25, R29 ;  /* 0x0000001dff19723e */ /* 0x000fe200020006ff */
[----:B------:R-:W-:Y:S01]  /*4310*/  FMUL.FTZ R79, R10, R79 ;  /* 0x0000004f0a4f7220 */ /* 0x000fe20000410000 */
[----:B------:R-:W-:Y:S01]  /*4320*/  F2FP.F16.E4M3.UNPACK_B R26, R7 ;  /* 0x00000007ff1a723e */ /* 0x000fe200020006ff */
[----:B------:R-:W-:Y:S01]  /*4330*/  FFMA.FTZ R76, R27, R75, -R72 ;  /* 0x0000004b1b4c7223 */ /* 0x000fe20000010848 */
[----:B------:R-:W-:Y:S01]  /*4340*/  F2FP.F16.E4M3.UNPACK_B R24, R9 ;  /* 0x00000009ff18723e */ /* 0x000fe200020006ff */
[----:B------:R-:W-:Y:S01]  /*4350*/  FFMA.FTZ R81, R28, R75, R81 ;  /* 0x0000004b1c517223 */ /* 0x000fe20000010051 */
[----:B------:R-:W-:Y:S01]  /*4360*/  FFMA.FTZ R87, R10, R77, -R87 ;  /* 0x0000004d0a577223 */ /* 0x000fe20000010857 */
[----:B------:R-:W-:Y:S01]  /*4370*/  F2FP.SATFINITE.E4M3.F32.PACK_AB_MERGE_C R10, R89, R84, RZ ;  /* 0x00000054590a723e */ /* 0x000fe200048070ff */
[----:B------:R-:W-:Y:S01]  /*4380*/  HADD2.F32 R27, -RZ, R25.H0_H0 ;  /* 0x20000019ff1b7230 */ /* 0x000fe20000004100 */
[----:B------:R-:W-:Y:S01]  /*4390*/  F2FP.SATFINITE.E4M3.F32.PACK_AB_MERGE_C R28, R85, R82, R15 ;  /* 0x00000052551c723e */ /* 0x000fe2000480700f */
[----:B------:R-:W-:Y:S01]  /*43a0*/  HADD2.F32 R78, -RZ, R26.H0_H0 ;  /* 0x2000001aff4e7230 */ /* 0x000fe20000004100 */
[----:B------:R-:W-:Y:S01]  /*43b0*/  F2FP.F16.E4M3.UNPACK_B R72, R6 ;  /* 0x00000006ff48723e */ /* 0x000fe200020006ff */
[----:B------:R-:W-:Y:S01]  /*43c0*/  HADD2.F32 R15, -RZ, R24.H0_H0 ;  /* 0x20000018ff0f7230 */ /* 0x000fe20000004100 */
[----:B------:R-:W-:Y:S01]  /*43d0*/  F2FP.SATFINITE.E4M3.F32.PACK_AB_MERGE_C R10, R87, R76, R10 ;  /* 0x0000004c570a723e */ /* 0x000fe2000480700a */
[----:B------:R-:W-:-:S02]  /*43e0*/  HADD2.F32 R75, -RZ, R26.H1_H1 ;  /* 0x3000001aff4b7230 */ /* 0x000fc40000004100 */
[-C--:B------:R-:W-:Y:S01]  /*43f0*/  FMUL.FTZ R80, R27, R78.reuse ;  /* 0x0000004e1b507220 */ /* 0x080fe20000410000 */
[----:B------:R-:W-:Y:S02]  /*4400*/  HADD2.F32 R76, -RZ, R72.H0_H0 ;  /* 0x20000048ff4c7230 */ /* 0x000fe40000004100 */
[C---:B------:R-:W-:Y:S01]  /*4410*/  FMUL.FTZ R78, R15.reuse, R78 ;  /* 0x0000004e0f4e7220 */ /* 0x040fe20000410000 */
[----:B------:R-:W-:Y:S01]  /*4420*/  HADD2.F32 R25, -RZ, R25.H1_H1 ;  /* 0x30000019ff197230 */ /* 0x000fe20000004100 */
[----:B------:R-:W-:Y:S01]  /*4430*/  F2FP.F16.E4M3.UNPACK_B R9, R9.H1 ;  /* 0x00000009ff09723e */ /* 0x000fe200030006ff */
[----:B------:R-:W-:Y:S02]  /*4440*/  HADD2.F32 R26, -RZ, R24.H1_H1 ;  /* 0x30000018ff1a7230 */ /* 0x000fe40000004100 */
[-C--:B------:R-:W-:Y:S01]  /*4450*/  FFMA.FTZ R15, R15, R76.reuse, -R80 ;  /* 0x0000004c0f0f7223 */ /* 0x080fe20000010850 */
[----:B------:R-:W-:Y:S01]  /*4460*/  FFMA.FTZ R24, R27, R76, R78 ;  /* 0x0000004c1b187223 */ /* 0x000fe2000001004e */
[----:B------:R-:W-:-:S02]  /*4470*/  HADD2.F32 R72, -RZ, R72.H1_H1 ;  /* 0x30000048ff487230 */ /* 0x000fc40000004100 */
[CC--:B------:R-:W-:Y:S01]  /*4480*/  FMUL.FTZ R27, R25.reuse, R75.reuse ;  /* 0x0000004b191b7220 */ /* 0x0c0fe20000410000 */
[----:B------:R-:W-:Y:S01]  /*4490*/  FMUL.FTZ R76, R26, R75 ;  /* 0x0000004b1a4c7220 */ /* 0x000fe20000410000 */
[----:B------:R-:W-:Y:S01]  /*44a0*/  F2FP.F16.E4M3.UNPACK_B R29, R29.H1 ;  /* 0x0000001dff1d723e */ /* 0x000fe200030006ff */
[----:B------:R-:W-:Y:S01]  /*44b0*/  FFMA.FTZ R30, R30, R77, R79 ;  /* 0x0000004d1e1e7223 */ /* 0x000fe2000001004f */
[----:B------:R-:W-:Y:S01]  /*44c0*/  F2FP.F16.E4M3.UNPACK_B R75, R7.H1 ;  /* 0x00000007ff4b723e */ /* 0x000fe200030006ff */
[-C--:B------:R-:W-:Y:S01]  /*44d0*/  FFMA.FTZ R26, R26, R72.reuse, -R27 ;  /* 0x000000481a1a7223 */ /* 0x080fe2000001081b */
[----:B------:R-:W-:Y:S01]  /*44e0*/  FFMA.FTZ R7, R25, R72, R76 ;  /* 0x0000004819077223 */ /* 0x000fe2000001004c */
[----:B------:R-:W-:Y:S01]  /*44f0*/  HADD2.F32 R25, -RZ, R9.H0_H0 ;  /* 0x20000009ff197230 */ /* 0x000fe20000004100 */
[----:B------:R-:W-:Y:S01]  /*4500*/  F2FP.F16.E4M3.UNPACK_B R6, R6.H1 ;  /* 0x00000006ff06723e */ /* 0x000fe200030006ff */
[----:B------:R-:W-:Y:S01]  /*4510*/  HADD2.F32 R27, -RZ, R29.H0_H0 ;  /* 0x2000001dff1b7230 */ /* 0x000fe20000004100 */
[----:B------:R-:W-:Y:S01]  /*4520*/  F2FP.SATFINITE.E4M3.F32.PACK_AB_MERGE_C R86, R91, R86, RZ ;  /* 0x000000565b56723e */ /* 0x000fe200048070ff */
[----:B------:R-:W-:Y:S01]  /*4530*/  HADD2.F32 R76, -RZ, R75.H0_H0 ;  /* 0x2000004bff4c7230 */ /* 0x000fe20000004100 */
[----:B------:R-:W-:Y:S01]  /*4540*/  F2FP.F16.E4M3.UNPACK_B R77, R5 ;  /* 0x00000005ff4d723e */ /* 0x000fe200020006ff */
[----:B------:R-:W-:Y:S01]  /*4550*/  HADD2.F32 R29, -RZ, R29.H1_H1 ;  /* 0x3000001dff1d7230 */ /* 0x000fe20000004100 */
[----:B------:R-:W-:Y:S01]  /*4560*/  F2FP.SATFINITE.E4M3.F32.PACK_AB_MERGE_C R30, R30, R81, R86 ;  /* 0x000000511e1e723e */ /* 0x000fe20004807056 */
[----:B------:R-:W-:-:S02]  /*4570*/  HADD2.F32 R78, -RZ, R75.H1_H1 ;  /* 0x3000004bff4e7230 */ /* 0x000fc40000004100 */
[-C--:B------:R-:W-:Y:S01]  /*4580*/  FMUL.FTZ R80, R27, R76.reuse ;  /* 0x0000004c1b507220 */ /* 0x080fe20000410000 */
[----:B------:R-:W-:Y:S02]  /*4590*/  HADD2.F32 R9, -RZ, R9.H1_H1 ;  /* 0x30000009ff097230 */ /* 0x000fe40000004100 */
[----:B------:R-:W-:Y:S01]  /*45a0*/  FMUL.FTZ R82, R25, R76 ;  /* 0x0000004c19527220 */ /* 0x000fe20000410000 */
[--C-:B------:R-:W-:Y:S02]  /*45b0*/  HADD2.F32 R72, -RZ, R6.reuse.H0_H0 ;  /* 0x20000006ff487230 */ /* 0x100fe40000004100 */
[----:B------:R-:W-:Y:S02]  /*45c0*/  HADD2.F32 R76, -RZ, R6.H1_H1 ;  /* 0x30000006ff4c7230 */ /* 0x000fe40000004100 */
[-C--:B------:R-:W-:Y:S01]  /*45d0*/  FMUL.FTZ R6, R29, R78.reuse ;  /* 0x0000004e1d067220 */ /* 0x080fe20000410000 */
[----:B------:R-:W-:Y:S01]  /*45e0*/  FMUL.FTZ R78, R9, R78 ;  /* 0x0000004e094e7220 */ /* 0x000fe20000410000 */
[----:B------:R-:W-:Y:S01]  /*45f0*/  FFMA.FTZ R82, R27, R72, R82 ;  /* 0x000000481b527223 */ /* 0x000fe20000010052 */
[----:B------:R-:W-:Y:S01]  /*4600*/  F2FP.F16.E4M3.UNPACK_B R27, R31 ;  /* 0x0000001fff1b723e */ /* 0x000fe200020006ff */
[-C--:B------:R-:W-:Y:S01]  /*4610*/  FFMA.FTZ R84, R9, R76.reuse, -R6 ;  /* 0x0000004c09547223 */ /* 0x080fe20000010806 */
[----:B------:R-:W-:Y:S01]  /*4620*/  F2FP.F16.E4M3.UNPACK_B R6, R11 ;  /* 0x0000000bff06723e */ /* 0x000fe200020006ff */
[----:B------:R-:W-:Y:S01]  /*4630*/  FFMA.FTZ R83, R29, R76, R78 ;  /* 0x0000004c1d537223 */ /* 0x000fe2000001004e */
[----:B------:R-:W-:Y:S01]  /*4640*/  FFMA.FTZ R81, R25, R72, -R80 ;  /* 0x0000004819517223 */ /* 0x000fe20000010850 */
[----:B------:R-:W-:Y:S01]  /*4650*/  F2FP.F16.E4M3.UNPACK_B R78, R5.H1 ;  /* 0x00000005ff4e723e */ /* 0x000fe200030006ff */
[----:B------:R-:W-:Y:S01]  /*4660*/  HADD2.F32 R29, -RZ, R27.H0_H0 ;  /* 0x2000001bff1d7230 */ /* 0x000fe20000004100 */
[----:B------:R-:W-:Y:S01]  /*4670*/  F2FP.F16.E4M3.UNPACK_B R31, R31.H1 ;  /* 0x0000001fff1f723e */ /* 0x000fe200030006ff */
[----:B------:R-:W-:Y:S01]  /*4680*/  HADD2.F32 R80, -RZ, R77.H0_H0 ;  /* 0x2000004dff507230 */ /* 0x000fe20000004100 */
[-C--:B------:R-:W-:Y:S01]  /*4690*/  F2FP.F16.E4M3.UNPACK_B R5, R4.reuse ;  /* 0x00000004ff05723e */ /* 0x080fe200020006ff */
[----:B------:R-:W-:Y:S01]  /*46a0*/  HADD2.F32 R9, -RZ, R6.H0_H0 ;  /* 0x20000006ff097230 */ /* 0x000fe20000004100 */
[----:B------:R-:W-:Y:S01]  /*46b0*/  F2FP.F16.E4M3.UNPACK_B R11, R11.H1 ;  /* 0x0000000bff0b723e */ /* 0x000fe200030006ff */
[----:B------:R-:W-:Y:S01]  /*46c0*/  HADD2.F32 R79, -RZ, R78.H0_H0 ;  /* 0x2000004eff4f7230 */ /* 0x000fe20000004100 */
[----:B------:R-:W-:Y:S01]  /*46d0*/  F2FP.F16.E4M3.UNPACK_B R72, R4.H1 ;  /* 0x00000004ff48723e */ /* 0x000fe200030006ff */
[----:B------:R-:W-:-:S02]  /*46e0*/  HADD2.F32 R4, -RZ, R31.H0_H0 ;  /* 0x2000001fff047230 */ /* 0x000fc40000004100 */
[-C--:B------:R-:W-:Y:S01]  /*46f0*/  FMUL.FTZ R86, R29, R80.reuse ;  /* 0x000000501d567220 */ /* 0x080fe20000410000 */
[----:B------:R-:W-:Y:S02]  /*4700*/  HADD2.F32 R76, -RZ, R5.H0_H0 ;  /* 0x20000005ff4c7230 */ /* 0x000fe40000004100 */
[C---:B------:R-:W-:Y:S01]  /*4710*/  FMUL.FTZ R80, R9.reuse, R80 ;  /* 0x0000005009507220 */ /* 0x040fe20000410000 */
[----:B------:R-:W-:Y:S02]  /*4720*/  HADD2.F32 R25, -RZ, R11.H0_H0 ;  /* 0x2000000bff197230 */ /* 0x000fe40000004100 */
[----:B------:R-:W-:Y:S01]  /*4730*/  FMUL.FTZ R88, R4, R79 ;  /* 0x0000004f04587220 */ /* 0x000fe20000410000 */
[----:B------:R-:W-:Y:S02]  /*4740*/  HADD2.F32 R31, -RZ, R31.H1_H1 ;  /* 0x3000001fff1f7230 */ /* 0x000fe40000004100 */
[----:B------:R-:W-:Y:S01]  /*4750*/  FFMA.FTZ R86, R9, R76, -R86 ;  /* 0x0000004c09567223 */ /* 0x000fe20000010856 */
[----:B------:R-:W-:-:S02]  /*4760*/  HADD2.F32 R78, -RZ, R78.H1_H1 ;  /* 0x3000004eff4e7230 */ /* 0x000fc40000004100 */
[----:B------:R-:W-:Y:S01]  /*4770*/  FFMA.FTZ R80, R29, R76, R80 ;  /* 0x0000004c1d507223 */ /* 0x000fe20000010050 */
[----:B------:R-:W-:Y:S02]  /*4780*/  HADD2.F32 R11, -RZ, R11.H1_H1 ;  /* 0x3000000bff0b7230 */ /* 0x000fe40000004100 */
[----:B------:R-:W-:Y:S01]  /*4790*/  FMUL.FTZ R79, R25, R79 ;  /* 0x0000004f194f7220 */ /* 0x000fe20000410000 */
[----:B------:R-:W-:Y:S02]  /*47a0*/  HADD2.F32 R75, -RZ, R72.H0_H0 ;  /* 0x20000048ff4b7230 */ /* 0x000fe40000004100 */
[-C--:B------:R-:W-:Y:S01]  /*47b0*/  FMUL.FTZ R76, R31, R78.reuse ;  /* 0x0000004e1f4c7220 */ /* 0x080fe20000410000 */
[----:B------:R-:W-:Y:S02]  /*47c0*/  HADD2.F32 R27, -RZ, R27.H1_H1 ;  /* 0x3000001bff1b7230 */ /* 0x000fe40000004100 */
[----:B------:R-:W-:Y:S01]  /*47d0*/  FMUL.FTZ R78, R11, R78 ;  /* 0x0000004e0b4e7220 */ /* 0x000fe20000410000 */
[----:B------:R-:W-:-:S02]  /*47e0*/  HADD2.F32 R77, -RZ, R77.H1_H1 ;  /* 0x3000004dff4d7230 */ /* 0x000fc40000004100 */
[-C--:B------:R-:W-:Y:S01]  /*47f0*/  FFMA.FTZ R88, R25, R75.reuse, -R88 ;  /* 0x0000004b19587223 */ /* 0x080fe20000010858 */
[----:B------:R-:W-:Y:S02]  /*4800*/  HADD2.F32 R72, -RZ, R72.H1_H1 ;  /* 0x30000048ff487230 */ /* 0x000fe40000004100 */
[----:B------:R-:W-:Y:S01]  /*4810*/  FFMA.FTZ R79, R4, R75, R79 ;  /* 0x0000004b044f7223 */ /* 0x000fe2000001004f */
[----:B------:R-:W-:Y:S02]  /*4820*/  HADD2.F32 R6, -RZ, R6.H1_H1 ;  /* 0x30000006ff067230 */ /* 0x000fe40000004100 */
[-C--:B------:R-:W-:Y:S01]  /*4830*/  FMUL.FTZ R9, R27, R77.reuse ;  /* 0x0000004d1b097220 */ /* 0x080fe20000410000 */
[----:B------:R-:W-:Y:S02]  /*4840*/  HADD2.F32 R5, -RZ, R5.H1_H1 ;  /* 0x30000005ff057230 */ /* 0x000fe40000004100 */
[-C--:B------:R-:W-:Y:S01]  /*4850*/  FFMA.FTZ R11, R11, R72.reuse, -R76 ;  /* 0x000000480b0b7223 */ /* 0x080fe2000001084c */
[----:B------:R-:W-:Y:S01]  /*4860*/  FFMA.FTZ R78, R31, R72, R78 ;  /* 0x000000481f4e7223 */ /* 0x000fe2000001004e */
[----:B------:R-:W-:Y:S01]  /*4870*/  FMUL.FTZ R4, R6, R77 ;  /* 0x0000004d06047220 */ /* 0x000fe20000410000 */
[----:B------:R-:W-:Y:S01]  /*4880*/  F2FP.SATFINITE.E4M3.F32.PACK_AB_MERGE_C R81, R84, R81, RZ ;  /* 0x000000515451723e */ /* 0x000fe200048070ff */
[-C--:B------:R-:W-:Y:S01]  /*4890*/  FFMA.FTZ R9, R6, R5.reuse, -R9 ;  /* 0x0000000506097223 */ /* 0x080fe20000010809 */
[----:B------:R-:W-:Y:S01]  /*48a0*/  F2FP.SATFINITE.E4M3.F32.PACK_AB_MERGE_C R11, R11, R88, RZ ;  /* 0x000000580b0b723e */ /* 0x000fe200048070ff */
[----:B------:R-:W-:Y:S01]  /*48b0*/  FFMA.FTZ R5, R27, R5, R4 ;  /* 0x000000051b057223 */ /* 0x000fe20000010004 */
[----:B------:R-:W-:-:S02]  /*48c0*/  F2FP.SATFINITE.E4M3.F32.PACK_AB_MERGE_C R15, R26, R15, R81 ;  /* 0x0000000f1a0f723e */ /* 0x000fc40004807051 */
[----:B------:R-:W-:Y:S02]  /*48d0*/  F2FP.SATFINITE.E4M3.F32.PACK_AB_MERGE_C R82, R83, R82, RZ ;  /* 0x000000525352723e */ /* 0x000fe400048070ff */
[----:B------:R-:W-:Y:S02]  /*48e0*/  F2FP.SATFINITE.E4M3.F32.PACK_AB_MERGE_C R78, R78, R79, RZ ;  /* 0x0000004f4e4e723e */ /* 0x000fe400048070ff */
[----:B------:R-:W-:Y:S01]  /*48f0*/  F2FP.SATFINITE.E4M3.F32.PACK_AB_MERGE_C R11, R9, R86, R11 ;  /* 0x00000056090b723e */ /* 0x000fe2000480700b */
[----:B------:R-:W-:Y:S01]  /*4900*/  IMAD.MOV.U32 R9, RZ, RZ, R15 ;  /* 0x000000ffff097224 */ /* 0x000fe200078e000f */
[----:B------:R-:W-:Y:S02]  /*4910*/  F2FP.SATFINITE.E4M3.F32.PACK_AB_MERGE_C R29, R7, R24, R82 ;  /* 0x00000018071d723e */ /* 0x000fe40004807052 */
[----:B------:R-:W-:-:S07]  /*4920*/  F2FP.SATFINITE.E4M3.F32.PACK_AB_MERGE_C R31, R5, R80, R78 ;  /* 0x00000050051f723e */ /* 0x000fce000480704e */
.L_x_1425:
[----:B------:R-:W-:Y:S05]  /*4930*/  BSYNC B1 ;  /* 0x0000000000017941 */ /* 0x000fea0003800000 */
.L_x_1424:
[----:B-1----:R1:W-:Y:S01]  /*4940*/  ST.E.128 desc[UR44][R2.64], R8 ;  /* 0x0000000802007985 */ /* 0x0023e2000c101d2c */
[----:B------:R-:W-:-:S13]  /*4950*/  ISETP.GE.AND P3, PT, R13, R12, PT ;  /* 0x0000000c0d00720c */ /* 0x000fda0003f66270 */
[----:B------:R-:W-:Y:S05]  /*4960*/  @P3 BRA `(.L_x_1413) ;  /* 0x0000000000f43947 */ /* 0x000fea0003800000 */
[----:B------:R-:W-:-:S04]  /*4970*/  IADD3 R14, P3, R14, R13, RZ ;  /* 0x0000000d0e0e7210 */ /* 0x000fc80007f7e0ff */
[----:B------:R-:W-:-:S05]  /*4980*/  LEA.HI.X.SX32 R15, R13, R0, 0x1, P3 ;  /* 0x000000000d0f7211 */ /* 0x000fca00018f0eff */
[----:B--2---:R2:W-:Y:S01]  /*4990*/  ST.E.128 desc[UR44][R14.64], R28 ;  /* 0x0000001c0e007985 */ /* 0x0045e2000c101d2c */
[----:B------:R-:W-:Y:S05]  /*49a0*/  BRA `(.L_x_1413) ;  /* 0x0000000000e47947 */ /* 0x000fea0003800000 */
.L_x_1405:
[----:B------:R-:W2:Y:S02]  /*49b0*/  LDL R0, [R1+0x18] ;  /* 0x0000180001007983 */ /* 0x000ea40000100800 */
[----:B--2---:R-:W-:-:S13]  /*49c0*/  ISETP.NE.AND P4, PT, R0, 0x3, PT ;  /* 0x000000030000780c */ /* 0x004fda0003f85270 */
[----:B------:R-:W-:Y:S05]  /*49d0*/  @!P4 BRA `(.L_x_1426) ;  /* 0x000000000004c947 */ /* 0x000fea0003800000 */
[----:B------:R-:W-:Y:S01]  /*49e0*/  BPT.TRAP 0x1 ;  /* 0x000000040000795c */ /* 0x000fe20000300000 */
.L_x_1426:
[----:B------:R-:W2:Y:S01]  /*49f0*/  LDL R0, [R1+0x24] ;  /* 0x0000240001007983 */ /* 0x000ea20000100800 */
[----:B------:R-:W-:Y:S01]  /*4a00*/  IMAD R64, R157, 0x8, R22 ;  /* 0x000000089d407824 */ /* 0x000fe200078e0216 */
[----:B------:R-:W-:Y:S01]  /*4a10*/  BSSY B1, `(.L_x_1427) ;  /* 0x0000005000017945 */ /* 0x000fe20003800000 */
[----:B------:R-:W-:Y:S02]  /*4a20*/  SHF.R.S32.HI R69, RZ, 0x1f, R67 ;  /* 0x0000001fff457819 */ /* 0x000fe40000011443 */
[----:B--2---:R-:W-:-:S04]  /*4a30*/  SHF.L.U32 R73, R0, 0x1f, RZ ;  /* 0x0000001f00497819 */ /* 0x004fc800000006ff */
[----:B------:R-:W0:Y:S02]  /*4a40*/  SYNCS.PHASECHK.TRANS64.TRYWAIT P3, [R64+URZ+0x13290], R73 ;  /* 0x01329049400075a7 */ /* 0x000e24000806017f */
[----:B0-----:R-:W-:Y:S05]  /*4a50*/  @!P3 BRA `(.L_x_1428) ;  /* 0x000001fc0068b947 */ /* 0x001fea0003800000 */
.L_x_1730:
[----:B------:R-:W-:Y:S05]  /*4a60*/  BSYNC B1 ;  /* 0x0000000000017941 */ /* 0x000fea0003800000 */
.L_x_1427:
        /* <DEDUP_REMOVED lines=16> */
[----:B------:R-:W-:Y:S02]  /*4b70*/  IMAD.IADD R3, R3, 0x1, R7 ;  /* 0x0000000103037824 */ /* 0x000fe400078e0207 */
[----:B------:R-:W-:Y:S02]  /*4b80*/  IMAD R0, R74, UR4, RZ ;  /* 0x000000044a007c24 */ /* 0x000fe4000f8e02ff */
[----:B--2---:R-:W-:Y:S01]  /*4b90*/  IMAD.WIDE.U32 R2, R6, UR4, R2 ;  /* 0x0000000406027c25 */ /* 0x004fe2000f8e0002 */
[----:B------:R-:W-:-:S03]  /*4ba0*/  UMOV UR4, 0xffffffff ;  /* 0xffffffff00047882 */ /* 0x000fc60000000000 */
[----:B------:R-:W-:Y:S01]  /*4bb0*/  IMAD R13, R6, UR5, R0 ;  /* 0x00000005060d7c24 */ /* 0x000fe2000f8e0200 */
[----:B------:R-:W-:Y:S01]  /*4bc0*/  IADD3 R0, P3, R2, UR6, RZ ;  /* 0x0000000602007c10 */ /* 0x000fe2000ff7e0ff */
[C---:B-1----:R-:W-:Y:S02]  /*4bd0*/  VIADD R6, R4.reuse, 0xffffff80 ;  /* 0xffffff8004067836 */ /* 0x042fe40000000000 */
[----:B------:R-:W-:Y:S01]  /*4be0*/  VIADD R4, R4, 0xffffff80 ;  /* 0xffffff8004047836 */ /* 0x000fe20000000000 */
[----:B------:R-:W-:-:S04]  /*4bf0*/  IADD3.X R13, R3, UR7, R13, P3, !PT ;  /* 0x00000007030d7c10 */ /* 0x000fc80009ffe40d */
[----:B------:R-:W-:-:S04]  /*4c00*/  LEA.HI R4, R4, R6, RZ, 0x1 ;  /* 0x0000000604047211 */ /* 0x000fc800078f08ff */
[----:B------:R-:W-:-:S04]  /*4c10*/  SHF.R.S32.HI R4, RZ, 0x1, R4 ;  /* 0x00000001ff047819 */ /* 0x000fc80000011404 */
[----:B------:R-:W-:Y:S01]  /*4c20*/  ISETP.GT.AND P3, PT, R71, R4, PT ;  /* 0x000000044700720c */ /* 0x000fe20003f64270 */
[----:B------:R-:W-:-:S12]  /*4c30*/  BRA.DIV UR4, `(.L_x_1429) ;  /* 0x000001fe04047947 */ /* 0x000fd8000b800000 */
[----:B------:R1:W2:Y:S04]  /*4c40*/  SHFL.IDX PT, R3, R13, RZ, 0x1e1f ;  /* 0x001e1fff0d037589 */ /* 0x0002a800000e0000 */
[----:B------:R1:W3:Y:S02]  /*4c50*/  SHFL.IDX PT, R14, R0, RZ, 0x1e1f ;  /* 0x001e1fff000e7589 */ /* 0x0002e400000e0000 */
.L_x_1734:
[----:B------:R-:W-:Y:S05]  /*4c60*/  @!P3 BRA `(.L_x_1413) ;  /* 0x000000000034b947 */ /* 0x000fea0003800000 */
[----:B------:R-:W4:Y:S01]  /*4c70*/  LDL R2, [R1+0x20] ;  /* 0x0000200001027983 */ /* 0x000f220000100800 */
[----:B------:R-:W-:-:S03]  /*4c80*/  ULDC UR4, c[0x0][0x2f4] ;  /* 0x0000bd0000047ab9 */ /* 0x000fc60000000800 */
[----:B-1----:R-:W5:Y:S01]  /*4c90*/  LDL R0, [R1+0x34] ;  /* 0x0000340001007983 */ /* 0x002f620000100800 */
[----:B------:R-:W-:-:S13]  /*4ca0*/  ISETP.GE.AND P3, PT, R18, UR4, PT ;  /* 0x0000000412007c0c */ /* 0x000fda000bf66270 */
[----:B------:R-:W1:Y:S01]  /*4cb0*/  @!P3 LDS.128 R4, [R68+0xe000] ;  /* 0x00e000004404b984 */ /* 0x000e620000000c00 */
[----:B---3--:R-:W-:-:S05]  /*4cc0*/  @!P3 IADD3 R12, P5, R18, R14, RZ ;  /* 0x0000000e120cb210 */ /* 0x008fca0007fbe0ff */
[----:B--2---:R-:W-:-:S05]  /*4cd0*/  @!P3 IMAD.X R13, R3, 0x1, R19, P5 ;  /* 0x00000001030db824 */ /* 0x004fca00028e0613 */
[----:B-1----:R-:W-:Y:S01]  /*4ce0*/  @!P3 ST.E.128 desc[UR44][R12.64], R4 ;  /* 0x000000040c00b985 */ /* 0x002fe2000c101d2c */
[----:B----4-:R-:W-:-:S13]  /*4cf0*/  ISETP.GE.AND P5, PT, R2, UR4, PT ;  /* 0x0000000402007c0c */ /* 0x010fda000bfa6270 */
[----:B------:R-:W1:Y:S01]  /*4d00*/  @!P5 LDS.128 R8, [R65+0xe000] ;  /* 0x00e000004108d984 */ /* 0x000e620000000c00 */
[----:B------:R-:W-:-:S05]  /*4d10*/  @!P5 IADD3 R14, P6, R2, R14, RZ ;  /* 0x0000000e020ed210 */ /* 0x000fca0007fde0ff */
[----:B-----5:R-:W-:-:S05]  /*4d20*/  @!P5 IMAD.X R15, R3, 0x1, R0, P6 ;  /* 0x00000001030fd824 */ /* 0x020fca00030e0600 */
[----:B-1----:R4:W-:Y:S03]  /*4d30*/  @!P5 ST.E.128 desc[UR44][R14.64], R8 ;  /* 0x000000080e00d985 */ /* 0x0029e6000c101d2c */
.L_x_1413:
[----:B------:R-:W-:Y:S05]  /*4d40*/  BSYNC B0 ;  /* 0x0000000000007941 */ /* 0x000fea0003800000 */
.L_x_1404:
[----:B-12---:R-:W1:Y:S01]  /*4d50*/  S2R R0, SR_TID.X ;  /* 0x0000000000007919 */ /* 0x006e620000002100 */
        /* <DEDUP_REMOVED lines=15> */
.L_x_1431:
[----:B------:R-:W-:Y:S05]  /*4e50*/  BSYNC B0 ;  /* 0x0000000000007941 */ /* 0x000fea0003800000 */
.L_x_1430:
[----:B------:R-:W1:Y:S01]  /*4e60*/  SYNCS.PHASECHK.TRANS64.TRYWAIT P4, [R64+URZ+0x132b0], R73 ;  /* 0x0132b049400075a7 */ /* 0x000e62000808017f */
[----:B------:R-:W-:Y:S04]  /*4e70*/  BSSY B0, `(.L_x_1432) ;  /* 0x0000002000007945 */ /* 0x000fe80003800000 */
[----:B-1----:R-:W-:Y:S05]  /*4e80*/  @!P4 BRA `(.L_x_1433) ;  /* 0x000001f800b4c947 */ /* 0x002fea0003800000 */
.L_x_1735:
[----:B------:R-:W-:Y:S05]  /*4e90*/  BSYNC B0 ;  /* 0x0000000000007941 */ /* 0x000fea0003800000 */
.L_x_1432:
[----:B0-----:R-:W5:Y:S01]  /*4ea0*/  LDL R6, [R1+0x8] ;  /* 0x0000080001067983 */ /* 0x001f620000100800 */
[----:B------:R-:W-:Y:S01]  /*4eb0*/  ULDC.64 UR4, c[0x0][0x328] ;  /* 0x0000ca0000047ab9 */ /* 0x000fe20000000a00 */
[----:B------:R-:W-:Y:S01]  /*4ec0*/  ULDC.64 UR6, c[0x0][0x318] ;  /* 0x0000c60000067ab9 */ /* 0x000fe20000000a00 */
[----:B--2---:R-:W-:Y:S01]  /*4ed0*/  IMAD R0, R69, UR4, RZ ;  /* 0x0000000445007c24 */ /* 0x004fe2000f8e02ff */
[----:B------:R-:W0:Y:S01]  /*4ee0*/  S2R R4, SR_TID.X ;  /* 0x0000000000047919 */ /* 0x000e220000002100 */
[C---:B---3--:R-:W-:Y:S01]  /*4ef0*/  IMAD.WIDE.U32 R2, R67.reuse, UR4, RZ ;  /* 0x0000000443027c25 */ /* 0x048fe2000f8e00ff */
[----:B------:R-:W-:Y:S03]  /*4f00*/  BSSY B0, `(.L_x_1434) ;  /* 0x0000023000007945 */ /* 0x000fe60003800000 */
[----:B------:R-:W-:Y:S01]  /*4f10*/  IMAD R67, R67, UR5, R0 ;  /* 0x0000000543437c24 */ /* 0x000fe2000f8e0200 */
[----:B------:R-:W-:-:S02]  /*4f20*/  ULDC.64 UR4, c[0x0][0x338] ;  /* 0x0000ce0000047ab9 */ /* 0x000fc40000000a00 */
[----:B------:R-:W-:Y:S02]  /*4f30*/  IMAD R5, R70, UR4, RZ ;  /* 0x0000000446057c24 */ /* 0x000fe4000f8e02ff */
[----:B------:R-:W-:Y:S02]  /*4f40*/  IMAD.IADD R3, R3, 0x1, R67 ;  /* 0x0000000103037824 */ /* 0x000fe400078e0243 */
[C---:B------:R-:W-:Y:S02]  /*4f50*/  IMAD R5, R66.reuse, UR5, R5 ;  /* 0x0000000542057c24 */ /* 0x040fe4000f8e0205 */
[----:B------:R-:W-:Y:S01]  /*4f60*/  IMAD.WIDE.U32 R66, R66, UR4, R2 ;  /* 0x0000000442427c25 */ /* 0x000fe2000f8e0002 */
[----:B------:R-:W-:-:S03]  /*4f70*/  ULDC.64 UR4, c[0x0][0x330] ;  /* 0x0000cc0000047ab9 */ /* 0x000fc60000000a00 */
[----:B------:R-:W-:Y:S02]  /*4f80*/  IMAD.IADD R67, R67, 0x1, R5 ;  /* 0x0000000143437824 */ /* 0x000fe400078e0205 */
[----:B------:R-:W-:Y:S02]  /*4f90*/  IMAD R0, R74, UR4, RZ ;  /* 0x000000044a007c24 */ /* 0x000fe4000f8e02ff */
[----:B-----5:R-:W-:-:S04]  /*4fa0*/  IMAD.WIDE.U32 R2, R6, UR4, R66 ;  /* 0x0000000406027c25 */ /* 0x020fc8000f8e0042 */
[----:B------:R-:W-:Y:S01]  /*4fb0*/  IMAD R5, R6, UR5, R0 ;  /* 0x0000000506057c24 */ /* 0x000fe2000f8e0200 */
[----:B------:R-:W-:Y:S01]  /*4fc0*/  IADD3 R0, P4, R2, UR6, RZ ;  /* 0x0000000602007c10 */ /* 0x000fe2000ff9e0ff */
[C---:B0-----:R-:W-:Y:S02]  /*4fd0*/  VIADD R6, R4.reuse, 0xffffff80 ;  /* 0xffffff8004067836 */ /* 0x041fe40000000000 */
[----:B------:R-:W-:Y:S01]  /*4fe0*/  VIADD R4, R4, 0xffffff80 ;  /* 0xffffff8004047836 */ /* 0x000fe20000000000 */
[----:B------:R-:W-:Y:S01]  /*4ff0*/  IADD3.X R2, R3, UR7, R5, P4, !PT ;  /* 0x0000000703027c10 */ /* 0x000fe2000a7fe405 */
[----:B------:R0:W2:Y:S03]  /*5000*/  SHFL.IDX PT, R13, R0, RZ, 0x1e1f ;  /* 0x001e1fff000d7589 */ /* 0x0000a600000e0000 */
[----:B------:R-:W-:Y:S01]  /*5010*/  LEA.HI R4, R4, R6, RZ, 0x1 ;  /* 0x0000000604047211 */ /* 0x000fe200078f08ff */
[----:B------:R0:W3:Y:S03]  /*5020*/  SHFL.IDX PT, R5, R2, RZ, 0x1e1f ;  /* 0x001e1fff02057589 */ /* 0x0000e600000e0000 */
[----:B------:R-:W-:-:S04]  /*5030*/  SHF.R.S32.HI R4, RZ, 0x1, R4 ;  /* 0x00000001ff047819 */ /* 0x000fc80000011404 */
[----:B------:R-:W-:-:S13]  /*5040*/  ISETP.GT.AND P4, PT, R71, R4, PT ;  /* 0x000000044700720c */ /* 0x000fda0003f84270 */
[----:B0-2---:R-:W-:Y:S05]  /*5050*/  @!P4 BRA `(.L_x_1435) ;  /* 0x000000000034c947 */ /* 0x005fea0003800000 */
[----:B------:R-:W2:Y:S01]  /*5060*/  LDL R6, [R1+0x20] ;  /* 0x0000200001067983 */ /* 0x000ea20000100800 */
[----:B------:R-:W-:-:S03]  /*5070*/  ULDC UR4, c[0x0][0x2f4] ;  /* 0x0000bd0000047ab9 */ /* 0x000fc60000000800 */
[----:B------:R-:W5:Y:S01]  /*5080*/  LDL R4, [R1+0x34] ;  /* 0x0000340001047983 */ /* 0x000f620000100800 */
[----:B------:R-:W-:-:S13]  /*5090*/  ISETP.GE.AND P4, PT, R18, UR4, PT ;  /* 0x0000000412007c0c */ /* 0x000fda000bf86270 */
[----:B------:R-:W-:-:S05]  /*50a0*/  @!P4 IADD3 R2, P5, R18, R13, RZ ;  /* 0x0000000d1202c210 */ /* 0x000fca0007fbe0ff */
[----:B---3--:R-:W-:Y:S01]  /*50b0*/  @!P4 IMAD.X R3, R5, 0x1, R19, P5 ;  /* 0x000000010503c824 */ /* 0x008fe200028e0613 */
[----:B--2---:R-:W-:-:S13]  /*50c0*/  ISETP.GE.AND P5, PT, R6, UR4, PT ;  /* 0x0000000406007c0c */ /* 0x004fda000bfa6270 */
[----:B------:R-:W-:-:S05]  /*50d0*/  @!P5 IADD3 R12, P6, R6, R13, RZ ;  /* 0x0000000d060cd210 */ /* 0x000fca0007fde0ff */
[----:B-----5:R-:W-:Y:S02]  /*50e0*/  @!P5 IMAD.X R13, R5, 0x1, R4, P6 ;  /* 0x00000001050dd824 */ /* 0x020fe400030e0604 */
[----:B------:R-:W0:Y:S04]  /*50f0*/  @!P4 LDS.128 R4, [R68+0x6000] ;  /* 0x006000004404c984 */ /* 0x000e280000000c00 */
[----:B0-----:R-:W-:Y:S04]  /*5100*/  @!P4 ST.E.128 desc[UR44][R2.64], R4 ;  /* 0x000000040200c985 */ /* 0x001fe8000c101d2c */
[----:B----4-:R-:W0:Y:S04]  /*5110*/  @!P5 LDS.128 R8, [R65+0x6000] ;  /* 0x006000004108d984 */ /* 0x010e280000000c00 */
[----:B0-----:R0:W-:Y:S02]  /*5120*/  @!P5 ST.E.128 desc[UR44][R12.64], R8 ;  /* 0x000000080c00d985 */ /* 0x0011e4000c101d2c */
.L_x_1435:
[----:B------:R-:W-:Y:S05]  /*5130*/  BSYNC B0 ;  /* 0x0000000000007941 */ /* 0x000fea0003800000 */
.L_x_1434:
[----:B------:R-:W2:Y:S01]  /*5140*/  LDL.LU R2, [R1+0x24] ;  /* 0x0000240001027983 */ /* 0x000ea20000300800 */
[----:B------:R-:W-:Y:S02]  /*5150*/  VIADD R157, R157, 0x1 ;  /* 0x000000019d9d7836 */ /* 0x000fe40000000000 */
[----:B-1----:R-:W-:Y:S01]  /*5160*/  @!P3 VIADD R64, R64, 0x132c0 ;  /* 0x000132c04040b836 */ /* 0x002fe20000000000 */
[----:B------:R-:W-:Y:S01]  /*5170*/  @!PT LDS RZ, [RZ] ;  /* 0x00000000fffff984 */ /* 0x000fe20000000800 */
[----:B------:R-:W-:Y:S01]  /*5180*/  @!PT LDS RZ, [RZ] ;  /* 0x00000000fffff984 */ /* 0x000fe20000000800 */
[----:B------:R-:W-:Y:S01]  /*5190*/  @!PT LDS RZ, [RZ] ;  /* 0x00000000fffff984 */ /* 0x000fe20000000800 */
[----:B------:R-:W-:Y:S01]  /*51a0*/  @!PT LDS RZ, [RZ] ;  /* 0x00000000fffff984 */ /* 0x000fe20000000800 */
[----:B------:R1:W-:Y:S06]  /*51b0*/  MEMBAR.ALL.CTA ;  /* 0x0000000000007992 */ /* 0x0003ec0000008000 */
[----:B-1----:R-:W1:Y:S02]  /*51c0*/  FENCE.VIEW.ASYNC.S ;  /* 0x00000000000073c6 */ /* 0x002e640000000000 */
[----:B-1----:R1:W-:Y:S01]  /*51d0*/  BAR.SYNC.DEFER_BLOCKING R52, 0x80 ;  /* 0x000200340000751d */ /* 0x0023e20000010000 */
[----:B------:R-:W-:-:S02]  /*51e0*/  ISETP.NE.AND P4, PT, R157, 0x2, PT ;  /* 0x000000029d00780c */ /* 0x000fc40003f85270 */
[----:B------:R-:W-:Y:S02]  /*51f0*/  @!P3 PRMT R64, RZ, 0x654, R64 ;  /* 0x00000654ff40b816 */ /* 0x000fe40000000040 */
[----:B------:R-:W-:Y:S02]  /*5200*/  SEL R0, RZ, 0x1, P4 ;  /* 0x00000001ff007807 */ /* 0x000fe40002000000 */
[----:B------:R-:W-:Y:S01]  /*5210*/  SEL R157, R157, RZ, P4 ;  /* 0x000000ff9d9d7207 */ /* 0x000fe20002000000 */
[----:B------:R1:W-:Y:S01]  /*5220*/  @!P3 SYNCS.ARRIVE.TRANS64.RED.A1T0 RZ, [R64+URZ], RZ ;  /* 0x000000ff40ffb9a7 */ /* 0x0003e2000810043f */
[----:B------:R-:W-:Y:S02]  /*5230*/  PLOP3.LUT P3, PT, PT, PT, PT, 0x8, 0x0 ;  /* 0x000000000000781c */ /* 0x000fe40003f6e170 */
[----:B--2---:R-:W-:-:S05]  /*5240*/  LOP3.LUT R2, R2, R0, RZ, 0x3c, !PT ;  /* 0x0000000002027212 */ /* 0x004fca00078e3cff */
[----:B------:R1:W-:Y:S01]  /*5250*/  STL [R1+0x24], R2 ;  /* 0x0000240201007387 */ /* 0x0003e20000100800 */
[----:B------:R-:W-:Y:S05]  /*5260*/  @P2 BRA `(.L_x_1436) ;  /* 0xffffffcc00e42947 */ /* 0x000fea000383ffff */
.L_x_1399:
[----:B0---4-:R-:W2:Y:S01]  /*5270*/  LDL R8, [R1+0x2c] ;  /* 0x00002c0001087983 */ /* 0x011ea20000100800 */
[----:B------:R-:W0:Y:S03]  /*5280*/  LDC R0, c[0x0][0x448] ;  /* 0x00011200ff007b82 */ /* 0x000e260000000800 */
[----:B---3--:R-:W3:Y:S04]  /*5290*/  LDL R5, [R1+0x10] ;  /* 0x0000100001057983 */ /* 0x008ee80000100800 */
[----:B------:R-:W3:Y:S01]  /*52a0*/  LDL R4, [R1+0x14] ;  /* 0x0000140001047983 */ /* 0x000ee20000100800 */
[----:B------:R-:W4:Y:S01]  /*52b0*/  LDC.64 R6, c[0x0][0x9e0] ;  /* 0x00027800ff067b82 */ /* 0x000f220000000a00 */
[----:B0-----:R-:W-:-:S13]  /*52c0*/  ISETP.NE.AND P1, PT, R0, 0x1, PT ;  /* 0x000000010000780c */ /* 0x001fda0003f25270 */
[----:B------:R-:W0:Y:S08]  /*52d0*/  @P1 LDC R3, c[0x0][0x44c] ;  /* 0x00011300ff031b82 */ /* 0x000e300000000800 */
[----:B-1----:R-:W1:Y:S01]  /*52e0*/  @P1 LDC R2, c[0x0][0x450] ;  /* 0x00011400ff021b82 */ /* 0x002e620000000800 */
[----:B------:R-:W-:Y:S01]  /*52f0*/  BSSY B0, `(.L_x_1437) ;  /* 0x000000a000007945 */ /* 0x000fe20003800000 */
[----:B----4-:R-:W-:Y:S01]  /*5300*/  ISETP.GE.AND P2, PT, R7, 0x1, PT ;  /* 0x000000010700780c */ /* 0x010fe20003f46270 */
[----:B--2---:R-:W-:-:S04]  /*5310*/  VIADD R0, R8, 0xbf ;  /* 0x000000bf08007836 */ /* 0x004fc80000000000 */
[----:B0-----:R-:W-:Y:S01]  /*5320*/  @P1 IMAD.HI.U32 R3, R0, R3, RZ ;  /* 0x0000000300031227 */ /* 0x001fe200078e00ff */
[----:B---3--:R-:W-:-:S04]  /*5330*/  IADD3 R5, R4, 0x1, -R5 ;  /* 0x0000000104057810 */ /* 0x008fc80007ffe805 */
[----:B-1----:R-:W-:-:S05]  /*5340*/  @P1 SHF.R.U32.HI R0, RZ, R2, R3 ;  /* 0x00000002ff001219 */ /* 0x002fca0000011603 */
[----:B------:R-:W-:Y:S01]  /*5350*/  IMAD.IADD R3, R5, 0x1, R0 ;  /* 0x0000000105037824 */ /* 0x000fe200078e0200 */
[----:B------:R-:W-:Y:S06]  /*5360*/  @P3 BRA `(.L_x_1438) ;  /* 0x0000000000083947 */ /* 0x000fec0003800000 */
[----:B------:R-:W0:Y:S02]  /*5370*/  FENCE.VIEW.ASYNC.G ;  /* 0x00000000000073c6 */ /* 0x000e240000000100 */
[----:B0-----:R-:W-:Y:S06]  /*5380*/  BAR.ARV 0xc, 0x200 ;  /* 0x0308000000007b1d */ /* 0x001fec0000002000 */
.L_x_1438:
[----:B------:R-:W-:Y:S05]  /*5390*/  BSYNC B0 ;  /* 0x0000000000007941 */ /* 0x000fea0003800000 */
.L_x_1437:
[----:B------:R-:W-:Y:S01]  /*53a0*/  IMAD.IADD R0, R3, 0x1, R6 ;  /* 0x0000000103007824 */ /* 0x000fe200078e0206 */
[----:B------:R-:W-:Y:S06]  /*53b0*/  @!P2 BRA `(.L_x_1439) ;  /* 0x000000000048a947 */ /* 0x000fec0003800000 */
        /* <DEDUP_REMOVED lines=11> */
.L_x_1441:
[----:B------:R-:W-:-:S13]  /*5470*/  ISETP.NE.AND P0, PT, R7, 0x1, PT ;  /* 0x000000010700780c */ /* 0x000fda0003f05270 */
[----:B------:R-:W0:Y:S02]  /*5480*/  @P0 LDC.64 R4, c[0x0][0x9e8] ;  /* 0x00027a00ff040b82 */ /* 0x000e240000000a00 */
[----:B0-----:R-:W-:-:S05]  /*5490*/  @P0 IMAD.HI.U32 R4, R2, R4, RZ ;  /* 0x0000000402040227 */ /* 0x001fca00078e00ff */
[----:B------:R-:W-:-:S07]  /*54a0*/  @P0 SHF.R.U32.HI R2, RZ, R5, R4 ;  /* 0x00000005ff020219 */ /* 0x000fce0000011604 */
.L_x_1442:
[----:B------:R-:W-:Y:S05]  /*54b0*/  BSYNC B0 ;  /* 0x0000000000007941 */ /* 0x000fea0003800000 */
.L_x_1440:
[----:B------:R-:W-:-:S05]  /*54c0*/  IMAD R3, R2, R7, R7 ;  /* 0x0000000702037224 */ /* 0x000fca00078e0207 */
[----:B------:R-:W-:-:S07]  /*54d0*/  VIMNMX R0, R0, R3, PT ;  /* 0x0000000300007248 */ /* 0x000fce0003fe0100 */
.L_x_1439:
[----:B------:R-:W0:Y:S01]  /*54e0*/  @P1 LDC R2, c[0x0][0x44c] ;  /* 0x00011300ff021b82 */ /* 0x000e220000000800 */
[----:B------:R-:W-:Y:S01]  /*54f0*/  VIADD R0, R0, 0x9f ;  /* 0x0000009f00007836 */ /* 0x000fe20000000000 */
[----:B------:R-:W-:Y:S01]  /*5500*/  ULDC UR4, c[0x0][0x9dc] ;  /* 0x0002770000047ab9 */ /* 0x000fe20000000800 */
[----:B------:R-:W-:Y:S02]  /*5510*/  IMAD.MOV.U32 R5, RZ, RZ, R8 ;  /* 0x000000ffff057224 */ /* 0x000fe400078e0008 */
[----:B------:R-:W-:-:S03]  /*5520*/  IMAD.HI R0, R0, 0x66666667, RZ ;  /* 0x6666666700007827 */ /* 0x000fc600078e02ff */
[----:B------:R-:W1:Y:S02]  /*5530*/  @P1 LDC R9, c[0x0][0x450] ;  /* 0x00011400ff091b82 */ /* 0x000e640000000800 */
[----:B------:R-:W-:-:S04]  /*5540*/  SHF.R.U32.HI R3, RZ, 0x1f, R0 ;  /* 0x0000001fff037819 */ /* 0x000fc80000011600 */
[----:B------:R-:W-:-:S04]  /*5550*/  LEA.HI.SX32 R0, R0, R3, 0x1a ;  /* 0x0000000300007211 */ /* 0x000fc800078fd2ff */
[----:B------:R-:W-:Y:S01]  /*5560*/  VIMNMX R105, R105, R0, PT ;  /* 0x0000000069697248 */ /* 0x000fe20003fe0100 */
        /* <DEDUP_REMOVED lines=15> */
.L_x_1445:
[----:B------:R-:W-:-:S13]  /*5660*/  ISETP.NE.AND P0, PT, R7, 0x1, PT ;  /* 0x000000010700780c */ /* 0x000fda0003f05270 */
[----:B------:R-:W0:Y:S02]  /*5670*/  @P0 LDC.64 R4, c[0x0][0x9e8] ;  /* 0x00027a00ff040b82 */ /* 0x000e240000000a00 */
[----:B0-----:R-:W-:-:S05]  /*5680*/  @P0 IMAD.HI.U32 R4, R2, R4, RZ ;  /* 0x0000000402040227 */ /* 0x001fca00078e00ff */
[----:B------:R-:W-:-:S07]  /*5690*/  @P0 SHF.R.U32.HI R2, RZ, R5, R4 ;  /* 0x00000005ff020219 */ /* 0x000fce0000011604 */
.L_x_1446:
[----:B------:R-:W-:Y:S05]  /*56a0*/  BSYNC B0 ;  /* 0x0000000000007941 */ /* 0x000fea0003800000 */
.L_x_1444:
[----:B------:R-:W-:-:S05]  /*56b0*/  IMAD R3, R2, R7, RZ ;  /* 0x0000000702037224 */ /* 0x000fca00078e02ff */
[----:B------:R-:W-:-:S07]  /*56c0*/  VIMNMX R0, R0, R3, !PT ;  /* 0x0000000300007248 */ /* 0x000fce0007fe0100 */
.L_x_1443:
[----:B------:R-:W-:Y:S01]  /*56d0*/  IMAD.HI R0, R0, 0x66666667, RZ ;  /* 0x6666666700007827 */ /* 0x000fe200078e02ff */
[----:B------:R-:W-:Y:S02]  /*56e0*/  PLOP3.LUT P0, PT, PT, PT, PT, 0x80, 0x0 ;  /* 0x000000000000781c */ /* 0x000fe40003f0f070 */
[----:B------:R-:W-:Y:S02]  /*56f0*/  CS2R R56, SRZ ;  /* 0x0000000000387805 */ /* 0x000fe4000001ff00 */
[----:B------:R-:W-:Y:S01]  /*5700*/  CS2R R54, SRZ ;  /* 0x0000000000367805 */ /* 0x000fe2000001ff00 */
[----:B------:R-:W-:Y:S01]  /*5710*/  IMAD.MOV.U32 R20, RZ, RZ, RZ ;  /* 0x000000ffff147224 */ /* 0x000fe200078e00ff */
[----:B------:R-:W-:Y:S02]  /*5720*/  SHF.R.U32.HI R3, RZ, 0x1f, R0 ;  /* 0x0000001fff037819 */ /* 0x000fe40000011600 */
[----:B------:R-:W-:Y:S02]  /*5730*/  CS2R R6, SRZ ;  /* 0x0000000000067805 */ /* 0x000fe4000001ff00 */
[----:B------:R-:W-:-:S02]  /*5740*/  CS2R R52, SRZ ;  /* 0x0000000000347805 */ /* 0x000fc4000001ff00 */
[----:B------:R-:W-:Y:S02]  /*5750*/  CS2R R8, SRZ ;  /* 0x0000000000087805 */ /* 0x000fe4000001ff00 */
[----:B------:R-:W-:Y:S02]  /*5760*/  LEA.HI.SX32 R3, R0, R3, 0x1a ;  /* 0x0000000300037211 */ /* 0x000fe400078fd2ff */
[----:B------:R-:W-:Y:S02]  /*5770*/  CS2R R46, SRZ ;  /* 0x00000000002e7805 */ /* 0x000fe4000001ff00 */
[----:B------:R-:W-:Y:S02]  /*5780*/  CS2R R10, SRZ ;  /* 0x00000000000a7805 */ /* 0x000fe4000001ff00 */
[----:B------:R-:W-:Y:S02]  /*5790*/  CS2R R12, SRZ ;  /* 0x00000000000c7805 */ /* 0x000fe4000001ff00 */
[----:B------:R-:W-:Y:S01]  /*57a0*/  VIMNMX R2, RZ, R3, !PT ;  /* 0x00000003ff027248 */ /* 0x000fe20007fe0100 */
[----:B------:R-:W-:Y:S01]  /*57b0*/  IMAD.MOV.U32 R44, RZ, RZ, RZ ;  /* 0x000000ffff2c7224 */ /* 0x000fe200078e00ff */
[----:B------:R-:W-:-:S02]  /*57c0*/  CS2R R14, SRZ ;  /* 0x00000000000e7805 */ /* 0x000fc4000001ff00 */
[----:B------:R-:W-:Y:S02]  /*57d0*/  CS2R R38, SRZ ;  /* 0x0000000000267805 */ /* 0x000fe4000001ff00 */
[----:B------:R-:W-:Y:S01]  /*57e0*/  ISETP.GT.AND P1, PT, R105, R2, PT ;  /* 0x000000026900720c */ /* 0x000fe20003f24270 */
[----:B------:R0:W-:Y:S01]  /*57f0*/  STL [R1+0x44], R2 ;  /* 0x0000440201007387 */ /* 0x0001e20000100800 */
[----:B------:R-:W-:Y:S02]  /*5800*/  CS2R R36, SRZ ;  /* 0x0000000000247805 */ /* 0x000fe4000001ff00 */
[----:B------:R-:W-:Y:S02]  /*5810*/  CS2R R24, SRZ ;  /* 0x0000000000187805 */ /* 0x000fe4000001ff00 */
[----:B------:R-:W-:Y:S02]  /*5820*/  CS2R R28, SRZ ;  /* 0x00000000001c7805 */ /* 0x000fe4000001ff00 */
[----:B------:R-:W-:Y:S01]  /*5830*/  CS2R R26, SRZ ;  /* 0x00000000001a7805 */ /* 0x000fe2000001ff00 */
[----:B------:R-:W-:Y:S01]  /*5840*/  IMAD.MOV.U32 R59, RZ, RZ, RZ ;  /* 0x000000ffff3b7224 */ /* 0x000fe200078e00ff */
[----:B------:R-:W-:Y:S01]  /*5850*/  CS2R R32, SRZ ;  /* 0x0000000000207805 */ /* 0x000fe2000001ff00 */
[----:B------:R-:W-:-:S02]  /*5860*/  IMAD.MOV.U32 R61, RZ, RZ, RZ ;  /* 0x000000ffff3d7224 */ /* 0x000fc400078e00ff */
[----:B0-----:R-:W-:Y:S05]  /*5870*/  @!P1 BRA `(.L_x_1447) ;  /* 0x0000015000a89947 */ /* 0x001fea0003800000 */
[----:B------:R-:W0:Y:S01]  /*5880*/  S2R R2, SR_TID.X ;  /* 0x0000000000027919 */ /* 0x000e220000002100 */
[----:B------:R-:W-:Y:S01]  /*5890*/  VIADD R26, R22, 0xb000 ;  /* 0x0000b000161a7836 */ /* 0x000fe20000000000 */
[----:B------:R-:W-:Y:S04]  /*58a0*/  BSSY B6, `(.L_x_1448) ;  /* 0x000001e000067945 */ /* 0x000fe80003800000 */
[----:B------:R-:W-:Y:S01]  /*58b0*/  LOP3.LUT P0, RZ, R26, 0x9f, RZ, 0xc0, !PT ;  /* 0x0000009f1aff7812 */ /* 0x000fe2000780c0ff */
[----:B0-----:R-:W-:-:S05]  /*58c0*/  VIADD R24, R2, 0xffffff80 ;  /* 0xffffff8002187836 */ /* 0x001fca0000000000 */
[----:B------:R-:W-:-:S04]  /*58d0*/  SHF.R.S32.HI R25, RZ, 0x1f, R24 ;  /* 0x0000001fff197819 */ /* 0x000fc80000011418 */
[----:B------:R-:W-:-:S04]  /*58e0*/  LEA.HI R0, R25, R24, RZ, 0x7 ;  /* 0x0000001819007211 */ /* 0x000fc800078f38ff */
[----:B------:R-:W-:-:S06]  /*58f0*/  SHF.R.S32.HI R0, RZ, 0x7, R0 ;  /* 0x00000007ff007819 */ /* 0x000fcc0000011400 */
[----:B------:R-:W0:Y:S02]  /*5900*/  SHFL.IDX PT, R0, R0, RZ, 0x1f ;  /* 0x00001fff00007589 */ /* 0x000e2400000e0000 */
[----:B0-----:R-:W-:-:S05]  /*5910*/  IMAD.HI R2, R0, 0x55555556, RZ ;  /* 0x5555555600027827 */ /* 0x001fca00078e02ff */
        /* <DEDUP_REMOVED lines=22> */
.L_x_1449:
[----:B------:R-:W-:Y:S05]  /*5a80*/  BSYNC B6 ;  /* 0x0000000000067941 */ /* 0x000fea0003800000 */
.L_x_1448:
[----:B------:R-:W2:Y:S01]  /*5a90*/  LDL R21, [R1+0xc] ;  /* 0x00000c0001157983 */ /* 0x000ea20000100800 */
[----:B------:R-:W-:Y:S01]  /*5aa0*/  ULDC.64 UR4, c[0x0][0x990] ;  /* 0x0002640000047ab9 */ /* 0x000fe20000000a00 */
[----:B------:R-:W-:Y:S02]  /*5ab0*/  ULDC.64 UR6, c[0x0][0x998] ;  /* 0x0002660000067ab9 */ /* 0x000fe40000000a00 */
[----:B------:R-:W3:Y:S01]  /*5ac0*/  LDL R2, [R1+0x8] ;  /* 0x0000080001027983 */ /* 0x000ee20000100800 */
[----:B------:R-:W-:Y:S02]  /*5ad0*/  ISETP.NE.U32.AND P0, PT, RZ, UR4, PT ;  /* 0x00000004ff007c0c */ /* 0x000fe4000bf05070 */
[----:B------:R-:W-:Y:S02]  /*5ae0*/  ISETP.NE.U32.AND P1, PT, RZ, UR6, PT ;  /* 0x00000006ff007c0c */ /* 0x000fe4000bf25070 */
[----:B------:R-:W-:Y:S02]  /*5af0*/  ISETP.NE.AND.EX P0, PT, RZ, UR5, PT, P0 ;  /* 0x00000005ff007c0c */ /* 0x000fe4000bf05300 */
[----:B------:R-:W-:-:S11]  /*5b00*/  ISETP.NE.AND.EX P1, PT, RZ, UR7, PT, P1 ;  /* 0x00000007ff007c0c */ /* 0x000fd6000bf25310 */
[----:B------:R-:W0:Y:S08]  /*5b10*/  @P0 LDC.64 R6, c[0x0][0x9a8] ;  /* 0x00026a00ff060b82 */ /* 0x000e300000000a00 */
[----:B------:R-:W1:Y:S08]  /*5b20*/  @P1 LDC.64 R8, c[0x0][0x9b8] ;  /* 0x00026e00ff081b82 */ /* 0x000e700000000a00 */
[----:B------:R-:W4:Y:S08]  /*5b30*/  @P0 LDC.64 R10, c[0x0][0x9b0] ;  /* 0x00026c00ff0a0b82 */ /* 0x000f300000000a00 */
[----:B------:R-:W4:Y:S01]  /*5b40*/  @P1 LDC.64 R12, c[0x0][0x9c0] ;  /* 0x00027000ff0c1b82 */ /* 0x000f220000000a00 */
[----:B--2---:R-:W-:-:S02]  /*5b50*/  @P0 SHF.R.S32.HI R3, RZ, 0x1f, R21 ;  /* 0x0000001fff030819 */ /* 0x004fc40000011415 */
[----:B------:R-:W-:-:S03]  /*5b60*/  @P1 SHF.R.S32.HI R5, RZ, 0x1f, R21 ;  /* 0x0000001fff051819 */ /* 0x000fc60000011415 */
[-C--:B0-----:R-:W-:Y:S02]  /*5b70*/  @P0 IMAD R0, R3, R6.reuse, RZ ;  /* 0x0000000603000224 */ /* 0x081fe400078e02ff */
[----:B---3--:R-:W-:Y:S02]  /*5b80*/  IMAD.MOV.U32 R20, RZ, RZ, R2 ;  /* 0x000000ffff147224 */ /* 0x008fe400078e0002 */
[C---:B------:R-:W-:Y:S02]  /*5b90*/  @P0 IMAD R7, R21.reuse, R7, R0 ;  /* 0x0000000715070224 */ /* 0x040fe400078e0200 */
[----:B------:R-:W-:Y:S01]  /*5ba0*/  @P0 IMAD.WIDE.U32 R2, R21, R6, RZ ;  /* 0x0000000615020225 */ /* 0x000fe200078e00ff */
[----:B------:R-:W-:-:S03]  /*5bb0*/  @P0 SHF.R.S32.HI R15, RZ, 0x1f, R20 ;  /* 0x0000001fff0f0819 */ /* 0x000fc60000011414 */
[-C--:B-1----:R-:W-:Y:S02]  /*5bc0*/  @P1 IMAD R4, R5, R8.reuse, RZ ;  /* 0x0000000805041224 */ /* 0x082fe400078e02ff */
[----:B------:R-:W-:Y:S01]  /*5bd0*/  @P0 IMAD.IADD R3, R3, 0x1, R7 ;  /* 0x0000000103030824 */ /* 0x000fe200078e0207 */
[----:B------:R-:W-:Y:S01]  /*5be0*/  @P1 SHF.R.S32.HI R7, RZ, 0x1f, R20 ;  /* 0x0000001fff071819 */ /* 0x000fe20000011414 */
[C---:B------:R-:W-:Y:S02]  /*5bf0*/  @P1 IMAD R9, R21.reuse, R9, R4 ;  /* 0x0000000915091224 */ /* 0x040fe400078e0204 */
[----:B------:R-:W-:-:S04]  /*5c00*/  @P1 IMAD.WIDE.U32 R4, R21, R8, RZ ;  /* 0x0000000815041225 */ /* 0x000fc800078e00ff */
[----:B----4-:R-:W-:Y:S02]  /*5c10*/  @P0 IMAD R0, R15, R10, RZ ;  /* 0x0000000a0f000224 */ /* 0x010fe400078e02ff */
[----:B------:R-:W-:Y:S02]  /*5c20*/  @P1 IMAD R6, R7, R12, RZ ;  /* 0x0000000c07061224 */ /* 0x000fe400078e02ff */
[----:B------:R-:W-:Y:S02]  /*5c30*/  @P1 IMAD.IADD R5, R5, 0x1, R9 ;  /* 0x0000000105051824 */ /* 0x000fe400078e0209 */
[C---:B------:R-:W-:Y:S02]  /*5c40*/  @P0 IMAD R9, R20.reuse, R11, R0 ;  /* 0x0000000b14090224 */ /* 0x040fe400078e0200 */
[----:B------:R-:W-:-:S04]  /*5c50*/  @P0 IMAD.WIDE.U32 R2, R20, R10, R2 ;  /* 0x0000000a14020225 */ /* 0x000fc800078e0002 */
[C---:B------:R-:W-:Y:S02]  /*5c60*/  @P1 IMAD R11, R20.reuse, R13, R6 ;  /* 0x0000000d140b1224 */ /* 0x040fe400078e0206 */
[----:B------:R-:W-:-:S04]  /*5c70*/  @P1 IMAD.WIDE.U32 R6, R20, R12, R4 ;  /* 0x0000000c14061225 */ /* 0x000fc800078e0004 */
[----:B------:R-:W-:Y:S01]  /*5c80*/  @P0 IMAD.IADD R5, R3, 0x1, R9 ;  /* 0x0000000103050824 */ /* 0x000fe200078e0209 */
[----:B------:R-:W-:Y:S01]  /*5c90*/  @P1 LEA R8, P3, R6, UR6, 0x2 ;  /* 0x0000000606081c11 */ /* 0x000fe2000f8610ff */
[----:B------:R-:W-:Y:S01]  /*5ca0*/  @P1 IMAD.IADD R3, R7, 0x1, R11 ;  /* 0x0000000107031824 */ /* 0x000fe200078e020b */
[----:B------:R-:W-:Y:S01]  /*5cb0*/  @P0 LEA R4, P2, R2, UR4, 0x2 ;  /* 0x0000000402040c11 */ /* 0x000fe2000f8410ff */
[----:B------:R-:W-:Y:S01]  /*5cc0*/  IMAD.MOV.U32 R0, RZ, RZ, 0x3f800000 ;  /* 0x3f800000ff007424 */ /* 0x000fe200078e00ff */
[----:B------:R-:W-:Y:S02]  /*5cd0*/  ULDC UR4, c[0x0][0x3f4] ;  /* 0x0000fd0000047ab9 */ /* 0x000fe40000000800 */
[----:B------:R-:W-:Y:S01]  /*5ce0*/  @P1 LEA.HI.X R9, R6, UR7, R3, 0x2, P3 ;  /* 0x0000000706091c11 */ /* 0x000fe200098f1403 */
[----:B------:R-:W-:Y:S01]  /*5cf0*/  IMAD.MOV.U32 R3, RZ, RZ, 0x3f800000 ;  /* 0x3f800000ff037424 */ /* 0x000fe200078e00ff */
[----:B------:R-:W-:-:S03]  /*5d00*/  @P0 LEA.HI.X R5, R2, UR5, R5, 0x2, P2 ;  /* 0x0000000502050c11 */ /* 0x000fc600090f1405 */
        /* <DEDUP_REMOVED lines=17> */
.L_x_1453:
[----:B-1----:R1:W2:Y:S02]  /*5e20*/  SYNCS.PHASECHK.TRANS64.TRYWAIT P0, [R22+URZ+0x13200], R3 ;  /* 0x01320003160075a7 */ /* 0x0022a4000800017f */
[----:B--2---:R-:W-:Y:S05]  /*5e30*/  @!P0 NANOSLEEP.SYNCS 0x989680 ;  /* 0x009896800000895d */ /* 0x004fea0003900000 */
[----:B------:R-:W2:Y:S02]  /*5e40*/  @!P0 SYNCS.PHASECHK.TRANS64 P0, [R22+URZ+0x13200], R3 ;  /* 0x01320003160085a7 */ /* 0x000ea4000800007f */
[----:B--2---:R-:W-:Y:S05]  /*5e50*/  @!P0 BRA `(.L_x_1453) ;  /* 0xfffffffc00f08947 */ /* 0x004fea000383ffff */
.L_x_1452:
[----:B------:R-:W-:Y:S05]  /*5e60*/  BSYNC B0 ;  /* 0x0000000000007941 */ /* 0x000fea0003800000 */
.L_x_1451:
[----:B------:R-:W-:Y:S05]  /*5e70*/  BRA `(.L_x_1454) ;  /* 0x0000002c00387947 */ /* 0x000fea0003800000 */
.L_x_1450:
[----:B------:R-:W-:Y:S01]  /*5e80*/  LOP3.LUT P0, RZ, R26, 0x1bf, RZ, 0xc0, !PT ;  /* 0x000001bf1aff7812 */ /* 0x000fe2000780c0ff */
[----:B------:R-:W-:Y:S01]  /*5e90*/  ULDC.64 UR4, c[0x0][0x3f8] ;  /* 0x0000fe0000047ab9 */ /* 0x000fe20000000a00 */
[----:B-----5:R-:W-:Y:S01]  /*5ea0*/  SHF.R.S32.HI R0, RZ, 0x1f, R45 ;  /* 0x0000001fff007819 */ /* 0x020fe2000001142d */
[----:B------:R-:W-:Y:S01]  /*5eb0*/  ULDC.64 UR6, c[0x0][0x408] ;  /* 0x0001020000067ab9 */ /* 0x000fe20000000a00 */
[----:B------:R-:W-:Y:S01]  /*5ec0*/  IMAD.WIDE.U32 R26, R45, UR4, RZ ;  /* 0x000000042d1a7c25 */ /* 0x000fe2000f8e00ff */
[----:B------:R-:W-:Y:S03]  /*5ed0*/  BSSY B6, `(.L_x_1455) ;  /* 0x0000019000067945 */ /* 0x000fe60003800000 */
[C---:B------:R-:W-:Y:S02]  /*5ee0*/  IMAD R4, R0.reuse, UR4, RZ ;  /* 0x0000000400047c24 */ /* 0x040fe4000f8e02ff */
[----:B------:R-:W-:-:S02]  /*5ef0*/  IMAD R0, R0, UR6, RZ ;  /* 0x0000000600007c24 */ /* 0x000fc4000f8e02ff */
[C---:B------:R-:W-:Y:S02]  /*5f00*/  IMAD R29, R45.reuse, UR5, R4 ;  /* 0x000000052d1d7c24 */ /* 0x040fe4000f8e0204 */
[C---:B------:R-:W-:Y:S02]  /*5f10*/  IMAD R33, R45.reuse, UR7, R0 ;  /* 0x000000072d217c24 */ /* 0x040fe4000f8e0200 */
[----:B------:R-:W-:-:S04]  /*5f20*/  IMAD.WIDE.U32 R30, R45, UR6, RZ ;  /* 0x000000062d1e7c25 */ /* 0x000fc8000f8e00ff */
[----:B------:R-:W-:Y:S02]  /*5f30*/  IMAD.IADD R29, R29, 0x1, R27 ;  /* 0x000000011d1d7824 */ /* 0x000fe400078e021b */
        /* <DEDUP_REMOVED lines=18> */
.L_x_1456:
[----:B------:R-:W-:Y:S05]  /*6060*/  BSYNC B6 ;  /* 0x0000000000067941 */ /* 0x000fea0003800000 */
.L_x_1455:
[----:B------:R-:W2:Y:S01]  /*6070*/  LDL R20, [R1+0x2c] ;  /* 0x00002c0001147983 */ /* 0x000ea20000100800 */
[----:B------:R-:W-:Y:S01]  /*6080*/  ULDC.U8 UR4, c[0x0][0x410] ;  /* 0x0001040000047ab9 */ /* 0x000fe20000000000 */
[----:B------:R-:W0:Y:S01]  /*6090*/  S2R R21, SR_TID.X ;  /* 0x0000000000157919 */ /* 0x000e220000002100 */
[----:B------:R-:W-:Y:S01]  /*60a0*/  ISETP.NE.AND P0, PT, RZ, UR4, PT ;  /* 0x00000004ff007c0c */ /* 0x000fe2000bf05270 */
[----:B------:R-:W-:Y:S01]  /*60b0*/  BSSY B0, `(.L_x_1457) ;  /* 0x00002a2000007945 */ /* 0x000fe20003800000 */
[C---:B0-----:R-:W-:Y:S02]  /*60c0*/  VIADD R36, R21.reuse, 0xffffff80 ;  /* 0xffffff8015247836 */ /* 0x041fe40000000000 */
[----:B------:R-:W-:-:S05]  /*60d0*/  VIADD R32, R21, 0xffffff80 ;  /* 0xffffff8015207836 */ /* 0x000fca0000000000 */
[----:B------:R-:W-:-:S04]  /*60e0*/  LEA.HI R32, R32, R36, RZ, 0x1 ;  /* 0x0000002420207211 */ /* 0x000fc800078f08ff */
[----:B------:R-:W-:-:S05]  /*60f0*/  SHF.R.S32.HI R32, RZ, 0x1, R32 ;  /* 0x00000001ff207819 */ /* 0x000fca0000011420 */
[----:B--2---:R-:W-:Y:S01]  /*6100*/  IMAD.IADD R10, R32, 0x1, R20 ;  /* 0x00000001200a7824 */ /* 0x004fe200078e0214 */
[----:B------:R-:W-:Y:S06]  /*6110*/  @!P0 BRA `(.L_x_1458) ;  /* 0x0000001400588947 */ /* 0x000fec0003800000 */
[----:B------:R-:W0:Y:S01]  /*6120*/  LDC R20, c[0x0][0x448] ;  /* 0x00011200ff147b82 */ /* 0x000e220000000800 */
[----:B------:R-:W-:Y:S01]  /*6130*/  ULDC.64 UR4, c[0x0][0x3f8] ;  /* 0x0000fe0000047ab9 */ /* 0x000fe20000000a00 */
[----:B------:R-:W-:Y:S01]  /*6140*/  ULDC.64 UR6, c[0x0][0x408] ;  /* 0x0001020000067ab9 */ /* 0x000fe20000000a00 */
[----:B------:R-:W-:Y:S02]  /*6150*/  IMAD.MOV.U32 R6, RZ, RZ, R26 ;  /* 0x000000ffff067224 */ /* 0x000fe400078e001a */
[----:B------:R-:W-:Y:S02]  /*6160*/  IMAD.MOV.U32 R7, RZ, RZ, R29 ;  /* 0x000000ffff077224 */ /* 0x000fe400078e001d */
[----:B------:R-:W-:Y:S02]  /*6170*/  IMAD.MOV.U32 R8, RZ, RZ, R30 ;  /* 0x000000ffff087224 */ /* 0x000fe400078e001e */
[----:B------:R-:W-:Y:S01]  /*6180*/  IMAD.MOV.U32 R9, RZ, RZ, R33 ;  /* 0x000000ffff097224 */ /* 0x000fe200078e0021 */
[----:B0-----:R-:W-:-:S13]  /*6190*/  ISETP.NE.AND P0, PT, R20, 0x1, PT ;  /* 0x000000011400780c */ /* 0x001fda0003f05270 */
[----:B------:R-:W0:Y:S08]  /*61a0*/  @P0 LDC R3, c[0x0][0x44c] ;  /* 0x00011300ff030b82 */ /* 0x000e300000000800 */
[----:B------:R-:W1:Y:S01]  /*61b0*/  @P0 LDC R5, c[0x0][0x450] ;  /* 0x00011400ff050b82 */ /* 0x000e620000000800 */
[----:B0-----:R-:W-:-:S04]  /*61c0*/  @P0 IMAD.HI.U32 R0, R10, R3, RZ ;  /* 0x000000030a000227 */ /* 0x001fc800078e00ff */
[----:B------:R-:W-:Y:S01]  /*61d0*/  IMAD.MOV.U32 R3, RZ, RZ, R10 ;  /* 0x000000ffff037224 */ /* 0x000fe200078e000a */
[----:B-1----:R-:W-:-:S04]  /*61e0*/  @P0 SHF.R.U32.HI R3, RZ, R5, R0 ;  /* 0x00000005ff030219 */ /* 0x002fc80000011600 */
[----:B------:R-:W-:Y:S01]  /*61f0*/  SHF.R.S32.HI R0, RZ, 0x1f, R3 ;  /* 0x0000001fff007819 */ /* 0x000fe20000011403 */
[----:B------:R-:W-:-:S04]  /*6200*/  IMAD.WIDE.U32 R6, R3, UR4, R6 ;  /* 0x0000000403067c25 */ /* 0x000fc8000f8e0006 */
[C---:B------:R-:W-:Y:S02]  /*6210*/  IMAD R4, R0.reuse, UR4, RZ ;  /* 0x0000000400047c24 */ /* 0x040fe4000f8e02ff */
[----:B------:R-:W-:Y:S02]  /*6220*/  IMAD R0, R0, UR6, RZ ;  /* 0x0000000600007c24 */ /* 0x000fe4000f8e02ff */
[----:B------:R-:W-:-:S04]  /*6230*/  IMAD.WIDE.U32 R8, R3, UR6, R8 ;  /* 0x0000000603087c25 */ /* 0x000fc8000f8e0008 */
[C---:B------:R-:W-:Y:S01]  /*6240*/  IMAD R11, R3.reuse, UR7, R0 ;  /* 0x00000007030b7c24 */ /* 0x040fe2000f8e0200 */
[----:B------:R-:W-:Y:S01]  /*6250*/  LEA.HI R0, R24, R24, RZ, 0x1 ;  /* 0x0000001818007211 */ /* 0x000fe200078f08ff */
[----:B------:R-:W-:Y:S01]  /*6260*/  IMAD R13, R3, UR5, R4 ;  /* 0x00000005030d7c24 */ /* 0x000fe2000f8e0204 */
[----:B------:R-:W-:Y:S01]  /*6270*/  ULDC.64 UR4, c[0x0][0x3e8] ;  /* 0x0000fa0000047ab9 */ /* 0x000fe20000000a00 */
[----:B------:R-:W-:Y:S01]  /*6280*/  ULDC.64 UR6, c[0x0][0x400] ;  /* 0x0001000000067ab9 */ /* 0x000fe20000000a00 */
[----:B------:R-:W-:Y:S02]  /*6290*/  LOP3.LUT R15, R0, 0xfffffffe, RZ, 0xc0, !PT ;  /* 0xfffffffe000f7812 */ /* 0x000fe400078ec0ff */
[----:B------:R-:W-:Y:S01]  /*62a0*/  IADD3 R3, P0, R6, UR4, RZ ;  /* 0x0000000406037c10 */ /* 0x000fe2000ff1e0ff */
[----:B------:R-:W-:Y:S01]  /*62b0*/  UMOV UR4, 0xffffffff ;  /* 0xffffffff00047882 */ /* 0x000fe20000000000 */
[----:B------:R-:W-:Y:S01]  /*62c0*/  IADD3 R5, P1, R8, UR6, RZ ;  /* 0x0000000608057c10 */ /* 0x000fe2000ff3e0ff */
[----:B------:R-:W-:Y:S01]  /*62d0*/  IMAD.IADD R15, R24, 0x1, -R15 ;  /* 0x00000001180f7824 */ /* 0x000fe200078e0a0f */
[----:B------:R-:W-:-:S02]  /*62e0*/  IADD3.X R13, R7, UR5, R13, P0, !PT ;  /* 0x00000005070d7c10 */ /* 0x000fc400087fe40d */
[----:B------:R-:W-:Y:S01]  /*62f0*/  IADD3.X R4, R9, UR7, R11, P1, !PT ;  /* 0x0000000709047c10 */ /* 0x000fe20008ffe40b */
[----:B------:R-:W-:-:S04]  /*6300*/  IMAD.SHL.U32 R31, R15, 0x8, RZ ;  /* 0x000000080f1f7824 */ /* 0x000fc800078e00ff */
[----:B------:R-:W-:Y:S01]  /*6310*/  VIADD R33, R31, 0x10 ;  /* 0x000000101f217836 */ /* 0x000fe20000000000 */
[----:B------:R-:W-:Y:S06]  /*6320*/  BRA.DIV UR4, `(.L_x_1459) ;  /* 0x000001e604a07947 */ /* 0x000fec000b800000 */
[----:B------:R0:W1:Y:S04]  /*6330*/  SHFL.IDX PT, R0, R13, RZ, 0x1e1f ;  /* 0x001e1fff0d007589 */ /* 0x00006800000e0000 */
[----:B------:R-:W2:Y:S04]  /*6340*/  SHFL.IDX PT, R3, R3, RZ, 0x1e1f ;  /* 0x001e1fff03037589 */ /* 0x000ea800000e0000 */
[----:B------:R-:W3:Y:S04]  /*6350*/  SHFL.IDX PT, R4, R4, RZ, 0x1e1f ;  /* 0x001e1fff04047589 */ /* 0x000ee800000e0000 */
[----:B------:R0:W4:Y:S02]  /*6360*/  SHFL.IDX PT, R14, R5, RZ, 0x1e1f ;  /* 0x001e1fff050e7589 */ /* 0x00012400000e0000 */
.L_x_1741:
[----:B0-----:R-:W5:Y:S04]  /*6370*/  LDL R5, [R1+0x10] ;  /* 0x0000100001057983 */ /* 0x001f680000100800 */
[----:B------:R-:W2:Y:S01]  /*6380*/  LDL R6, [R1+0x58] ;  /* 0x0000580001067983 */ /* 0x000ea20000100800 */
[----:B------:R-:W-:Y:S01]  /*6390*/  BSSY B1, `(.L_x_1460) ;  /* 0x0000021000017945 */ /* 0x000fe20003800000 */
[----:B------:R-:W-:Y:S02]  /*63a0*/  CS2R R12, SRZ ;  /* 0x00000000000c7805 */ /* 0x000fe4000001ff00 */
[----:B------:R-:W-:Y:S01]  /*63b0*/  CS2R R8, SRZ ;  /* 0x0000000000087805 */ /* 0x000fe2000001ff00 */
[----:B-----5:R-:W-:Y:S01]  /*63c0*/  IMAD R29, R5, R20, RZ ;  /* 0x00000014051d7224 */ /* 0x020fe200078e02ff */
[----:B------:R-:W-:-:S02]  /*63d0*/  CS2R R20, SRZ ;  /* 0x0000000000147805 */ /* 0x000fc4000001ff00 */
[----:B--2---:R-:W-:Y:S02]  /*63e0*/  LEA.HI R5, R6, R6, RZ, 0x1 ;  /* 0x0000000606057211 */ /* 0x004fe400078f08ff */
[----:B------:R-:W-:Y:S02]  /*63f0*/  ISETP.GE.AND P0, PT, R10, R29, PT ;  /* 0x0000001d0a00720c */ /* 0x000fe40003f06270 */
[----:B------:R-:W-:Y:S02]  /*6400*/  CS2R R10, SRZ ;  /* 0x00000000000a7805 */ /* 0x000fe4000001ff00 */
[----:B------:R-:W-:-:S05]  /*6410*/  LOP3.LUT R5, R5, 0xfffffffe, RZ, 0xc0, !PT ;  /* 0xfffffffe05057812 */ /* 0x000fca00078ec0ff */
[----:B------:R-:W-:-:S05]  /*6420*/  IMAD.IADD R5, R6, 0x1, -R5 ;  /* 0x0000000106057824 */ /* 0x000fca00078e0a05 */
[----:B------:R-:W-:Y:S01]  /*6430*/  SHF.L.U32 R5, R5, 0x1f, RZ ;  /* 0x0000001f05057819 */ /* 0x000fe200000006ff */
[----:B------:R-:W-:Y:S06]  /*6440*/  @P0 BRA `(.L_x_1461) ;  /* 0x0000000000540947 */ /* 0x000fec0003800000 */
[----:B------:R-:W-:Y:S01]  /*6450*/  ULDC UR4, c[0x0][0x3f4] ;  /* 0x0000fd0000047ab9 */ /* 0x000fe20000000800 */
[----:B------:R-:W-:Y:S02]  /*6460*/  SHF.R.S32.HI R9, RZ, 0x1f, R33 ;  /* 0x0000001fff097819 */ /* 0x000fe40000011421 */
[----:B------:R-:W-:Y:S02]  /*6470*/  CS2R R10, SRZ ;  /* 0x00000000000a7805 */ /* 0x000fe4000001ff00 */
[----:B------:R-:W-:Y:S02]  /*6480*/  ISETP.GE.AND P4, PT, R31, UR4, PT ;  /* 0x000000041f007c0c */ /* 0x000fe4000bf86270 */
[----:B------:R-:W-:Y:S02]  /*6490*/  ISETP.GE.AND P5, PT, R33, UR4, PT ;  /* 0x0000000421007c0c */ /* 0x000fe4000bfa6270 */
[----:B------:R-:W-:Y:S02]  /*64a0*/  CS2R R20, SRZ ;  /* 0x0000000000147805 */ /* 0x000fe4000001ff00 */
[----:B------:R-:W-:-:S07]  /*64b0*/  CS2R R12, SRZ ;  /* 0x00000000000c7805 */ /* 0x000fce000001ff00 */
[-C--:B----4-:R-:W-:Y:S02]  /*64c0*/  @!P4 IADD3 R34, P1, R31, R14.reuse, RZ ;  /* 0x0000000e1f22c210 */ /* 0x090fe40007f3e0ff */
[CC--:B------:R-:W-:Y:S02]  /*64d0*/  @!P5 IADD3 R26, P2, R33.reuse, R3.reuse, RZ ;  /* 0x00000003211ad210 */ /* 0x0c0fe40007f5e0ff */
[----:B------:R-:W-:Y:S02]  /*64e0*/  @!P5 IADD3 R14, P3, R33, R14, RZ ;  /* 0x0000000e210ed210 */ /* 0x000fe40007f7e0ff */
[----:B------:R-:W-:Y:S01]  /*64f0*/  @!P4 IADD3 R6, P0, R31, R3, RZ ;  /* 0x000000031f06c210 */ /* 0x000fe20007f1e0ff */
[----:B-1----:R-:W-:Y:S01]  /*6500*/  @!P5 IMAD.X R27, R0, 0x1, R9, P2 ;  /* 0x00000001001bd824 */ /* 0x002fe200010e0609 */
[----:B------:R-:W-:Y:S01]  /*6510*/  @!P4 SHF.R.S32.HI R3, RZ, 0x1f, R31 ;  /* 0x0000001fff03c819 */ /* 0x000fe2000001141f */
[----:B---3--:R-:W-:Y:S01]  /*6520*/  @!P5 IMAD.X R15, R4, 0x1, R9, P3 ;  /* 0x00000001040fd824 */ /* 0x008fe200018e0609 */
[----:B------:R-:W-:-:S02]  /*6530*/  CS2R R8, SRZ ;  /* 0x0000000000087805 */ /* 0x000fc4000001ff00 */
[----:B------:R0:W5:Y:S01]  /*6540*/  @!P5 LD.E.64 R10, desc[UR44][R26.64] ;  /* 0x0000002c1a0ad980 */ /* 0x000162000c101b00 */
[--C-:B------:R-:W-:Y:S02]  /*6550*/  @!P4 IMAD.X R7, R0, 0x1, R3.reuse, P0 ;  /* 0x000000010007c824 */ /* 0x100fe400000e0603 */
[----:B------:R-:W-:Y:S01]  /*6560*/  @!P4 IMAD.X R35, R4, 0x1, R3, P1 ;  /* 0x000000010423c824 */ /* 0x000fe200008e0603 */
[----:B------:R0:W5:Y:S04]  /*6570*/  @!P5 LD.E.64 R8, desc[UR44][R14.64] ;  /* 0x0000002c0e08d980 */ /* 0x000168000c101b00 */
[----:B------:R0:W5:Y:S04]  /*6580*/  @!P4 LD.E.64 R20, desc[UR44][R6.64] ;  /* 0x0000002c0614c980 */ /* 0x000168000c101b00 */
[----:B------:R0:W5:Y:S02]  /*6590*/  @!P4 LD.E.64 R12, desc[UR44][R34.64] ;  /* 0x0000002c220cc980 */ /* 0x000164000c101b00 */
.L_x_1461:
[----:B------:R-:W-:Y:S05]  /*65a0*/  BSYNC B1 ;  /* 0x0000000000017941 */ /* 0x000fea0003800000 */
.L_x_1460:
[----:B-1----:R-:W2:Y:S01]  /*65b0*/  LDL.LU R0, [R1+0x4] ;  /* 0x0000040001007983 */ /* 0x002ea20000300800 */
[----:B------:R-:W1:Y:S01]  /*65c0*/  SYNCS.PHASECHK.TRANS64.TRYWAIT P0, [R22+URZ+0x13200], R5 ;  /* 0x01320005160075a7 */ /* 0x000e62000800017f */
[----:B------:R-:W-:Y:S01]  /*65d0*/  BSSY B1, `(.L_x_1462) ;  /* 0x0000005000017945 */ /* 0x000fe20003800000 */
[----:B--2---:R-:W-:-:S05]  /*65e0*/  IMAD R0, R0, -0xc0, R29 ;  /* 0xffffff4000007824 */ /* 0x004fca00078e021d */
[----:B------:R-:W-:-:S04]  /*65f0*/  VIMNMX R0, R0, 0xc0, PT ;  /* 0x000000c000007848 */ /* 0x000fc80003fe0100 */
[----:B------:R-:W-:Y:S01]  /*6600*/  ISETP.GE.AND P1, PT, R32, R0, PT ;  /* 0x000000002000720c */ /* 0x000fe20003f26270 */
[----:B-1----:R-:W-:-:S12]  /*6610*/  @!P0 BRA `(.L_x_1463) ;  /* 0x000001e400508947 */ /* 0x002fd80003800000 */
.L_x_1742:
[----:B------:R-:W-:Y:S05]  /*6620*/  BSYNC B1 ;  /* 0x0000000000017941 */ /* 0x000fea0003800000 */
.L_x_1462:
[----:B------:R-:W-:Y:S05]  /*6630*/  @P1 BRA `(.L_x_1464) ;  /* 0x0000002400241947 */ /* 0x000fea0003800000 */
[----:B------:R2:W5:Y:S01]  /*6640*/  LDL R39, [R1+0x38] ;  /* 0x0000380001277983 */ /* 0x0005620000100800 */
[----:B------:R-:W0:Y:S01]  /*6650*/  LDC R0, c[0x0][0x3f4] ;  /* 0x0000fd00ff007b82 */ /* 0x000e220000000800 */
[----:B------:R-:W-:Y:S01]  /*6660*/  BSSY B1, `(.L_x_1465) ;  /* 0x000007b000017945 */ /* 0x000fe20003800000 */
[-C--:B0-----:R-:W-:Y:S02]  /*6670*/  ISETP.GE.AND P0, PT, R31, R0.reuse, PT ;  /* 0x000000001f00720c */ /* 0x081fe40003f06270 */
[----:B------:R-:W-:-:S11]  /*6680*/  ISETP.GE.AND P1, PT, R33, R0, PT ;  /* 0x000000002100720c */ /* 0x000fd60003f26270 */
[----:B--2---:R-:W-:Y:S05]  /*6690*/  @P0 BRA `(.L_x_1466) ;  /* 0x0000000400dc0947 */ /* 0x004fea0003800000 */
[----:B-----5:R-:W-:Y:S01]  /*66a0*/  IMAD.IADD R0, R22, 0x1, R39 ;  /* 0x0000000116007824 */ /* 0x020fe200078e0227 */
[----:B----4-:R-:W-:Y:S02]  /*66b0*/  SHF.R.U32.HI R14, RZ, 0x8, R20 ;  /* 0x00000008ff0e7819 */ /* 0x010fe40000011614 */
[----:B------:R-:W-:Y:S02]  /*66c0*/  LOP3.LUT R3, R20, 0xff, RZ, 0xc0, !PT ;  /* 0x000000ff14037812 */ /* 0x000fe400078ec0ff */
[----:B-1-3--:R-:W0:Y:S01]  /*66d0*/  LDS.128 R4, [R0+0xb000] ;  /* 0x00b0000000047984 */ /* 0x00ae220000000c00 */
        /* <DEDUP_REMOVED lines=8> */
[----:B------:R-:W-:-:S02]  /*6760*/  SHF.R.U32.HI R31, RZ, 0x10, R13 ;  /* 0x00000010ff1f7819 */ /* 0x000fc4000001160d */
        /* <DEDUP_REMOVED lines=106> */
.L_x_1466:
[----:B------:R-:W-:Y:S05]  /*6e10*/  BSYNC B1 ;  /* 0x0000000000017941 */ /* 0x000fea0003800000 */
.L_x_1465:
[----:B------:R-:W-:Y:S05]  /*6e20*/  @P1 BRA `(.L_x_1464) ;  /* 0x0000001c00281947 */ /* 0x000fea0003800000 */
[----:B------:R-:W-:Y:S02]  /*6e30*/  LEA.HI R24, R25, R24, RZ, 0x2 ;  /* 0x0000001819187211 */ /* 0x000fe400078f10ff */
[----:B-----5:R-:W-:Y:S02]  /*6e40*/  SHF.R.U32.HI R13, RZ, 0x8, R11 ;  /* 0x00000008ff0d7819 */ /* 0x020fe4000001160b */
[--C-:B0-----:R-:W-:Y:S02]  /*6e50*/  SHF.R.S32.HI R0, RZ, 0x2, R24.reuse ;  /* 0x00000002ff007819 */ /* 0x101fe40000011418 */
[----:B------:R-:W-:Y:S02]  /*6e60*/  SHF.R.S32.HI R3, RZ, 0x1f, R24 ;  /* 0x0000001fff037819 */ /* 0x000fe40000011418 */
[----:B------:R-:W-:Y:S02]  /*6e70*/  SHF.R.U32.HI R24, RZ, 0x8, R9 ;  /* 0x00000008ff187819 */ /* 0x000fe40000011609 */
[----:B------:R-:W-:-:S02]  /*6e80*/  LEA.HI R3, R3, R0, RZ, 0x2 ;  /* 0x0000000003037211 */ /* 0x000fc400078f10ff */
[----:B------:R-:W-:Y:S02]  /*6e90*/  SHF.R.U32.HI R15, RZ, 0x8, R8 ;  /* 0x00000008ff0f7819 */ /* 0x000fe40000011608 */
[----:B------:R-:W-:Y:S02]  /*6ea0*/  LOP3.LUT R3, R3, 0xfffffffc, RZ, 0xc0, !PT ;  /* 0xfffffffc03037812 */ /* 0x000fe400078ec0ff */
[----:B----4-:R-:W-:Y:S02]  /*6eb0*/  LOP3.LUT R14, R11, 0xff, RZ, 0xc0, !PT ;  /* 0x000000ff0b0e7812 */ /* 0x010fe400078ec0ff */
[----:B------:R-:W-:Y:S01]  /*6ec0*/  LOP3.LUT R25, R9, 0xff, RZ, 0xc0, !PT ;  /* 0x000000ff09197812 */ /* 0x000fe200078ec0ff */
[----:B------:R-:W-:Y:S01]  /*6ed0*/  IMAD.IADD R3, R0, 0x1, -R3 ;  /* 0x0000000100037824 */ /* 0x000fe200078e0a03 */
[----:B------:R-:W-:Y:S02]  /*6ee0*/  LOP3.LUT R13, R13, 0xff, RZ, 0xc0, !PT ;  /* 0x000000ff0d0d7812 */ /* 0x000fe400078ec0ff */
[----:B------:R-:W-:-:S02]  /*6ef0*/  LOP3.LUT R24, R24, 0xff, RZ, 0xc0, !PT ;  /* 0x000000ff18187812 */ /* 0x000fc400078ec0ff */
[----:B------:R-:W-:Y:S01]  /*6f00*/  LOP3.LUT P0, RZ, R3, 0x2, RZ, 0xc0, !PT ;  /* 0x0000000203ff7812 */ /* 0x000fe2000780c0ff */
[----:B------:R-:W-:Y:S01]  /*6f10*/  IMAD.IADD R3, R22, 0x1, R39 ;  /* 0x0000000116037824 */ /* 0x000fe200078e0227 */
[----:B------:R-:W-:Y:S02]  /*6f20*/  LOP3.LUT R20, R8, 0xff, RZ, 0xc0, !PT ;  /* 0x000000ff08147812 */ /* 0x000fe400078ec0ff */
[----:B------:R-:W-:Y:S01]  /*6f30*/  LOP3.LUT R15, R15, 0xff, RZ, 0xc0, !PT ;  /* 0x000000ff0f0f7812 */ /* 0x000fe200078ec0ff */
[----:B------:R-:W-:Y:S01]  /*6f40*/  VIADD R0, R3, 0x20 ;  /* 0x0000002003007836 */ /* 0x000fe20000000000 */
[----:B------:R-:W-:Y:S02]  /*6f50*/  PRMT R14, R13, 0x7604, R14 ;  /* 0x000076040d0e7816 */ /* 0x000fe4000000000e */
[----:B------:R-:W-:Y:S02]  /*6f60*/  PRMT R25, R24, 0x7604, R25 ;  /* 0x0000760418197816 */ /* 0x000fe40000000019 */
[----:B------:R-:W-:-:S02]  /*6f70*/  SHF.R.U32.HI R13, RZ, 0x10, R11 ;  /* 0x00000010ff0d7819 */ /* 0x000fc4000001160b */
[----:B------:R-:W-:Y:S01]  /*6f80*/  SHF.R.U32.HI R24, RZ, 0x10, R9 ;  /* 0x00000010ff187819 */ /* 0x000fe20000011609 */
[----:B------:R-:W-:Y:S01]  /*6f90*/  @P0 VIADD R0, R3, 0xffffffe0 ;  /* 0xffffffe003000836 */ /* 0x000fe20000000000 */
[----:B------:R-:W-:Y:S02]  /*6fa0*/  SHF.R.U32.HI R3, RZ, 0x8, R10 ;  /* 0x00000008ff037819 */ /* 0x000fe4000001160a */
[----:B------:R-:W-:Y:S02]  /*6fb0*/  LOP3.LUT R12, R10, 0xff, RZ, 0xc0, !PT ;  /* 0x000000ff0a0c7812 */ /* 0x000fe400078ec0ff */
[----:B-1-3--:R-:W0:Y:S01]  /*6fc0*/  LDS.128 R4, [R0+0xb000] ;  /* 0x00b0000000047984 */ /* 0x00ae220000000c00 */
[----:B------:R-:W-:Y:S02]  /*6fd0*/  LOP3.LUT R3, R3, 0xff, RZ, 0xc0, !PT ;  /* 0x000000ff03037812 */ /* 0x000fe400078ec0ff */
[----:B------:R-:W-:Y:S02]  /*6fe0*/  PRMT R21, R15, 0x7604, R20 ;  /* 0x000076040f157816 */ /* 0x000fe40000000014 */
[----:B------:R-:W-:-:S02]  /*6ff0*/  SHF.R.U32.HI R15, RZ, 0x10, R8 ;  /* 0x00000010ff0f7819 */ /* 0x000fc40000011608 */
[----:B------:R-:W-:Y:S02]  /*7000*/  LOP3.LUT R13, R13, 0xff, RZ, 0xc0, !PT ;  /* 0x000000ff0d0d7812 */ /* 0x000fe400078ec0ff */
[----:B------:R-:W-:Y:S02]  /*7010*/  LOP3.LUT R24, R24, 0xff, RZ, 0xc0, !PT ;  /* 0x000000ff18187812 */ /* 0x000fe400078ec0ff */
[----:B------:R-:W-:Y:S02]  /*7020*/  PRMT R12, R3, 0x7604, R12 ;  /* 0x00007604030c7816 */ /* 0x000fe4000000000c */
[----:B------:R-:W-:Y:S02]  /*7030*/  SHF.R.U32.HI R3, RZ, 0x10, R10 ;  /* 0x00000010ff037819 */ /* 0x000fe4000001160a */
[----:B------:R-:W-:Y:S02]  /*7040*/  LOP3.LUT R20, R15, 0xff, RZ, 0xc0, !PT ;  /* 0x000000ff0f147812 */ /* 0x000fe400078ec0ff */
[----:B------:R-:W-:-:S02]  /*7050*/  PRMT R15, R13, 0x7054, R14 ;  /* 0x000070540d0f7816 */ /* 0x000fc4000000000e */
[----:B------:R-:W-:Y:S02]  /*7060*/  PRMT R25, R24, 0x7054, R25 ;  /* 0x0000705418197816 */ /* 0x000fe40000000019 */
[----:B------:R-:W-:Y:S02]  /*7070*/  LOP3.LUT R3, R3, 0xff, RZ, 0xc0, !PT ;  /* 0x000000ff03037812 */ /* 0x000fe400078ec0ff */
[----:B------:R-:W-:Y:S02]  /*7080*/  LOP3.LUT R15, R15, 0xff000000, R11, 0xf8, !PT ;  /* 0xff0000000f0f7812 */ /* 0x000fe400078ef80b */
[----:B------:R-:W-:Y:S02]  /*7090*/  LOP3.LUT R25, R25, 0xff000000, R9, 0xf8, !PT ;  /* 0xff00000019197812 */ /* 0x000fe400078ef809 */
[----:B------:R-:W-:Y:S02]  /*70a0*/  PRMT R13, R3, 0x7054, R12 ;  /* 0x00007054030d7816 */ /* 0x000fe4000000000c */
[----:B------:R-:W-:-:S02]  /*70b0*/  PRMT R21, R20, 0x7054, R21 ;  /* 0x0000705414157816 */ /* 0x000fc40000000015 */
[----:B------:R-:W-:Y:S02]  /*70c0*/  F2FP.F16.E4M3.UNPACK_B R12, R15 ;  /* 0x0000000fff0c723e */ /* 0x000fe400020006ff */
[-C--:B------:R-:W-:Y:S02]  /*70d0*/  F2FP.F16.E4M3.UNPACK_B R20, R25.reuse ;  /* 0x00000019ff14723e */ /* 0x080fe400020006ff */
[----:B------:R-:W-:Y:S01]  /*70e0*/  LOP3.LUT R21, R21, 0xff000000, R8, 0xf8, !PT ;  /* 0xff00000015157812 */ /* 0x000fe200078ef808 */
[----:B------:R-:W-:Y:S01]  /*70f0*/  HADD2.F32 R14, -RZ, R12.H1_H1 ;  /* 0x3000000cff0e7230 */ /* 0x000fe20000004100 */
[----:B------:R-:W-:Y:S01]  /*7100*/  LOP3.LUT R13, R13, 0xff000000, R10, 0xf8, !PT ;  /* 0xff0000000d0d7812 */ /* 0x000fe200078ef80a */
[--C-:B------:R-:W-:Y:S01]  /*7110*/  HADD2.F32 R24, -RZ, R20.reuse.H1_H1 ;  /* 0x30000014ff187230 */ /* 0x100fe20000004100 */
[----:B------:R-:W-:Y:S01]  /*7120*/  F2FP.F16.E4M3.UNPACK_B R25, R25.H1 ;  /* 0x00000019ff19723e */ /* 0x000fe200030006ff */
[----:B------:R-:W-:Y:S01]  /*7130*/  HADD2.F32 R20, -RZ, R20.H0_H0 ;  /* 0x20000014ff147230 */ /* 0x000fe20000004100 */
[-C--:B0-----:R-:W-:Y:S01]  /*7140*/  F2FP.F16.E4M3.UNPACK_B R3, R6.reuse.H1 ;  /* 0x00000006ff03723e */ /* 0x081fe200030006ff */
[----:B------:R-:W-:Y:S01]  /*7150*/  HADD2.F32 R12, -RZ, R12.H0_H0 ;  /* 0x2000000cff0c7230 */ /* 0x000fe20000004100 */
[----:B------:R-:W-:-:S02]  /*7160*/  F2FP.F16.E4M3.UNPACK_B R6, R6 ;  /* 0x00000006ff06723e */ /* 0x000fc400020006ff */
[-C--:B------:R-:W-:Y:S01]  /*7170*/  F2FP.F16.E4M3.UNPACK_B R10, R7.reuse ;  /* 0x00000007ff0a723e */ /* 0x080fe200020006ff */
[--C-:B------:R-:W-:Y:S01]  /*7180*/  HADD2.F32 R8, -RZ, R3.reuse.H1_H1 ;  /* 0x30000003ff087230 */ /* 0x100fe20000004100 */
[----:B------:R-:W-:Y:S01]  /*7190*/  F2FP.F16.E4M3.UNPACK_B R11, R7.H1 ;  /* 0x00000007ff0b723e */ /* 0x000fe200030006ff */
[----:B------:R-:W-:Y:S01]  /*71a0*/  HADD2.F32 R9, -RZ, R3.H0_H0 ;  /* 0x20000003ff097230 */ /* 0x000fe20000004100 */
[-C--:B------:R-:W-:Y:S02]  /*71b0*/  F2FP.F16.E4M3.UNPACK_B R7, R5.reuse ;  /* 0x00000005ff07723e */ /* 0x080fe400020006ff */
[C---:B------:R-:W-:Y:S01]  /*71c0*/  FMUL.FTZ R26, R8.reuse, R24 ;  /* 0x00000018081a7220 */ /* 0x040fe20000410000 */
[-C--:B------:R-:W-:Y:S01]  /*71d0*/  FMUL.FTZ R27, R8, R14.reuse ;  /* 0x0000000e081b7220 */ /* 0x080fe20000410000 */
[----:B------:R-:W-:Y:S01]  /*71e0*/  F2FP.F16.E4M3.UNPACK_B R8, R5.H1 ;  /* 0x00000005ff08723e */ /* 0x000fe200030006ff */
[--C-:B------:R-:W-:Y:S02]  /*71f0*/  HADD2.F32 R5, -RZ, R6.reuse.H1_H1 ;  /* 0x30000006ff057230 */ /* 0x100fe40000004100 */
[C---:B------:R-:W-:Y:S01]  /*7200*/  FFMA.FTZ R29, R9.reuse, R14, -R26 ;  /* 0x0000000e091d7223 */ /* 0x040fe2000001081a */
[----:B------:R-:W-:Y:S01]  /*7210*/  FFMA.FTZ R30, R9, R24, R27 ;  /* 0x00000018091e7223 */ /* 0x000fe2000001001b */
[----:B------:R-:W-:Y:S01]  /*7220*/  HADD2.F32 R6, -RZ, R6.H0_H0 ;  /* 0x20000006ff067230 */ /* 0x000fe20000004100 */
[----:B------:R-:W-:Y:S01]  /*7230*/  F2FP.F16.E4M3.UNPACK_B R15, R15.H1 ;  /* 0x0000000fff0f723e */ /* 0x000fe200030006ff */
[C---:B------:R-:W-:Y:S01]  /*7240*/  FMUL.FTZ R9, R5.reuse, R20 ;  /* 0x0000001405097220 */ /* 0x040fe20000410000 */
[----:B------:R-:W-:Y:S01]  /*7250*/  FMUL.FTZ R27, R5, R12 ;  /* 0x0000000c051b7220 */ /* 0x000fe20000410000 */
[----:B------:R-:W-:Y:S01]  /*7260*/  HADD2.F32 R14, -RZ, R25.H0_H0 ;  /* 0x20000019ff0e7230 */ /* 0x000fe20000004100 */
[----:B------:R-:W-:Y:S01]  /*7270*/  F2FP.F16.E4M3.UNPACK_B R3, R4 ;  /* 0x00000004ff03723e */ /* 0x000fe200020006ff */
[----:B------:R-:W-:-:S02]  /*7280*/  HADD2.F32 R5, -RZ, R10.H1_H1 ;  /* 0x3000000aff057230 */ /* 0x000fc40000004100 */
[C---:B------:R-:W-:Y:S01]  /*7290*/  FFMA.FTZ R26, R6.reuse, R12, -R9 ;  /* 0x0000000c061a7223 */ /* 0x040fe20000010809 */
[----:B------:R-:W-:Y:S02]  /*72a0*/  HADD2.F32 R9, -RZ, R15.H0_H0 ;  /* 0x2000000fff097230 */ /* 0x000fe40000004100 */
[----:B------:R-:W-:Y:S01]  /*72b0*/  FFMA.FTZ R27, R6, R20, R27 ;  /* 0x00000014061b7223 */ /* 0x000fe2000001001b */
[----:B------:R-:W-:Y:S02]  /*72c0*/  HADD2.F32 R10, -RZ, R10.H0_H0 ;  /* 0x2000000aff0a7230 */ /* 0x000fe40000004100 */
[C---:B------:R-:W-:Y:S01]  /*72d0*/  FMUL.FTZ R31, R5.reuse, R14 ;  /* 0x0000000e051f7220 */ /* 0x040fe20000410000 */
[----:B------:R-:W-:Y:S02]  /*72e0*/  HADD2.F32 R6, -RZ, R11.H1_H1 ;  /* 0x3000000bff067230 */ /* 0x000fe40000004100 */
[----:B------:R-:W-:Y:S01]  /*72f0*/  FMUL.FTZ R5, R5, R9 ;  /* 0x0000000905057220 */ /* 0x000fe20000410000 */
[----:B------:R-:W-:-:S02]  /*7300*/  HADD2.F32 R15, -RZ, R15.H1_H1 ;  /* 0x3000000fff0f7230 */ /* 0x000fc40000004100 */
[C---:B------:R-:W-:Y:S01]  /*7310*/  FFMA.FTZ R31, R10.reuse, R9, -R31 ;  /* 0x000000090a1f7223 */ /* 0x040fe2000001081f */
[----:B------:R-:W-:Y:S02]  /*7320*/  HADD2.F32 R25, -RZ, R25.H1_H1 ;  /* 0x30000019ff197230 */ /* 0x000fe40000004100 */
[----:B------:R-:W-:Y:S01]  /*7330*/  FFMA.FTZ R32, R10, R14, R5 ;  /* 0x0000000e0a207223 */ /* 0x000fe20000010005 */
[----:B------:R-:W-:Y:S01]  /*7340*/  HADD2.F32 R11, -RZ, R11.H0_H0 ;  /* 0x2000000bff0b7230 */ /* 0x000fe20000004100 */
[----:B------:R-:W-:Y:S01]  /*7350*/  F2FP.F16.E4M3.UNPACK_B R5, R13 ;  /* 0x0000000dff05723e */ /* 0x000fe200020006ff */
[C---:B------:R-:W-:Y:S01]  /*7360*/  FMUL.FTZ R10, R6.reuse, R15 ;  /* 0x0000000f060a7220 */ /* 0x040fe20000410000 */
[----:B------:R-:W-:Y:S01]  /*7370*/  F2FP.F16.E4M3.UNPACK_B R4, R4.H1 ;  /* 0x00000004ff04723e */ /* 0x000fe200030006ff */
[----:B------:R-:W-:Y:S01]  /*7380*/  FMUL.FTZ R20, R6, R25 ;  /* 0x0000001906147220 */ /* 0x000fe20000410000 */
[----:B------:R-:W-:Y:S01]  /*7390*/  F2FP.F16.E4M3.UNPACK_B R12, R21 ;  /* 0x00000015ff0c723e */ /* 0x000fe200020006ff */
[----:B------:R-:W-:Y:S01]  /*73a0*/  FFMA.FTZ R34, R11, R25, R10 ;  /* 0x000000190b227223 */ /* 0x000fe2000001000a */
[----:B------:R-:W-:-:S02]  /*73b0*/  HADD2.F32 R10, -RZ, R5.H1_H1 ;  /* 0x30000005ff0a7230 */ /* 0x000fc40000004100 */
[----:B------:R-:W-:Y:S01]  /*73c0*/  FFMA.FTZ R33, R11, R15, -R20 ;  /* 0x0000000f0b217223 */ /* 0x000fe20000010814 */
[----:B------:R-:W-:Y:S01]  /*73d0*/  HADD2.F32 R9, -RZ, R5.H0_H0 ;  /* 0x20000005ff097230 */ /* 0x000fe20000004100 */
[----:B------:R-:W-:Y:S01]  /*73e0*/  F2FP.F16.E4M3.UNPACK_B R13, R13.H1 ;  /* 0x0000000dff0d723e */ /* 0x000fe200030006ff */
[----:B------:R-:W-:Y:S01]  /*73f0*/  HADD2.F32 R14, -RZ, R12.H1_H1 ;  /* 0x3000000cff0e7230 */ /* 0x000fe20000004100 */
[----:B------:R-:W-:Y:S01]  /*7400*/  F2FP.F16.E4M3.UNPACK_B R21, R21.H1 ;  /* 0x00000015ff15723e */ /* 0x000fe200030006ff */
[--C-:B------:R-:W-:Y:S02]  /*7410*/  HADD2.F32 R6, -RZ, R4.reuse.H1_H1 ;  /* 0x30000004ff067230 */ /* 0x100fe40000004100 */
[----:B------:R-:W-:Y:S02]  /*7420*/  HADD2.F32 R5, -RZ, R4.H0_H0 ;  /* 0x20000004ff057230 */ /* 0x000fe40000004100 */
[----:B------:R-:W-:Y:S02]  /*7430*/  HADD2.F32 R12, -RZ, R12.H0_H0 ;  /* 0x2000000cff0c7230 */ /* 0x000fe40000004100 */
[----:B------:R-:W-:Y:S01]  /*7440*/  FMUL.FTZ R20, R6, R14 ;  /* 0x0000000e06147220 */ /* 0x000fe20000410000 */
[----:B------:R-:W-:-:S02]  /*7450*/  HADD2.F32 R4, -RZ, R3.H1_H1 ;  /* 0x30000003ff047230 */ /* 0x000fc40000004100 */
[-C--:B------:R-:W-:Y:S01]  /*7460*/  FMUL.FTZ R24, R6, R10.reuse ;  /* 0x0000000a06187220 */ /* 0x080fe20000410000 */
[----:B------:R-:W-:Y:S02]  /*7470*/  HADD2.F32 R3, -RZ, R3.H0_H0 ;  /* 0x20000003ff037230 */ /* 0x000fe40000004100 */
[C---:B------:R-:W-:Y:S01]  /*7480*/  FFMA.FTZ R20, R5.reuse, R10, -R20 ;  /* 0x0000000a05147223 */ /* 0x040fe20000010814 */
[----:B------:R-:W-:Y:S02]  /*7490*/  HADD2.F32 R10, -RZ, R21.H0_H0 ;  /* 0x20000015ff0a7230 */ /* 0x000fe40000004100 */
[C---:B------:R-:W-:Y:S01]  /*74a0*/  FMUL.FTZ R6, R4.reuse, R12 ;  /* 0x0000000c04067220 */ /* 0x040fe20000410000 */
[-C--:B------:R-:W-:Y:S01]  /*74b0*/  FMUL.FTZ R15, R4, R9.reuse ;  /* 0x00000009040f7220 */ /* 0x080fe20000410000 */
[----:B------:R-:W-:Y:S01]  /*74c0*/  FFMA.FTZ R25, R5, R14, R24 ;  /* 0x0000000e05197223 */ /* 0x000fe20000010018 */
[----:B------:R-:W-:Y:S02]  /*74d0*/  HADD2.F32 R5, -RZ, R13.H1_H1 ;  /* 0x3000000dff057230 */ /* 0x000fe40000004100 */
[----:B------:R-:W-:Y:S01]  /*74e0*/  FFMA.FTZ R11, R3, R9, -R6 ;  /* 0x00000009030b7223 */ /* 0x000fe20000010806 */
[----:B------:R-:W-:-:S02]  /*74f0*/  HADD2.F32 R9, -RZ, R21.H1_H1 ;  /* 0x30000015ff097230 */ /* 0x000fc40000004100 */
[----:B------:R-:W-:Y:S01]  /*7500*/  FFMA.FTZ R12, R3, R12, R15 ;  /* 0x0000000c030c7223 */ /* 0x000fe2000001000f */
[--C-:B------:R-:W-:Y:S02]  /*7510*/  HADD2.F32 R4, -RZ, R8.reuse.H1_H1 ;  /* 0x30000008ff047230 */ /* 0x100fe40000004100 */
[----:B------:R-:W-:Y:S02]  /*7520*/  HADD2.F32 R3, -RZ, R7.H1_H1 ;  /* 0x30000007ff037230 */ /* 0x000fe40000004100 */
[----:B------:R-:W-:Y:S02]  /*7530*/  HADD2.F32 R6, -RZ, R13.H0_H0 ;  /* 0x2000000dff067230 */ /* 0x000fe40000004100 */
[C---:B------:R-:W-:Y:S01]  /*7540*/  FMUL.FTZ R13, R4.reuse, R9 ;  /* 0x00000009040d7220 */ /* 0x040fe20000410000 */
[----:B------:R-:W-:Y:S02]  /*7550*/  HADD2.F32 R8, -RZ, R8.H0_H0 ;  /* 0x20000008ff087230 */ /* 0x000fe40000004100 */
[----:B------:R-:W-:Y:S01]  /*7560*/  FMUL.FTZ R14, R4, R5 ;  /* 0x00000005040e7220 */ /* 0x000fe20000410000 */
[----:B------:R-:W-:-:S02]  /*7570*/  HADD2.F32 R7, -RZ, R7.H0_H0 ;  /* 0x20000007ff077230 */ /* 0x000fc40000004100 */
[C---:B------:R-:W-:Y:S01]  /*7580*/  FMUL.FTZ R4, R3.reuse, R10 ;  /* 0x0000000a03047220 */ /* 0x040fe20000410000 */
[-C--:B------:R-:W-:Y:S01]  /*7590*/  FMUL.FTZ R3, R3, R6.reuse ;  /* 0x0000000603037220 */ /* 0x080fe20000410000 */
[C---:B------:R-:W-:Y:S01]  /*75a0*/  FFMA.FTZ R13, R8.reuse, R5, -R13 ;  /* 0x00000005080d7223 */ /* 0x040fe2000001080d */
[----:B------:R-:W-:Y:S01]  /*75b0*/  FFMA.FTZ R14, R8, R9, R14 ;  /* 0x00000009080e7223 */ /* 0x000fe2000001000e */
[C---:B------:R-:W-:Y:S01]  /*75c0*/  FFMA.FTZ R5, R7.reuse, R6, -R4 ;  /* 0x0000000607057223 */ /* 0x040fe20000010804 */
[----:B------:R-:W-:Y:S01]  /*75d0*/  FFMA.FTZ R10, R7, R10, R3 ;  /* 0x0000000a070a7223 */ /* 0x000fe20000010003 */
[----:B------:R-:W-:Y:S02]  /*75e0*/  F2FP.SATFINITE.E4M3.F32.PACK_AB_MERGE_C R6, R30, R29, RZ ;  /* 0x0000001d1e06723e */ /* 0x000fe400048070ff */
[----:B------:R-:W-:Y:S02]  /*75f0*/  F2FP.SATFINITE.E4M3.F32.PACK_AB_MERGE_C R7, R34, R33, RZ ;  /* 0x000000212207723e */ /* 0x000fe400048070ff */
[----:B------:R-:W-:-:S02]  /*7600*/  F2FP.SATFINITE.E4M3.F32.PACK_AB_MERGE_C R4, R25, R20, RZ ;  /* 0x000000141904723e */ /* 0x000fc400048070ff */
[----:B------:R-:W-:Y:S02]  /*7610*/  F2FP.SATFINITE.E4M3.F32.PACK_AB_MERGE_C R13, R14, R13, RZ ;  /* 0x0000000d0e0d723e */ /* 0x000fe400048070ff */
[----:B------:R-:W-:Y:S02]  /*7620*/  F2FP.SATFINITE.E4M3.F32.PACK_AB_MERGE_C R6, R27, R26, R6 ;  /* 0x0000001a1b06723e */ /* 0x000fe40004807006 */
[----:B------:R-:W-:Y:S02]  /*7630*/  F2FP.SATFINITE.E4M3.F32.PACK_AB_MERGE_C R7, R32, R31, R7 ;  /* 0x0000001f2007723e */ /* 0x000fe40004807007 */
[----:B------:R-:W-:Y:S02]  /*7640*/  F2FP.SATFINITE.E4M3.F32.PACK_AB_MERGE_C R4, R12, R11, R4 ;  /* 0x0000000b0c04723e */ /* 0x000fe40004807004 */
[----:B------:R-:W-:-:S05]  /*7650*/  F2FP.SATFINITE.E4M3.F32.PACK_AB_MERGE_C R5, R10, R5, R13 ;  /* 0x000000050a05723e */ /* 0x000fca000480700d */
[----:B------:R2:W-:Y:S01]  /*7660*/  STS.128 [R0+0xb000], R4 ;  /* 0x00b0000400007388 */ /* 0x0005e20000000c00 */
[----:B------:R-:W-:Y:S05]  /*7670*/  BRA `(.L_x_1464) ;  /* 0x0000001400147947 */ /* 0x000fea0003800000 */
.L_x_1458:
[----:B------:R-:W0:Y:S01]  /*7680*/  LDC R20, c[0x0][0x448] ;  /* 0x00011200ff147b82 */ /* 0x000e220000000800 */
[----:B------:R-:W-:Y:S01]  /*7690*/  IMAD.MOV.U32 R6, RZ, RZ, R26 ;  /* 0x000000ffff067224 */ /* 0x000fe200078e001a */
[----:B------:R-:W-:Y:S01]  /*76a0*/  ULDC.64 UR4, c[0x0][0x3f8] ;  /* 0x0000fe0000047ab9 */ /* 0x000fe20000000a00 */
[----:B------:R-:W-:Y:S01]  /*76b0*/  IMAD.MOV.U32 R7, RZ, RZ, R29 ;  /* 0x000000ffff077224 */ /* 0x000fe200078e001d */
[----:B------:R-:W-:Y:S01]  /*76c0*/  ULDC.64 UR6, c[0x0][0x408] ;  /* 0x0001020000067ab9 */ /* 0x000fe20000000a00 */
[----:B------:R-:W-:Y:S01]  /*76d0*/  IMAD.MOV.U32 R8, RZ, RZ, R30 ;  /* 0x000000ffff087224 */ /* 0x000fe200078e001e */
[----:B------:R-:W-:Y:S01]  /*76e0*/  ULDC.64 UR8, c[0x0][0x400] ;  /* 0x0001000000087ab9 */ /* 0x000fe20000000a00 */
        /* <DEDUP_REMOVED lines=9> */
[----:B------:R-:W-:Y:S02]  /*7780*/  IMAD R4, R0, UR4, RZ ;  /* 0x0000000400047c24 */ /* 0x000fe4000f8e02ff */
[----:B------:R-:W-:-:S04]  /*7790*/  IMAD.WIDE.U32 R8, R3, UR6, R8 ;  /* 0x0000000603087c25 */ /* 0x000fc8000f8e0008 */
[----:B------:R-:W-:Y:S02]  /*77a0*/  IMAD R0, R0, UR6, RZ ;  /* 0x0000000600007c24 */ /* 0x000fe4000f8e02ff */
[C---:B------:R-:W-:Y:S01]  /*77b0*/  IMAD R13, R3.reuse, UR5, R4 ;  /* 0x00000005030d7c24 */ /* 0x040fe2000f8e0204 */
[----:B------:R-:W-:Y:S01]  /*77c0*/  ULDC.64 UR4, c[0x0][0x3e8] ;  /* 0x0000fa0000047ab9 */ /* 0x000fe20000000a00 */
[----:B------:R-:W-:Y:S01]  /*77d0*/  IMAD R3, R3, UR7, R0 ;  /* 0x0000000703037c24 */ /* 0x000fe2000f8e0200 */
[----:B------:R-:W-:Y:S01]  /*77e0*/  IADD3 R5, P0, R6, UR4, RZ ;  /* 0x0000000406057c10 */ /* 0x000fe2000ff1e0ff */
[----:B------:R-:W-:Y:S01]  /*77f0*/  UMOV UR4, 0xffffffff ;  /* 0xffffffff00047882 */ /* 0x000fe20000000000 */
[----:B------:R-:W-:Y:S02]  /*7800*/  IADD3 R0, P1, R8, UR8, RZ ;  /* 0x0000000808007c10 */ /* 0x000fe4000ff3e0ff */
[----:B------:R-:W-:Y:S02]  /*7810*/  IADD3.X R13, R7, UR5, R13, P0, !PT ;  /* 0x00000005070d7c10 */ /* 0x000fe400087fe40d */
[----:B------:R-:W-:Y:S01]  /*7820*/  IADD3.X R7, R9, UR9, R3, P1, !PT ;  /* 0x0000000909077c10 */ /* 0x000fe20008ffe403 */
[----:B------:R-:W-:Y:S08]  /*7830*/  BRA.DIV UR4, `(.L_x_1467) ;  /* 0x000001d204dc7947 */ /* 0x000ff0000b800000 */
[----:B------:R0:W1:Y:S04]  /*7840*/  SHFL.IDX PT, R3, R13, RZ, 0x1e1f ;  /* 0x001e1fff0d037589 */ /* 0x00006800000e0000 */
[----:B------:R-:W2:Y:S04]  /*7850*/  SHFL.IDX PT, R5, R5, RZ, 0x1e1f ;  /* 0x001e1fff05057589 */ /* 0x000ea800000e0000 */
[----:B------:R-:W3:Y:S04]  /*7860*/  SHFL.IDX PT, R7, R7, RZ, 0x1e1f ;  /* 0x001e1fff07077589 */ /* 0x000ee800000e0000 */
[----:B------:R0:W4:Y:S02]  /*7870*/  SHFL.IDX PT, R14, R0, RZ, 0x1e1f ;  /* 0x001e1fff000e7589 */ /* 0x00012400000e0000 */
.L_x_1748:
[----:B0-----:R-:W5:Y:S01]  /*7880*/  LDL R0, [R1+0x10] ;  /* 0x0000100001007983 */ /* 0x001f620000100800 */
[----:B------:R-:W0:Y:S03]  /*7890*/  LDC R29, c[0x0][0x3f4] ;  /* 0x0000fd00ff1d7b82 */ /* 0x000e260000000800 */
[----:B------:R-:W2:Y:S01]  /*78a0*/  LDL R4, [R1+0x58] ;  /* 0x0000580001047983 */ /* 0x000ea20000100800 */
[----:B------:R-:W-:Y:S01]  /*78b0*/  BSSY B1, `(.L_x_1468) ;  /* 0x0000016000017945 */ /* 0x000fe20003800000 */
[----:B------:R-:W-:Y:S02]  /*78c0*/  CS2R R24, SRZ ;  /* 0x0000000000187805 */ /* 0x000fe4000001ff00 */
[----:B------:R-:W-:Y:S02]  /*78d0*/  CS2R R26, SRZ ;  /* 0x00000000001a7805 */ /* 0x000fe4000001ff00 */
[----:B------:R-:W-:Y:S01]  /*78e0*/  CS2R R8, SRZ ;  /* 0x0000000000087805 */ /* 0x000fe2000001ff00 */
[----:B-----5:R-:W-:Y:S01]  /*78f0*/  IMAD R21, R0, R20, RZ ;  /* 0x0000001400157224 */ /* 0x020fe200078e02ff */
[----:B--2---:R-:W-:-:S04]  /*7900*/  LEA.HI R0, R4, R4, RZ, 0x1 ;  /* 0x0000000404007211 */ /* 0x004fc800078f08ff */
[----:B------:R-:W-:Y:S02]  /*7910*/  ISETP.GE.AND P0, PT, R10, R21, PT ;  /* 0x000000150a00720c */ /* 0x000fe40003f06270 */
[----:B------:R-:W-:Y:S02]  /*7920*/  CS2R R10, SRZ ;  /* 0x00000000000a7805 */ /* 0x000fe4000001ff00 */
[----:B------:R-:W-:-:S05]  /*7930*/  LOP3.LUT R0, R0, 0xfffffffe, RZ, 0xc0, !PT ;  /* 0xfffffffe00007812 */ /* 0x000fca00078ec0ff */
[----:B------:R-:W-:-:S05]  /*7940*/  IMAD.IADD R0, R4, 0x1, -R0 ;  /* 0x0000000104007824 */ /* 0x000fca00078e0a00 */
[----:B------:R-:W-:Y:S01]  /*7950*/  SHF.L.U32 R13, R0, 0x1f, RZ ;  /* 0x0000001f000d7819 */ /* 0x000fe200000006ff */
[----:B0-----:R-:W-:Y:S06]  /*7960*/  @P0 BRA `(.L_x_1469) ;  /* 0x0000000000280947 */ /* 0x001fec0003800000 */
[----:B------:R-:W-:Y:S01]  /*7970*/  ULDC UR4, c[0x0][0x3f4] ;  /* 0x0000fd0000047ab9 */ /* 0x000fe20000000800 */
[C---:B------:R-:W-:Y:S02]  /*7980*/  IADD3 R4, P0, R18.reuse, R5, RZ ;  /* 0x0000000512047210 */ /* 0x040fe40007f1e0ff */
[----:B------:R-:W-:Y:S02]  /*7990*/  CS2R R24, SRZ ;  /* 0x0000000000187805 */ /* 0x000fe4000001ff00 */
[C---:B------:R-:W-:Y:S02]  /*79a0*/  ISETP.GE.AND P2, PT, R18.reuse, UR4, PT ;  /* 0x0000000412007c0c */ /* 0x040fe4000bf46270 */
[----:B----4-:R-:W-:Y:S01]  /*79b0*/  IADD3 R14, P1, R18, R14, RZ ;  /* 0x0000000e120e7210 */ /* 0x010fe20007f3e0ff */
[----:B-1----:R-:W-:-:S04]  /*79c0*/  IMAD.X R5, R3, 0x1, R19, P0 ;  /* 0x0000000103057824 */ /* 0x002fc800000e0613 */
[----:B---3--:R-:W-:-:S06]  /*79d0*/  IMAD.X R15, R7, 0x1, R19, P1 ;  /* 0x00000001070f7824 */ /* 0x008fcc00008e0613 */
[----:B------:R-:W-:Y:S05]  /*79e0*/  @P2 BRA `(.L_x_1469) ;  /* 0x0000000000082947 */ /* 0x000fea0003800000 */
[----:B------:R0:W5:Y:S04]  /*79f0*/  LD.E.128 R24, desc[UR44][R4.64] ;  /* 0x0000002c04187980 */ /* 0x000168000c101d00 */
[----:B------:R0:W5:Y:S02]  /*7a00*/  LD.E.128 R8, desc[UR44][R14.64] ;  /* 0x0000002c0e087980 */ /* 0x000164000c101d00 */
.L_x_1469:
[----:B------:R-:W-:Y:S05]  /*7a10*/  BSYNC B1 ;  /* 0x0000000000017941 */ /* 0x000fea0003800000 */
.L_x_1468:
[----:B------:R-:W2:Y:S01]  /*7a20*/  LDL.LU R0, [R1+0x4] ;  /* 0x0000040001007983 */ /* 0x000ea20000300800 */
[----:B------:R-:W3:Y:S01]  /*7a30*/  SYNCS.PHASECHK.TRANS64.TRYWAIT P1, [R22+URZ+0x13200], R13 ;  /* 0x0132000d160075a7 */ /* 0x000ee2000802017f */
[----:B-1----:R-:W0:Y:S01]  /*7a40*/  S2R R3, SR_TID.X ;  /* 0x0000000000037919 */ /* 0x002e220000002100 */
[----:B------:R-:W-:Y:S01]  /*7a50*/  ISETP.GE.AND P0, PT, R18, R29, PT ;  /* 0x0000001d1200720c */ /* 0x000fe20003f06270 */
[----:B------:R-:W-:Y:S01]  /*7a60*/  BSSY B1, `(.L_x_1470) ;  /* 0x0000009000017945 */ /* 0x000fe20003800000 */
[C---:B0-----:R-:W-:Y:S02]  /*7a70*/  VIADD R4, R3.reuse, 0xffffff80 ;  /* 0xffffff8003047836 */ /* 0x041fe40000000000 */
[----:B------:R-:W-:-:S05]  /*7a80*/  VIADD R3, R3, 0xffffff80 ;  /* 0xffffff8003037836 */ /* 0x000fca0000000000 */
[----:B------:R-:W-:-:S04]  /*7a90*/  LEA.HI R3, R3, R4, RZ, 0x1 ;  /* 0x0000000403037211 */ /* 0x000fc800078f08ff */
[----:B------:R-:W-:Y:S01]  /*7aa0*/  SHF.R.S32.HI R3, RZ, 0x1, R3 ;  /* 0x00000001ff037819 */ /* 0x000fe20000011403 */
[----:B--2---:R-:W-:-:S05]  /*7ab0*/  IMAD R0, R0, -0xc0, R21 ;  /* 0xffffff4000007824 */ /* 0x004fca00078e0215 */
[----:B------:R-:W-:-:S04]  /*7ac0*/  VIMNMX R0, R0, 0xc0, PT ;  /* 0x000000c000007848 */ /* 0x000fc80003fe0100 */
[----:B------:R-:W-:Y:S01]  /*7ad0*/  ISETP.GE.OR P0, PT, R3, R0, P0 ;  /* 0x000000000300720c */ /* 0x000fe20000706670 */
[----:B---3--:R-:W-:-:S12]  /*7ae0*/  @!P1 BRA `(.L_x_1471) ;  /* 0x000001d0009c9947 */ /* 0x008fd80003800000 */
.L_x_1749:
[----:B------:R-:W-:Y:S05]  /*7af0*/  BSYNC B1 ;  /* 0x0000000000017941 */ /* 0x000fea0003800000 */
.L_x_1470:
[----:B------:R-:W-:Y:S05]  /*7b00*/  @P0 BRA `(.L_x_1464) ;  /* 0x0000000c00f00947 */ /* 0x000fea0003800000 */
[----:B----4-:R-:W0:Y:S04]  /*7b10*/  LDL R14, [R1+0x48] ;  /* 0x00004800010e7983 */ /* 0x010e280000100800 */
[----:B------:R-:W2:Y:S04]  /*7b20*/  LDL R31, [R1+0x4c] ;  /* 0x00004c00011f7983 */ /* 0x000ea80000100800 */
[----:B------:R-:W3:Y:S01]  /*7b30*/  LDL R51, [R1+0x5c] ;  /* 0x00005c0001337983 */ /* 0x000ee20000100800 */
[----:B-----5:R-:W-:Y:S02]  /*7b40*/  SHF.R.U32.HI R0, RZ, 0x8, R24 ;  /* 0x00000008ff007819 */ /* 0x020fe40000011618 */
[----:B------:R-:W-:-:S02]  /*7b50*/  SHF.R.U32.HI R4, RZ, 0x8, R25 ;  /* 0x00000008ff047819 */ /* 0x000fc40000011619 */
[----:B------:R-:W-:Y:S02]  /*7b60*/  LOP3.LUT R3, R24, 0xff, RZ, 0xc0, !PT ;  /* 0x000000ff18037812 */ /* 0x000fe400078ec0ff */
[----:B------:R-:W-:Y:S02]  /*7b70*/  LOP3.LUT R0, R0, 0xff, RZ, 0xc0, !PT ;  /* 0x000000ff00007812 */ /* 0x000fe400078ec0ff */
[----:B------:R-:W-:Y:S02]  /*7b80*/  LOP3.LUT R5, R25, 0xff, RZ, 0xc0, !PT ;  /* 0x000000ff19057812 */ /* 0x000fe400078ec0ff */
[----:B------:R-:W-:Y:S02]  /*7b90*/  LOP3.LUT R4, R4, 0xff, RZ, 0xc0, !PT ;  /* 0x000000ff04047812 */ /* 0x000fe400078ec0ff */
[----:B------:R-:W-:Y:S01]  /*7ba0*/  PRMT R20, R0, 0x7604, R3 ;  /* 0x0000760400147816 */ /* 0x000fe20000000003 */
[----:B------:R-:W-:Y:S01]  /*7bb0*/  IMAD.IADD R0, R18, 0x1, R29 ;  /* 0x0000000112007824 */ /* 0x000fe200078e021d */
[----:B------:R-:W-:-:S02]  /*7bc0*/  SHF.R.U32.HI R3, RZ, 0x8, R26 ;  /* 0x00000008ff037819 */ /* 0x000fc4000001161a */
[----:B------:R-:W-:Y:S02]  /*7bd0*/  PRMT R30, R4, 0x7604, R5 ;  /* 0x00007604041e7816 */ /* 0x000fe40000000005 */
[----:B------:R-:W-:Y:S02]  /*7be0*/  LOP3.LUT R4, R26, 0xff, RZ, 0xc0, !PT ;  /* 0x000000ff1a047812 */ /* 0x000fe400078ec0ff */
[----:B------:R-:W-:Y:S02]  /*7bf0*/  LOP3.LUT R3, R3, 0xff, RZ, 0xc0, !PT ;  /* 0x000000ff03037812 */ /* 0x000fe400078ec0ff */
[----:B------:R-:W-:Y:S02]  /*7c00*/  SHF.R.U32.HI R7, RZ, 0x8, R8 ;  /* 0x00000008ff077819 */ /* 0x000fe40000011608 */
[----:B------:R-:W-:Y:S02]  /*7c10*/  PRMT R32, R3, 0x7604, R4 ;  /* 0x0000760403207816 */ /* 0x000fe40000000004 */
[----:B------:R-:W-:-:S02]  /*7c20*/  LOP3.LUT R12, R8, 0xff, RZ, 0xc0, !PT ;  /* 0x000000ff080c7812 */ /* 0x000fc400078ec0ff */
[----:B------:R-:W-:Y:S02]  /*7c30*/  LOP3.LUT R7, R7, 0xff, RZ, 0xc0, !PT ;  /* 0x000000ff07077812 */ /* 0x000fe400078ec0ff */
[----:B------:R-:W-:Y:S02]  /*7c40*/  SHF.R.U32.HI R5, RZ, 0x8, R27 ;  /* 0x00000008ff057819 */ /* 0x000fe4000001161b */
[----:B------:R-:W-:Y:S02]  /*7c50*/  PRMT R35, R7, 0x7604, R12 ;  /* 0x0000760407237816 */ /* 0x000fe4000000000c */
[----:B------:R-:W-:Y:S02]  /*7c60*/  SHF.R.U32.HI R12, RZ, 0x8, R10 ;  /* 0x00000008ff0c7819 */ /* 0x000fe4000001160a */
[----:B------:R-:W-:Y:S02]  /*7c70*/  LOP3.LUT R15, R10, 0xff, RZ, 0xc0, !PT ;  /* 0x000000ff0a0f7812 */ /* 0x000fe400078ec0ff */
[----:B------:R-:W-:-:S02]  /*7c80*/  LOP3.LUT R12, R12, 0xff, RZ, 0xc0, !PT ;  /* 0x000000ff0c0c7812 */ /* 0x000fc400078ec0ff */
[----:B------:R-:W-:Y:S02]  /*7c90*/  LOP3.LUT R21, R11, 0xff, RZ, 0xc0, !PT ;  /* 0x000000ff0b157812 */ /* 0x000fe400078ec0ff */
[----:B------:R-:W-:Y:S02]  /*7ca0*/  LOP3.LUT R6, R27, 0xff, RZ, 0xc0, !PT ;  /* 0x000000ff1b067812 */ /* 0x000fe400078ec0ff */
[----:B------:R-:W-:Y:S02]  /*7cb0*/  LOP3.LUT R5, R5, 0xff, RZ, 0xc0, !PT ;  /* 0x000000ff05057812 */ /* 0x000fe400078ec0ff */
[----:B------:R-:W-:Y:S02]  /*7cc0*/  PRMT R37, R12, 0x7604, R15 ;  /* 0x000076040c257816 */ /* 0x000fe4000000000f */
[----:B------:R-:W-:Y:S02]  /*7cd0*/  PRMT R34, R5, 0x7604, R6 ;  /* 0x0000760405227816 */ /* 0x000fe40000000006 */
[----:B------:R-:W-:-:S02]  /*7ce0*/  SHF.R.U32.HI R29, RZ, 0x10, R26 ;  /* 0x00000010ff1d7819 */ /* 0x000fc4000001161a */
[----:B------:R-:W-:-:S04]  /*7cf0*/  SHF.R.U32.HI R33, RZ, 0x10, R27 ;  /* 0x00000010ff217819 */ /* 0x000fc8000001161b */
[----:B------:R-:W-:-:S04]  /*7d00*/  LOP3.LUT R33, R33, 0xff, RZ, 0xc0, !PT ;  /* 0x000000ff21217812 */ /* 0x000fc800078ec0ff */
[----:B------:R-:W-:Y:S02]  /*7d10*/  PRMT R33, R33, 0x7054, R34 ;  /* 0x0000705421217816 */ /* 0x000fe40000000022 */
[----:B0-----:R-:W-:Y:S02]  /*7d20*/  SHF.R.U32.HI R13, RZ, 0x3, R14 ;  /* 0x00000003ff0d7819 */ /* 0x001fe4000001160e */
[----:B------:R-:W-:Y:S02]  /*7d30*/  LOP3.LUT R0, R14, 0x30, R0, 0xf8, !PT ;  /* 0x000000300e007812 */ /* 0x000fe400078ef800 */
[----:B------:R-:W-:Y:S02]  /*7d40*/  SHF.R.U32.HI R14, RZ, 0x8, R11 ;  /* 0x00000008ff0e7819 */ /* 0x000fe4000001160b */
[----:B------:R-:W-:Y:S02]  /*7d50*/  LOP3.LUT R3, R0, R13, RZ, 0x3c, !PT ;  /* 0x0000000d00037212 */ /* 0x000fe400078e3cff */
[----:B------:R-:W-:Y:S01]  /*7d60*/  SHF.R.U32.HI R0, RZ, 0x8, R9 ;  /* 0x00000008ff007819 */ /* 0x000fe20000011609 */
[----:B---3--:R-:W-:Y:S01]  /*7d70*/  LDS.128 R4, [R51+0xb000] ;  /* 0x00b0000033047984 */ /* 0x008fe20000000c00 */
[----:B------:R-:W-:-:S02]  /*7d80*/  LOP3.LUT R13, R9, 0xff, RZ, 0xc0, !PT ;  /* 0x000000ff090d7812 */ /* 0x000fc400078ec0ff */
[----:B------:R-:W-:Y:S02]  /*7d90*/  LOP3.LUT R0, R0, 0xff, RZ, 0xc0, !PT ;  /* 0x000000ff00007812 */ /* 0x000fe400078ec0ff */
[----:B------:R-:W-:Y:S02]  /*7da0*/  LOP3.LUT R14, R14, 0xff, RZ, 0xc0, !PT ;  /* 0x000000ff0e0e7812 */ /* 0x000fe400078ec0ff */
[----:B------:R-:W-:Y:S02]  /*7db0*/  PRMT R36, R0, 0x7604, R13 ;  /* 0x0000760400247816 */ /* 0x000fe4000000000d */
[----:B--2---:R-:W-:Y:S02]  /*7dc0*/  IADD3 R0, R22, R31, R3 ;  /* 0x0000001f16007210 */ /* 0x004fe40007ffe003 */
[----:B------:R-:W-:Y:S02]  /*7dd0*/  PRMT R43, R14, 0x7604, R21 ;  /* 0x000076040e2b7816 */ /* 0x000fe40000000015 */
[----:B------:R-:W-:Y:S01]  /*7de0*/  SHF.R.U32.HI R21, RZ, 0x10, R25 ;  /* 0x00000010ff157819 */ /* 0x000fe20000011619 */
[----:B------:R-:W0:Y:S01]  /*7df0*/  LDS.128 R12, [R0+0xb000] ;  /* 0x00b00000000c7984 */ /* 0x000e220000000c00 */
[----:B------:R-:W-:-:S02]  /*7e00*/  SHF.R.U32.HI R3, RZ, 0x10, R24 ;  /* 0x00000010ff037819 */ /* 0x000fc40000011618 */
[----:B------:R-:W-:Y:S02]  /*7e10*/  LOP3.LUT R21, R21, 0xff, RZ, 0xc0, !PT ;  /* 0x000000ff15157812 */ /* 0x000fe400078ec0ff */
[----:B------:R-:W-:Y:S02]  /*7e20*/  LOP3.LUT R31, R29, 0xff, RZ, 0xc0, !PT ;  /* 0x000000ff1d1f7812 */ /* 0x000fe400078ec0ff */
[----:B------:R-:W-:Y:S02]  /*7e30*/  PRMT R29, R21, 0x7054, R30 ;  /* 0x00007054151d7816 */ /* 0x000fe4000000001e */
[----:B------:R-:W-:Y:S02]  /*7e40*/  SHF.R.U32.HI R21, RZ, 0x10, R9 ;  /* 0x00000010ff157819 */ /* 0x000fe40000011609 */
[----:B------:R-:W-:Y:S02]  /*7e50*/  LOP3.LUT R3, R3, 0xff, RZ, 0xc0, !PT ;  /* 0x000000ff03037812 */ /* 0x000fe400078ec0ff */
[----:B------:R-:W-:-:S02]  /*7e60*/  PRMT R31, R31, 0x7054, R32 ;  /* 0x000070541f1f7816 */ /* 0x000fc40000000020 */
[----:B------:R-:W-:Y:S02]  /*7e70*/  SHF.R.U32.HI R32, RZ, 0x10, R11 ;  /* 0x00000010ff207819 */ /* 0x000fe4000001160b */
[----:B------:R-:W-:Y:S02]  /*7e80*/  LOP3.LUT R21, R21, 0xff, RZ, 0xc0, !PT ;  /* 0x000000ff15157812 */ /* 0x000fe400078ec0ff */
[----:B------:R-:W-:Y:S02]  /*7e90*/  PRMT R3, R3, 0x7054, R20 ;  /* 0x0000705403037816 */ /* 0x000fe40000000014 */
[----:B------:R-:W-:Y:S02]  /*7ea0*/  SHF.R.U32.HI R20, RZ, 0x10, R8 ;  /* 0x00000010ff147819 */ /* 0x000fe40000011608 */
[----:B------:R-:W-:Y:S02]  /*7eb0*/  SHF.R.U32.HI R30, RZ, 0x10, R10 ;  /* 0x00000010ff1e7819 */ /* 0x000fe4000001160a */
[----:B------:R-:W-:-:S02]  /*7ec0*/  LOP3.LUT R32, R32, 0xff, RZ, 0xc0, !PT ;  /* 0x000000ff20207812 */ /* 0x000fc400078ec0ff */
[----:B------:R-:W-:Y:S02]  /*7ed0*/  PRMT R39, R21, 0x7054, R36 ;  /* 0x0000705415277816 */ /* 0x000fe40000000024 */
[----:B------:R-:W-:Y:S02]  /*7ee0*/  LOP3.LUT R20, R20, 0xff, RZ, 0xc0, !PT ;  /* 0x000000ff14147812 */ /* 0x000fe400078ec0ff */
[----:B------:R-:W-:Y:S02]  /*7ef0*/  LOP3.LUT R30, R30, 0xff, RZ, 0xc0, !PT ;  /* 0x000000ff1e1e7812 */ /* 0x000fe400078ec0ff */
[----:B------:R-:W-:Y:S02]  /*7f00*/  PRMT R43, R32, 0x7054, R43 ;  /* 0x00007054202b7816 */ /* 0x000fe4000000002b */
[----:B------:R-:W-:Y:S02]  /*7f10*/  LOP3.LUT R39, R39, 0xff000000, R9, 0xf8, !PT ;  /* 0xff00000027277812 */ /* 0x000fe400078ef809 */
[----:B------:R-:W-:-:S02]  /*7f20*/  PRMT R35, R20, 0x7054, R35 ;  /* 0x0000705414237816 */ /* 0x000fc40000000023 */
[----:B------:R-:W-:Y:S02]  /*7f30*/  LOP3.LUT R21, R3, 0xff000000, R24, 0xf8, !PT ;  /* 0xff00000003157812 */ /* 0x000fe400078ef818 */
[----:B------:R-:W-:Y:S02]  /*7f40*/  PRMT R41, R30, 0x7054, R37 ;  /* 0x000070541e297816 */ /* 0x000fe40000000025 */
[----:B------:R-:W-:Y:S02]  /*7f50*/  LOP3.LUT R24, R29, 0xff000000, R25, 0xf8, !PT ;  /* 0xff0000001d187812 */ /* 0x000fe400078ef819 */
[----:B------:R-:W-:Y:S02]  /*7f60*/  LOP3.LUT R43, R43, 0xff000000, R11, 0xf8, !PT ;  /* 0xff0000002b2b7812 */ /* 0x000fe400078ef80b */
[----:B------:R-:W-:Y:S02]  /*7f70*/  F2FP.F16.E4M3.UNPACK_B R40, R39 ;  /* 0x00000027ff28723e */ /* 0x000fe400020006ff */
[----:B0-----:R-:W-:-:S02]  /*7f80*/  F2FP.F16.E4M3.UNPACK_B R11, R13 ;  /* 0x0000000dff0b723e */ /* 0x001fc400020006ff */
[----:B------:R-:W-:Y:S01]  /*7f90*/  LOP3.LUT R3, R31, 0xff000000, R26, 0xf8, !PT ;  /* 0xff0000001f037812 */ /* 0x000fe200078ef81a */
[--C-:B------:R-:W-:Y:S01]  /*7fa0*/  HADD2.F32 R42, -RZ, R40.reuse.H0_H0 ;  /* 0x20000028ff2a7230 */ /* 0x100fe20000004100 */
[----:B------:R-:W-:Y:S01]  /*7fb0*/  LOP3.LUT R29, R35, 0xff000000, R8, 0xf8, !PT ;  /* 0xff000000231d7812 */ /* 0x000fe200078ef808 */
[----:B------:R-:W-:Y:S01]  /*7fc0*/  HADD2.F32 R40, -RZ, R40.H1_H1 ;  /* 0x30000028ff287230 */ /* 0x000fe20000004100 */
[----:B------:R-:W-:Y:S02]  /*7fd0*/  LOP3.LUT R8, R41, 0xff000000, R10, 0xf8, !PT ;  /* 0xff00000029087812 */ /* 0x000fe400078ef80a */
[----:B------:R-:W-:Y:S02]  /*7fe0*/  F2FP.F16.E4M3.UNPACK_B R31, R24 ;  /* 0x00000018ff1f723e */ /* 0x000fe400020006ff */
[-C--:B------:R-:W-:Y:S02]  /*7ff0*/  F2FP.F16.E4M3.UNPACK_B R10, R5.reuse ;  /* 0x00000005ff0a723e */ /* 0x080fe400020006ff */
[----:B------:R-:W-:Y:S01]  /*8000*/  F2FP.F16.E4M3.UNPACK_B R20, R5.H1 ;  /* 0x00000005ff14723e */ /* 0x000fe200030006ff */
[----:B------:R-:W-:Y:S01]  /*8010*/  HADD2.F32 R5, -RZ, R11.H0_H0 ;  /* 0x2000000bff057230 */ /* 0x000fe20000004100 */
[----:B------:R-:W-:Y:S01]  /*8020*/  LOP3.LUT R37, R33, 0xff000000, R27, 0xf8, !PT ;  /* 0xff00000021257812 */ /* 0x000fe200078ef81b */
[----:B------:R-:W-:Y:S01]  /*8030*/  HADD2.F32 R38, -RZ, R31.H0_H0 ;  /* 0x2000001fff267230 */ /* 0x000fe20000004100 */
[-C--:B------:R-:W-:Y:S01]  /*8040*/  F2FP.F16.E4M3.UNPACK_B R27, R12.reuse ;  /* 0x0000000cff1b723e */ /* 0x080fe200020006ff */
[--C-:B------:R-:W-:Y:S01]  /*8050*/  HADD2.F32 R9, -RZ, R10.reuse.H0_H0 ;  /* 0x2000000aff097230 */ /* 0x100fe20000004100 */
[----:B------:R-:W-:Y:S01]  /*8060*/  F2FP.F16.E4M3.UNPACK_B R35, R12.H1 ;  /* 0x0000000cff23723e */ /* 0x000fe200030006ff */
[C---:B------:R-:W-:Y:S01]  /*8070*/  FMUL.FTZ R12, R5.reuse, R42 ;  /* 0x0000002a050c7220 */ /* 0x040fe20000410000 */
[----:B------:R-:W-:Y:S01]  /*8080*/  F2FP.F16.E4M3.UNPACK_B R26, R13.H1 ;  /* 0x0000000dff1a723e */ /* 0x000fe200030006ff */
[-C--:B------:R-:W-:Y:S01]  /*8090*/  FMUL.FTZ R13, R5, R38.reuse ;  /* 0x00000026050d7220 */ /* 0x080fe20000410000 */
[----:B------:R-:W-:Y:S01]  /*80a0*/  F2FP.F16.E4M3.UNPACK_B R39, R39.H1 ;  /* 0x00000027ff27723e */ /* 0x000fe200030006ff */
[----:B------:R-:W-:Y:S01]  /*80b0*/  FFMA.FTZ R5, R9, R38, -R12 ;  /* 0x0000002609057223 */ /* 0x000fe2000001080c */
[----:B------:R-:W-:Y:S01]  /*80c0*/  F2FP.F16.E4M3.UNPACK_B R24, R24.H1 ;  /* 0x00000018ff18723e */ /* 0x000fe200030006ff */
[----:B------:R-:W-:Y:S01]  /*80d0*/  HADD2.F32 R11, -RZ, R11.H1_H1 ;  /* 0x3000000bff0b7230 */ /* 0x000fe20000004100 */
[-C--:B------:R-:W-:Y:S01]  /*80e0*/  F2FP.F16.E4M3.UNPACK_B R34, R15.reuse ;  /* 0x0000000fff22723e */ /* 0x080fe200020006ff */
[----:B------:R-:W-:Y:S01]  /*80f0*/  HADD2.F32 R31, -RZ, R31.H1_H1 ;  /* 0x3000001fff1f7230 */ /* 0x000fe20000004100 */
[----:B------:R-:W-:Y:S01]  /*8100*/  F2FP.F16.E4M3.UNPACK_B R36, R15.H1 ;  /* 0x0000000fff24723e */ /* 0x000fe200030006ff */
[----:B------:R-:W-:-:S02]  /*8110*/  HADD2.F32 R12, -RZ, R10.H1_H1 ;  /* 0x3000000aff0c7230 */ /* 0x000fc40000004100 */
[----:B------:R-:W-:Y:S01]  /*8120*/  FFMA.FTZ R9, R9, R42, R13 ;  /* 0x0000002a09097223 */ /* 0x000fe2000001000d */
[--C-:B------:R-:W-:Y:S02]  /*8130*/  HADD2.F32 R38, -RZ, R39.reuse.H0_H0 ;  /* 0x20000027ff267230 */ /* 0x100fe40000004100 */
[C---:B------:R-:W-:Y:S01]  /*8140*/  FMUL.FTZ R41, R11.reuse, R40 ;  /* 0x000000280b297220 */ /* 0x040fe20000410000 */
[----:B------:R-:W-:Y:S02]  /*8150*/  HADD2.F32 R10, -RZ, R26.H0_H0 ;  /* 0x2000001aff0a7230 */ /* 0x000fe40000004100 */
[----:B------:R-:W-:Y:S01]  /*8160*/  FMUL.FTZ R11, R11, R31 ;  /* 0x0000001f0b0b7220 */ /* 0x000fe20000410000 */
[----:B------:R-:W-:Y:S01]  /*8170*/  HADD2.F32 R15, -RZ, R24.H0_H0 ;  /* 0x20000018ff0f7230 */ /* 0x000fe20000004100 */
[-C--:B------:R-:W-:Y:S01]  /*8180*/  F2FP.F16.E4M3.UNPACK_B R30, R7.reuse ;  /* 0x00000007ff1e723e */ /* 0x080fe200020006ff */
[----:B------:R-:W-:Y:S02]  /*8190*/  HADD2.F32 R13, -RZ, R20.H0_H0 ;  /* 0x20000014ff0d7230 */ /* 0x000fe40000004100 */
[C---:B------:R-:W-:Y:S01]  /*81a0*/  FMUL.FTZ R42, R10.reuse, R38 ;  /* 0x000000260a2a7220 */ /* 0x040fe20000410000 */
[----:B------:R-:W-:Y:S01]  /*81b0*/  F2FP.F16.E4M3.UNPACK_B R33, R7.H1 ;  /* 0x00000007ff21723e */ /* 0x000fe200030006ff */
[----:B------:R-:W-:Y:S01]  /*81c0*/  FMUL.FTZ R45, R10, R15 ;  /* 0x0000000f0a2d7220 */ /* 0x000fe20000410000 */
[C---:B------:R-:W-:Y:S01]  /*81d0*/  FFMA.FTZ R10, R12.reuse, R31, -R41 ;  /* 0x0000001f0c0a7223 */ /* 0x040fe20000010829 */
[----:B------:R-:W-:Y:S01]  /*81e0*/  FFMA.FTZ R12, R12, R40, R11 ;  /* 0x000000280c0c7223 */ /* 0x000fe2000001000b */
[C---:B------:R-:W-:Y:S01]  /*81f0*/  FFMA.FTZ R11, R13.reuse, R15, -R42 ;  /* 0x0000000f0d0b7223 */ /* 0x040fe2000001082a */
[----:B------:R-:W-:Y:S01]  /*8200*/  FFMA.FTZ R13, R13, R38, R45 ;  /* 0x000000260d0d7223 */ /* 0x000fe2000001002d */
[----:B------:R-:W-:Y:S01]  /*8210*/  F2FP.F16.E4M3.UNPACK_B R41, R43 ;  /* 0x0000002bff29723e */ /* 0x000fe200020006ff */
[----:B------:R-:W-:Y:S01]  /*8220*/  HADD2.F32 R31, -RZ, R24.H1_H1 ;  /* 0x30000018ff1f7230 */ /* 0x000fe20000004100 */
[----:B------:R-:W-:Y:S01]  /*8230*/  F2FP.F16.E4M3.UNPACK_B R38, R37 ;  /* 0x00000025ff26723e */ /* 0x000fe200020006ff */
[----:B------:R-:W-:Y:S01]  /*8240*/  HADD2.F32 R40, -RZ, R39.H1_H1 ;  /* 0x30000027ff287230 */ /* 0x000fe20000004100 */
[----:B------:R-:W-:Y:S01]  /*8250*/  F2FP.F16.E4M3.UNPACK_B R43, R43.H1 ;  /* 0x0000002bff2b723e */ /* 0x000fe200030006ff */
[----:B------:R-:W-:Y:S01]  /*8260*/  HADD2.F32 R15, -RZ, R26.H1_H1 ;  /* 0x3000001aff0f7230 */ /* 0x000fe20000004100 */
[-C--:B------:R-:W-:Y:S01]  /*8270*/  F2FP.F16.E4M3.UNPACK_B R32, R4.reuse.H1 ;  /* 0x00000004ff20723e */ /* 0x080fe200030006ff */
[----:B------:R-:W-:Y:S01]  /*8280*/  HADD2.F32 R24, -RZ, R20.H1_H1 ;  /* 0x30000014ff187230 */ /* 0x000fe20000004100 */
[----:B------:R-:W-:Y:S01]  /*8290*/  F2FP.F16.E4M3.UNPACK_B R25, R4 ;  /* 0x00000004ff19723e */ /* 0x000fe200020006ff */
[----:B------:R-:W-:-:S02]  /*82a0*/  HADD2.F32 R45, -RZ, R41.H0_H0 ;  /* 0x20000029ff2d7230 */ /* 0x000fc40000004100 */
[C---:B------:R-:W-:Y:S01]  /*82b0*/  FMUL.FTZ R47, R15.reuse, R40 ;  /* 0x000000280f2f7220 */ /* 0x040fe20000410000 */
[----:B------:R-:W-:Y:S02]  /*82c0*/  HADD2.F32 R20, -RZ, R34.H0_H0 ;  /* 0x20000022ff147230 */ /* 0x000fe40000004100 */
[----:B------:R-:W-:Y:S01]  /*82d0*/  FMUL.FTZ R15, R15, R31 ;  /* 0x0000001f0f0f7220 */ /* 0x000fe20000410000 */
[----:B------:R-:W-:Y:S01]  /*82e0*/  HADD2.F32 R39, -RZ, R38.H0_H0 ;  /* 0x20000026ff277230 */ /* 0x000fe20000004100 */
[----:B------:R-:W-:Y:S01]  /*82f0*/  F2FP.F16.E4M3.UNPACK_B R4, R6 ;  /* 0x00000006ff04723e */ /* 0x000fe200020006ff */
[----:B------:R-:W-:Y:S02]  /*8300*/  HADD2.F32 R26, -RZ, R30.H0_H0 ;  /* 0x2000001eff1a7230 */ /* 0x000fe40000004100 */
[C---:B------:R-:W-:Y:S01]  /*8310*/  FMUL.FTZ R49, R20.reuse, R45 ;  /* 0x0000002d14317220 */ /* 0x040fe20000410000 */
[----:B------:R-:W-:Y:S02]  /*8320*/  HADD2.F32 R41, -RZ, R41.H1_H1 ;  /* 0x30000029ff297230 */ /* 0x000fe40000004100 */
[----:B------:R-:W-:Y:S01]  /*8330*/  FMUL.FTZ R42, R20, R39 ;  /* 0x00000027142a7220 */ /* 0x000fe20000410000 */
[C---:B------:R-:W-:Y:S01]  /*8340*/  FFMA.FTZ R20, R24.reuse, R31, -R47 ;  /* 0x0000001f18147223 */ /* 0x040fe2000001082f */
[----:B------:R-:W-:Y:S01]  /*8350*/  FFMA.FTZ R24, R24, R40, R15 ;  /* 0x0000002818187223 */ /* 0x000fe2000001000f */
[C---:B------:R-:W-:Y:S01]  /*8360*/  FFMA.FTZ R15, R26.reuse, R39, -R49 ;  /* 0x000000271a0f7223 */ /* 0x040fe20000010831 */
[----:B------:R-:W-:Y:S01]  /*8370*/  HADD2.F32 R39, -RZ, R38.H1_H1 ;  /* 0x30000026ff277230 */ /* 0x000fe20000004100 */
[----:B------:R-:W-:Y:S01]  /*8380*/  F2FP.F16.E4M3.UNPACK_B R38, R37.H1 ;  /* 0x00000025ff26723e */ /* 0x000fe200030006ff */
[----:B------:R-:W-:Y:S01]  /*8390*/  FFMA.FTZ R26, R26, R45, R42 ;  /* 0x0000002d1a1a7223 */ /* 0x000fe2000001002a */
[----:B------:R-:W-:Y:S01]  /*83a0*/  HADD2.F32 R31, -RZ, R30.H1_H1 ;  /* 0x3000001eff1f7230 */ /* 0x000fe20000004100 */
[----:B------:R-:W-:Y:S01]  /*83b0*/  F2FP.F16.E4M3.UNPACK_B R7, R6.H1 ;  /* 0x00000006ff07723e */ /* 0x000fe200030006ff */
[----:B------:R-:W-:Y:S01]  /*83c0*/  HADD2.F32 R30, -RZ, R34.H1_H1 ;  /* 0x30000022ff1e7230 */ /* 0x000fe20000004100 */
[-C--:B------:R-:W-:Y:S01]  /*83d0*/  F2FP.F16.E4M3.UNPACK_B R6, R14.reuse ;  /* 0x0000000eff06723e */ /* 0x080fe200020006ff */
[----:B------:R-:W-:Y:S01]  /*83e0*/  HADD2.F32 R42, -RZ, R43.H0_H0 ;  /* 0x2000002bff2a7230 */ /* 0x000fe20000004100 */
[----:B------:R-:W-:Y:S01]  /*83f0*/  F2FP.F16.E4M3.UNPACK_B R14, R14.H1 ;  /* 0x0000000eff0e723e */ /* 0x000fe200030006ff */
[----:B------:R-:W-:-:S02]  /*8400*/  HADD2.F32 R37, -RZ, R36.H0_H0 ;  /* 0x20000024ff257230 */ /* 0x000fc40000004100 */
[C---:B------:R-:W-:Y:S01]  /*8410*/  FMUL.FTZ R44, R30.reuse, R41 ;  /* 0x000000291e2c7220 */ /* 0x040fe20000410000 */
[--C-:B------:R-:W-:Y:S02]  /*8420*/  HADD2.F32 R40, -RZ, R38.reuse.H0_H0 ;  /* 0x20000026ff287230 */ /* 0x100fe40000004100 */
[-C--:B------:R-:W-:Y:S01]  /*8430*/  FMUL.FTZ R46, R30, R39.reuse ;  /* 0x000000271e2e7220 */ /* 0x080fe20000410000 */
[----:B------:R-:W-:Y:S02]  /*8440*/  HADD2.F32 R34, -RZ, R33.H0_H0 ;  /* 0x20000021ff227230 */ /* 0x000fe40000004100 */
[----:B------:R-:W-:Y:S01]  /*8450*/  FMUL.FTZ R45, R37, R42 ;  /* 0x0000002a252d7220 */ /* 0x000fe20000410000 */
[----:B------:R-:W-:Y:S01]  /*8460*/  FFMA.FTZ R30, R31, R39, -R44 ;  /* 0x000000271f1e7223 */ /* 0x000fe2000001082c */
[-C--:B------:R-:W-:Y:S01]  /*8470*/  FMUL.FTZ R37, R37, R40.reuse ;  /* 0x0000002825257220 */ /* 0x080fe20000410000 */
[----:B------:R-:W-:Y:S01]  /*8480*/  FFMA.FTZ R31, R31, R41, R46 ;  /* 0x000000291f1f7223 */ /* 0x000fe2000001002e */
[C---:B------:R-:W-:Y:S01]  /*8490*/  FFMA.FTZ R45, R34.reuse, R40, -R45 ;  /* 0x00000028222d7223 */ /* 0x040fe2000001082d */
[----:B------:R-:W-:Y:S01]  /*84a0*/  HADD2.F32 R40, -RZ, R38.H1_H1 ;  /* 0x30000026ff287230 */ /* 0x000fe20000004100 */
[----:B------:R-:W-:Y:S01]  /*84b0*/  F2FP.F16.E4M3.UNPACK_B R41, R29.H1 ;  /* 0x0000001dff29723e */ /* 0x000fe200030006ff */
[----:B------:R-:W-:Y:S01]  /*84c0*/  FFMA.FTZ R47, R34, R42, R37 ;  /* 0x0000002a222f7223 */ /* 0x000fe20000010025 */
[----:B------:R-:W-:Y:S01]  /*84d0*/  F2FP.F16.E4M3.UNPACK_B R38, R21.H1 ;  /* 0x00000015ff26723e */ /* 0x000fe200030006ff */
[----:B------:R-:W-:Y:S01]  /*84e0*/  HADD2.F32 R43, -RZ, R43.H1_H1 ;  /* 0x3000002bff2b7230 */ /* 0x000fe20000004100 */
[----:B------:R-:W-:Y:S01]  /*84f0*/  F2FP.SATFINITE.E4M3.F32.PACK_AB_MERGE_C R11, R20, R11, RZ ;  /* 0x0000000b140b723e */ /* 0x000fe200048070ff */
[----:B------:R-:W-:Y:S01]  /*8500*/  HADD2.F32 R37, -RZ, R36.H1_H1 ;  /* 0x30000024ff257230 */ /* 0x000fe20000004100 */
[----:B------:R-:W-:Y:S01]  /*8510*/  F2FP.SATFINITE.E4M3.F32.PACK_AB_MERGE_C R13, R24, R13, RZ ;  /* 0x0000000d180d723e */ /* 0x000fe200048070ff */
[----:B------:R-:W-:Y:S01]  /*8520*/  HADD2.F32 R42, -RZ, R41.H0_H0 ;  /* 0x20000029ff2a7230 */ /* 0x000fe20000004100 */
[----:B------:R-:W-:Y:S01]  /*8530*/  F2FP.SATFINITE.E4M3.F32.PACK_AB_MERGE_C R5, R10, R5, R11 ;  /* 0x000000050a05723e */ /* 0x000fe2000480700b */
        /* <DEDUP_REMOVED lines=11> */
[----:B------:R-:W-:Y:S01]  /*85f0*/  HADD2.F32 R35, -RZ, R35.H1_H1 ;  /* 0x30000023ff237230 */ /* 0x000fe20000004100 */
[----:B------:R-:W-:Y:S01]  /*8600*/  F2FP.F16.E4M3.UNPACK_B R34, R29 ;  /* 0x0000001dff22723e */ /* 0x000fe200020006ff */
[----:B------:R-:W-:Y:S02]  /*8610*/  HADD2.F32 R38, -RZ, R38.H1_H1 ;  /* 0x30000026ff267230 */ /* 0x000fe40000004100 */
[C---:B------:R-:W-:Y:S01]  /*8620*/  FFMA.FTZ R44, R33.reuse, R39, -R44 ;  /* 0x00000027212c7223 */ /* 0x040fe2000001082c */
[----:B------:R-:W-:Y:S01]  /*8630*/  FFMA.FTZ R37, R33, R42, R37 ;  /* 0x0000002a21257223 */ /* 0x000fe20000010025 */
[----:B------:R-:W-:Y:S01]  /*8640*/  HADD2.F32 R32, -RZ, R32.H1_H1 ;  /* 0x30000020ff207230 */ /* 0x000fe20000004100 */
[----:B------:R-:W-:Y:S01]  /*8650*/  F2FP.F16.E4M3.UNPACK_B R33, R21 ;  /* 0x00000015ff21723e */ /* 0x000fe200020006ff */
[C---:B------:R-:W-:Y:S01]  /*8660*/  FMUL.FTZ R21, R35.reuse, R41 ;  /* 0x0000002923157220 */ /* 0x040fe20000410000 */
[----:B------:R-:W-:Y:S01]  /*8670*/  FMUL.FTZ R40, R35, R38 ;  /* 0x0000002623287220 */ /* 0x000fe20000410000 */
[----:B------:R-:W-:Y:S01]  /*8680*/  HADD2.F32 R36, -RZ, R34.H0_H0 ;  /* 0x20000022ff247230 */ /* 0x000fe20000004100 */
[----:B------:R-:W-:Y:S01]  /*8690*/  F2FP.SATFINITE.E4M3.F32.PACK_AB_MERGE_C R47, R50, R47, RZ ;  /* 0x0000002f322f723e */ /* 0x000fe200048070ff */
[----:B------:R-:W-:-:S02]  /*86a0*/  HADD2.F32 R29, -RZ, R27.H0_H0 ;  /* 0x2000001bff1d7230 */ /* 0x000fc40000004100 */
[C---:B------:R-:W-:Y:S01]  /*86b0*/  FFMA.FTZ R39, R32.reuse, R38, -R21 ;  /* 0x0000002620277223 */ /* 0x040fe20000010815 */
[----:B------:R-:W-:Y:S01]  /*86c0*/  FFMA.FTZ R46, R32, R41, R40 ;  /* 0x00000029202e7223 */ /* 0x000fe20000010028 */
[----:B------:R-:W-:Y:S01]  /*86d0*/  HADD2.F32 R32, -RZ, R33.H0_H0 ;  /* 0x20000021ff207230 */ /* 0x000fe20000004100 */
[----:B------:R-:W-:Y:S01]  /*86e0*/  F2FP.SATFINITE.E4M3.F32.PACK_AB_MERGE_C R9, R12, R9, R13 ;  /* 0x000000090c09723e */ /* 0x000fe2000480700d */
[----:B------:R-:W-:Y:S02]  /*86f0*/  HADD2.F32 R21, -RZ, R25.H0_H0 ;  /* 0x20000019ff157230 */ /* 0x000fe40000004100 */
[C---:B------:R-:W-:Y:S01]  /*8700*/  FMUL.FTZ R38, R29.reuse, R36 ;  /* 0x000000241d267220 */ /* 0x040fe20000410000 */
[----:B------:R-:W-:Y:S02]  /*8710*/  HADD2.F32 R34, -RZ, R34.H1_H1 ;  /* 0x30000022ff227230 */ /* 0x000fe40000004100 */
[----:B------:R-:W-:Y:S01]  /*8720*/  FMUL.FTZ R40, R29, R32 ;  /* 0x000000201d287220 */ /* 0x000fe20000410000 */
[----:B------:R-:W-:-:S02]  /*8730*/  HADD2.F32 R27, -RZ, R27.H1_H1 ;  /* 0x3000001bff1b7230 */ /* 0x000fc40000004100 */
[C---:B------:R-:W-:Y:S01]  /*8740*/  FFMA.FTZ R38, R21.reuse, R32, -R38 ;  /* 0x0000002015267223 */ /* 0x040fe20000010826 */
[----:B------:R-:W-:Y:S01]  /*8750*/  HADD2.F32 R32, -RZ, R33.H1_H1 ;  /* 0x30000021ff207230 */ /* 0x000fe20000004100 */
[----:B------:R-:W-:Y:S01]  /*8760*/  F2FP.F16.E4M3.UNPACK_B R29, R8.H1 ;  /* 0x00000008ff1d723e */ /* 0x000fe200030006ff */
[----:B------:R-:W-:Y:S02]  /*8770*/  HADD2.F32 R25, -RZ, R25.H1_H1 ;  /* 0x30000019ff197230 */ /* 0x000fe40000004100 */
[----:B------:R-:W-:Y:S01]  /*8780*/  FFMA.FTZ R40, R21, R36, R40 ;  /* 0x0000002415287223 */ /* 0x000fe20000010028 */
[C---:B------:R-:W-:Y:S01]  /*8790*/  FMUL.FTZ R42, R27.reuse, R34 ;  /* 0x000000221b2a7220 */ /* 0x040fe20000410000 */
[----:B------:R-:W-:Y:S01]  /*87a0*/  F2FP.F16.E4M3.UNPACK_B R21, R3.H1 ;  /* 0x00000003ff15723e */ /* 0x000fe200030006ff */
[-C--:B------:R-:W-:Y:S01]  /*87b0*/  FMUL.FTZ R35, R27, R32.reuse ;  /* 0x000000201b237220 */ /* 0x080fe20000410000 */
[----:B------:R-:W-:Y:S02]  /*87c0*/  HADD2.F32 R36, -RZ, R29.H0_H0 ;  /* 0x2000001dff247230 */ /* 0x000fe40000004100 */
[----:B------:R-:W-:Y:S01]  /*87d0*/  FFMA.FTZ R33, R25, R32, -R42 ;  /* 0x0000002019217223 */ /* 0x000fe2000001082a */
[----:B------:R-:W-:-:S02]  /*87e0*/  HADD2.F32 R27, -RZ, R14.H0_H0 ;  /* 0x2000000eff1b7230 */ /* 0x000fc40000004100 */
[----:B------:R-:W-:Y:S01]  /*87f0*/  FFMA.FTZ R35, R25, R34, R35 ;  /* 0x0000002219237223 */ /* 0x000fe20000010023 */
[--C-:B------:R-:W-:Y:S01]  /*8800*/  HADD2.F32 R32, -RZ, R21.reuse.H0_H0 ;  /* 0x20000015ff207230 */ /* 0x100fe20000004100 */
[----:B------:R-:W-:Y:S01]  /*8810*/  F2FP.F16.E4M3.UNPACK_B R3, R3 ;  /* 0x00000003ff03723e */ /* 0x000fe200020006ff */
[----:B------:R-:W-:Y:S02]  /*8820*/  HADD2.F32 R25, -RZ, R21.H1_H1 ;  /* 0x30000015ff197230 */ /* 0x000fe40000004100 */
[C---:B------:R-:W-:Y:S01]  /*8830*/  FMUL.FTZ R34, R27.reuse, R36 ;  /* 0x000000241b227220 */ /* 0x040fe20000410000 */
[----:B------:R-:W-:Y:S02]  /*8840*/  HADD2.F32 R21, -RZ, R7.H0_H0 ;  /* 0x20000007ff157230 */ /* 0x000fe40000004100 */
[----:B------:R-:W-:Y:S01]  /*8850*/  FMUL.FTZ R42, R27, R32 ;  /* 0x000000201b2a7220 */ /* 0x000fe20000410000 */
[----:B------:R-:W-:Y:S01]  /*8860*/  HADD2.F32 R29, -RZ, R29.H1_H1 ;  /* 0x3000001dff1d7230 */ /* 0x000fe20000004100 */
[----:B------:R-:W-:Y:S01]  /*8870*/  F2FP.SATFINITE.E4M3.F32.PACK_AB_MERGE_C R11, R31, R26, R47 ;  /* 0x0000001a1f0b723e */ /* 0x000fe2000480702f */
[----:B------:R-:W-:-:S02]  /*8880*/  HADD2.F32 R14, -RZ, R14.H1_H1 ;  /* 0x3000000eff0e7230 */ /* 0x000fc40000004100 */
[C---:B------:R-:W-:Y:S01]  /*8890*/  FFMA.FTZ R41, R21.reuse, R32, -R34 ;  /* 0x0000002015297223 */ /* 0x040fe20000010822 */
[----:B------:R-:W-:Y:S02]  /*88a0*/  HADD2.F32 R7, -RZ, R7.H1_H1 ;  /* 0x30000007ff077230 */ /* 0x000fe40000004100 */
[----:B------:R-:W-:Y:S01]  /*88b0*/  FFMA.FTZ R42, R21, R36, R42 ;  /* 0x00000024152a7223 */ /* 0x000fe2000001002a */
[--C-:B------:R-:W-:Y:S02]  /*88c0*/  HADD2.F32 R21, -RZ, R3.reuse.H1_H1 ;  /* 0x30000003ff157230 */ /* 0x100fe40000004100 */
[C---:B------:R-:W-:Y:S01]  /*88d0*/  FMUL.FTZ R32, R14.reuse, R29 ;  /* 0x0000001d0e207220 */ /* 0x040fe20000410000 */
[-C--:B------:R-:W-:Y:S01]  /*88e0*/  FMUL.FTZ R34, R14, R25.reuse ;  /* 0x000000190e227220 */ /* 0x080fe20000410000 */
[----:B------:R-:W-:Y:S01]  /*88f0*/  F2FP.F16.E4M3.UNPACK_B R14, R8 ;  /* 0x00000008ff0e723e */ /* 0x000fe200020006ff */
[----:B------:R-:W-:Y:S02]  /*8900*/  HADD2.F32 R8, -RZ, R3.H0_H0 ;  /* 0x20000003ff087230 */ /* 0x000fe40000004100 */
[C---:B------:R-:W-:Y:S01]  /*8910*/  FFMA.FTZ R36, R7.reuse, R25, -R32 ;  /* 0x0000001907247223 */ /* 0x040fe20000010820 */
[----:B------:R-:W-:Y:S01]  /*8920*/  FFMA.FTZ R29, R7, R29, R34 ;  /* 0x0000001d071d7223 */ /* 0x000fe20000010022 */
[----:B------:R-:W-:-:S02]  /*8930*/  HADD2.F32 R7, -RZ, R6.H0_H0 ;  /* 0x20000006ff077230 */ /* 0x000fc40000004100 */
[--C-:B------:R-:W-:Y:S01]  /*8940*/  HADD2.F32 R32, -RZ, R14.reuse.H0_H0 ;  /* 0x2000000eff207230 */ /* 0x100fe20000004100 */
[----:B------:R-:W-:Y:S01]  /*8950*/  F2FP.SATFINITE.E4M3.F32.PACK_AB_MERGE_C R36, R36, R41, RZ ;  /* 0x000000292424723e */ /* 0x000fe200048070ff */
[----:B------:R-:W-:Y:S01]  /*8960*/  HADD2.F32 R25, -RZ, R14.H1_H1 ;  /* 0x3000000eff197230 */ /* 0x000fe20000004100 */
[----:B------:R-:W-:Y:S01]  /*8970*/  F2FP.SATFINITE.E4M3.F32.PACK_AB_MERGE_C R29, R29, R42, RZ ;  /* 0x0000002a1d1d723e */ /* 0x000fe200048070ff */
[----:B------:R-:W-:Y:S02]  /*8980*/  HADD2.F32 R6, -RZ, R6.H1_H1 ;  /* 0x30000006ff067230 */ /* 0x000fe40000004100 */
[C---:B------:R-:W-:Y:S01]  /*8990*/  FMUL.FTZ R14, R7.reuse, R32 ;  /* 0x00000020070e7220 */ /* 0x040fe20000410000 */
[--C-:B------:R-:W-:Y:S02]  /*89a0*/  HADD2.F32 R3, -RZ, R4.reuse.H0_H0 ;  /* 0x20000004ff037230 */ /* 0x100fe40000004100 */
[----:B------:R-:W-:Y:S01]  /*89b0*/  FMUL.FTZ R7, R7, R8 ;  /* 0x0000000807077220 */ /* 0x000fe20000410000 */
[----:B------:R-:W-:-:S02]  /*89c0*/  HADD2.F32 R4, -RZ, R4.H1_H1 ;  /* 0x30000004ff047230 */ /* 0x000fc40000004100 */
        /* <DEDUP_REMOVED lines=9> */
[----:B------:R-:W-:Y:S02]  /*8a60*/  F2FP.SATFINITE.E4M3.F32.PACK_AB_MERGE_C R7, R30, R15, R7 ;  /* 0x0000000f1e07723e */ /* 0x000fe40004807007 */
[----:B------:R-:W-:Y:S02]  /*8a70*/  F2FP.SATFINITE.E4M3.F32.PACK_AB_MERGE_C R4, R33, R38, R4 ;  /* 0x000000262104723e */ /* 0x000fe40004807004 */
[----:B------:R-:W-:Y:S02]  /*8a80*/  F2FP.SATFINITE.E4M3.F32.PACK_AB_MERGE_C R6, R27, R6, R36 ;  /* 0x000000061b06723e */ /* 0x000fe40004807024 */
[----:B------:R-:W-:Y:S02]  /*8a90*/  F2FP.SATFINITE.E4M3.F32.PACK_AB_MERGE_C R8, R35, R40, R8 ;  /* 0x000000282308723e */ /* 0x000fe40004807008 */
[----:B------:R-:W-:Y:S01]  /*8aa0*/  F2FP.SATFINITE.E4M3.F32.PACK_AB_MERGE_C R10, R34, R3, R29 ;  /* 0x00000003220a723e */ /* 0x000fe2000480701d */
[----:B------:R0:W-:Y:S04]  /*8ab0*/  STS.128 [R51+0xb000], R4 ;  /* 0x00b0000433007388 */ /* 0x0001e80000000c00 */
[----:B------:R0:W-:Y:S02]  /*8ac0*/  STS.128 [R0+0xb000], R8 ;  /* 0x00b0000800007388 */ /* 0x0001e40000000c00 */
.L_x_1464:
[----:B------:R-:W-:Y:S05]  /*8ad0*/  BSYNC B0 ;  /* 0x0000000000007941 */ /* 0x000fea0003800000 */
.L_x_1457:
        /* <DEDUP_REMOVED lines=8> */
.L_x_1454:
[----:B0-2---:R-:W2:Y:S02]  /*8b60*/  LDL R0, [R1+0x18] ;  /* 0x0000180001007983 */ /* 0x005ea40000100800 */
[----:B--2---:R-:W-:-:S13]  /*8b70*/  ISETP.NE.AND P0, PT, R0, 0x3, PT ;  /* 0x000000030000780c */ /* 0x004fda0003f05270 */
[----:B------:R-:W-:Y:S05]  /*8b80*/  @!P0 BRA `(.L_x_1472) ;  /* 0x0000000000048947 */ /* 0x000fea0003800000 */
[----:B------:R-:W-:Y:S01]  /*8b90*/  BPT.TRAP 0x1 ;  /* 0x000000040000795c */ /* 0x000fe20000300000 */
.L_x_1472:
[----:B-----5:R-:W-:Y:S01]  /*8ba0*/  IMAD R12, R23, 0x8, R22 ;  /* 0x00000008170c7824 */ /* 0x020fe200078e0216 */
[----:B-1----:R-:W-:-:S04]  /*8bb0*/  SHF.L.U32 R3, R156, 0x1f, RZ ;  /* 0x0000001f9c037819 */ /* 0x002fc800000006ff */
[----:B------:R0:W1:Y:S01]  /*8bc0*/  SYNCS.PHASECHK.TRANS64.TRYWAIT P1, [R12+URZ+0x13230], R3 ;  /* 0x013230030c0075a7 */ /* 0x000062000802017f */
[----:B------:R-:W-:Y:S05]  /*8bd0*/  @!P0 BRA `(.L_x_1473) ;  /* 0x0000000000048947 */ /* 0x000fea0003800000 */
[----:B------:R-:W-:Y:S01]  /*8be0*/  BPT.TRAP 0x1 ;  /* 0x000000040000795c */ /* 0x000fe20000300000 */
.L_x_1473:
[----:B------:R-:W-:-:S05]  /*8bf0*/  VIADD R0, R22, 0xe000 ;  /* 0x0000e00016007836 */ /* 0x000fca0000000000 */
[----:B------:R-:W-:-:S04]  /*8c00*/  SHF.R.U32.HI R0, RZ, 0x4, R0 ;  /* 0x00000004ff007819 */ /* 0x000fc80000011600 */
[----:B------:R-:W-:-:S04]  /*8c10*/  LOP3.LUT R0, R0, 0x3fff, RZ, 0xc0, !PT ;  /* 0x00003fff00007812 */ /* 0x000fc800078ec0ff */
[----:B---3--:R-:W-:-:S05]  /*8c20*/  LOP3.LUT R4, R0, 0x10000, RZ, 0xfc, !PT ;  /* 0x0001000000047812 */ /* 0x008fca00078efcff */
[----:B------:R2:W-:Y:S01]  /*8c30*/  STL [R1+0x4], R4 ;  /* 0x0000040401007387 */ /* 0x0005e20000100800 */
[----:B------:R-:W-:Y:S01]  /*8c40*/  IMAD R8, R23, 0x280, R4 ;  /* 0x0000028017087824 */ /* 0x000fe200078e0204 */
[----:B-1----:R-:W-:Y:S06]  /*8c50*/  @P1 BRA `(.L_x_1474) ;  /* 0x0000000000081947 */ /* 0x002fec0003800000 */
[----:B------:R-:W1:Y:S02]  /*8c60*/  SYNCS.PHASECHK.TRANS64.TRYWAIT P1, [R12+URZ+0x13230], R3 ;  /* 0x013230030c0075a7 */ /* 0x000e64000802017f */
[----:B-1----:R-:W-:Y:S05]  /*8c70*/  @!P1 BRA `(.L_x_1475) ;  /* 0x000001c0004c9947 */ /* 0x002fea0003800000 */
.L_x_1474:
[----:B--2---:R-:W-:Y:S01]  /*8c80*/  IMAD.MOV.U32 R4, RZ, RZ, R8 ;  /* 0x000000ffff047224 */ /* 0x004fe200078e0008 */
[----:B------:R-:W-:Y:S05]  /*8c90*/  WARPSYNC.ALL ;  /* 0x0000000000007948 */ /* 0x000fea0003800000 */
[----:B------:R-:W-:Y:S01]  /*8ca0*/  IMAD.MOV.U32 R5, RZ, RZ, -0x7fffffe0 ;  /* 0x80000020ff057424 */ /* 0x000fe200078e00ff */
[----:B------:R-:W-:Y:S01]  /*8cb0*/  R2UR UR6, R4 ;  /* 0x00000000040672ca */ /* 0x000fe200000e0000 */
[----:B------:R-:W-:Y:S01]  /*8cc0*/  WARPGROUP.ARRIVE ;  /* 0x00000000000079c5 */ /* 0x000fe20000000000 */
[----:B------:R-:W-:Y:S01]  /*8cd0*/  LOP3.LUT R4, R28, 0x10000, RZ, 0xfc, !PT ;  /* 0x000100001c047812 */ /* 0x000fe200078efcff */
[----:B------:R-:W-:Y:S01]  /*8ce0*/  VIADD R6, R8, 0x80 ;  /* 0x0000008008067836 */ /* 0x000fe20000000000 */
[C---:B------:R-:W-:Y:S01]  /*8cf0*/  R2UR UR7, R5.reuse ;  /* 0x00000000050772ca */ /* 0x040fe200000e0000 */
[----:B------:R-:W-:Y:S01]  /*8d00*/  IMAD.MOV.U32 R7, RZ, RZ, -0x7fffffe0 ;  /* 0x80000020ff077424 */ /* 0x000fe200078e00ff */
[----:B------:R-:W-:Y:S01]  /*8d10*/  R2UR UR4, R4 ;  /* 0x00000000040472ca */ /* 0x000fe200000e0000 */
[----:B------:R-:W-:Y:S01]  /*8d20*/  VIADD R10, R8, 0x100 ;  /* 0x00000100080a7836 */ /* 0x000fe20000000000 */
[----:B------:R-:W-:Y:S01]  /*8d30*/  R2UR UR5, R5 ;  /* 0x00000000050572ca */ /* 0x000fe200000e0000 */
[----:B------:R-:W-:Y:S01]  /*8d40*/  IMAD.MOV.U32 R11, RZ, RZ, -0x7fffffe0 ;  /* 0x80000020ff0b7424 */ /* 0x000fe200078e00ff */
[----:B------:R-:W-:Y:S01]  /*8d50*/  R2UR UR10, R6 ;  /* 0x00000000060a72ca */ /* 0x000fe200000e0000 */
[C---:B------:R-:W-:Y:S01]  /*8d60*/  VIADD R6, R8.reuse, 0x180 ;  /* 0x0000018008067836 */ /* 0x040fe20000000000 */
[----:B------:R-:W-:Y:S01]  /*8d70*/  R2UR UR11, R7 ;  /* 0x00000000070b72ca */ /* 0x000fe200000e0000 */
[----:B----4-:R-:W-:Y:S01]  /*8d80*/  VIADD R14, R8, 0x200 ;  /* 0x00000200080e7836 */ /* 0x010fe20000000000 */
[----:B------:R-:W-:Y:S01]  /*8d90*/  R2UR UR8, R4 ;  /* 0x00000000040872ca */ /* 0x000fe200000e0000 */
[----:B------:R-:W-:Y:S01]  /*8da0*/  IMAD.MOV.U32 R15, RZ, RZ, -0x7fffffe0 ;  /* 0x80000020ff0f7424 */ /* 0x000fe200078e00ff */
[----:B------:R-:W-:Y:S01]  /*8db0*/  R2UR UR9, R5 ;  /* 0x00000000050972ca */ /* 0x000fe200000e0000 */
[----:B------:R-:W-:Y:S01]  /*8dc0*/  IMAD.MOV.U32 R9, RZ, RZ, -0x7fffffe0 ;  /* 0x80000020ff097424 */ /* 0x000fe200078e00ff */
[----:B------:R-:W-:Y:S01]  /*8dd0*/  R2UR UR14, R10 ;  /* 0x000000000a0e72ca */ /* 0x000fe200000e0000 */
[----:B------:R-:W-:Y:S01]  /*8de0*/  VIADD R10, R8, 0x82 ;  /* 0x00000082080a7836 */ /* 0x000fe20000000000 */
[----:B------:R-:W-:Y:S01]  /*8df0*/  R2UR UR15, R11 ;  /* 0x000000000b0f72ca */ /* 0x000fe200000e0000 */
[----:B------:R-:W-:Y:S01]  /*8e00*/  QGMMA.64x32x32.F32.E4M3.E4M3 R88, gdesc[UR4], RZ, !UPT, gsb0 ;  /* 0x00600000045879f3 */ /* 0x000fe2000c0008ff */
[----:B------:R-:W-:Y:S01]  /*8e10*/  R2UR UR12, R4 ;  /* 0x00000000040c72ca */ /* 0x000fe200000e0000 */
[----:B------:R-:W-:Y:S01]  /*8e20*/  IMAD.MOV.U32 R11, RZ, RZ, -0x7fffffe0 ;  /* 0x80000020ff0b7424 */ /* 0x000fe200078e00ff */
[----:B------:R-:W-:-:S02]  /*8e30*/  R2UR UR13, R5 ;  /* 0x00000000050d72ca */ /* 0x000fc400000e0000 */
[----:B------:R-:W-:Y:S01]  /*8e40*/  R2UR UR18, R6 ;  /* 0x00000000061272ca */ /* 0x000fe200000e0000 */
[----:B------:R-:W-:Y:S01]  /*8e50*/  VIADD R6, R8, 0x2 ;  /* 0x0000000208067836 */ /* 0x000fe20000000000 */
[----:B------:R-:W-:Y:S01]  /*8e60*/  R2UR UR19, R7 ;  /* 0x00000000071372ca */ /* 0x000fe200000e0000 */
[----:B------:R-:W-:Y:S01]  /*8e70*/  IMAD.MOV.U32 R7, RZ, RZ, -0x7fffffe0 ;  /* 0x80000020ff077424 */ /* 0x000fe200078e00ff */
[----:B------:R-:W-:Y:S02]  /*8e80*/  R2UR UR16, R4 ;  /* 0x00000000041072ca */ /* 0x000fe400000e0000 */
[----:B------:R-:W-:Y:S02]  /*8e90*/  R2UR UR17, R5 ;  /* 0x00000000051172ca */ /* 0x000fe400000e0000 */
[----:B------:R-:W-:Y:S02]  /*8ea0*/  R2UR UR22, R14 ;  /* 0x000000000e1672ca */ /* 0x000fe400000e0000 */
[----:B------:R-:W-:-:S02]  /*8eb0*/  R2UR UR23, R15 ;  /* 0x000000000f1772ca */ /* 0x000fc400000e0000 */
[----:B------:R-:W-:Y:S02]  /*8ec0*/  R2UR UR20, R4 ;  /* 0x00000000041472ca */ /* 0x000fe400000e0000 */
[----:B------:R-:W-:Y:S02]  /*8ed0*/  R2UR UR21, R5 ;  /* 0x00000000051572ca */ /* 0x000fe400000e0000 */
[----:B------:R-:W-:Y:S01]  /*8ee0*/  R2UR UR6, R6 ;  /* 0x00000000060672ca */ /* 0x000fe200000e0000 */
[----:B------:R-:W-:Y:S01]  /*8ef0*/  VIADD R6, R8, 0x102 ;  /* 0x0000010208067836 */ /* 0x000fe20000000000 */
[----:B------:R-:W-:Y:S01]  /*8f00*/  R2UR UR7, R7 ;  /* 0x00000000070772ca */ /* 0x000fe200000e0000 */
[----:B------:R-:W-:Y:S01]  /*8f10*/  IMAD.MOV.U32 R7, RZ, RZ, -0x7fffffe0 ;  /* 0x80000020ff077424 */ /* 0x000fe200078e00ff */
[----:B------:R-:W-:Y:S02]  /*8f20*/  WARPGROUP.DEPBAR.LE gsb0, 0x0 ;  /* 0x00008000000079c5 */ /* 0x000fe40000010000 */
[----:B------:R-:W-:-:S06]  /*8f30*/  WARPGROUP.ARRIVE ;  /* 0x00000000000079c5 */ /* 0x000fcc0000000000 */
[----:B------:R-:W-:Y:S01]  /*8f40*/  QGMMA.64x32x32.F32.E4M3.E4M3 R72, gdesc[UR8], RZ, !UPT, gsb0 ;  /* 0x00600000084879f3 */ /* 0x000fe2000c0008ff */
[----:B------:R-:W-:Y:S01]  /*8f50*/  R2UR UR10, R10 ;  /* 0x000000000a0a72ca */ /* 0x000fe200000e0000 */
[C---:B------:R-:W-:Y:S01]  /*8f60*/  VIADD R10, R8.reuse, 0x182 ;  /* 0x00000182080a7836 */ /* 0x040fe20000000000 */
[----:B------:R-:W-:Y:S01]  /*8f70*/  R2UR UR11, R11 ;  /* 0x000000000b0b72ca */ /* 0x000fe200000e0000 */
[----:B------:R-:W-:Y:S02]  /*8f80*/  IMAD.MOV.U32 R11, RZ, RZ, -0x7fffffe0 ;  /* 0x80000020ff0b7424 */ /* 0x000fe400078e00ff */
[----:B------:R-:W-:Y:S01]  /*8f90*/  VIADD R8, R8, 0x202 ;  /* 0x0000020208087836 */ /* 0x000fe20000000000 */
[----:B------:R-:W-:Y:S02]  /*8fa0*/  WARPGROUP.DEPBAR.LE gsb0, 0x0 ;  /* 0x00008000000079c5 */ /* 0x000fe40000010000 */
[----:B------:R-:W-:-:S06]  /*8fb0*/  WARPGROUP.ARRIVE ;  /* 0x00000000000079c5 */ /* 0x000fcc0000000000 */
[----:B------:R-:W-:Y:S01]  /*8fc0*/  QGMMA.64x32x32.F32.E4M3.E4M3 R56, gdesc[UR12], RZ, !UPT, gsb0 ;  /* 0x006000000c3879f3 */ /* 0x000fe2000c0008ff */
[----:B------:R-:W-:Y:S01]  /*8fd0*/  R2UR UR14, R6 ;  /* 0x00000000060e72ca */ /* 0x000fe200000e0000 */
[----:B------:R-:W-:Y:S01]  /*8fe0*/  VIADD R6, R4, 0x2 ;  /* 0x0000000204067836 */ /* 0x000fe20000000000 */
[----:B------:R-:W-:Y:S01]  /*8ff0*/  R2UR UR15, R7 ;  /* 0x00000000070f72ca */ /* 0x000fe200000e0000 */
[----:B------:R-:W-:-:S03]  /*9000*/  IMAD.MOV.U32 R7, RZ, RZ, -0x7fffffe0 ;  /* 0x80000020ff077424 */ /* 0x000fc600078e00ff */
[C---:B------:R-:W-:Y:S02]  /*9010*/  R2UR UR4, R6.reuse ;  /* 0x00000000060472ca */ /* 0x040fe400000e0000 */
[C---:B------:R-:W-:Y:S02]  /*9020*/  R2UR UR5, R7.reuse ;  /* 0x00000000070572ca */ /* 0x040fe400000e0000 */
[C---:B------:R-:W-:Y:S02]  /*9030*/  R2UR UR8, R6.reuse ;  /* 0x00000000060872ca */ /* 0x040fe400000e0000 */
[C---:B------:R-:W-:Y:S02]  /*9040*/  R2UR UR9, R7.reuse ;  /* 0x00000000070972ca */ /* 0x040fe400000e0000 */
[----:B------:R-:W-:Y:S02]  /*9050*/  R2UR UR12, R6 ;  /* 0x00000000060c72ca */ /* 0x000fe400000e0000 */
[----:B------:R-:W-:Y:S01]  /*9060*/  R2UR UR13, R7 ;  /* 0x00000000070d72ca */ /* 0x000fe200000e0000 */
[----:B------:R-:W-:-:S02]  /*9070*/  WARPGROUP.DEPBAR.LE gsb0, 0x0 ;  /* 0x00008000000079c5 */ /* 0x000fc40000010000 */
        /* <DEDUP_REMOVED lines=31> */
.L_x_1476:
[----:B------:R-:W2:Y:S01]  /*9270*/  LDL R10, [R1+0x40] ;  /* 0x00004000010a7983 */ /* 0x000ea20000100800 */
[----:B------:R-:W3:Y:S03]  /*9280*/  LDC R110, c[0x0][0x448] ;  /* 0x00011200ff6e7b82 */ /* 0x000ee60000000800 */
[----:B------:R-:W2:Y:S04]  /*9290*/  LDL R108, [R1+0x2c] ;  /* 0x00002c00016c7983 */ /* 0x000ea80000100800 */
[----:B------:R-:W4:Y:S04]  /*92a0*/  LDL R109, [R1+0x1c] ;  /* 0x00001c00016d7983 */ /* 0x000f280000100800 */
[----:B------:R-:W5:Y:S04]  /*92b0*/  LDL R107, [R1+0x3c] ;  /* 0x00003c00016b7983 */ /* 0x000f680000100800 */
[----:B------:R-:W5:Y:S04]  /*92c0*/  LDL R114, [R1+0x14] ;  /* 0x0000140001727983 */ /* 0x000f680000100800 */
[----:B------:R-:W5:Y:S01]  /*92d0*/  LDL R112, [R1+0x10] ;  /* 0x0000100001707983 */ /* 0x000f620000100800 */
[C---:B------:R-:W-:Y:S01]  /*92e0*/  FMUL.FTZ R20, R2.reuse, R95 ;  /* 0x0000005f02147220 */ /* 0x040fe20000410000 */
[C---:B------:R-:W-:Y:S01]  /*92f0*/  FMUL.FTZ R95, R2.reuse, R77 ;  /* 0x0000004d025f7220 */ /* 0x040fe20000410000 */
[C---:B------:R-:W-:Y:S01]  /*9300*/  FMUL.FTZ R77, R2.reuse, R78 ;  /* 0x0000004e024d7220 */ /* 0x040fe20000410000 */
[C---:B------:R-:W-:Y:S01]  /*9310*/  FMUL.FTZ R78, R2.reuse, R79 ;  /* 0x0000004f024e7220 */ /* 0x040fe20000410000 */
[----:B------:R-:W-:Y:S01]  /*9320*/  FMUL.FTZ R79, R2, R82 ;  /* 0x00000052024f7220 */ /* 0x000fe20000410000 */
[----:B---3--:R-:W-:Y:S01]  /*9330*/  ISETP.NE.AND P1, PT, R110, 0x1, PT ;  /* 0x000000016e00780c */ /* 0x008fe20003f25270 */
        /* <DEDUP_REMOVED lines=23> */
[----:B------:R-:W3:Y:S01]  /*94b0*/  @P1 LDC R24, c[0x0][0x44c] ;  /* 0x00011300ff181b82 */ /* 0x000ee20000000800 */
[C---:B------:R-:W-:Y:S01]  /*94c0*/  FMUL.FTZ R43, R2.reuse, R47 ;  /* 0x0000002f022b7220 */ /* 0x040fe20000410000 */
[C---:B------:R-:W-:Y:S01]  /*94d0*/  FMUL.FTZ R47, R2.reuse, R51 ;  /* 0x00000033022f7220 */ /* 0x040fe20000410000 */
[C---:B------:R-:W-:Y:S01]  /*94e0*/  FMUL.FTZ R51, R2.reuse, R55 ;  /* 0x0000003702337220 */ /* 0x040fe20000410000 */
[C---:B------:R-:W-:Y:S01]  /*94f0*/  FMUL.FTZ R55, R2.reuse, R25 ;  /* 0x0000001902377220 */ /* 0x040fe20000410000 */
[C---:B01----:R-:W-:Y:S01]  /*9500*/  FMUL.FTZ R3, R2.reuse, R90 ;  /* 0x0000005a02037220 */ /* 0x043fe20000410000 */
[C---:B------:R-:W-:Y:S01]  /*9510*/  FMUL.FTZ R0, R2.reuse, R88 ;  /* 0x0000005802007220 */ /* 0x040fe20000410000 */
[C---:B------:R-:W-:Y:S01]  /*9520*/  FMUL.FTZ R8, R2.reuse, R89 ;  /* 0x0000005902087220 */ /* 0x040fe20000410000 */
[----:B------:R-:W0:Y:S01]  /*9530*/  @P1 LDC R25, c[0x0][0x450] ;  /* 0x00011400ff191b82 */ /* 0x000e220000000800 */
[----:B------:R-:W-:Y:S01]  /*9540*/  FMUL.FTZ R90, R2, R99 ;  /* 0x00000063025a7220 */ /* 0x000fe20000410000 */
[----:B------:R-:W-:-:S02]  /*9550*/  VIADD R12, R12, 0x13240 ;  /* 0x000132400c0c7836 */ /* 0x000fc40000000000 */
        /* <DEDUP_REMOVED lines=9> */
[----:B------:R-:W-:Y:S01]  /*95f0*/  LOP3.LUT R17, R17, 0xffffffef, RZ, 0xc0, !PT ;  /* 0xffffffef11117812 */ /* 0x000fe200078ec0ff */
        /* <DEDUP_REMOVED lines=35> */
[----:B------:R-:W-:Y:S01]  /*9830*/  @P1 LOP3.LUT R17, R17, 0x10, RZ, 0xfc, !PT ;  /* 0x0000001011111812 */ /* 0x000fe200078efcff */
[----:B------:R-:W1:Y:S01]  /*9840*/  MUFU.TANH R0, R0 ;  /* 0x0000000000007308 */ /* 0x000e620000002400 */
[----:B------:R-:W-:-:S02]  /*9850*/  ULDC UR43, c[0x0][0x9dc] ;  /* 0x00027700002b7ab9 */ /* 0x000fc40000000800 */
[----:B------:R-:W-:-:S05]  /*9860*/  ULOP3.LUT UR43, URZ, UR43, URZ, 0x33, !UPT ;  /* 0x0000002b3f2b7292 */ /* 0x000fca000f8e333f */
        /* <DEDUP_REMOVED lines=20> */
[----:B------:R-:W1:Y:S01]  /*99b0*/  MUFU.TANH R95, R95 ;  /* 0x0000005f005f7308 */ /* 0x000e620000002400 */
[----:B--2---:R-:W-:-:S02]  /*99c0*/  IMAD.IADD R99, R10, 0x1, R108 ;  /* 0x000000010a637824 */ /* 0x004fc400078e026c */
[----:B------:R-:W2:Y:S02]  /*99d0*/  LDC.64 R10, c[0x0][0x9e0] ;  /* 0x00027800ff0a7b82 */ /* 0x000ea40000000a00 */
[----:B---3--:R-:W-:-:S05]  /*99e0*/  @P1 IMAD.HI.U32 R24, R99, R24, RZ ;  /* 0x0000001863181227 */ /* 0x008fca00078e00ff */
[----:B0-----:R-:W-:Y:S01]  /*99f0*/  @P1 SHF.R.U32.HI R99, RZ, R25, R24 ;  /* 0x00000019ff631219 */ /* 0x001fe20000011618 */
[----:B------:R-:W-:-:S04]  /*9a00*/  IMAD.MOV.U32 R24, RZ, RZ, -0xa0 ;  /* 0xffffff60ff187424 */ /* 0x000fc800078e00ff */
[----:B------:R-:W0:Y:S01]  /*9a10*/  SHFL.IDX PT, R106, R99, RZ, 0x1c1f ;  /* 0x001c1fff636a7589 */ /* 0x000e2200000e0000 */
[----:B------:R-:W-:Y:S01]  /*9a20*/  IMAD R101, R105, R24, 0xa1 ;  /* 0x000000a169657424 */ /* 0x000fe200078e0218 */
[----:B----4-:R-:W-:-:S03]  /*9a30*/  PRMT R12, R109, 0x654, R12 ;  /* 0x000006546d0c7816 */ /* 0x010fc6000000000c */
[----:B-----5:R-:W-:Y:S01]  /*9a40*/  IMAD R36, R107, -0x2, R101 ;  /* 0xfffffffe6b247824 */ /* 0x020fe200078e0265 */
[----:B------:R3:W-:Y:S01]  /*9a50*/  SYNCS.ARRIVE.TRANS64.RED.A1T0 RZ, [R12+URZ], RZ ;  /* 0x000000ff0cff79a7 */ /* 0x0007e2000810043f */
[----:B------:R-:W4:Y:S01]  /*9a60*/  MUFU.TANH R77, R77 ;  /* 0x0000004d004d7308 */ /* 0x000f220000002400 */
[----:B--2---:R-:W-:Y:S01]  /*9a70*/  ISETP.GE.AND P1, PT, R11, 0x1, PT ;  /* 0x000000010b00780c */ /* 0x004fe20003f26270 */
[----:B---3--:R-:W-:-:S06]  /*9a80*/  IMAD R12, R105, -0xa0, R114 ;  /* 0xffffff60690c7824 */ /* 0x008fcc00078e0272 */
[----:B------:R-:W2:Y:S01]  /*9a90*/  MUFU.TANH R78, R78 ;  /* 0x0000004e004e7308 */ /* 0x000ea20000002400 */
[----:B------:R-:W-:Y:S01]  /*9aa0*/  IADD3 R25, -R112, R36, R114 ;  /* 0x0000002470197210 */ /* 0x000fe20007ffe172 */
[----:B------:R-:W-:-:S06]  /*9ab0*/  VIADD R12, R12, 0xa0 ;  /* 0x000000a00c0c7836 */ /* 0x000fcc0000000000 */
[----:B------:R-:W3:Y:S01]  /*9ac0*/  MUFU.TANH R96, R96 ;  /* 0x0000006000607308 */ /* 0x000ee20000002400 */
[----:B------:R-:W-:-:S07]  /*9ad0*/  IMAD R107, R107, -0x2, R12 ;  /* 0xfffffffe6b6b7824 */ /* 0x000fce00078e020c */
[----:B------:R-:W0:Y:S01]  /*9ae0*/  MUFU.TANH R81, R81 ;  /* 0x0000005100517308 */ /* 0x000e220000002400 */
[----:B------:R-:W-:-:S07]  /*9af0*/  IMAD.IADD R102, R25, 0x1, R10 ;  /* 0x0000000119667824 */ /* 0x000fce00078e020a */
        /* <DEDUP_REMOVED lines=52> */
[----:B------:R-:W1:Y:S08]  /*9e40*/  MUFU.TANH R35, R35 ;  /* 0x0000002300237308 */ /* 0x000e700000002400 */
[----:B------:R-:W1:Y:S01]  /*9e50*/  MUFU.TANH R34, R34 ;  /* 0x0000002200227308 */ /* 0x000e620000002400 */
[----:B------:R-:W-:Y:S01]  /*9e60*/  LOP3.LUT R17, R17, 0xfffffff7, RZ, 0xc0, !PT ;  /* 0xfffffff711117812 */ /* 0x000fe200078ec0ff */
[----:B------:R-:W-:Y:S01]  /*9e70*/  VIADD R103, R25, UR43 ;  /* 0x0000002b19677c36 */ /* 0x000fe20008000000 */
[----:B0-----:R-:W-:Y:S01]  /*9e80*/  VIADDMNMX R12, R106, R102, R107, PT ;  /* 0x000000666a0c7246 */ /* 0x001fe2000380016b */
[----:B------:R-:W-:Y:S01]  /*9e90*/  VIADD R101, R101, 0xffffffff ;  /* 0xffffffff65657836 */ /* 0x000fe20000000000 */
[----:B------:R-:W-:Y:S01]  /*9ea0*/  @P1 LOP3.LUT R17, R17, 0x8, RZ, 0xfc, !PT ;  /* 0x0000000811111812 */ /* 0x000fe200078efcff */
[----:B------:R-:W-:-:S02]  /*9eb0*/  VIADD R36, R36, 0xffffffff ;  /* 0xffffffff24247836 */ /* 0x000fc40000000000 */
[----:B------:R-:W-:Y:S01]  /*9ec0*/  IMAD.IADD R38, R103, 0x1, R106 ;  /* 0x0000000167267824 */ /* 0x000fe200078e026a */
[----:B--234-:R-:W-:Y:S06]  /*9ed0*/  @!P1 BRA `(.L_x_1477) ;  /* 0x00000000004c9947 */ /* 0x01cfec0003800000 */
[----:B------:R-:W-:Y:S01]  /*9ee0*/  IADD3 R39, -R112, R114, R106 ;  /* 0x0000007270277210 */ /* 0x000fe20007ffe16a */
[----:B------:R-:W-:Y:S03]  /*9ef0*/  BSSY B0, `(.L_x_1478) ;  /* 0x000000e000007945 */ /* 0x000fe60003800000 */
        /* <DEDUP_REMOVED lines=9> */
.L_x_1479:
[----:B------:R-:W-:-:S13]  /*9f90*/  ISETP.NE.AND P1, PT, R11, 0x1, PT ;  /* 0x000000010b00780c */ /* 0x000fda0003f25270 */
[----:B------:R-:W0:Y:S02]  /*9fa0*/  @P1 LDC.64 R24, c[0x0][0x9e8] ;  /* 0x00027a00ff181b82 */ /* 0x000e240000000a00 */
[----:B0-----:R-:W-:-:S05]  /*9fb0*/  @P1 IMAD.HI.U32 R24, R39, R24, RZ ;  /* 0x0000001827181227 */ /* 0x001fca00078e00ff */
[----:B------:R-:W-:-:S07]  /*9fc0*/  @P1 SHF.R.U32.HI R39, RZ, R25, R24 ;  /* 0x00000019ff271219 */ /* 0x000fce0000011618 */
.L_x_1480:
[----:B------:R-:W-:Y:S05]  /*9fd0*/  BSYNC B0 ;  /* 0x0000000000007941 */ /* 0x000fea0003800000 */
.L_x_1478:
[----:B------:R-:W-:-:S05]  /*9fe0*/  IMAD R39, R39, R11, R36 ;  /* 0x0000000b27277224 */ /* 0x000fca00078e0224 */
[----:B------:R-:W-:Y:S02]  /*9ff0*/  VIMNMX R38, R38, R39, !PT ;  /* 0x0000002726267248 */ /* 0x000fe40007fe0100 */
[----:B------:R-:W-:-:S07]  /*a000*/  VIADDMNMX R12, R39, R11, R12, PT ;  /* 0x0000000b270c7246 */ /* 0x000fce000380010c */
.L_x_1477:
[C---:B------:R-:W-:Y:S02]  /*a010*/  ISETP.GE.AND P1, PT, R101.reuse, 0x2, PT ;  /* 0x000000026500780c */ /* 0x040fe40003f26270 */
[----:B------:R-:W-:Y:S02]  /*a020*/  ISETP.GE.AND P2, PT, R101, 0x9, PT ;  /* 0x000000096500780c */ /* 0x000fe40003f46270 */
[C---:B------:R-:W-:Y:S02]  /*a030*/  ISETP.GT.AND P3, PT, R38.reuse, 0x1, !P1 ;  /* 0x000000012600780c */ /* 0x040fe40004f64270 */
[----:B------:R-:W-:Y:S02]  /*a040*/  ISETP.GT.AND P4, PT, R38, 0x8, !P2 ;  /* 0x000000082600780c */ /* 0x000fe40005784270 */
[C---:B------:R-:W-:Y:S02]  /*a050*/  ISETP.LT.OR P3, PT, R12.reuse, 0x2, P3 ;  /* 0x000000020c00780c */ /* 0x040fe40001f61670 */
[----:B------:R-:W-:-:S02]  /*a060*/  ISETP.LT.OR P4, PT, R12, 0x9, P4 ;  /* 0x000000090c00780c */ /* 0x000fc40002781670 */
[----:B------:R-:W-:Y:S02]  /*a070*/  FSEL R25, R8, -INF , !P3 ;  /* 0xff80000008197808 */ /* 0x000fe40005800000 */
[C---:B------:R-:W-:Y:S02]  /*a080*/  ISETP.GE.AND P3, PT, R101.reuse, 0xa, PT ;  /* 0x0000000a6500780c */ /* 0x040fe40003f66270 */
[----:B------:R-:W-:Y:S02]  /*a090*/  ISETP.GE.AND P5, PT, R101, 0x11, PT ;  /* 0x000000116500780c */ /* 0x000fe40003fa6270 */
[----:B------:R-:W-:Y:S02]  /*a0a0*/  FSEL R39, R13, -INF , !P4 ;  /* 0xff8000000d277808 */ /* 0x000fe40006000000 */
[----:B------:R-:W-:Y:S02]  /*a0b0*/  ISETP.GT.AND P4, PT, R38, 0x9, !P3 ;  /* 0x000000092600780c */ /* 0x000fe40005f84270 */
[----:B------:R-:W-:-:S02]  /*a0c0*/  LOP3.LUT R17, R17, 0xfffffffe, RZ, 0xc0, !PT ;  /* 0xfffffffe11117812 */ /* 0x000fc400078ec0ff */
[----:B------:R-:W-:Y:S02]  /*a0d0*/  ISETP.LT.OR P4, PT, R12, 0xa, P4 ;  /* 0x0000000a0c00780c */ /* 0x000fe40002781670 */
[----:B------:R-:W-:Y:S02]  /*a0e0*/  LOP3.LUT R16, R16, 0x7fffffff, RZ, 0xc0, !PT ;  /* 0x7fffffff10107812 */ /* 0x000fe400078ec0ff */
[----:B------:R-:W-:Y:S02]  /*a0f0*/  FSEL R109, R14, -INF , !P4 ;  /* 0xff8000000e6d7808 */ /* 0x000fe40006000000 */
[----:B------:R-:W-:Y:S02]  /*a100*/  @P5 LOP3.LUT R17, R17, 0x1, RZ, 0xfc, !PT ;  /* 0x0000000111115812 */ /* 0x000fe400078efcff */
[----:B------:R-:W-:Y:S02]  /*a110*/  ISETP.GT.AND P4, PT, R38, 0x10, !P5 ;  /* 0x000000102600780c */ /* 0x000fe40006f84270 */
[----:B------:R-:W-:-:S02]  /*a120*/  ISETP.GE.AND P5, PT, R101, 0x12, PT ;  /* 0x000000126500780c */ /* 0x000fc40003fa6270 */
        /* <DEDUP_REMOVED lines=44> */
[----:B-1----:R-:W-:Y:S02]  /*a3f0*/  FSEL R95, R95, -INF , !P4 ;  /* 0xff8000005f5f7808 */ /* 0x002fe40006000000 */
        /* <DEDUP_REMOVED lines=143> */
[----:B------:R-:W-:Y:S02]  /*acf0*/  ISETP.GT.AND P4, PT, R38, 0x90, !P5 ;  /* 0x000000902600780c */ /* 0x000fe40006f84270 */
[----:B------:R-:W-:Y:S02]  /*ad00*/  LOP3.LUT R16, R16, 0xfffffffe, RZ, 0xc0, !PT ;  /* 0xfffffffe10107812 */ /* 0x000fe400078ec0ff */
        /* <DEDUP_REMOVED lines=23> */
[----:B------:R-:W-:Y:S01]  /*ae80*/  ISETP.GE.AND P6, PT, R11, 0x1, PT ;  /* 0x000000010b00780c */ /* 0x000fe20003fc6270 */
[----:B0-----:R-:W-:Y:S01]  /*ae90*/  IMAD.IADD R103, R103, 0x1, R0 ;  /* 0x0000000167677824 */ /* 0x001fe200078e0200 */
[----:B------:R-:W-:-:S11]  /*aea0*/  VIADDMNMX R102, R0, R102, R107, PT ;  /* 0x0000006600667246 */ /* 0x000fd6000380016b */
[----:B------:R-:W-:Y:S05]  /*aeb0*/  @!P6 BRA `(.L_x_1481) ;  /* 0x00000000004ce947 */ /* 0x000fea0003800000 */
        /* <DEDUP_REMOVED lines=11> */
.L_x_1483:
[----:B------:R-:W-:-:S13]  /*af70*/  ISETP.NE.AND P6, PT, R11, 0x1, PT ;  /* 0x000000010b00780c */ /* 0x000fda0003fc5270 */
[----:B------:R-:W0:Y:S02]  /*af80*/  @P6 LDC.64 R12, c[0x0][0x9e8] ;  /* 0x00027a00ff0c6b82 */ /* 0x000e240000000a00 */
[----:B0-----:R-:W-:-:S05]  /*af90*/  @P6 IMAD.HI.U32 R12, R99, R12, RZ ;  /* 0x0000000c630c6227 */ /* 0x001fca00078e00ff */
[----:B------:R-:W-:-:S07]  /*afa0*/  @P6 SHF.R.U32.HI R99, RZ, R13, R12 ;  /* 0x0000000dff636219 */ /* 0x000fce000001160c */
.L_x_1484:
[----:B------:R-:W-:Y:S05]  /*afb0*/  BSYNC B0 ;  /* 0x0000000000007941 */ /* 0x000fea0003800000 */
.L_x_1482:
[----:B------:R-:W-:-:S05]  /*afc0*/  IMAD R36, R99, R11, R36 ;  /* 0x0000000b63247224 */ /* 0x000fca00078e0224 */
[----:B------:R-:W-:Y:S02]  /*afd0*/  VIMNMX R103, R103, R36, !PT ;  /* 0x0000002467677248 */ /* 0x000fe40007fe0100 */
[----:B------:R-:W-:-:S07]  /*afe0*/  VIADDMNMX R102, R36, R11, R102, PT ;  /* 0x0000000b24667246 */ /* 0x000fce0003800166 */
.L_x_1481:
[----:B------:R-:W-:Y:S01]  /*aff0*/  ISETP.GT.AND P1, PT, R103, 0x1, !P1 ;  /* 0x000000016700780c */ /* 0x000fe20004f24270 */
[----:B------:R-:W-:Y:S01]  /*b000*/  ULDC UR4, c[0x0][0x988] ;  /* 0x0002620000047ab9 */ /* 0x000fe20000000800 */
[----:B------:R-:W-:Y:S02]  /*b010*/  LOP3.LUT P6, RZ, R17, 0x1, RZ, 0xc0, !PT ;  /* 0x0000000111ff7812 */ /* 0x000fe400078cc0ff */
        /* <DEDUP_REMOVED lines=9> */
[----:B------:R-:W-:-:S02]  /*b0b0*/  ISETP.GT.AND P2, PT, R103, 0x8, !P2 ;  /* 0x000000086700780c */ /* 0x000fc40005744270 */
[----:B------:R-:W-:Y:S02]  /*b0c0*/  ISETP.GT.AND P1, PT, R103, 0x11, !P1 ;  /* 0x000000116700780c */ /* 0x000fe40004f24270 */
[----:B------:R-:W-:Y:S02]  /*b0d0*/  LOP3.LUT P3, RZ, R16, 0x1000000, RZ, 0xc0, !PT ;  /* 0x0100000010ff7812 */ /* 0x000fe4000786c0ff */
[C---:B------:R-:W-:Y:S02]  /*b0e0*/  ISETP.LT.OR P1, PT, R102.reuse, 0x12, P1 ;  /* 0x000000126600780c */ /* 0x040fe40000f21670 */
[----:B------:R-:W-:Y:S02]  /*b0f0*/  ISETP.LT.OR P2, PT, R102, 0x9, P2 ;  /* 0x000000096600780c */ /* 0x000fe40001741670 */
[----:B------:R-:W-:Y:S02]  /*b100*/  FSEL R99, R90, -INF , !P1 ;  /* 0xff8000005a637808 */ /* 0x000fe40004800000 */
[----:B------:R-:W-:-:S02]  /*b110*/  LOP3.LUT P1, RZ, R16, 0x40000000, RZ, 0xc0, !PT ;  /* 0x4000000010ff7812 */ /* 0x000fc4000782c0ff */
[----:B------:R-:W-:Y:S02]  /*b120*/  FSEL R15, R15, -INF , !P2 ;  /* 0xff8000000f0f7808 */ /* 0x000fe40005000000 */
[----:B------:R-:W-:Y:S02]  /*b130*/  ISETP.GT.AND P1, PT, R103, 0x18, !P1 ;  /* 0x000000186700780c */ /* 0x000fe40004f24270 */
[----:B------:R-:W-:Y:S02]  /*b140*/  LOP3.LUT P2, RZ, R16, 0x800000, RZ, 0xc0, !PT ;  /* 0x0080000010ff7812 */ /* 0x000fe4000784c0ff */
[----:B------:R-:W-:Y:S02]  /*b150*/  ISETP.LT.OR P1, PT, R102, 0x19, P1 ;  /* 0x000000196600780c */ /* 0x000fe40000f21670 */
[----:B------:R-:W-:Y:S02]  /*b160*/  LOP3.LUT P6, RZ, R16, 0x400000, RZ, 0xc0, !PT ;  /* 0x0040000010ff7812 */ /* 0x000fe400078cc0ff */
        /* <DEDUP_REMOVED lines=36> */
[----:B------:R-:W-:-:S02]  /*b3b0*/  ISETP.GT.AND P1, PT, R103, 0x30, !P3 ;  /* 0x000000306700780c */ /* 0x000fc40005f24270 */
[----:B------:R-:W-:Y:S02]  /*b3c0*/  LOP3.LUT P3, RZ, R16, 0x4000, RZ, 0xc0, !PT ;  /* 0x0000400010ff7812 */ /* 0x000fe4000786c0ff */
[----:B------:R-:W-:Y:S02]  /*b3d0*/  ISETP.LT.OR P1, PT, R102, 0x31, P1 ;  /* 0x000000316600780c */ /* 0x000fe40000f21670 */
[----:B------:R-:W-:Y:S02]  /*b3e0*/  FMNMX.FTZ R0, R123, R0, !PT ;  /* 0x000000007b007209 */ /* 0x000fe40007810000 */
[----:B------:R-:W-:Y:S02]  /*b3f0*/  FSEL R79, R79, -INF , !P1 ;  /* 0xff8000004f4f7808 */ /* 0x000fe40004800000 */
[----:B------:R-:W-:Y:S02]  /*b400*/  ISETP.GT.AND P1, PT, R103, 0x31, !P2 ;  /* 0x000000316700780c */ /* 0x000fe40005724270 */
[----:B------:R-:W-:-:S02]  /*b410*/  LOP3.LUT P2, RZ, R16, 0x2000, RZ, 0xc0, !PT ;  /* 0x0000200010ff7812 */ /* 0x000fc4000784c0ff */
[----:B------:R-:W-:Y:S02]  /*b420*/  ISETP.LT.OR P1, PT, R102, 0x32, P1 ;  /* 0x000000326600780c */ /* 0x000fe40000f21670 */
[----:B------:R-:W-:Y:S02]  /*b430*/  FMNMX.FTZ R0, R87, R0, !PT ;  /* 0x0000000057007209 */ /* 0x000fe40007810000 */
[----:B------:R-:W-:Y:S02]  /*b440*/  FSEL R149, R80, -INF , !P1 ;  /* 0xff80000050957808 */ /* 0x000fe40004800000 */
[----:B------:R-:W-:Y:S02]  /*b450*/  ISETP.GT.AND P1, PT, R103, 0x38, !P6 ;  /* 0x000000386700780c */ /* 0x000fe40007724270 */
[----:B------:R-:W-:Y:S02]  /*b460*/  FMNMX.FTZ R0, R125, R0, !PT ;  /* 0x000000007d007209 */ /* 0x000fe40007810000 */
[----:B------:R-:W-:-:S02]  /*b470*/  ISETP.LT.OR P1, PT, R102, 0x39, P1 ;  /* 0x000000396600780c */ /* 0x000fc40000f21670 */
[----:B------:R-:W-:Y:S02]  /*b480*/  LOP3.LUT P6, RZ, R16, 0x1000, RZ, 0xc0, !PT ;  /* 0x0000100010ff7812 */ /* 0x000fe400078cc0ff */
        /* <DEDUP_REMOVED lines=14> */
[----:B------:R-:W-:Y:S01]  /*b570*/  FSEL R153, R56, -INF , !P1 ;  /* 0xff80000038997808 */ /* 0x000fe20004800000 */
[----:B------:R-:W-:Y:S01]  /*b580*/  IMAD.U32 R56, RZ, RZ, UR4 ;  /* 0x00000004ff387e24 */ /* 0x000fe2000f8e00ff */
        /* <DEDUP_REMOVED lines=35> */
[----:B------:R-:W-:Y:S01]  /*b7c0*/  ISETP.GT.AND P1, PT, R103, 0x58, !P3 ;  /* 0x000000586700780c */ /* 0x000fe20005f24270 */
[----:B------:R-:W0:Y:S01]  /*b7d0*/  SHFL.BFLY PT, R0, R14, 0x2, 0x1f ;  /* 0x0c401f000e007f89 */ /* 0x000e2200000e0000 */
[----:B------:R-:W-:Y:S02]  /*b7e0*/  LOP3.LUT P3, RZ, R16, 0x8, RZ, 0xc0, !PT ;  /* 0x0000000810ff7812 */ /* 0x000fe4000786c0ff */
[----:B------:R-:W-:-:S02]  /*b7f0*/  ISETP.LT.OR P1, PT, R102, 0x59, P1 ;  /* 0x000000596600780c */ /* 0x000fc40000f21670 */
[C---:B------:R-:W-:Y:S02]  /*b800*/  ISETP.GT.AND P4, PT, R103.reuse, 0x91, !P4 ;  /* 0x000000916700780c */ /* 0x040fe40006784270 */
[----:B------:R-:W-:Y:S02]  /*b810*/  FSEL R66, R66, -INF , !P1 ;  /* 0xff80000042427808 */ /* 0x000fe40004800000 */
[C---:B------:R-:W-:Y:S02]  /*b820*/  ISETP.GT.AND P1, PT, R103.reuse, 0x59, !P2 ;  /* 0x000000596700780c */ /* 0x040fe40005724270 */
[----:B------:R-:W-:Y:S02]  /*b830*/  LOP3.LUT P2, RZ, R16, 0x4, RZ, 0xc0, !PT ;  /* 0x0000000410ff7812 */ /* 0x000fe4000784c0ff */
[----:B------:R-:W-:Y:S02]  /*b840*/  ISETP.LT.OR P1, PT, R102, 0x5a, P1 ;  /* 0x0000005a6600780c */ /* 0x000fe40000f21670 */
[----:B------:R-:W-:-:S02]  /*b850*/  ISETP.GT.AND P5, PT, R103, 0x98, !P5 ;  /* 0x000000986700780c */ /* 0x000fc40006fa4270 */
[----:B------:R-:W-:Y:S02]  /*b860*/  FSEL R67, R67, -INF , !P1 ;  /* 0xff80000043437808 */ /* 0x000fe40004800000 */
[----:B------:R-:W-:Y:S02]  /*b870*/  ISETP.GT.AND P1, PT, R103, 0x60, !P6 ;  /* 0x000000606700780c */ /* 0x000fe40007724270 */
[----:B------:R-:W-:Y:S02]  /*b880*/  LOP3.LUT P6, RZ, R16, 0x2, RZ, 0xc0, !PT ;  /* 0x0000000210ff7812 */ /* 0x000fe400078cc0ff */
[----:B------:R-:W-:Y:S02]  /*b890*/  ISETP.LT.OR P1, PT, R102, 0x61, P1 ;  /* 0x000000616600780c */ /* 0x000fe40000f21670 */
[----:B0-----:R-:W-:Y:S02]  /*b8a0*/  FMNMX.FTZ R20, R14, R0, !PT ;  /* 0x000000000e147209 */ /* 0x001fe40007810000 */
[----:B------:R-:W-:-:S02]  /*b8b0*/  FSEL R40, R40, -INF , !P1 ;  /* 0xff80000028287808 */ /* 0x000fc40004800000 */
[----:B------:R-:W-:Y:S01]  /*b8c0*/  LOP3.LUT P1, RZ, R16, 0x800, RZ, 0xc0, !PT ;  /* 0x0000080010ff7812 */ /* 0x000fe2000782c0ff */
[----:B------:R-:W0:Y:S01]  /*b8d0*/  SHFL.BFLY PT, R0, R20, 0x1, 0x1f ;  /* 0x0c201f0014007f89 */ /* 0x000e2200000e0000 */
[C---:B------:R-:W-:Y:S02]  /*b8e0*/  ISETP.LT.OR P4, PT, R102.reuse, 0x92, P4 ;  /* 0x000000926600780c */ /* 0x040fe40002781670 */
[----:B------:R-:W-:Y:S02]  /*b8f0*/  ISETP.GT.AND P1, PT, R103, 0x61, !P1 ;  /* 0x000000616700780c */ /* 0x000fe40004f24270 */
[C---:B------:R-:W-:Y:S02]  /*b900*/  ISETP.LT.OR P5, PT, R102.reuse, 0x99, P5 ;  /* 0x000000996600780c */ /* 0x040fe40002fa1670 */
[----:B------:R-:W-:Y:S02]  /*b910*/  ISETP.LT.OR P1, PT, R102, 0x62, P1 ;  /* 0x000000626600780c */ /* 0x000fe40000f21670 */
[----:B------:R-:W-:-:S02]  /*b920*/  FSEL R31, R31, -INF , !P4 ;  /* 0xff8000001f1f7808 */ /* 0x000fc40006000000 */
[----:B------:R-:W-:Y:S02]  /*b930*/  FSEL R41, R41, -INF , !P1 ;  /* 0xff80000029297808 */ /* 0x000fe40004800000 */
[----:B------:R-:W-:Y:S02]  /*b940*/  LOP3.LUT P1, RZ, R16, 0x400, RZ, 0xc0, !PT ;  /* 0x0000040010ff7812 */ /* 0x000fe4000782c0ff */
[----:B------:R-:W-:Y:S02]  /*b950*/  FSEL R35, R35, -INF , !P5 ;  /* 0xff80000023237808 */ /* 0x000fe40006800000 */
[----:B------:R-:W-:-:S04]  /*b960*/  ISETP.GT.AND P1, PT, R103, 0x68, !P1 ;  /* 0x000000686700780c */ /* 0x000fc80004f24270 */
[----:B------:R-:W-:Y:S02]  /*b970*/  ISETP.LT.OR P1, PT, R102, 0x69, P1 ;  /* 0x000000696600780c */ /* 0x000fe40000f21670 */
[----:B0-----:R-:W-:Y:S02]  /*b980*/  FMNMX.FTZ R0, R20, R0, !PT ;  /* 0x0000000014007209 */ /* 0x001fe40007810000 */
[----:B------:R-:W-:Y:S02]  /*b990*/  FSEL R42, R42, -INF , !P1 ;  /* 0xff8000002a2a7808 */ /* 0x000fe40004800000 */
[----:B------:R-:W-:Y:S01]  /*b9a0*/  LOP3.LUT P1, RZ, R16, 0x200, RZ, 0xc0, !PT ;  /* 0x0000020010ff7812 */ /* 0x000fe2000782c0ff */
[----:B------:R-:W-:-:S03]  /*b9b0*/  FFMA.FTZ R12, R0, R56, -8 ;  /* 0xc1000000000c7423 */ /* 0x000fc60000010038 */
        /* <DEDUP_REMOVED lines=36> */
[----:B------:R-:W-:Y:S02]  /*bc00*/  ISETP.GT.AND P1, PT, R103, RZ, !P6 ;  /* 0x000000ff6700720c */ /* 0x000fe40007724270 */
[----:B------:R-:W-:Y:S01]  /*bc10*/  LOP3.LUT P6, RZ, R17, 0x4, RZ, 0xc0, !PT ;  /* 0x0000000411ff7812 */ /* 0x000fe200078cc0ff */
[----:B------:R-:W-:-:S01]  /*bc20*/  FFMA.FTZ R14, R8, R56, -R12 ;  /* 0x00000038080e7223 */ /* 0x000fc2000001080c */
[----:B------:R-:W-:Y:S01]  /*bc30*/  ISETP.LT.OR P1, PT, R102, 0x1, P1 ;  /* 0x000000016600780c */ /* 0x000fe20000f21670 */
[----:B------:R-:W-:-:S01]  /*bc40*/  FFMA.FTZ R20, R39, R56, -R12 ;  /* 0x0000003827147223 */ /* 0x000fc2000001080c */
[-CC-:B------:R-:W-:Y:S01]  /*bc50*/  FFMA.FTZ R39, R109, R56.reuse, -R12.reuse ;  /* 0x000000386d277223 */ /* 0x180fe2000001080c */
[----:B------:R-:W-:-:S01]  /*bc60*/  FFMA.FTZ R24, R111, R56, -R12 ;  /* 0x000000386f187223 */ /* 0x000fc2000001080c */
[----:B------:R-:W-:Y:S01]  /*bc70*/  FSEL R3, R3, -INF , !P1 ;  /* 0xff80000003037808 */ /* 0x000fe20004800000 */
[----:B------:R-:W-:-:S01]  /*bc80*/  FFMA.FTZ R32, R91, R56, -R12 ;  /* 0x000000385b207223 */ /* 0x000fc2000001080c */
[----:B------:R-:W-:Y:S01]  /*bc90*/  ISETP.GT.AND P1, PT, R103, 0x90, !P2 ;  /* 0x000000906700780c */ /* 0x000fe20005724270 */
[----:B------:R-:W-:-:S01]  /*bca0*/  FFMA.FTZ R91, R113, R56, -R12 ;  /* 0x00000038715b7223 */ /* 0x000fc2000001080c */
[----:B------:R-:W-:Y:S01]  /*bcb0*/  FMNMX.FTZ R8, R3, R9, !PT ;  /* 0x0000000903087209 */ /* 0x000fe20007810000 */
[----:B------:R-:W-:-:S01]  /*bcc0*/  FFMA.FTZ R25, R25, R56, -R12 ;  /* 0x0000003819197223 */ /* 0x000fc2000001080c */
[----:B------:R-:W-:Y:S01]  /*bcd0*/  ISETP.LT.OR P1, PT, R102, 0x91, P1 ;  /* 0x000000916600780c */ /* 0x000fe20000f21670 */
[----:B------:R-:W-:Y:S01]  /*bce0*/  MUFU.EX2 R14, R14 ;  /* 0x0000000e000e7308 */ /* 0x000fe20000000800 */
[----:B------:R-:W-:Y:S01]  /*bcf0*/  FMNMX.FTZ R8, R15, R8, !PT ;  /* 0x000000080f087209 */ /* 0x000fe20007810000 */
[-CC-:B------:R-:W-:Y:S01]  /*bd00*/  FFMA.FTZ R72, R97, R56.reuse, -R12.reuse ;  /* 0x0000003861487223 */ /* 0x180fe2000001080c */
[----:B------:R-:W-:Y:S01]  /*bd10*/  ISETP.GT.AND P2, PT, R103, 0x99, !P6 ;  /* 0x000000996700780c */ /* 0x000fe20007744270 */
[--C-:B------:R-:W-:Y:S01]  /*bd20*/  FFMA.FTZ R21, R21, R56, -R12.reuse ;  /* 0x0000003815157223 */ /* 0x100fe2000001080c */
[----:B------:R-:W-:Y:S01]  /*bd30*/  FMNMX.FTZ R8, R13, R8, !PT ;  /* 0x000000080d087209 */ /* 0x000fe20007810000 */
[--C-:B------:R-:W-:Y:S01]  /*bd40*/  FFMA.FTZ R36, R115, R56, -R12.reuse ;  /* 0x0000003873247223 */ /* 0x100fe2000001080c */
[----:B------:R-:W-:Y:S01]  /*bd50*/  FSEL R103, R30, -INF , !P1 ;  /* 0xff8000001e677808 */ /* 0x000fe20004800000 */
[----:B------:R-:W-:Y:S01]  /*bd60*/  MUFU.EX2 R25, R25 ;  /* 0x0000001900197308 */ /* 0x000fe20000000800 */
[----:B------:R-:W-:Y:S01]  /*bd70*/  FMNMX.FTZ R8, R89, R8, !PT ;  /* 0x0000000859087209 */ /* 0x000fe20007810000 */
[-CC-:B------:R-:W-:Y:S01]  /*bd80*/  FFMA.FTZ R73, R73, R56.reuse, -R12.reuse ;  /* 0x0000003849497223 */ /* 0x180fe2000001080c */
[----:B------:R-:W-:Y:S01]  /*bd90*/  ISETP.LT.OR P2, PT, R102, 0x9a, P2 ;  /* 0x0000009a6600780c */ /* 0x000fe20001741670 */
[--C-:B------:R-:W-:Y:S01]  /*bda0*/  FFMA.FTZ R38, R117, R56, -R12.reuse ;  /* 0x0000003875267223 */ /* 0x100fe2000001080c */
[----:B------:R-:W-:Y:S01]  /*bdb0*/  FMNMX.FTZ R8, R99, R8, !PT ;  /* 0x0000000863087209 */ /* 0x000fe20007810000 */
[-CC-:B------:R-:W-:Y:S01]  /*bdc0*/  FFMA.FTZ R95, R95, R56.reuse, -R12.reuse ;  /* 0x000000385f5f7223 */ /* 0x180fe2000001080c */
[----:B------:R-:W-:-:S01]  /*bdd0*/  FFMA.FTZ R44, R119, R56, -R12 ;  /* 0x00000038772c7223 */ /* 0x000fc2000001080c */
[----:B------:R-:W-:Y:S01]  /*bde0*/  MUFU.EX2 R20, R20 ;  /* 0x0000001400147308 */ /* 0x000fe20000000800 */
[----:B------:R-:W-:Y:S01]  /*bdf0*/  FMNMX.FTZ R8, R93, R8, !PT ;  /* 0x000000085d087209 */ /* 0x000fe20007810000 */
[-CC-:B------:R-:W-:Y:S01]  /*be00*/  FFMA.FTZ R81, R81, R56.reuse, -R12.reuse ;  /* 0x0000003851517223 */ /* 0x180fe2000001080c */
[----:B------:R-:W-:-:S01]  /*be10*/  FFMA.FTZ R48, R121, R56, -R12 ;  /* 0x0000003879307223 */ /* 0x000fc2000001080c */
[--C-:B------:R-:W-:Y:S01]  /*be20*/  FFMA.FTZ R85, R85, R56, -R12.reuse ;  /* 0x0000003855557223 */ /* 0x100fe2000001080c */
        /* <DEDUP_REMOVED lines=27> */
[----:B------:R-:W0:Y:S01]  /*bfe0*/  MUFU.EX2 R39, R39 ;  /* 0x0000002700277308 */ /* 0x000e220000000800 */
[----:B------:R-:W-:-:S02]  /*bff0*/  FMNMX.FTZ R8, R151, R8, !PT ;  /* 0x0000000897087209 */ /* 0x000fc40007810000 */
[----:B------:R-:W-:Y:S02]  /*c000*/  ISETP.NE.AND P6, PT, R110, 0x1, PT ;  /* 0x000000016e00780c */ /* 0x000fe40003fc5270 */
        /* <DEDUP_REMOVED lines=34> */
[----:B------:R-:W-:Y:S01]  /*c230*/  FSEL R109, R34, -INF , !P2 ;  /* 0xff800000226d7808 */ /* 0x000fe20005000000 */
[----:B------:R-:W-:-:S01]  /*c240*/  FFMA.FTZ R34, R133, R56, -R12 ;  /* 0x0000003885227223 */ /* 0x000fc2000001080c */
[----:B------:R-:W-:Y:S02]  /*c250*/  FMNMX.FTZ R8, R29, R8, !PT ;  /* 0x000000081d087209 */ /* 0x000fe40007810000 */
[----:B0-----:R-:W-:Y:S01]  /*c260*/  F2FP.SATFINITE.E4M3.F32.PACK_AB_MERGE_C R148, R95, R38, RZ ;  /* 0x000000265f94723e */ /* 0x001fe200048070ff */
[----:B------:R-:W-:Y:S01]  /*c270*/  MUFU.EX2 R48, R48 ;  /* 0x0000003000307308 */ /* 0x000fe20000000800 */
[----:B------:R-:W-:Y:S02]  /*c280*/  FMNMX.FTZ R8, R103, R8, !PT ;  /* 0x0000000867087209 */ /* 0x000fe40007810000 */
[----:B------:R-:W-:-:S02]  /*c290*/  F2FP.SATFINITE.E4M3.F32.PACK_AB_MERGE_C R148, R73, R36, R148 ;  /* 0x000000244994723e */ /* 0x000fc40004807094 */
[----:B------:R-:W-:-:S03]  /*c2a0*/  FMNMX.FTZ R8, R31, R8, !PT ;  /* 0x000000081f087209 */ /* 0x000fc60007810000 */
[----:B------:R-:W0:Y:S01]  /*c2b0*/  MUFU.EX2 R85, R85 ;  /* 0x0000005500557308 */ /* 0x000e220000000800 */
[----:B------:R-:W-:-:S04]  /*c2c0*/  FMNMX.FTZ R8, R35, R8, !PT ;  /* 0x0000000823087209 */ /* 0x000fc80007810000 */
[----:B------:R-:W-:-:S03]  /*c2d0*/  FMNMX.FTZ R8, R109, R8, !PT ;  /* 0x000000086d087209 */ /* 0x000fc60007810000 */
[----:B------:R-:W-:Y:S02]  /*c2e0*/  MUFU.EX2 R52, R52 ;  /* 0x0000003400347308 */ /* 0x000fe40000000800 */
[----:B------:R-:W1:Y:S06]  /*c2f0*/  SHFL.BFLY PT, R111, R8, 0x2, 0x1f ;  /* 0x0c401f00086f7f89 */ /* 0x000e6c00000e0000 */
[----:B------:R-:W-:Y:S01]  /*c300*/  MUFU.EX2 R87, R87 ;  /* 0x0000005700577308 */ /* 0x000fe20000000800 */
[----:B0-----:R-:W-:-:S04]  /*c310*/  F2FP.SATFINITE.E4M3.F32.PACK_AB_MERGE_C R150, R85, R48, RZ ;  /* 0x000000305596723e */ /* 0x001fc800048070ff */
[----:B------:R-:W-:-:S03]  /*c320*/  F2FP.SATFINITE.E4M3.F32.PACK_AB_MERGE_C R150, R81, R44, R150 ;  /* 0x0000002c5196723e */ /* 0x000fc60004807096 */
[----:B------:R-:W-:Y:S08]  /*c330*/  MUFU.EX2 R54, R54 ;  /* 0x0000003600367308 */ /* 0x000ff00000000800 */
[----:B------:R-:W0:Y:S01]  /*c340*/  MUFU.EX2 R61, R61 ;  /* 0x0000003d003d7308 */ /* 0x000e220000000800 */
[----:B-1----:R-:W-:Y:S01]  /*c350*/  FMNMX.FTZ R76, R8, R111, !PT ;  /* 0x0000006f084c7209 */ /* 0x002fe20007810000 */
[----:B------:R-:W-:-:S04]  /*c360*/  FFMA.FTZ R111, R145, R56, -R12 ;  /* 0x00000038916f7223 */ /* 0x000fc8000001080c */
[----:B------:R-:W1:Y:S02]  /*c370*/  SHFL.BFLY PT, R113, R76, 0x1, 0x1f ;  /* 0x0c201f004c717f89 */ /* 0x000e6400000e0000 */
[----:B------:R-:W-:Y:S08]  /*c380*/  MUFU.EX2 R60, R60 ;  /* 0x0000003c003c7308 */ /* 0x000ff00000000800 */
[----:B------:R-:W2:Y:S01]  /*c390*/  MUFU.EX2 R69, R69 ;  /* 0x0000004500457308 */ /* 0x000ea20000000800 */
[----:B0-----:R-:W-:-:S04]  /*c3a0*/  F2FP.SATFINITE.E4M3.F32.PACK_AB_MERGE_C R144, R61, R54, RZ ;  /* 0x000000363d90723e */ /* 0x001fc800048070ff */
[----:B------:R-:W-:-:S03]  /*c3b0*/  F2FP.SATFINITE.E4M3.F32.PACK_AB_MERGE_C R144, R87, R52, R144 ;  /* 0x000000345790723e */ /* 0x000fc60004807090 */
[----:B------:R-:W-:Y:S01]  /*c3c0*/  MUFU.EX2 R58, R58 ;  /* 0x0000003a003a7308 */ /* 0x000fe20000000800 */
[----:B-1----:R-:W-:Y:S01]  /*c3d0*/  FMNMX.FTZ R8, R76, R113, !PT ;  /* 0x000000714c087209 */ /* 0x002fe20007810000 */
[----:B------:R-:W-:-:S06]  /*c3e0*/  FFMA.FTZ R76, R37, R56, -R12 ;  /* 0x00000038254c7223 */ /* 0x000fcc000001080c */
[----:B------:R-:W-:Y:S01]  /*c3f0*/  MUFU.EX2 R65, R65 ;  /* 0x0000004100417308 */ /* 0x000fe20000000800 */
[----:B--2---:R-:W-:Y:S01]  /*c400*/  F2FP.SATFINITE.E4M3.F32.PACK_AB_MERGE_C R146, R69, R60, RZ ;  /* 0x0000003c4592723e */ /* 0x004fe200048070ff */
[C---:B------:R-:W-:Y:S01]  /*c410*/  FFMA.FTZ R78, R8.reuse, R56, -8 ;  /* 0xc1000000084e7423 */ /* 0x040fe20000010038 */
[----:B------:R-:W-:-:S04]  /*c420*/  FSETP.NEU.FTZ.AND P1, PT, R8, -INF , PT ;  /* 0xff8000000800780b */ /* 0x000fc80003f3d000 */
[----:B------:R-:W-:Y:S01]  /*c430*/  FSEL R12, R78, RZ, P1 ;  /* 0x000000ff4e0c7208 */ /* 0x000fe20000800000 */
[----:B------:R-:W-:Y:S04]  /*c440*/  MUFU.EX2 R34, R34 ;  /* 0x0000002200227308 */ /* 0x000fe80000000800 */
[----:B------:R-:W-:-:S01]  /*c450*/  FFMA.FTZ R3, R3, R56, -R12 ;  /* 0x0000003803037223 */ /* 0x000fc2000001080c */
[-CC-:B------:R-:W-:Y:S01]  /*c460*/  FFMA.FTZ R78, R9, R56.reuse, -R12.reuse ;  /* 0x00000038094e7223 */ /* 0x180fe2000001080c */
[----:B------:R-:W-:-:S01]  /*c470*/  FFMA.FTZ R96, R59, R56, -R12 ;  /* 0x000000383b607223 */ /* 0x000fc2000001080c */
[-CC-:B------:R-:W-:Y:S01]  /*c480*/  FFMA.FTZ R9, R15, R56.reuse, -R12.reuse ;  /* 0x000000380f097223 */ /* 0x180fe2000001080c */
[----:B------:R-:W-:-:S01]  /*c490*/  FFMA.FTZ R59, R62, R56, -R12 ;  /* 0x000000383e3b7223 */ /* 0x000fc2000001080c */
[----:B------:R-:W-:Y:S01]  /*c4a0*/  FFMA.FTZ R62, R63, R56, -R12 ;  /* 0x000000383f3e7223 */ /* 0x000fe2000001080c */
[----:B------:R-:W-:Y:S01]  /*c4b0*/  MUFU.EX2 R3, R3 ;  /* 0x0000000300037308 */ /* 0x000fe20000000800 */
[----:B------:R-:W-:-:S01]  /*c4c0*/  FADD.FTZ R63, R14, R25 ;  /* 0x000000190e3f7221 */ /* 0x000fc20000010000 */
[-CC-:B------:R-:W-:Y:S01]  /*c4d0*/  FFMA.FTZ R80, R13, R56.reuse, -R12.reuse ;  /* 0x000000380d507223 */ /* 0x180fe2000001080c */
[----:B------:R-:W-:-:S01]  /*c4e0*/  FFMA.FTZ R13, R89, R56, -R12 ;  /* 0x00000038590d7223 */ /* 0x000fc2000001080c */
[----:B------:R-:W-:Y:S01]  /*c4f0*/  FFMA.FTZ R82, R99, R56, -R12 ;  /* 0x0000003863527223 */ /* 0x000fe2000001080c */
[----:B------:R-:W-:-:S01]  /*c500*/  FADD.FTZ R98, R20, R63 ;  /* 0x0000003f14627221 */ /* 0x000fc20000010000 */
[-CC-:B------:R-:W-:Y:S01]  /*c510*/  FFMA.FTZ R15, R93, R56.reuse, -R12.reuse ;  /* 0x000000385d0f7223 */ /* 0x180fe2000001080c */
[----:B------:R-:W-:-:S01]  /*c520*/  FFMA.FTZ R84, R101, R56, -R12 ;  /* 0x0000003865547223 */ /* 0x000fc2000001080c */
[----:B------:R-:W0:Y:S01]  /*c530*/  MUFU.EX2 R78, R78 ;  /* 0x0000004e004e7308 */ /* 0x000e220000000800 */
[----:B------:R-:W-:-:S01]  /*c540*/  FADD.FTZ R98, R39, R98 ;  /* 0x0000006227627221 */ /* 0x000fc20000010000 */
[-CC-:B------:R-:W-:Y:S01]  /*c550*/  FFMA.FTZ R63, R66, R56.reuse, -R12.reuse ;  /* 0x00000038423f7223 */ /* 0x180fe2000001080c */
[----:B------:R-:W-:-:S01]  /*c560*/  FFMA.FTZ R66, R67, R56, -R12 ;  /* 0x0000003843427223 */ /* 0x000fc2000001080c */
[----:B------:R-:W-:Y:S01]  /*c570*/  FFMA.FTZ R37, R107, R56, -R12 ;  /* 0x000000386b257223 */ /* 0x000fe2000001080c */
[----:B------:R-:W-:-:S01]  /*c580*/  FADD.FTZ R89, R21, R98 ;  /* 0x0000006215597221 */ /* 0x000fc20000010000 */
[-CC-:B------:R-:W-:Y:S01]  /*c590*/  FFMA.FTZ R86, R75, R56.reuse, -R12.reuse ;  /* 0x000000384b567223 */ /* 0x180fe2000001080c */
[----:B------:R-:W-:-:S01]  /*c5a0*/  FFMA.FTZ R75, R77, R56, -R12 ;  /* 0x000000384d4b7223 */ /* 0x000fc2000001080c */
[----:B------:R-:W1:Y:S01]  /*c5b0*/  MUFU.EX2 R9, R9 ;  /* 0x0000000900097308 */ /* 0x000e620000000800 */
[----:B------:R-:W-:-:S01]  /*c5c0*/  FADD.FTZ R89, R24, R89 ;  /* 0x0000005918597221 */ /* 0x000fc20000010000 */
[-CC-:B------:R-:W-:Y:S01]  /*c5d0*/  FFMA.FTZ R88, R147, R56.reuse, -R12.reuse ;  /* 0x0000003893587223 */ /* 0x180fe2000001080c */
[----:B------:R-:W-:-:S01]  /*c5e0*/  FFMA.FTZ R77, R79, R56, -R12 ;  /* 0x000000384f4d7223 */ /* 0x000fc2000001080c */
[----:B------:R-:W-:Y:S01]  /*c5f0*/  FFMA.FTZ R90, R149, R56, -R12 ;  /* 0x00000038955a7223 */ /* 0x000fe2000001080c */
[----:B------:R-:W-:-:S01]  /*c600*/  FADD.FTZ R100, R32, R89 ;  /* 0x0000005920647221 */ /* 0x000fc20000010000 */
[-CC-:B------:R-:W-:Y:S01]  /*c610*/  FFMA.FTZ R41, R41, R56.reuse, -R12.reuse ;  /* 0x0000003829297223 */ /* 0x180fe2000001080c */
[----:B------:R-:W-:-:S01]  /*c620*/  FFMA.FTZ R79, R151, R56, -R12 ;  /* 0x00000038974f7223 */ /* 0x000fc2000001080c */
[----:B------:R-:W2:Y:S01]  /*c630*/  MUFU.EX2 R80, R80 ;  /* 0x0000005000507308 */ /* 0x000ea20000000800 */
[----:B0-----:R-:W-:-:S01]  /*c640*/  FADD.FTZ R98, R3, R78 ;  /* 0x0000004e03627221 */ /* 0x001fc20000010000 */
[----:B------:R-:W-:Y:S01]  /*c650*/  FADD.FTZ R89, R91, R100 ;  /* 0x000000645b597221 */ /* 0x000fe20000010000 */
[----:B------:R-:W-:-:S01]  /*c660*/  FFMA.FTZ R92, R83, R56, -R12 ;  /* 0x00000038535c7223 */ /* 0x000fc2000001080c */
[-CC-:B------:R-:W-:Y:S01]  /*c670*/  FFMA.FTZ R83, R153, R56.reuse, -R12.reuse ;  /* 0x0000003899537223 */ /* 0x180fe2000001080c */
[----:B------:R-:W-:-:S01]  /*c680*/  FFMA.FTZ R94, R57, R56, -R12 ;  /* 0x00000038395e7223 */ /* 0x000fc2000001080c */
[----:B------:R-:W-:Y:S01]  /*c690*/  FADD.FTZ R100, R36, R89 ;  /* 0x0000005924647221 */ /* 0x000fe20000010000 */
[----:B------:R-:W-:-:S01]  /*c6a0*/  FFMA.FTZ R57, R155, R56, -R12 ;  /* 0x000000389b397223 */ /* 0x000fc2000001080c */
[----:B------:R-:W0:Y:S01]  /*c6b0*/  MUFU.EX2 R13, R13 ;  /* 0x0000000d000d7308 */ /* 0x000e220000000800 */
[----:B-1----:R-:W-:-:S01]  /*c6c0*/  FADD.FTZ R67, R9, R98 ;  /* 0x0000006209437221 */ /* 0x002fc20000010000 */
[----:B------:R-:W-:Y:S01]  /*c6d0*/  FADD.FTZ R89, R73, R100 ;  /* 0x0000006449597221 */ /* 0x000fe20000010000 */
[----:B------:R-:W-:-:S01]  /*c6e0*/  FFMA.FTZ R43, R43, R56, -R12 ;  /* 0x000000382b2b7223 */ /* 0x000fc2000001080c */
[----:B------:R-:W-:Y:S01]  /*c6f0*/  FFMA.FTZ R40, R40, R56, -R12 ;  /* 0x0000003828287223 */ /* 0x000fe2000001080c */
[----:B------:R-:W-:Y:S01]  /*c700*/  F2FP.SATFINITE.E4M3.F32.PACK_AB_MERGE_C R146, R65, R58, R146 ;  /* 0x0000003a4192723e */ /* 0x000fe20004807092 */
[-CC-:B------:R-:W-:Y:S01]  /*c710*/  FFMA.FTZ R26, R26, R56.reuse, -R12.reuse ;  /* 0x000000381a1a7223 */ /* 0x180fe2000001080c */
[----:B------:R-:W-:-:S01]  /*c720*/  FFMA.FTZ R27, R27, R56, -R12 ;  /* 0x000000381b1b7223 */ /* 0x000fc2000001080c */
[----:B------:R-:W1:Y:S01]  /*c730*/  MUFU.EX2 R82, R82 ;  /* 0x0000005200527308 */ /* 0x000e620000000800 */
[----:B--2---:R-:W-:-:S01]  /*c740*/  FADD.FTZ R98, R80, R67 ;  /* 0x0000004350627221 */ /* 0x004fc20000010000 */
[----:B------:R-:W-:Y:S01]  /*c750*/  F2FP.SATFINITE.E4M3.F32.PACK_AB_MERGE_C R80, R80, R9, RZ ;  /* 0x000000095050723e */ /* 0x000fe200048070ff */
[----:B------:R-:W-:-:S01]  /*c760*/  FFMA.FTZ R28, R28, R56, -R12 ;  /* 0x000000381c1c7223 */ /* 0x000fc2000001080c */
[-CC-:B------:R-:W-:Y:S01]  /*c770*/  FFMA.FTZ R29, R29, R56.reuse, -R12.reuse ;  /* 0x000000381d1d7223 */ /* 0x180fe2000001080c */
[----:B------:R-:W-:-:S01]  /*c780*/  FFMA.FTZ R103, R103, R56, -R12 ;  /* 0x0000003867677223 */ /* 0x000fc2000001080c */
[----:B------:R-:W-:Y:S01]  /*c790*/  F2FP.SATFINITE.E4M3.F32.PACK_AB_MERGE_C R153, R78, R3, R80 ;  /* 0x000000034e99723e */ /* 0x000fe20004807050 */
[----:B------:R-:W-:-:S01]  /*c7a0*/  FFMA.FTZ R31, R31, R56, -R12 ;  /* 0x000000381f1f7223 */ /* 0x000fc2000001080c */
[----:B------:R-:W2:Y:S01]  /*c7b0*/  MUFU.EX2 R15, R15 ;  /* 0x0000000f000f7308 */ /* 0x000ea20000000800 */
[----:B0-----:R-:W-:-:S01]  /*c7c0*/  FADD.FTZ R67, R13, R98 ;  /* 0x000000620d437221 */ /* 0x001fc20000010000 */
[----:B------:R-:W-:Y:S01]  /*c7d0*/  FADD.FTZ R98, R38, R89 ;  /* 0x0000005926627221 */ /* 0x000fe20000010000 */
[----:B------:R-:W-:-:S03]  /*c7e0*/  FFMA.FTZ R35, R35, R56, -R12 ;  /* 0x0000003823237223 */ /* 0x000fc6000001080c */
[----:B------:R-:W-:Y:S02]  /*c7f0*/  FADD.FTZ R89, R95, R98 ;  /* 0x000000625f597221 */ /* 0x000fe40000010000 */
[----:B------:R-:W0:Y:S01]  /*c800*/  MUFU.EX2 R84, R84 ;  /* 0x0000005400547308 */ /* 0x000e220000000800 */
[----:B-1----:R-:W-:-:S01]  /*c810*/  FADD.FTZ R20, R82, R67 ;  /* 0x0000004352147221 */ /* 0x002fc20000010000 */
[----:B------:R-:W-:-:S06]  /*c820*/  FADD.FTZ R38, R44, R89 ;  /* 0x000000592c267221 */ /* 0x000fcc0000010000 */
[----:B------:R-:W1:Y:S01]  /*c830*/  MUFU.EX2 R37, R37 ;  /* 0x0000002500257308 */ /* 0x000e620000000800 */
[----:B--2---:R-:W-:-:S01]  /*c840*/  FADD.FTZ R67, R15, R20 ;  /* 0x000000140f437221 */ /* 0x004fc20000010000 */
[----:B------:R-:W-:-:S06]  /*c850*/  FFMA.FTZ R20, R42, R56, -R12 ;  /* 0x000000382a147223 */ /* 0x000fcc000001080c */
[----:B------:R-:W2:Y:S01]  /*c860*/  MUFU.EX2 R86, R86 ;  /* 0x0000005600567308 */ /* 0x000ea20000000800 */
[----:B0-----:R-:W-:-:S01]  /*c870*/  FADD.FTZ R32, R84, R67 ;  /* 0x0000004354207221 */ /* 0x001fc20000010000 */
[----:B------:R-:W-:-:S04]  /*c880*/  F2FP.SATFINITE.E4M3.F32.PACK_AB_MERGE_C R84, R84, R15, RZ ;  /* 0x0000000f5454723e */ /* 0x000fc800048070ff */
[----:B------:R-:W-:Y:S02]  /*c890*/  F2FP.SATFINITE.E4M3.F32.PACK_AB_MERGE_C R155, R82, R13, R84 ;  /* 0x0000000d529b723e */ /* 0x000fe40004807054 */
[----:B------:R-:W0:Y:S01]  /*c8a0*/  MUFU.EX2 R75, R75 ;  /* 0x0000004b004b7308 */ /* 0x000e220000000800 */
[----:B-1----:R-:W-:-:S07]  /*c8b0*/  FADD.FTZ R25, R37, R32 ;  /* 0x0000002025197221 */ /* 0x002fce0000010000 */
[----:B------:R-:W1:Y:S01]  /*c8c0*/  MUFU.EX2 R88, R88 ;  /* 0x0000005800587308 */ /* 0x000e620000000800 */
[----:B--2---:R-:W-:-:S07]  /*c8d0*/  FADD.FTZ R14, R86, R25 ;  /* 0x00000019560e7221 */ /* 0x004fce0000010000 */
[----:B------:R-:W2:Y:S01]  /*c8e0*/  MUFU.EX2 R77, R77 ;  /* 0x0000004d004d7308 */ /* 0x000ea20000000800 */
[----:B0-----:R-:W-:-:S01]  /*c8f0*/  FADD.FTZ R25, R75, R14 ;  /* 0x0000000e4b197221 */ /* 0x001fc20000010000 */
[----:B------:R-:W-:-:S06]  /*c900*/  FFMA.FTZ R14, R46, R56, -R12 ;  /* 0x000000382e0e7223 */ /* 0x000fcc000001080c */
[----:B------:R0:W-:Y:S01]  /*c910*/  MUFU.EX2 R39, R41 ;  /* 0x0000002900277308 */ /* 0x0001e20000000800 */
[----:B-1----:R-:W-:-:S04]  /*c920*/  F2FP.SATFINITE.E4M3.F32.PACK_AB_MERGE_C R75, R88, R75, RZ ;  /* 0x0000004b584b723e */ /* 0x002fc800048070ff */
[----:B------:R-:W-:-:S03]  /*c930*/  F2FP.SATFINITE.E4M3.F32.PACK_AB_MERGE_C R149, R86, R37, R75 ;  /* 0x000000255695723e */ /* 0x000fc6000480704b */
[----:B------:R-:W1:Y:S01]  /*c940*/  MUFU.EX2 R90, R90 ;  /* 0x0000005a005a7308 */ /* 0x000e620000000800 */
[----:B0-----:R-:W-:-:S04]  /*c950*/  FADD.FTZ R41, R81, R38 ;  /* 0x0000002651297221 */ /* 0x001fc80000010000 */
[----:B------:R-:W-:-:S03]  /*c960*/  FADD.FTZ R24, R48, R41 ;  /* 0x0000002930187221 */ /* 0x000fc60000010000 */
[----:B------:R-:W0:Y:S01]  /*c970*/  MUFU.EX2 R79, R79 ;  /* 0x0000004f004f7308 */ /* 0x000e220000000800 */
[----:B------:R-:W-:-:S01]  /*c980*/  FADD.FTZ R85, R85, R24 ;  /* 0x0000001855557221 */ /* 0x000fc20000010000 */
[----:B------:R-:W-:Y:S01]  /*c990*/  FADD.FTZ R24, R88, R25 ;  /* 0x0000001958187221 */ /* 0x000fe20000010000 */
[----:B------:R-:W-:-:S02]  /*c9a0*/  FFMA.FTZ R25, R47, R56, -R12 ;  /* 0x000000382f197223 */ /* 0x000fc4000001080c */
[----:B------:R-:W-:Y:S01]  /*c9b0*/  FADD.FTZ R32, R52, R85 ;  /* 0x0000005534207221 */ /* 0x000fe20000010000 */
[----:B--2---:R-:W-:-:S02]  /*c9c0*/  FADD.FTZ R41, R77, R24 ;  /* 0x000000184d297221 */ /* 0x004fc40000010000 */
[----:B------:R-:W2:Y:S02]  /*c9d0*/  MUFU.EX2 R92, R92 ;  /* 0x0000005c005c7308 */ /* 0x000ea40000000800 */
[----:B-1----:R-:W-:-:S06]  /*c9e0*/  FADD.FTZ R24, R90, R41 ;  /* 0x000000295a187221 */ /* 0x002fcc0000010000 */
[----:B------:R-:W1:Y:S01]  /*c9f0*/  MUFU.EX2 R83, R83 ;  /* 0x0000005300537308 */ /* 0x000e620000000800 */
[----:B0-----:R-:W-:-:S01]  /*ca00*/  FADD.FTZ R41, R79, R24 ;  /* 0x000000184f297221 */ /* 0x001fc20000010000 */
[----:B------:R-:W-:-:S06]  /*ca10*/  FFMA.FTZ R24, R50, R56, -R12 ;  /* 0x0000003832187223 */ /* 0x000fcc000001080c */
[----:B------:R-:W0:Y:S01]  /*ca20*/  MUFU.EX2 R94, R94 ;  /* 0x0000005e005e7308 */ /* 0x000e220000000800 */
[----:B--2---:R-:W-:-:S04]  /*ca30*/  F2FP.SATFINITE.E4M3.F32.PACK_AB_MERGE_C R79, R92, R79, RZ ;  /* 0x0000004f5c4f723e */ /* 0x004fc800048070ff */
[----:B------:R-:W-:-:S03]  /*ca40*/  F2FP.SATFINITE.E4M3.F32.PACK_AB_MERGE_C R151, R90, R77, R79 ;  /* 0x0000004d5a97723e */ /* 0x000fc6000480704f */
[----:B------:R-:W2:Y:S08]  /*ca50*/  MUFU.EX2 R57, R57 ;  /* 0x0000003900397308 */ /* 0x000eb00000000800 */
[----:B------:R3:W-:Y:S08]  /*ca60*/  MUFU.EX2 R21, R43 ;  /* 0x0000002b00157308 */ /* 0x0007f00000000800 */
[----:B------:R-:W4:Y:S01]  /*ca70*/  MUFU.EX2 R96, R96 ;  /* 0x0000006000607308 */ /* 0x000f220000000800 */
[----:B---3--:R-:W-:-:S01]  /*ca80*/  FADD.FTZ R43, R87, R32 ;  /* 0x00000020572b7221 */ /* 0x008fc20000010000 */
[----:B------:R-:W-:Y:S01]  /*ca90*/  FADD.FTZ R32, R92, R41 ;  /* 0x000000295c207221 */ /* 0x000fe20000010000 */
[----:B------:R-:W-:-:S01]  /*caa0*/  FFMA.FTZ R41, R51, R56, -R12 ;  /* 0x0000003833297223 */ /* 0x000fc2000001080c */
[----:B------:R-:W-:Y:S01]  /*cab0*/  FFMA.FTZ R12, R109, R56, -R12 ;  /* 0x000000386d0c7223 */ /* 0x000fe2000001080c */
[----:B------:R-:W-:-:S01]  /*cac0*/  FADD.FTZ R54, R54, R43 ;  /* 0x0000002b36367221 */ /* 0x000fc20000010000 */
[----:B-1----:R-:W-:-:S02]  /*cad0*/  FADD.FTZ R43, R83, R32 ;  /* 0x00000020532b7221 */ /* 0x002fc40000010000 */
[----:B------:R-:W1:Y:S01]  /*cae0*/  MUFU.EX2 R59, R59 ;  /* 0x0000003b003b7308 */ /* 0x000e620000000800 */
[----:B------:R-:W-:-:S01]  /*caf0*/  FADD.FTZ R61, R61, R54 ;  /* 0x000000363d3d7221 */ /* 0x000fc20000010000 */
[----:B0-----:R-:W-:-:S03]  /*cb00*/  FADD.FTZ R32, R94, R43 ;  /* 0x0000002b5e207221 */ /* 0x001fc60000010000 */
[----:B------:R-:W-:Y:S01]  /*cb10*/  FADD.FTZ R36, R58, R61 ;  /* 0x0000003d3a247221 */ /* 0x000fe20000010000 */
[----:B--2---:R-:W-:-:S02]  /*cb20*/  FADD.FTZ R43, R57, R32 ;  /* 0x00000020392b7221 */ /* 0x004fc40000010000 */
[----:B------:R-:W0:Y:S01]  /*cb30*/  MUFU.EX2 R62, R62 ;  /* 0x0000003e003e7308 */ /* 0x000e220000000800 */
[----:B------:R-:W-:-:S01]  /*cb40*/  FADD.FTZ R65, R65, R36 ;  /* 0x0000002441417221 */ /* 0x000fc20000010000 */
[C---:B----4-:R-:W-:Y:S01]  /*cb50*/  FADD.FTZ R32, R96.reuse, R43 ;  /* 0x0000002b60207221 */ /* 0x050fe20000010000 */
[----:B------:R-:W-:Y:S02]  /*cb60*/  F2FP.SATFINITE.E4M3.F32.PACK_AB_MERGE_C R57, R96, R57, RZ ;  /* 0x000000396039723e */ /* 0x000fe400048070ff */
[----:B------:R-:W-:Y:S02]  /*cb70*/  FADD.FTZ R60, R60, R65 ;  /* 0x000000413c3c7221 */ /* 0x000fe40000010000 */
[----:B------:R-:W-:Y:S01]  /*cb80*/  F2FP.SATFINITE.E4M3.F32.PACK_AB_MERGE_C R145, R94, R83, R57 ;  /* 0x000000535e91723e */ /* 0x000fe20004807039 */
[----:B------:R-:W2:Y:S01]  /*cb90*/  MUFU.EX2 R45, R45 ;  /* 0x0000002d002d7308 */ /* 0x000ea20000000800 */
[----:B-1----:R-:W-:-:S01]  /*cba0*/  FADD.FTZ R43, R59, R32 ;  /* 0x000000203b2b7221 */ /* 0x002fc20000010000 */
[----:B------:R-:W-:-:S06]  /*cbb0*/  FADD.FTZ R69, R69, R60 ;  /* 0x0000003c45457221 */ /* 0x000fcc0000010000 */
[----:B------:R-:W1:Y:S01]  /*cbc0*/  MUFU.EX2 R63, R63 ;  /* 0x0000003f003f7308 */ /* 0x000e620000000800 */
[----:B0-----:R-:W-:-:S07]  /*cbd0*/  FADD.FTZ R32, R62, R43 ;  /* 0x0000002b3e207221 */ /* 0x001fce0000010000 */
[----:B------:R-:W-:Y:S01]  /*cbe0*/  MUFU.EX2 R30, R131 ;  /* 0x00000083001e7308 */ /* 0x000fe20000000800 */
[----:B--2---:R-:W-:-:S07]  /*cbf0*/  F2FP.SATFINITE.E4M3.F32.PACK_AB_MERGE_C R140, R45, R34, RZ ;  /* 0x000000222d8c723e */ /* 0x004fce00048070ff */
        /* <DEDUP_REMOVED lines=9> */
[----:B------:R-:W-:Y:S01]  /*cc90*/  FADD.FTZ R34, R34, R71 ;  /* 0x0000004722227221 */ /* 0x000fe20000010000 */
[----:B------:R-:W-:-:S03]  /*cca0*/  F2FP.SATFINITE.E4M3.F32.PACK_AB_MERGE_C R63, R66, R63, RZ ;  /* 0x0000003f423f723e */ /* 0x000fc600048070ff */
[----:B------:R-:W-:Y:S01]  /*ccb0*/  FADD.FTZ R45, R45, R34 ;  /* 0x000000222d2d7221 */ /* 0x000fe20000010000 */
[----:B------:R-:W-:Y:S01]  /*ccc0*/  F2FP.SATFINITE.E4M3.F32.PACK_AB_MERGE_C R147, R62, R59, R63 ;  /* 0x0000003b3e93723e */ /* 0x000fe2000480703f */
[----:B------:R-:W-:Y:S01]  /*ccd0*/  MUFU.EX2 R68, R68 ;  /* 0x0000004400447308 */ /* 0x000fe20000000800 */
[----:B--2---:R-:W-:-:S04]  /*cce0*/  FADD.FTZ R30, R40, R15 ;  /* 0x0000000f281e7221 */ /* 0x004fc80000010000 */
[----:B------:R-:W-:-:S03]  /*ccf0*/  FADD.FTZ R15, R39, R30 ;  /* 0x0000001e270f7221 */ /* 0x000fc60000010000 */
[----:B------:R-:W1:Y:S01]  /*cd00*/  MUFU.EX2 R53, R53 ;  /* 0x0000003500357308 */ /* 0x000e620000000800 */
[----:B0-----:R-:W-:-:S01]  /*cd10*/  FADD.FTZ R30, R20, R15 ;  /* 0x0000000f141e7221 */ /* 0x001fc20000010000 */
[----:B------:R-:W-:-:S03]  /*cd20*/  F2FP.SATFINITE.E4M3.F32.PACK_AB_MERGE_C R15, R21, R20, RZ ;  /* 0x00000014150f723e */ /* 0x000fc600048070ff */
[----:B------:R-:W-:Y:S01]  /*cd30*/  FADD.FTZ R21, R21, R30 ;  /* 0x0000001e15157221 */ /* 0x000fe20000010000 */
[----:B------:R-:W-:Y:S02]  /*cd40*/  F2FP.SATFINITE.E4M3.F32.PACK_AB_MERGE_C R141, R39, R40, R15 ;  /* 0x00000028278d723e */ /* 0x000fe4000480700f */
[----:B------:R-:W-:Y:S08]  /*cd50*/  MUFU.EX2 R64, R64 ;  /* 0x0000004000407308 */ /* 0x000ff00000000800 */
[----:B------:R-:W0:Y:S01]  /*cd60*/  MUFU.EX2 R49, R49 ;  /* 0x0000003100317308 */ /* 0x000e220000000800 */
[----:B-1----:R-:W-:-:S07]  /*cd70*/  F2FP.SATFINITE.E4M3.F32.PACK_AB_MERGE_C R142, R53, R68, RZ ;  /* 0x00000044358e723e */ /* 0x002fce00048070ff */
        /* <DEDUP_REMOVED lines=8> */
[----:B------:R-:W1:Y:S03]  /*ce00*/  @P6 LDC R21, c[0x0][0x44c] ;  /* 0x00011300ff156b82 */ /* 0x000e660000000800 */
[----:B------:R-:W-:-:S02]  /*ce10*/  FADD.FTZ R53, R53, R68 ;  /* 0x0000004435357221 */ /* 0x000fc40000010000 */
[----:B------:R-:W-:Y:S01]  /*ce20*/  MUFU.EX2 R72, R72 ;  /* 0x0000004800487308 */ /* 0x000fe20000000800 */
[----:B--2---:R-:W-:-:S07]  /*ce30*/  FADD.FTZ R3, R25, R20 ;  /* 0x0000001419037221 */ /* 0x004fce0000010000 */
[----:B------:R-:W2:Y:S01]  /*ce40*/  MUFU.EX2 R97, R97 ;  /* 0x0000006100617308 */ /* 0x000ea20000000800 */
[----:B0-----:R-:W-:-:S07]  /*ce50*/  FADD.FTZ R30, R24, R3 ;  /* 0x00000003181e7221 */ /* 0x001fce0000010000 */
[----:B------:R-:W0:Y:S01]  /*ce60*/  MUFU.EX2 R41, R41 ;  /* 0x0000002900297308 */ /* 0x000e220000000800 */
[----:B-1----:R-:W-:-:S07]  /*ce70*/  @P6 IMAD.HI.U32 R21, R108, R21, RZ ;  /* 0x000000156c156227 */ /* 0x002fce00078e00ff */
[----:B------:R-:W-:Y:S01]  /*ce80*/  MUFU.EX2 R70, R70 ;  /* 0x0000004600467308 */ /* 0x000fe20000000800 */
[----:B--2---:R-:W-:-:S07]  /*ce90*/  F2FP.SATFINITE.E4M3.F32.PACK_AB_MERGE_C R3, R97, R72, RZ ;  /* 0x000000486103723e */ /* 0x004fce00048070ff */
[----:B------:R-:W1:Y:S01]  /*cea0*/  MUFU.EX2 R55, R55 ;  /* 0x0000003700377308 */ /* 0x000e620000000800 */
[C---:B0-----:R-:W-:Y:S01]  /*ceb0*/  F2FP.SATFINITE.E4M3.F32.PACK_AB_MERGE_C R13, R41.reuse, R24, RZ ;  /* 0x00000018290d723e */ /* 0x041fe200048070ff */
[----:B------:R-:W-:Y:S02]  /*cec0*/  FADD.FTZ R41, R41, R30 ;  /* 0x0000001e29297221 */ /* 0x000fe40000010000 */
[----:B------:R-:W0:Y:S01]  /*ced0*/  @P6 LDC R30, c[0x0][0x450] ;  /* 0x00011400ff1e6b82 */ /* 0x000e220000000800 */
[----:B------:R-:W-:-:S03]  /*cee0*/  F2FP.SATFINITE.E4M3.F32.PACK_AB_MERGE_C R143, R25, R14, R13 ;  /* 0x0000000e198f723e */ /* 0x000fc6000480700d */
[----:B------:R-:W2:Y:S08]  /*cef0*/  MUFU.EX2 R26, R26 ;  /* 0x0000001a001a7308 */ /* 0x000eb00000000800 */
[----:B------:R-:W3:Y:S01]  /*cf00*/  MUFU.EX2 R9, R27 ;  /* 0x0000001b00097308 */ /* 0x000ee20000000800 */
[----:B-1----:R-:W-:Y:S01]  /*cf10*/  F2FP.SATFINITE.E4M3.F32.PACK_AB_MERGE_C R136, R55, R70, R3 ;  /* 0x000000463788723e */ /* 0x002fe20004807003 */
[----:B------:R-:W-:-:S04]  /*cf20*/  FADD.FTZ R70, R70, R53 ;  /* 0x0000003546467221 */ /* 0x000fc80000010000 */
[----:B------:R-:W-:Y:S02]  /*cf30*/  FADD.FTZ R55, R55, R70 ;  /* 0x0000004637377221 */ /* 0x000fe40000010000 */
[----:B------:R-:W1:Y:S01]  /*cf40*/  MUFU.EX2 R28, R28 ;  /* 0x0000001c001c7308 */ /* 0x000e620000000800 */
[----:B--2---:R-:W-:-:S01]  /*cf50*/  FADD.FTZ R24, R26, R41 ;  /* 0x000000291a187221 */ /* 0x004fc20000010000 */
[----:B------:R-:W-:-:S04]  /*cf60*/  FADD.FTZ R72, R72, R55 ;  /* 0x0000003748487221 */ /* 0x000fc80000010000 */
[----:B------:R-:W-:Y:S02]  /*cf70*/  FADD.FTZ R97, R97, R72 ;  /* 0x0000004861617221 */ /* 0x000fe40000010000 */
[----:B------:R-:W-:Y:S01]  /*cf80*/  MUFU.EX2 R33, R33 ;  /* 0x0000002100217308 */ /* 0x000fe20000000800 */
[----:B---3--:R-:W-:-:S07]  /*cf90*/  FADD.FTZ R3, R9, R24 ;  /* 0x0000001809037221 */ /* 0x008fce0000010000 */
[----:B------:R-:W2:Y:S01]  /*cfa0*/  MUFU.EX2 R76, R76 ;  /* 0x0000004c004c7308 */ /* 0x000ea20000000800 */
[----:B-1----:R-:W-:-:S07]  /*cfb0*/  FADD.FTZ R14, R28, R3 ;  /* 0x000000031c0e7221 */ /* 0x002fce0000010000 */
[----:B------:R-:W-:Y:S08]  /*cfc0*/  MUFU.EX2 R74, R74 ;  /* 0x0000004a004a7308 */ /* 0x000ff00000000800 */
[----:B------:R-:W1:Y:S01]  /*cfd0*/  MUFU.EX2 R111, R111 ;  /* 0x0000006f006f7308 */ /* 0x000e620000000800 */
[----:B--2---:R-:W-:-:S07]  /*cfe0*/  F2FP.SATFINITE.E4M3.F32.PACK_AB_MERGE_C R3, R76, R33, RZ ;  /* 0x000000214c03723e */ /* 0x004fce00048070ff */
[----:B------:R-:W2:Y:S08]  /*cff0*/  MUFU.EX2 R29, R29 ;  /* 0x0000001d001d7308 */ /* 0x000eb00000000800 */
[----:B------:R-:W3:Y:S01]  /*d000*/  MUFU.EX2 R103, R103 ;  /* 0x0000006700677308 */ /* 0x000ee20000000800 */
[----:B-1----:R-:W-:Y:S01]  /*d010*/  F2FP.SATFINITE.E4M3.F32.PACK_AB_MERGE_C R138, R111, R74, R3 ;  /* 0x0000004a6f8a723e */ /* 0x002fe20004807003 */
[----:B------:R-:W-:-:S04]  /*d020*/  FADD.FTZ R74, R74, R97 ;  /* 0x000000614a4a7221 */ /* 0x000fc80000010000 */
[----:B------:R-:W-:Y:S02]  /*d030*/  FADD.FTZ R74, R111, R74 ;  /* 0x0000004a6f4a7221 */ /* 0x000fe40000010000 */
[----:B------:R-:W1:Y:S01]  /*d040*/  MUFU.EX2 R20, R31 ;  /* 0x0000001f00147308 */ /* 0x000e620000000800 */
[----:B--2---:R-:W-:Y:S01]  /*d050*/  F2FP.SATFINITE.E4M3.F32.PACK_AB_MERGE_C R28, R29, R28, RZ ;  /* 0x0000001c1d1c723e */ /* 0x004fe200048070ff */
[----:B------:R-:W-:Y:S01]  /*d060*/  FADD.FTZ R33, R33, R74 ;  /* 0x0000004a21217221 */ /* 0x000fe20000010000 */
[----:B------:R-:W-:-:S02]  /*d070*/  FADD.FTZ R14, R29, R14 ;  /* 0x0000000e1d0e7221 */ /* 0x000fc40000010000 */
[----:B------:R-:W-:Y:S01]  /*d080*/  F2FP.SATFINITE.E4M3.F32.PACK_AB_MERGE_C R137, R9, R26, R28 ;  /* 0x0000001a0989723e */ /* 0x000fe2000480701c */
[----:B------:R-:W-:Y:S01]  /*d090*/  IMAD.MOV.U32 R9, RZ, RZ, R108 ;  /* 0x000000ffff097224 */ /* 0x000fe200078e006c */
[----:B0-----:R-:W-:Y:S01]  /*d0a0*/  @P6 SHF.R.U32.HI R9, RZ, R30, R21 ;  /* 0x0000001eff096219 */ /* 0x001fe20000011615 */
[----:B------:R-:W0:Y:S01]  /*d0b0*/  MUFU.EX2 R35, R35 ;  /* 0x0000002300237308 */ /* 0x000e220000000800 */
[----:B------:R-:W-:Y:S01]  /*d0c0*/  ISETP.GE.AND P6, PT, R11, 0x1, PT ;  /* 0x000000010b00780c */ /* 0x000fe20003fc6270 */
[----:B---3--:R-:W-:-:S02]  /*d0d0*/  FADD.FTZ R3, R103, R14 ;  /* 0x0000000e67037221 */ /* 0x008fc40000010000 */
[----:B------:R-:W-:Y:S02]  /*d0e0*/  IMAD.IADD R13, R104, 0x1, R9 ;  /* 0x00000001680d7824 */ /* 0x000fe400078e0209 */
[----:B------:R-:W-:Y:S02]  /*d0f0*/  FADD.FTZ R9, R76, R33 ;  /* 0x000000214c097221 */ /* 0x000fe40000010000 */
[----:B------:R-:W2:Y:S01]  /*d100*/  MUFU.EX2 R12, R12 ;  /* 0x0000000c000c7308 */ /* 0x000ea20000000800 */
[----:B-1----:R-:W-:-:S02]  /*d110*/  FADD.FTZ R14, R20, R3 ;  /* 0x00000003140e7221 */ /* 0x002fc40000010000 */
[----:B------:R1:W-:Y:S01]  /*d120*/  STL [R1], R9 ;  /* 0x0000000901007387 */ /* 0x0003e20000100800 */
[----:B------:R-:W-:Y:S02]  /*d130*/  IMAD.IADD R10, R13, 0x1, R10 ;  /* 0x000000010d0a7824 */ /* 0x000fe400078e020a */
[----:B0-----:R-:W-:Y:S01]  /*d140*/  FADD.FTZ R21, R35, R14 ;  /* 0x0000000e23157221 */ /* 0x001fe20000010000 */
[----:B--2---:R-:W-:-:S03]  /*d150*/  F2FP.SATFINITE.E4M3.F32.PACK_AB_MERGE_C R3, R12, R35, RZ ;  /* 0x000000230c03723e */ /* 0x004fc600048070ff */
[----:B------:R-:W-:Y:S01]  /*d160*/  FADD.FTZ R21, R12, R21 ;  /* 0x000000150c157221 */ /* 0x000fe20000010000 */
[----:B------:R-:W-:Y:S01]  /*d170*/  F2FP.SATFINITE.E4M3.F32.PACK_AB_MERGE_C R139, R20, R103, R3 ;  /* 0x00000067148b723e */ /* 0x000fe20004807003 */
[----:B------:R-:W-:Y:S01]  /*d180*/  VIADD R3, R105, 0xfffffffe ;  /* 0xfffffffe69037836 */ /* 0x000fe20000000000 */
[----:B-1----:R-:W-:Y:S06]  /*d190*/  @!P6 BRA `(.L_x_1485) ;  /* 0x000000000048e947 */ /* 0x002fec0003800000 */
        /* <DEDUP_REMOVED lines=11> */
.L_x_1487:
[----:B------:R-:W-:-:S13]  /*d250*/  ISETP.NE.AND P1, PT, R11, 0x1, PT ;  /* 0x000000010b00780c */ /* 0x000fda0003f25270 */
[----:B------:R-:W0:Y:S02]  /*d260*/  @P1 LDC.64 R12, c[0x0][0x9e8] ;  /* 0x00027a00ff0c1b82 */ /* 0x000e240000000a00 */
[----:B0-----:R-:W-:-:S05]  /*d270*/  @P1 IMAD.HI.U32 R12, R9, R12, RZ ;  /* 0x0000000c090c1227 */ /* 0x001fca00078e00ff */
[----:B------:R-:W-:-:S07]  /*d280*/  @P1 SHF.R.U32.HI R9, RZ, R13, R12 ;  /* 0x0000000dff091219 */ /* 0x000fce000001160c */
.L_x_1488:
[----:B------:R-:W-:Y:S05]  /*d290*/  BSYNC B0 ;  /* 0x0000000000007941 */ /* 0x000fea0003800000 */
.L_x_1486:
[----:B------:R-:W-:-:S05]  /*d2a0*/  IMAD R9, R9, R11, R11 ;  /* 0x0000000b09097224 */ /* 0x000fca00078e020b */
[----:B------:R-:W-:-:S07]  /*d2b0*/  VIMNMX R10, R10, R9, PT ;  /* 0x000000090a0a7248 */ /* 0x000fce0003fe0100 */
.L_x_1485:
[----:B------:R-:W2:Y:S01]  /*d2c0*/  LDL R11, [R1+0x44] ;  /* 0x00004400010b7983 */ /* 0x000ea20000100800 */
[----:B------:R-:W-:Y:S01]  /*d2d0*/  IMAD.HI R10, R10, 0x66666667, RZ ;  /* 0x666666670a0a7827 */ /* 0x000fe200078e02ff */
[----:B------:R-:W-:Y:S01]  /*d2e0*/  ULDC UR40, c[0x0][0x9e4] ;  /* 0x0002790000287ab9 */ /* 0x000fe20000000800 */
[----:B------:R-:W-:Y:S01]  /*d2f0*/  ULDC UR37, c[0x0][0x9e4] ;  /* 0x0002790000257ab9 */ /* 0x000fe20000000800 */
[----:B------:R-:W-:Y:S01]  /*d300*/  ULDC UR36, c[0x0][0x988] ;  /* 0x0002620000247ab9 */ /* 0x000fe20000000800 */
[----:B------:R-:W-:Y:S01]  /*d310*/  ULDC UR39, c[0x0][0x988] ;  /* 0x0002620000277ab9 */ /* 0x000fe20000000800 */
[----:B------:R-:W-:Y:S01]  /*d320*/  SHF.R.U32.HI R9, RZ, 0x1f, R10 ;  /* 0x0000001fff097819 */ /* 0x000fe2000001160a */
[----:B------:R-:W-:Y:S01]  /*d330*/  ULDC UR38, c[0x0][0x988] ;  /* 0x0002620000267ab9 */ /* 0x000fe20000000800 */
[----:B------:R-:W-:Y:S01]  /*d340*/  ULDC UR42, c[0x0][0x9e0] ;  /* 0x00027800002a7ab9 */ /* 0x000fe20000000800 */
[----:B------:R-:W-:Y:S01]  /*d350*/  ULDC UR41, c[0x0][0x9e0] ;  /* 0x0002780000297ab9 */ /* 0x000fe20000000800 */
[----:B------:R-:W-:Y:S01]  /*d360*/  LEA.HI.SX32 R9, R10, R9, 0x1a ;  /* 0x000000090a097211 */ /* 0x000fe200078fd2ff */
[----:B------:R-:W-:Y:S01]  /*d370*/  BSSY B1, `(.L_x_1489) ;  /* 0x00004e7000017945 */ /* 0x000fe20003800000 */
        /* <DEDUP_REMOVED lines=16> */
[----:B--2---:R-:W-:-:S04]  /*d480*/  VIMNMX R11, R11, R9, !PT ;  /* 0x000000090b0b7248 */ /* 0x004fc80007fe0100 */
[----:B------:R-:W-:Y:S01]  /*d490*/  ISETP.GE.AND P1, PT, R3, R11, PT ;  /* 0x0000000b0300720c */ /* 0x000fe20003f26270 */
[----:B------:R0:W-:-:S12]  /*d4a0*/  STL [R1+0x30], R11 ;  /* 0x0000300b01007387 */ /* 0x0001d80000100800 */
[----:B0-----:R-:W-:Y:S05]  /*d4b0*/  @!P1 BRA `(.L_x_1490) ;  /* 0x0000004c00489947 */ /* 0x001fea0003800000 */
[----:B------:R-:W-:Y:S01]  /*d4c0*/  BSSY B0, `(.L_x_1491) ;  /* 0x00004cd000007945 */ /* 0x000fe20003800000 */
[----:B------:R-:W-:-:S07]  /*d4d0*/  IMAD.MOV.U32 R55, RZ, RZ, RZ ;  /* 0x000000ffff377224 */ /* 0x000fce00078e00ff */
.L_x_1512:
[----:B------:R-:W-:-:S05]  /*d4e0*/  VIADD R9, R23, 0x1 ;  /* 0x0000000117097836 */ /* 0x000fca0000000000 */
[----:B------:R-:W-:-:S04]  /*d4f0*/  ISETP.NE.AND P1, PT, R9, 0x2, PT ;  /* 0x000000020900780c */ /* 0x000fc80003f25270 */
[----:B------:R-:W-:Y:S02]  /*d500*/  SEL R11, RZ, 0x1, P1 ;  /* 0x00000001ff0b7807 */ /* 0x000fe40000800000 */
[----:B------:R-:W-:Y:S02]  /*d510*/  SEL R9, R9, RZ, P1 ;  /* 0x000000ff09097207 */ /* 0x000fe40000800000 */
[----:B------:R-:W-:Y:S01]  /*d520*/  LOP3.LUT R20, R156, R11, RZ, 0x3c, !PT ;  /* 0x0000000b9c147212 */ /* 0x000fe200078e3cff */
[----:B------:R-:W-:Y:S06]  /*d530*/  @!P0 BRA `(.L_x_1492) ;  /* 0x0000000000048947 */ /* 0x000fec0003800000 */
[----:B------:R-:W-:Y:S01]  /*d540*/  BPT.TRAP 0x1 ;  /* 0x000000040000795c */ /* 0x000fe20000300000 */
.L_x_1492:
[----:B------:R-:W-:Y:S01]  /*d550*/  IMAD R14, R9, 0x8, R22 ;  /* 0x00000008090e7824 */ /* 0x000fe200078e0216 */
[----:B------:R-:W-:-:S04]  /*d560*/  SHF.L.U32 R11, R20, 0x1f, RZ ;  /* 0x0000001f140b7819 */ /* 0x000fc800000006ff */
[----:B------:R0:W1:Y:S01]  /*d570*/  SYNCS.PHASECHK.TRANS64.TRYWAIT P1, [R14+URZ+0x13230], R11 ;  /* 0x0132300b0e0075a7 */ /* 0x000062000802017f */
[----:B------:R-:W-:Y:S05]  /*d580*/  @!P0 BRA `(.L_x_1493) ;  /* 0x0000000000048947 */ /* 0x000fea0003800000 */
[----:B------:R-:W-:Y:S01]  /*d590*/  BPT.TRAP 0x1 ;  /* 0x000000040000795c */ /* 0x000fe20000300000 */
.L_x_1493:
[----:B------:R-:W2:Y:S01]  /*d5a0*/  LDL R10, [R1+0x4] ;  /* 0x00000400010a7983 */ /* 0x000ea20000100800 */
[----:B------:R-:W-:Y:S01]  /*d5b0*/  BSSY B2, `(.L_x_1494) ;  /* 0x0000007000027945 */ /* 0x000fe20003800000 */
[----:B--2---:R-:W-:-:S04]  /*d5c0*/  IMAD R15, R9, 0x280, R10 ;  /* 0x00000280090f7824 */ /* 0x004fc800078e020a */
[C---:B------:R-:W-:Y:S02]  /*d5d0*/  VIADD R12, R15.reuse, 0x80 ;  /* 0x000000800f0c7836 */ /* 0x040fe40000000000 */
[----:B------:R-:W-:Y:S01]  /*d5e0*/  VIADD R56, R15, 0x100 ;  /* 0x000001000f387836 */ /* 0x000fe20000000000 */
[----:B-1----:R-:W-:Y:S06]  /*d5f0*/  @P1 BRA `(.L_x_1495) ;  /* 0x0000000000081947 */ /* 0x002fec0003800000 */
[----:B------:R-:W1:Y:S02]  /*d600*/  SYNCS.PHASECHK.TRANS64.TRYWAIT P1, [R14+URZ+0x13230], R11 ;  /* 0x0132300b0e0075a7 */ /* 0x000e64000802017f */
[----:B-1----:R-:W-:Y:S05]  /*d610*/  @!P1 BRA `(.L_x_1496) ;  /* 0x0000017400f89947 */ /* 0x002fea0003800000 */
.L_x_1495:
[----:B------:R-:W-:Y:S05]  /*d620*/  BSYNC B2 ;  /* 0x0000000000027941 */ /* 0x000fea0003800000 */
.L_x_1494:
[----:B------:R-:W-:Y:S01]  /*d630*/  IMAD.MOV.U32 R10, RZ, RZ, R15 ;  /* 0x000000ffff0a7224 */ /* 0x000fe200078e000f */
[----:B------:R-:W-:Y:S01]  /*d640*/  R2UR UR12, R4 ;  /* 0x00000000040c72ca */ /* 0x000fe200000e0000 */
[----:B01----:R-:W-:Y:S01]  /*d650*/  IMAD.MOV.U32 R11, RZ, RZ, -0x7fffffe0 ;  /* 0x80000020ff0b7424 */ /* 0x003fe200078e00ff */
[----:B------:R-:W-:Y:S01]  /*d660*/  R2UR UR13, R5 ;  /* 0x00000000050d72ca */ /* 0x000fe200000e0000 */
[----:B------:R-:W-:Y:S01]  /*d670*/  WARPGROUP.ARRIVE ;  /* 0x00000000000079c5 */ /* 0x000fe20000000000 */
[----:B------:R-:W-:Y:S01]  /*d680*/  R2UR UR14, R10 ;  /* 0x000000000a0e72ca */ /* 0x000fe200000e0000 */
[----:B------:R-:W-:Y:S01]  /*d690*/  IMAD.MOV.U32 R13, RZ, RZ, -0x7fffffe0 ;  /* 0x80000020ff0d7424 */ /* 0x000fe200078e00ff */
[----:B------:R-:W-:Y:S01]  /*d6a0*/  R2UR UR15, R11 ;  /* 0x000000000b0f72ca */ /* 0x000fe200000e0000 */
[----:B------:R-:W-:Y:S01]  /*d6b0*/  IMAD.MOV.U32 R10, RZ, RZ, R56 ;  /* 0x000000ffff0a7224 */ /* 0x000fe200078e0038 */
[----:B------:R-:W-:Y:S01]  /*d6c0*/  R2UR UR22, R12 ;  /* 0x000000000c1672ca */ /* 0x000fe200000e0000 */
[----:B------:R-:W-:Y:S01]  /*d6d0*/  VIADD R12, R15, 0x180 ;  /* 0x000001800f0c7836 */ /* 0x000fe20000000000 */
[----:B------:R-:W-:Y:S01]  /*d6e0*/  R2UR UR23, R13 ;  /* 0x000000000d1772ca */ /* 0x000fe200000e0000 */
[----:B------:R-:W-:Y:S01]  /*d6f0*/  VIADD R56, R15, 0x182 ;  /* 0x000001820f387836 */ /* 0x000fe20000000000 */
[----:B------:R-:W-:Y:S01]  /*d700*/  R2UR UR20, R4 ;  /* 0x00000000041472ca */ /* 0x000fe200000e0000 */
[----:B------:R-:W-:Y:S01]  /*d710*/  IMAD.MOV.U32 R57, RZ, RZ, -0x7fffffe0 ;  /* 0x80000020ff397424 */ /* 0x000fe200078e00ff */
[----:B------:R-:W-:-:S02]  /*d720*/  R2UR UR21, R5 ;  /* 0x00000000051572ca */ /* 0x000fc400000e0000 */
[----:B------:R-:W-:Y:S01]  /*d730*/  R2UR UR26, R10 ;  /* 0x000000000a1a72ca */ /* 0x000fe200000e0000 */
[----:B------:R-:W-:Y:S01]  /*d740*/  VIADD R10, R15, 0x200 ;  /* 0x000002000f0a7836 */ /* 0x000fe20000000000 */
[----:B------:R-:W-:Y:S01]  /*d750*/  R2UR UR27, R11 ;  /* 0x000000000b1b72ca */ /* 0x000fe200000e0000 */
[----:B------:R-:W-:Y:S01]  /*d760*/  QGMMA.64x32x32.F32.E4M3.E4M3 R120, gdesc[UR12], RZ, !UPT, gsb0 ;  /* 0x006000000c7879f3 */ /* 0x000fe2000c0008ff */
[----:B------:R-:W-:Y:S02]  /*d770*/  R2UR UR24, R4 ;  /* 0x00000000041872ca */ /* 0x000fe400000e0000 */
[----:B------:R-:W-:Y:S02]  /*d780*/  R2UR UR25, R5 ;  /* 0x00000000051972ca */ /* 0x000fe400000e0000 */
[----:B------:R-:W-:Y:S01]  /*d790*/  R2UR UR10, R12 ;  /* 0x000000000c0a72ca */ /* 0x000fe200000e0000 */
[----:B------:R-:W-:Y:S01]  /*d7a0*/  VIADD R12, R15, 0x2 ;  /* 0x000000020f0c7836 */ /* 0x000fe20000000000 */
[----:B------:R-:W-:-:S02]  /*d7b0*/  R2UR UR11, R13 ;  /* 0x000000000d0b72ca */ /* 0x000fc400000e0000 */
[----:B------:R-:W-:Y:S02]  /*d7c0*/  R2UR UR8, R4 ;  /* 0x00000000040872ca */ /* 0x000fe400000e0000 */
[----:B------:R-:W-:Y:S02]  /*d7d0*/  R2UR UR9, R5 ;  /* 0x00000000050972ca */ /* 0x000fe400000e0000 */
[----:B------:R-:W-:Y:S01]  /*d7e0*/  R2UR UR6, R10 ;  /* 0x000000000a0672ca */ /* 0x000fe200000e0000 */
[----:B------:R-:W-:Y:S01]  /*d7f0*/  VIADD R10, R15, 0x82 ;  /* 0x000000820f0a7836 */ /* 0x000fe20000000000 */
[----:B------:R-:W-:Y:S01]  /*d800*/  R2UR UR7, R11 ;  /* 0x000000000b0772ca */ /* 0x000fe200000e0000 */
[----:B------:R-:W-:Y:S01]  /*d810*/  IMAD.MOV.U32 R11, RZ, RZ, -0x7fffffe0 ;  /* 0x80000020ff0b7424 */ /* 0x000fe200078e00ff */
[----:B------:R-:W-:Y:S02]  /*d820*/  R2UR UR4, R4 ;  /* 0x00000000040472ca */ /* 0x000fe400000e0000 */
[----:B------:R-:W-:-:S02]  /*d830*/  R2UR UR5, R5 ;  /* 0x00000000050572ca */ /* 0x000fc400000e0000 */
[----:B------:R-:W-:Y:S01]  /*d840*/  R2UR UR18, R12 ;  /* 0x000000000c1272ca */ /* 0x000fe200000e0000 */
[----:B------:R-:W-:Y:S01]  /*d850*/  VIADD R12, R15, 0x102 ;  /* 0x000001020f0c7836 */ /* 0x000fe20000000000 */
[----:B------:R-:W-:Y:S01]  /*d860*/  R2UR UR19, R13 ;  /* 0x000000000d1372ca */ /* 0x000fe200000e0000 */
[----:B------:R-:W-:Y:S01]  /*d870*/  IMAD.MOV.U32 R13, RZ, RZ, -0x7fffffe0 ;  /* 0x80000020ff0d7424 */ /* 0x000fe200078e00ff */
[----:B------:R-:W-:Y:S02]  /*d880*/  R2UR UR16, R6 ;  /* 0x00000000061072ca */ /* 0x000fe400000e0000 */
[----:B------:R-:W-:Y:S02]  /*d890*/  R2UR UR17, R7 ;  /* 0x00000000071172ca */ /* 0x000fe400000e0000 */
[----:B------:R-:W-:Y:S01]  /*d8a0*/  R2UR UR14, R10 ;  /* 0x000000000a0e72ca */ /* 0x000fe200000e0000 */
[----:B------:R-:W-:Y:S01]  /*d8b0*/  VIADD R10, R15, 0x202 ;  /* 0x000002020f0a7836 */ /* 0x000fe20000000000 */
[----:B------:R-:W-:Y:S01]  /*d8c0*/  R2UR UR15, R11 ;  /* 0x000000000b0f72ca */ /* 0x000fe200000e0000 */
[----:B------:R-:W-:Y:S01]  /*d8d0*/  IMAD.MOV.U32 R11, RZ, RZ, -0x7fffffe0 ;  /* 0x80000020ff0b7424 */ /* 0x000fe200078e00ff */
[----:B------:R-:W-:-:S02]  /*d8e0*/  R2UR UR12, R6 ;  /* 0x00000000060c72ca */ /* 0x000fc400000e0000 */
        /* <DEDUP_REMOVED lines=43> */
.L_x_1497:
[----:B------:R-:W-:Y:S01]  /*dba0*/  SHF.L.U32 R10, R156, 0x1f, RZ ;  /* 0x0000001f9c0a7819 */ /* 0x000fe200000006ff */
[----:B------:R-:W-:-:S04]  /*dbb0*/  IMAD R15, R23, 0x8, R22 ;  /* 0x00000008170f7824 */ /* 0x000fc800078e0216 */
[----:B------:R0:W1:Y:S01]  /*dbc0*/  SYNCS.PHASECHK.TRANS64.TRYWAIT P1, [R15+URZ+0x13250], R10 ;  /* 0x0132500a0f0075a7 */ /* 0x000062000802017f */
[----:B------:R-:W-:Y:S05]  /*dbd0*/  @!P0 BRA `(.L_x_1498) ;  /* 0x0000000000048947 */ /* 0x000fea0003800000 */
[----:B------:R-:W-:Y:S01]  /*dbe0*/  BPT.TRAP 0x1 ;  /* 0x000000040000795c */ /* 0x000fe20000300000 */
.L_x_1498:
[----:B------:R-:W-:Y:S04]  /*dbf0*/  BSSY B2, `(.L_x_1499) ;  /* 0x0000004000027945 */ /* 0x000fe80003800000 */
[----:B-1----:R-:W-:Y:S05]  /*dc00*/  @P1 BRA `(.L_x_1500) ;  /* 0x0000000000081947 */ /* 0x002fea0003800000 */
[----:B------:R-:W1:Y:S02]  /*dc10*/  SYNCS.PHASECHK.TRANS64.TRYWAIT P1, [R15+URZ+0x13250], R10 ;  /* 0x0132500a0f0075a7 */ /* 0x000e64000802017f */
[----:B-1----:R-:W-:Y:S05]  /*dc20*/  @!P1 BRA `(.L_x_1501) ;  /* 0x0000017000889947 */ /* 0x002fea0003800000 */
.L_x_1500:
[----:B------:R-:W-:Y:S05]  /*dc30*/  BSYNC B2 ;  /* 0x0000000000027941 */ /* 0x000fea0003800000 */
.L_x_1499:
[----:B01----:R-:W-:Y:S01]  /*dc40*/  VIADD R10, R22, 0x1000 ;  /* 0x00001000160a7836 */ /* 0x003fe20000000000 */
[----:B------:R-:W-:Y:S01]  /*dc50*/  WARPGROUP.ARRIVE ;  /* 0x00000000000079c5 */ /* 0x000fe20000000000 */
[----:B------:R-:W-:Y:S02]  /*dc60*/  IMAD.MOV.U32 R11, RZ, RZ, -0x3ffffff0 ;  /* 0xc0000010ff0b7424 */ /* 0x000fe400078e00ff */
[----:B------:R-:W-:Y:S01]  /*dc70*/  IMAD.MOV.U32 R13, RZ, RZ, -0x3ffffff0 ;  /* 0xc0000010ff0d7424 */ /* 0x000fe200078e00ff */
[----:B------:R-:W-:Y:S02]  /*dc80*/  SHF.R.U32.HI R10, RZ, 0x4, R10 ;  /* 0x00000004ff0a7819 */ /* 0x000fe4000001160a */
[----:B------:R-:W-:Y:S01]  /*dc90*/  R2UR UR7, R11 ;  /* 0x000000000b0772ca */ /* 0x000fe200000e0000 */
[----:B------:R-:W-:Y:S01]  /*dca0*/  IMAD.MOV.U32 R11, RZ, RZ, -0x3ffffff0 ;  /* 0xc0000010ff0b7424 */ /* 0x000fe200078e00ff */
[----:B------:R-:W-:-:S04]  /*dcb0*/  LOP3.LUT R10, R10, 0x3fff, RZ, 0xc0, !PT ;  /* 0x00003fff0a0a7812 */ /* 0x000fc800078ec0ff */
[----:B------:R-:W-:-:S05]  /*dcc0*/  LOP3.LUT R10, R10, 0x10000, RZ, 0xfc, !PT ;  /* 0x000100000a0a7812 */ /* 0x000fca00078efcff */
[----:B------:R-:W-:-:S04]  /*dcd0*/  IMAD R10, R23, 0x280, R10 ;  /* 0x00000280170a7824 */ /* 0x000fc800078e020a */
[C---:B------:R-:W-:Y:S01]  /*dce0*/  VIADD R12, R10.reuse, 0x80 ;  /* 0x000000800a0c7836 */ /* 0x040fe20000000000 */
[----:B------:R-:W-:-:S13]  /*dcf0*/  R2UR UR6, R10 ;  /* 0x000000000a0672ca */ /* 0x000fda00000e0000 */
        /* <DEDUP_REMOVED lines=8> */
[----:B------:R-:W-:Y:S01]  /*dd80*/  R2UR UR6, R12 ;  /* 0x000000000c0672ca */ /* 0x000fe200000e0000 */
[C---:B------:R-:W-:Y:S01]  /*dd90*/  VIADD R12, R10.reuse, 0x180 ;  /* 0x000001800a0c7836 */ /* 0x040fe20000000000 */
[----:B------:R-:W-:Y:S01]  /*dda0*/  R2UR UR7, R13 ;  /* 0x000000000d0772ca */ /* 0x000fe200000e0000 */
[----:B------:R-:W-:Y:S02]  /*ddb0*/  IMAD.MOV.U32 R13, RZ, RZ, -0x3ffffff0 ;  /* 0xc0000010ff0d7424 */ /* 0x000fe400078e00ff */
        /* <DEDUP_REMOVED lines=17> */
.L_x_1502:
[----:B------:R-:W2:Y:S01]  /*ded0*/  LDL R13, [R1+0x2c] ;  /* 0x00002c00010d7983 */ /* 0x000ea20000100800 */
[----:B------:R-:W0:Y:S03]  /*dee0*/  LDC R11, c[0x0][0x448] ;  /* 0x00011200ff0b7b82 */ /* 0x000e260000000800 */
[----:B------:R-:W2:Y:S04]  /*def0*/  LDL R10, [R1+0x40] ;  /* 0x00004000010a7983 */ /* 0x000ea80000100800 */
[----:B------:R-:W3:Y:S04]  /*df00*/  LDL R141, [R1+0x1c] ;  /* 0x00001c00018d7983 */ /* 0x000ee80000100800 */
[----:B------:R-:W4:Y:S04]  /*df10*/  LDL R136, [R1+0x3c] ;  /* 0x00003c0001887983 */ /* 0x000f280000100800 */
[----:B------:R-:W5:Y:S04]  /*df20*/  LDL R143, [R1+0x14] ;  /* 0x00001400018f7983 */ /* 0x000f680000100800 */
[----:B------:R-:W5:Y:S01]  /*df30*/  LDL R142, [R1+0x10] ;  /* 0x00001000018e7983 */ /* 0x000f620000100800 */
[----:B0-----:R-:W-:-:S13]  /*df40*/  ISETP.NE.AND P1, PT, R11, 0x1, PT ;  /* 0x000000010b00780c */ /* 0x001fda0003f25270 */
[----:B------:R-:W0:Y:S08]  /*df50*/  @P1 LDC R12, c[0x0][0x44c] ;  /* 0x00011300ff0c1b82 */ /* 0x000e300000000800 */
[----:B------:R-:W1:Y:S01]  /*df60*/  @P1 LDC R11, c[0x0][0x450] ;  /* 0x00011400ff0b1b82 */ /* 0x000e620000000800 */
[----:B------:R-:W-:Y:S02]  /*df70*/  VIADD R14, R14, 0x13240 ;  /* 0x000132400e0e7836 */ /* 0x000fe40000000000 */
        /* <DEDUP_REMOVED lines=83> */
[----:B------:R-:W4:Y:S01]  /*e4b0*/  MUFU.TANH R89, R89 ;  /* 0x0000005900597308 */ /* 0x000f220000002400 */
[----:B--2---:R-:W-:-:S04]  /*e4c0*/  IMAD.IADD R10, R10, 0x1, R13 ;  /* 0x000000010a0a7824 */ /* 0x004fc800078e020d */
[----:B0-----:R-:W-:Y:S01]  /*e4d0*/  @P1 IMAD.HI.U32 R12, R10, R12, RZ ;  /* 0x0000000c0a0c1227 */ /* 0x001fe200078e00ff */
[----:B---3--:R-:W-:-:S03]  /*e4e0*/  PRMT R14, R141, 0x654, R14 ;  /* 0x000006548d0e7816 */ /* 0x008fc6000000000e */
[C---:B------:R-:W-:Y:S01]  /*e4f0*/  FMUL.FTZ R13, R2.reuse, R122 ;  /* 0x0000007a020d7220 */ /* 0x040fe20000410000 */
[----:B-1----:R-:W-:Y:S01]  /*e500*/  @P1 SHF.R.U32.HI R10, RZ, R11, R12 ;  /* 0x0000000bff0a1219 */ /* 0x002fe2000001160c */
[C---:B------:R-:W-:Y:S01]  /*e510*/  FMUL.FTZ R122, R2.reuse, R126 ;  /* 0x0000007e027a7220 */ /* 0x040fe20000410000 */
[----:B------:R0:W-:Y:S01]  /*e520*/  SYNCS.ARRIVE.TRANS64.RED.A1T0 RZ, [R14+URZ], RZ ;  /* 0x000000ff0eff79a7 */ /* 0x0001e2000810043f */
[C---:B------:R-:W-:Y:S01]  /*e530*/  FMUL.FTZ R126, R2.reuse, R130 ;  /* 0x00000082027e7220 */ /* 0x040fe20000410000 */
[C---:B------:R-:W-:Y:S01]  /*e540*/  FMUL.FTZ R130, R2.reuse, R134 ;  /* 0x0000008602827220 */ /* 0x040fe20000410000 */
[----:B------:R-:W1:Y:S01]  /*e550*/  SHFL.IDX PT, R139, R10, RZ, 0x1c1f ;  /* 0x001c1fff0a8b7589 */ /* 0x000e6200000e0000 */
[C---:B------:R-:W-:Y:S01]  /*e560*/  FMUL.FTZ R11, R2.reuse, R120 ;  /* 0x00000078020b7220 */ /* 0x040fe20000410000 */
[C---:B------:R-:W-:Y:S01]  /*e570*/  FMUL.FTZ R12, R2.reuse, R121 ;  /* 0x00000079020c7220 */ /* 0x040fe20000410000 */
[C---:B------:R-:W-:Y:S01]  /*e580*/  FMUL.FTZ R134, R2.reuse, R60 ;  /* 0x0000003c02867220 */ /* 0x040fe20000410000 */
[----:B0-----:R-:W-:Y:S01]  /*e590*/  FMUL.FTZ R14, R2, R70 ;  /* 0x00000046020e7220 */ /* 0x001fe20000410000 */
        /* <DEDUP_REMOVED lines=9> */
[----:B------:R-:W-:Y:S02]  /*e630*/  VIADD R66, R70, 0x1 ;  /* 0x0000000146427836 */ /* 0x000fe40000000000 */
[C---:B------:R-:W-:Y:S01]  /*e640*/  FMUL.FTZ R132, R2.reuse, R56 ;  /* 0x0000003802847220 */ /* 0x040fe20000410000 */
[----:B------:R-:W-:Y:S01]  /*e650*/  FMUL.FTZ R133, R2, R57 ;  /* 0x0000003902857220 */ /* 0x000fe20000410000 */
[----:B------:R-:W-:Y:S01]  /*e660*/  LOP3.LUT P1, RZ, R17, 0x8, RZ, 0xc0, !PT ;  /* 0x0000000811ff7812 */ /* 0x000fe2000782c0ff */
[----:B----4-:R-:W-:Y:S01]  /*e670*/  IMAD R66, R136, -0x2, R66 ;  /* 0xfffffffe88427824 */ /* 0x010fe200078e0242 */
[----:B------:R-:W0:Y:S04]  /*e680*/  MUFU.TANH R11, R11 ;  /* 0x0000000b000b7308 */ /* 0x000e280000002400 */
[----:B-----5:R-:W-:-:S04]  /*e690*/  IADD3 R136, -R142, R66, R143 ;  /* 0x000000428e887210 */ /* 0x020fc80007ffe18f */
[----:B------:R-:W2:Y:S01]  /*e6a0*/  MUFU.TANH R12, R12 ;  /* 0x0000000c000c7308 */ /* 0x000ea20000002400 */
[----:B------:R-:W-:-:S07]  /*e6b0*/  VIADD R71, R136, UR42 ;  /* 0x0000002a88477c36 */ /* 0x000fce0008000000 */
        /* <DEDUP_REMOVED lines=56> */
[----:B------:R-:W-:-:S02]  /*ea40*/  VIADD R136, R136, UR43 ;  /* 0x0000002b88887c36 */ /* 0x000fc40008000000 */
[----:B------:R-:W-:Y:S02]  /*ea50*/  VIADD R66, R66, 0xffffffff ;  /* 0xffffffff42427836 */ /* 0x000fe40000000000 */
[--C-:B-1----:R-:W-:Y:S02]  /*ea60*/  IMAD.IADD R137, R71, 0x1, R139.reuse ;  /* 0x0000000147897824 */ /* 0x102fe400078e028b */
[----:B------:R-:W-:Y:S01]  /*ea70*/  IMAD.IADD R138, R136, 0x1, R139 ;  /* 0x00000001888a7824 */ /* 0x000fe200078e028b */
[----:B--234-:R-:W-:Y:S06]  /*ea80*/  @!P1 BRA `(.L_x_1503) ;  /* 0x0000000000549947 */ /* 0x01cfec0003800000 */
        /* <DEDUP_REMOVED lines=12> */
.L_x_1505:
[----:B------:R-:W-:-:S05]  /*eb50*/  IMAD.U32 R140, RZ, RZ, UR40 ;  /* 0x00000028ff8c7e24 */ /* 0x000fca000f8e00ff */
[----:B------:R-:W-:-:S13]  /*eb60*/  ISETP.NE.AND P1, PT, R140, 0x1, PT ;  /* 0x000000018c00780c */ /* 0x000fda0003f25270 */
[----:B------:R-:W1:Y:S02]  /*eb70*/  @P1 LDC.64 R56, c[0x0][0x9e8] ;  /* 0x00027a00ff381b82 */ /* 0x000e640000000a00 */
[----:B-1----:R-:W-:-:S05]  /*eb80*/  @P1 IMAD.HI.U32 R56, R139, R56, RZ ;  /* 0x000000388b381227 */ /* 0x002fca00078e00ff */
[----:B------:R-:W-:-:S07]  /*eb90*/  @P1 SHF.R.U32.HI R139, RZ, R57, R56 ;  /* 0x00000039ff8b1219 */ /* 0x000fce0000011638 */
.L_x_1506:
[----:B------:R-:W-:Y:S05]  /*eba0*/  BSYNC B2 ;  /* 0x0000000000027941 */ /* 0x000fea0003800000 */
.L_x_1504:
[----:B------:R-:W-:-:S05]  /*ebb0*/  IMAD R139, R139, R140, R66 ;  /* 0x0000008c8b8b7224 */ /* 0x000fca00078e0242 */
[----:B------:R-:W-:Y:S02]  /*ebc0*/  VIMNMX R138, R138, R139, !PT ;  /* 0x0000008b8a8a7248 */ /* 0x000fe40007fe0100 */
[----:B------:R-:W-:-:S07]  /*ebd0*/  VIADDMNMX R137, R139, R140, R137, PT ;  /* 0x0000008c8b897246 */ /* 0x000fce0003800189 */
.L_x_1503:
[C---:B------:R-:W-:Y:S01]  /*ebe0*/  ISETP.GE.AND P1, PT, R70.reuse, 0x2, PT ;  /* 0x000000024600780c */ /* 0x040fe20003f26270 */
[----:B------:R-:W1:Y:S01]  /*ebf0*/  SHFL.IDX PT, R10, R10, 0x1, 0x1c1f ;  /* 0x003c1f000a0a7f89 */ /* 0x000e6200000e0000 */
[----:B------:R-:W-:Y:S02]  /*ec00*/  ISETP.GE.AND P2, PT, R70, 0x9, PT ;  /* 0x000000094600780c */ /* 0x000fe40003f46270 */
[C---:B------:R-:W-:Y:S02]  /*ec10*/  ISETP.GT.AND P3, PT, R138.reuse, 0x1, !P1 ;  /* 0x000000018a00780c */ /* 0x040fe40004f64270 */
[----:B------:R-:W-:Y:S02]  /*ec20*/  ISETP.GT.AND P4, PT, R138, 0x8, !P2 ;  /* 0x000000088a00780c */ /* 0x000fe40005784270 */
[C---:B------:R-:W-:Y:S02]  /*ec30*/  ISETP.LT.OR P3, PT, R137.reuse, 0x2, P3 ;  /* 0x000000028900780c */ /* 0x040fe40001f61670 */
[----:B------:R-:W-:-:S02]  /*ec40*/  ISETP.LT.OR P4, PT, R137, 0x9, P4 ;  /* 0x000000098900780c */ /* 0x000fc40002781670 */
[----:B------:R-:W-:Y:S02]  /*ec50*/  FSEL R12, R12, -INF , !P3 ;  /* 0xff8000000c0c7808 */ /* 0x000fe40005800000 */
[----:B------:R-:W-:Y:S02]  /*ec60*/  ISETP.GE.AND P3, PT, R70, 0xa, PT ;  /* 0x0000000a4600780c */ /* 0x000fe40003f66270 */
[----:B------:R-:W-:Y:S02]  /*ec70*/  FSEL R120, R120, -INF , !P4 ;  /* 0xff80000078787808 */ /* 0x000fe40006000000 */
[----:B------:R-:W-:Y:S02]  /*ec80*/  ISETP.GT.AND P4, PT, R138, 0x9, !P3 ;  /* 0x000000098a00780c */ /* 0x000fe40005f84270 */
[----:B------:R-:W-:Y:S02]  /*ec90*/  LOP3.LUT R17, R17, 0xfffffffd, RZ, 0xc0, !PT ;  /* 0xfffffffd11117812 */ /* 0x000fe400078ec0ff */
[----:B------:R-:W-:-:S02]  /*eca0*/  ISETP.LT.OR P4, PT, R137, 0xa, P4 ;  /* 0x0000000a8900780c */ /* 0x000fc40002781670 */
[----:B------:R-:W-:Y:S01]  /*ecb0*/  LOP3.LUT R16, R16, 0x7fffffff, RZ, 0xc0, !PT ;  /* 0x7fffffff10107812 */ /* 0x000fe200078ec0ff */
[--C-:B-1----:R-:W-:Y:S01]  /*ecc0*/  IMAD.IADD R71, R71, 0x1, R10.reuse ;  /* 0x0000000147477824 */ /* 0x102fe200078e020a */
[----:B0-----:R-:W-:Y:S01]  /*ecd0*/  FSEL R121, R121, -INF , !P4 ;  /* 0xff80000079797808 */ /* 0x001fe20006000000 */
[----:B------:R-:W-:Y:S01]  /*ece0*/  IMAD.IADD R136, R136, 0x1, R10 ;  /* 0x0000000188887824 */ /* 0x000fe200078e020a */
        /* <DEDUP_REMOVED lines=10> */
[----:B------:R-:W-:Y:S02]  /*ed90*/  ISETP.GT.AND P6, PT, R138, 0x18, !P6 ;  /* 0x000000188a00780c */ /* 0x000fe400077c4270 */
[----:B------:R-:W-:Y:S02]  /*eda0*/  LOP3.LUT R17, R17, 0xfffffffe, RZ, 0xc0, !PT ;  /* 0xfffffffe11117812 */ /* 0x000fe400078ec0ff */
        /* <DEDUP_REMOVED lines=218> */
.L_x_1509:
[----:B------:R-:W-:-:S05]  /*fb50*/  IMAD.U32 R70, RZ, RZ, UR40 ;  /* 0x00000028ff467e24 */ /* 0x000fca000f8e00ff */
[----:B------:R-:W-:-:S13]  /*fb60*/  ISETP.NE.AND P6, PT, R70, 0x1, PT ;  /* 0x000000014600780c */ /* 0x000fda0003fc5270 */
[----:B------:R-:W0:Y:S02]  /*fb70*/  @P6 LDC.64 R10, c[0x0][0x9e8] ;  /* 0x00027a00ff0a6b82 */ /* 0x000e240000000a00 */
[----:B0-----:R-:W-:-:S05]  /*fb80*/  @P6 IMAD.HI.U32 R10, R56, R10, RZ ;  /* 0x0000000a380a6227 */ /* 0x001fca00078e00ff */
[----:B------:R-:W-:-:S07]  /*fb90*/  @P6 SHF.R.U32.HI R56, RZ, R11, R10 ;  /* 0x0000000bff386219 */ /* 0x000fce000001160a */
.L_x_1510:
[----:B------:R-:W-:Y:S05]  /*fba0*/  BSYNC B2 ;  /* 0x0000000000027941 */ /* 0x000fea0003800000 */
.L_x_1508:
[----:B------:R-:W-:-:S05]  /*fbb0*/  IMAD R56, R56, R70, R66 ;  /* 0x0000004638387224 */ /* 0x000fca00078e0242 */
[----:B------:R-:W-:Y:S02]  /*fbc0*/  VIMNMX R136, R136, R56, !PT ;  /* 0x0000003888887248 */ /* 0x000fe40007fe0100 */
[----:B------:R-:W-:-:S07]  /*fbd0*/  VIADDMNMX R71, R56, R70, R71, PT ;  /* 0x0000004638477246 */ /* 0x000fce0003800147 */
.L_x_1507:
[C---:B------:R-:W-:Y:S01]  /*fbe0*/  ISETP.GT.AND P1, PT, R136.reuse, 0x1, !P1 ;  /* 0x000000018800780c */ /* 0x040fe20004f24270 */
[----:B------:R-:W2:Y:S01]  /*fbf0*/  LDL.LU R137, [R1] ;  /* 0x0000000001897983 */ /* 0x000ea20000300800 */
[----:B------:R-:W-:Y:S01]  /*fc00*/  LOP3.LUT P6, RZ, R17, 0x2, RZ, 0xc0, !PT ;  /* 0x0000000211ff7812 */ /* 0x000fe200078cc0ff */
[----:B------:R-:W-:Y:S01]  /*fc10*/  IMAD.U32 R56, RZ, RZ, UR39 ;  /* 0x00000027ff387e24 */ /* 0x000fe2000f8e00ff */
[----:B------:R-:W-:Y:S02]  /*fc20*/  ISETP.LT.OR P1, PT, R71, 0x2, P1 ;  /* 0x000000024700780c */ /* 0x000fe40000f21670 */
[----:B------:R-:W-:Y:S02]  /*fc30*/  LOP3.LUT R17, R17, 0xffffffdf, RZ, 0xc0, !PT ;  /* 0xffffffdf11117812 */ /* 0x000fe400078ec0ff */
[----:B------:R-:W-:Y:S02]  /*fc40*/  FSEL R23, R23, -INF , !P1 ;  /* 0xff80000017177808 */ /* 0x000fe40004800000 */
[----:B------:R-:W-:-:S02]  /*fc50*/  ISETP.GT.AND P1, PT, R136, 0x18, !P6 ;  /* 0x000000188800780c */ /* 0x000fc40007724270 */
[----:B------:R-:W-:Y:S02]  /*fc60*/  @P0 LOP3.LUT R17, R17, 0x20, RZ, 0xfc, !PT ;  /* 0x0000002011110812 */ /* 0x000fe400078efcff */
[----:B------:R-:W-:Y:S02]  /*fc70*/  ISETP.LT.OR P1, PT, R71, 0x19, P1 ;  /* 0x000000194700780c */ /* 0x000fe40000f21670 */
[----:B------:R-:W-:Y:S02]  /*fc80*/  ISETP.GT.AND P5, PT, R136, 0x11, !P5 ;  /* 0x000000118800780c */ /* 0x000fe40006fa4270 */
[----:B------:R-:W-:Y:S02]  /*fc90*/  FSEL R130, R130, -INF , !P1 ;  /* 0xff80000082827808 */ /* 0x000fe40004800000 */
[----:B------:R-:W-:Y:S02]  /*fca0*/  LOP3.LUT P1, RZ, R17, 0x1, RZ, 0xc0, !PT ;  /* 0x0000000111ff7812 */ /* 0x000fe4000782c0ff */
[----:B------:R-:W-:-:S02]  /*fcb0*/  ISETP.LT.OR P5, PT, R71, 0x12, P5 ;  /* 0x000000124700780c */ /* 0x000fc40002fa1670 */
[C---:B------:R-:W-:Y:S02]  /*fcc0*/  ISETP.GT.AND P1, PT, R136.reuse, 0x19, !P1 ;  /* 0x000000198800780c */ /* 0x040fe40004f24270 */
[----:B------:R-:W-:Y:S02]  /*fcd0*/  FSEL R127, R127, -INF , !P5 ;  /* 0xff8000007f7f7808 */ /* 0x000fe40006800000 */
[----:B------:R-:W-:Y:S02]  /*fce0*/  ISETP.LT.OR P1, PT, R71, 0x1a, P1 ;  /* 0x0000001a4700780c */ /* 0x000fe40000f21670 */
[----:B------:R-:W-:Y:S02]  /*fcf0*/  ISETP.GT.AND P4, PT, R136, 0x10, !P4 ;  /* 0x000000108800780c */ /* 0x000fe40006784270 */
[----:B------:R-:W-:Y:S02]  /*fd00*/  FSEL R131, R131, -INF , !P1 ;  /* 0xff80000083837808 */ /* 0x000fe40004800000 */
[----:B------:R-:W-:-:S02]  /*fd10*/  LOP3.LUT P1, RZ, R16, 0x80000000, RZ, 0xc0, !PT ;  /* 0x8000000010ff7812 */ /* 0x000fc4000782c0ff */
[----:B------:R-:W-:Y:S02]  /*fd20*/  LOP3.LUT P5, RZ, R16, 0x20000000, RZ, 0xc0, !PT ;  /* 0x2000000010ff7812 */ /* 0x000fe400078ac0ff */
[----:B------:R-:W-:Y:S02]  /*fd30*/  ISETP.GT.AND P1, PT, R136, 0x20, !P1 ;  /* 0x000000208800780c */ /* 0x000fe40004f24270 */
[C---:B------:R-:W-:Y:S02]  /*fd40*/  ISETP.LT.OR P4, PT, R71.reuse, 0x11, P4 ;  /* 0x000000114700780c */ /* 0x040fe40002781670 */
[----:B------:R-:W-:Y:S02]  /*fd50*/  ISETP.LT.OR P1, PT, R71, 0x21, P1 ;  /* 0x000000214700780c */ /* 0x000fe40000f21670 */
[----:B------:R-:W-:Y:S02]  /*fd60*/  FSEL R126, R126, -INF , !P4 ;  /* 0xff8000007e7e7808 */ /* 0x000fe40006000000 */
[----:B------:R-:W-:-:S02]  /*fd70*/  FSEL R106, R106, -INF , !P1 ;  /* 0xff8000006a6a7808 */ /* 0x000fc40004800000 */
[----:B------:R-:W-:Y:S02]  /*fd80*/  LOP3.LUT P1, RZ, R16, 0x40000000, RZ, 0xc0, !PT ;  /* 0x4000000010ff7812 */ /* 0x000fe4000782c0ff */
[C---:B------:R-:W-:Y:S02]  /*fd90*/  ISETP.GT.AND P3, PT, R136.reuse, 0x9, !P3 ;  /* 0x000000098800780c */ /* 0x040fe40005f64270 */
[----:B------:R-:W-:Y:S02]  /*fda0*/  ISETP.GT.AND P1, PT, R136, 0x21, !P1 ;  /* 0x000000218800780c */ /* 0x000fe40004f24270 */
[----:B------:R-:W-:Y:S02]  /*fdb0*/  LOP3.LUT P4, RZ, R16, 0x10000000, RZ, 0xc0, !PT ;  /* 0x1000000010ff7812 */ /* 0x000fe4000788c0ff */
[C---:B------:R-:W-:Y:S02]  /*fdc0*/  ISETP.LT.OR P1, PT, R71.reuse, 0x22, P1 ;  /* 0x000000224700780c */ /* 0x040fe40000f21670 */
[----:B------:R-:W-:-:S02]  /*fdd0*/  ISETP.LT.OR P3, PT, R71, 0xa, P3 ;  /* 0x0000000a4700780c */ /* 0x000fc40001f61670 */
[----:B------:R-:W-:Y:S02]  /*fde0*/  FSEL R107, R107, -INF , !P1 ;  /* 0xff8000006b6b7808 */ /* 0x000fe40004800000 */
[C---:B------:R-:W-:Y:S02]  /*fdf0*/  ISETP.GT.AND P1, PT, R136.reuse, 0x28, !P5 ;  /* 0x000000288800780c */ /* 0x040fe40006f24270 */
[----:B------:R-:W-:Y:S02]  /*fe00*/  FSEL R123, R123, -INF , !P3 ;  /* 0xff8000007b7b7808 */ /* 0x000fe40005800000 */
[----:B------:R-:W-:Y:S02]  /*fe10*/  ISETP.LT.OR P1, PT, R71, 0x29, P1 ;  /* 0x000000294700780c */ /* 0x000fe40000f21670 */
[----:B------:R-:W-:Y:S02]  /*fe20*/  ISETP.GT.AND P2, PT, R136, 0x8, !P2 ;  /* 0x000000088800780c */ /* 0x000fe40005744270 */
[----:B------:R-:W-:-:S02]  /*fe30*/  FSEL R110, R110, -INF , !P1 ;  /* 0xff8000006e6e7808 */ /* 0x000fc40004800000 */
[----:B------:R-:W-:Y:S02]  /*fe40*/  ISETP.GT.AND P1, PT, R136, 0x29, !P4 ;  /* 0x000000298800780c */ /* 0x000fe40006724270 */
[----:B------:R-:W-:Y:S02]  /*fe50*/  LOP3.LUT P3, RZ, R16, 0x8000000, RZ, 0xc0, !PT ;  /* 0x0800000010ff7812 */ /* 0x000fe4000786c0ff */
[C---:B------:R-:W-:Y:S02]  /*fe60*/  ISETP.LT.OR P1, PT, R71.reuse, 0x2a, P1 ;  /* 0x0000002a4700780c */ /* 0x040fe40000f21670 */
[----:B------:R-:W-:Y:S02]  /*fe70*/  ISETP.LT.OR P2, PT, R71, 0x9, P2 ;  /* 0x000000094700780c */ /* 0x000fe40001741670 */
[----:B------:R-:W-:Y:S02]  /*fe80*/  FSEL R111, R111, -INF , !P1 ;  /* 0xff8000006f6f7808 */ /* 0x000fe40004800000 */
[----:B------:R-:W-:-:S02]  /*fe90*/  ISETP.GT.AND P1, PT, R136, 0x30, !P3 ;  /* 0x000000308800780c */ /* 0x000fc40005f24270 */
[----:B------:R-:W-:Y:S02]  /*fea0*/  FSEL R122, R122, -INF , !P2 ;  /* 0xff8000007a7a7808 */ /* 0x000fe40005000000 */
[----:B------:R-:W-:Y:S02]  /*feb0*/  ISETP.LT.OR P1, PT, R71, 0x31, P1 ;  /* 0x000000314700780c */ /* 0x000fe40000f21670 */
[----:B------:R-:W-:Y:S02]  /*fec0*/  LOP3.LUT P2, RZ, R16, 0x4000000, RZ, 0xc0, !PT ;  /* 0x0400000010ff7812 */ /* 0x000fe4000784c0ff */
[----:B------:R-:W-:Y:S02]  /*fed0*/  FSEL R114, R114, -INF , !P1 ;  /* 0xff80000072727808 */ /* 0x000fe40004800000 */
[----:B------:R-:W-:Y:S02]  /*fee0*/  ISETP.GT.AND P1, PT, R136, 0x31, !P2 ;  /* 0x000000318800780c */ /* 0x000fe40005724270 */
[----:B------:R-:W-:-:S02]  /*fef0*/  LOP3.LUT P0, RZ, R16, 0x2000000, RZ, 0xc0, !PT ;  /* 0x0200000010ff7812 */ /* 0x000fc4000780c0ff */
[----:B------:R-:W-:Y:S02]  /*ff00*/  ISETP.LT.OR P1, PT, R71, 0x32, P1 ;  /* 0x000000324700780c */ /* 0x000fe40000f21670 */
[----:B------:R-:W-:Y:S02]  /*ff10*/  LOP3.LUT P6, RZ, R16, 0x1000000, RZ, 0xc0, !PT ;  /* 0x0100000010ff7812 */ /* 0x000fe400078cc0ff */
[----:B------:R-:W-:Y:S02]  /*ff20*/  FSEL R115, R115, -INF , !P1 ;  /* 0xff80000073737808 */ /* 0x000fe40004800000 */
[----:B------:R-:W-:Y:S02]  /*ff30*/  ISETP.GT.AND P1, PT, R136, 0x38, !P0 ;  /* 0x000000388800780c */ /* 0x000fe40004724270 */
[----:B------:R-:W-:Y:S02]  /*ff40*/  FMNMX.FTZ R11, R57, R0, !PT ;  /* 0x00000000390b7209 */ /* 0x000fe40007810000 */
[----:B------:R-:W-:-:S02]  /*ff50*/  ISETP.LT.OR P1, PT, R71, 0x39, P1 ;  /* 0x000000394700780c */ /* 0x000fc40000f21670 */
[----:B------:R-:W-:Y:S02]  /*ff60*/  FMNMX.FTZ R11, R12, R11, !PT ;  /* 0x0000000b0c0b7209 */ /* 0x000fe40007810000 */
[----:B------:R-:W-:Y:S02]  /*ff70*/  FSEL R118, R118, -INF , !P1 ;  /* 0xff80000076767808 */ /* 0x000fe40004800000 */
        /* <DEDUP_REMOVED lines=17> */
[C---:B------:R-:W-:Y:S02]  /*10090*/  LOP3.LUT P5, RZ, R16.reuse, 0x80000, RZ, 0xc0, !PT ;  /* 0x0008000010ff7812 */ /* 0x040fe400078ac0ff */
[----:B------:R-:W-:Y:S02]  /*100a0*/  FSEL R91, R91, -INF , !P1 ;  /* 0xff8000005b5b7808 */ /* 0x000fe40004800000 */
[----:B------:R-:W-:Y:S02]  /*100b0*/  LOP3.LUT P1, RZ, R16, 0x200000, RZ, 0xc0, !PT ;  /* 0x0020000010ff7812 */ /* 0x000fe4000782c0ff */
[----:B------:R-:W-:Y:S02]  /*100c0*/  FMNMX.FTZ R11, R105, R10, !PT ;  /* 0x0000000a690b7209 */ /* 0x000fe40007810000 */
[----:B------:R-:W-:-:S02]  /*100d0*/  ISETP.GT.AND P1, PT, R136, 0x48, !P1 ;  /* 0x000000488800780c */ /* 0x000fc40004f24270 */
[----:B------:R-:W-:Y:S02]  /*100e0*/  FMNMX.FTZ R10, R108, R11, !PT ;  /* 0x0000000b6c0a7209 */ /* 0x000fe40007810000 */
[----:B------:R-:W-:Y:S02]  /*100f0*/  ISETP.LT.OR P1, PT, R71, 0x49, P1 ;  /* 0x000000494700780c */ /* 0x000fe40000f21670 */
[----:B------:R-:W-:Y:S02]  /*10100*/  LOP3.LUT P4, RZ, R16, 0x40000, RZ, 0xc0, !PT ;  /* 0x0004000010ff7812 */ /* 0x000fe4000788c0ff */
[----:B------:R-:W-:Y:S02]  /*10110*/  FSEL R94, R94, -INF , !P1 ;  /* 0xff8000005e5e7808 */ /* 0x000fe40004800000 */
[----:B------:R-:W-:Y:S02]  /*10120*/  LOP3.LUT P1, RZ, R16, 0x100000, RZ, 0xc0, !PT ;  /* 0x0010000010ff7812 */ /* 0x000fe4000782c0ff */
[----:B------:R-:W-:-:S02]  /*10130*/  FMNMX.FTZ R11, R109, R10, !PT ;  /* 0x0000000a6d0b7209 */ /* 0x000fc40007810000 */
[----:B------:R-:W-:Y:S02]  /*10140*/  ISETP.GT.AND P1, PT, R136, 0x49, !P1 ;  /* 0x000000498800780c */ /* 0x000fe40004f24270 */
[----:B------:R-:W-:Y:S02]  /*10150*/  FMNMX.FTZ R10, R112, R11, !PT ;  /* 0x0000000b700a7209 */ /* 0x000fe40007810000 */
[----:B------:R-:W-:Y:S02]  /*10160*/  ISETP.LT.OR P1, PT, R71, 0x4a, P1 ;  /* 0x0000004a4700780c */ /* 0x000fe40000f21670 */
[----:B------:R-:W-:Y:S02]  /*10170*/  LOP3.LUT P3, RZ, R16, 0x20000, RZ, 0xc0, !PT ;  /* 0x0002000010ff7812 */ /* 0x000fe4000786c0ff */
[----:B------:R-:W-:Y:S02]  /*10180*/  FSEL R95, R95, -INF , !P1 ;  /* 0xff8000005f5f7808 */ /* 0x000fe40004800000 */
[----:B------:R-:W-:-:S02]  /*10190*/  ISETP.GT.AND P1, PT, R136, 0x50, !P5 ;  /* 0x000000508800780c */ /* 0x000fc40006f24270 */
[----:B------:R-:W-:Y:S02]  /*101a0*/  FMNMX.FTZ R11, R113, R10, !PT ;  /* 0x0000000a710b7209 */ /* 0x000fe40007810000 */
[----:B------:R-:W-:Y:S02]  /*101b0*/  ISETP.LT.OR P1, PT, R71, 0x51, P1 ;  /* 0x000000514700780c */ /* 0x000fe40000f21670 */
[----:B------:R-:W-:Y:S02]  /*101c0*/  FMNMX.FTZ R10, R116, R11, !PT ;  /* 0x0000000b740a7209 */ /* 0x000fe40007810000 */
[----:B------:R-:W-:Y:S02]  /*101d0*/  FSEL R98, R98, -INF , !P1 ;  /* 0xff80000062627808 */ /* 0x000fe40004800000 */
[----:B------:R-:W-:Y:S02]  /*101e0*/  ISETP.GT.AND P1, PT, R136, 0x51, !P4 ;  /* 0x000000518800780c */ /* 0x000fe40006724270 */
[----:B------:R-:W-:-:S02]  /*101f0*/  FMNMX.FTZ R11, R117, R10, !PT ;  /* 0x0000000a750b7209 */ /* 0x000fc40007810000 */
        /* <DEDUP_REMOVED lines=9> */
[----:B------:R-:W-:Y:S02]  /*10290*/  LOP3.LUT P0, RZ, R16, 0x8000, RZ, 0xc0, !PT ;  /* 0x0000800010ff7812 */ /* 0x000fe4000780c0ff */
[----:B------:R-:W-:Y:S02]  /*102a0*/  ISETP.LT.OR P1, PT, R71, 0x5a, P1 ;  /* 0x0000005a4700780c */ /* 0x000fe40000f21670 */
[----:B------:R-:W-:-:S02]  /*102b0*/  FMNMX.FTZ R10, R92, R11, !PT ;  /* 0x0000000b5c0a7209 */ /* 0x000fc40007810000 */
[----:B------:R-:W-:Y:S02]  /*102c0*/  FSEL R103, R103, -INF , !P1 ;  /* 0xff80000067677808 */ /* 0x000fe40004800000 */
[----:B------:R-:W-:Y:S02]  /*102d0*/  ISETP.GT.AND P1, PT, R136, 0x60, !P0 ;  /* 0x000000608800780c */ /* 0x000fe40004724270 */
[----:B------:R-:W-:Y:S02]  /*102e0*/  FMNMX.FTZ R11, R93, R10, !PT ;  /* 0x0000000a5d0b7209 */ /* 0x000fe40007810000 */
[----:B------:R-:W-:Y:S02]  /*102f0*/  ISETP.LT.OR P1, PT, R71, 0x61, P1 ;  /* 0x000000614700780c */ /* 0x000fe40000f21670 */
[----:B------:R-:W-:Y:S02]  /*10300*/  LOP3.LUT P6, RZ, R16, 0x4000, RZ, 0xc0, !PT ;  /* 0x0000400010ff7812 */ /* 0x000fe400078cc0ff */
[----:B------:R-:W-:-:S02]  /*10310*/  FMNMX.FTZ R10, R96, R11, !PT ;  /* 0x0000000b600a7209 */ /* 0x000fc40007810000 */
[----:B------:R-:W-:Y:S02]  /*10320*/  FSEL R74, R74, -INF , !P1 ;  /* 0xff8000004a4a7808 */ /* 0x000fe40004800000 */
[----:B------:R-:W-:Y:S02]  /*10330*/  ISETP.GT.AND P1, PT, R136, 0x61, !P6 ;  /* 0x000000618800780c */ /* 0x000fe40007724270 */
[----:B------:R-:W-:Y:S02]  /*10340*/  FMNMX.FTZ R11, R97, R10, !PT ;  /* 0x0000000a610b7209 */ /* 0x000fe40007810000 */
[----:B------:R-:W-:Y:S02]  /*10350*/  ISETP.LT.OR P1, PT, R71, 0x62, P1 ;  /* 0x000000624700780c */ /* 0x000fe40000f21670 */
[----:B------:R-:W-:Y:S02]  /*10360*/  FMNMX.FTZ R10, R100, R11, !PT ;  /* 0x0000000b640a7209 */ /* 0x000fe40007810000 */
[----:B------:R-:W-:-:S02]  /*10370*/  LOP3.LUT P0, RZ, R16, 0x1, RZ, 0xc0, !PT ;  /* 0x0000000110ff7812 */ /* 0x000fc4000780c0ff */
[----:B------:R-:W-:Y:S02]  /*10380*/  FSEL R75, R75, -INF , !P1 ;  /* 0xff8000004b4b7808 */ /* 0x000fe40004800000 */
[----:B------:R-:W-:Y:S02]  /*10390*/  LOP3.LUT P1, RZ, R16, 0x2000, RZ, 0xc0, !PT ;  /* 0x0000200010ff7812 */ /* 0x000fe4000782c0ff */
[----:B------:R-:W-:Y:S02]  /*103a0*/  FMNMX.FTZ R11, R101, R10, !PT ;  /* 0x0000000a650b7209 */ /* 0x000fe40007810000 */
[C---:B------:R-:W-:Y:S02]  /*103b0*/  ISETP.GT.AND P0, PT, R136.reuse, RZ, !P0 ;  /* 0x000000ff8800720c */ /* 0x040fe40004704270 */
[----:B------:R-:W-:Y:S02]  /*103c0*/  ISETP.GT.AND P1, PT, R136, 0x68, !P1 ;  /* 0x000000688800780c */ /* 0x000fe40004f24270 */
[----:B------:R-:W-:-:S02]  /*103d0*/  FMNMX.FTZ R10, R72, R11, !PT ;  /* 0x0000000b480a7209 */ /* 0x000fc40007810000 */
[C---:B------:R-:W-:Y:S02]  /*103e0*/  ISETP.LT.OR P0, PT, R71.reuse, 0x1, P0 ;  /* 0x000000014700780c */ /* 0x040fe40000701670 */
[----:B------:R-:W-:Y:S02]  /*103f0*/  ISETP.LT.OR P1, PT, R71, 0x69, P1 ;  /* 0x000000694700780c */ /* 0x000fe40000f21670 */
[----:B------:R-:W-:Y:S02]  /*10400*/  FMNMX.FTZ R11, R73, R10, !PT ;  /* 0x0000000a490b7209 */ /* 0x000fe40007810000 */
[----:B------:R-:W-:Y:S02]  /*10410*/  FSEL R13, R13, -INF , !P0 ;  /* 0xff8000000d0d7808 */ /* 0x000fe40004000000 */
[----:B------:R-:W-:Y:S02]  /*10420*/  FSEL R78, R78, -INF , !P1 ;  /* 0xff8000004e4e7808 */ /* 0x000fe40004800000 */
[----:B------:R-:W-:-:S02]  /*10430*/  FMNMX.FTZ R10, R76, R11, !PT ;  /* 0x0000000b4c0a7209 */ /* 0x000fc40007810000 */
[----:B------:R-:W-:Y:S02]  /*10440*/  LOP3.LUT P1, RZ, R16, 0x1000, RZ, 0xc0, !PT ;  /* 0x0000100010ff7812 */ /* 0x000fe4000782c0ff */
[----:B------:R-:W-:Y:S02]  /*10450*/  FMNMX.FTZ R66, R13, R8, !PT ;  /* 0x000000080d427209 */ /* 0x000fe40007810000 */
[----:B------:R-:W-:Y:S02]  /*10460*/  FMNMX.FTZ R11, R77, R10, !PT ;  /* 0x0000000a4d0b7209 */ /* 0x000fe40007810000 */
[----:B------:R-:W-:Y:S02]  /*10470*/  ISETP.GT.AND P1, PT, R136, 0x69, !P1 ;  /* 0x000000698800780c */ /* 0x000fe40004f24270 */
[----:B------:R-:W-:Y:S02]  /*10480*/  FMNMX.FTZ R66, R23, R66, !PT ;  /* 0x0000004217427209 */ /* 0x000fe40007810000 */
[----:B------:R-:W-:-:S02]  /*10490*/  FMNMX.FTZ R10, R80, R11, !PT ;  /* 0x0000000b500a7209 */ /* 0x000fc40007810000 */
[----:B------:R-:W-:Y:S02]  /*104a0*/  ISETP.LT.OR P1, PT, R71, 0x6a, P1 ;  /* 0x0000006a4700780c */ /* 0x000fe40000f21670 */
[----:B------:R-:W-:Y:S02]  /*104b0*/  FMNMX.FTZ R66, R122, R66, !PT ;  /* 0x000000427a427209 */ /* 0x000fe40007810000 */
[----:B------:R-:W-:Y:S02]  /*104c0*/  FMNMX.FTZ R11, R81, R10, !PT ;  /* 0x0000000a510b7209 */ /* 0x000fe40007810000 */
[----:B------:R-:W-:Y:S02]  /*104d0*/  FSEL R79, R79, -INF , !P1 ;  /* 0xff8000004f4f7808 */ /* 0x000fe40004800000 */
[----:B------:R-:W-:Y:S02]  /*104e0*/  LOP3.LUT P1, RZ, R16, 0x800, RZ, 0xc0, !PT ;  /* 0x0000080010ff7812 */ /* 0x000fe4000782c0ff */
[----:B------:R-:W-:-:S02]  /*104f0*/  FMNMX.FTZ R66, R123, R66, !PT ;  /* 0x000000427b427209 */ /* 0x000fc40007810000 */
[----:B------:R-:W-:Y:S02]  /*10500*/  FMNMX.FTZ R10, R84, R11, !PT ;  /* 0x0000000b540a7209 */ /* 0x000fe40007810000 */
[----:B------:R-:W-:Y:S02]  /*10510*/  ISETP.GT.AND P1, PT, R136, 0x70, !P1 ;  /* 0x000000708800780c */ /* 0x000fe40004f24270 */
[----:B------:R-:W-:Y:S02]  /*10520*/  FMNMX.FTZ R66, R126, R66, !PT ;  /* 0x000000427e427209 */ /* 0x000fe40007810000 */
[----:B------:R-:W-:Y:S02]  /*10530*/  FMNMX.FTZ R11, R85, R10, !PT ;  /* 0x0000000a550b7209 */ /* 0x000fe40007810000 */
[----:B------:R-:W-:Y:S02]  /*10540*/  ISETP.LT.OR P1, PT, R71, 0x71, P1 ;  /* 0x000000714700780c */ /* 0x000fe40000f21670 */
[----:B------:R-:W-:-:S02]  /*10550*/  FMNMX.FTZ R66, R127, R66, !PT ;  /* 0x000000427f427209 */ /* 0x000fc40007810000 */
[----:B------:R-:W-:Y:S02]  /*10560*/  FMNMX.FTZ R10, R132, R11, !PT ;  /* 0x0000000b840a7209 */ /* 0x000fe40007810000 */
[----:B------:R-:W-:Y:S02]  /*10570*/  FSEL R82, R82, -INF , !P1 ;  /* 0xff80000052527808 */ /* 0x000fe40004800000 */
[----:B------:R-:W-:Y:S02]  /*10580*/  FMNMX.FTZ R66, R130, R66, !PT ;  /* 0x0000004282427209 */ /* 0x000fe40007810000 */
[----:B------:R-:W-:Y:S02]  /*10590*/  LOP3.LUT P1, RZ, R16, 0x400, RZ, 0xc0, !PT ;  /* 0x0000040010ff7812 */ /* 0x000fe4000782c0ff */
[----:B------:R-:W-:Y:S02]  /*105a0*/  FMNMX.FTZ R11, R133, R10, !PT ;  /* 0x0000000a850b7209 */ /* 0x000fe40007810000 */
[----:B------:R-:W-:-:S02]  /*105b0*/  FMNMX.FTZ R66, R131, R66, !PT ;  /* 0x0000004283427209 */ /* 0x000fc40007810000 */
[----:B------:R-:W-:Y:S02]  /*105c0*/  ISETP.GT.AND P1, PT, R136, 0x71, !P1 ;  /* 0x000000718800780c */ /* 0x000fe40004f24270 */
[----:B------:R-:W-:Y:S02]  /*105d0*/  FMNMX.FTZ R10, R134, R11, !PT ;  /* 0x0000000b860a7209 */ /* 0x000fe40007810000 */
[----:B------:R-:W-:Y:S02]  /*105e0*/  FMNMX.FTZ R66, R106, R66, !PT ;  /* 0x000000426a427209 */ /* 0x000fe40007810000 */
[----:B------:R-:W-:Y:S02]  /*105f0*/  ISETP.LT.OR P1, PT, R71, 0x72, P1 ;  /* 0x000000724700780c */ /* 0x000fe40000f21670 */
[----:B------:R-:W-:Y:S02]  /*10600*/  FMNMX.FTZ R11, R135, R10, !PT ;  /* 0x0000000a870b7209 */ /* 0x000fe40007810000 */
[----:B------:R-:W-:-:S02]  /*10610*/  FMNMX.FTZ R66, R107, R66, !PT ;  /* 0x000000426b427209 */ /* 0x000fc40007810000 */
[----:B------:R-:W-:Y:S02]  /*10620*/  FSEL R83, R83, -INF , !P1 ;  /* 0xff80000053537808 */ /* 0x000fe40004800000 */
[----:B------:R-:W-:Y:S02]  /*10630*/  LOP3.LUT P1, RZ, R16, 0x200, RZ, 0xc0, !PT ;  /* 0x0000020010ff7812 */ /* 0x000fe4000782c0ff */
[----:B------:R-:W-:Y:S02]  /*10640*/  FMNMX.FTZ R10, R64, R11, !PT ;  /* 0x0000000b400a7209 */ /* 0x000fe40007810000 */
[----:B------:R-:W-:Y:S02]  /*10650*/  FMNMX.FTZ R66, R110, R66, !PT ;  /* 0x000000426e427209 */ /* 0x000fe40007810000 */
[----:B------:R-:W-:Y:S02]  /*10660*/  ISETP.GT.AND P1, PT, R136, 0x78, !P1 ;  /* 0x000000788800780c */ /* 0x000fe40004f24270 */
[----:B------:R-:W-:-:S02]  /*10670*/  FMNMX.FTZ R11, R65, R10, !PT ;  /* 0x0000000a410b7209 */ /* 0x000fc40007810000 */
[----:B------:R-:W-:Y:S02]  /*10680*/  LOP3.LUT P5, RZ, R16, 0x40, RZ, 0xc0, !PT ;  /* 0x0000004010ff7812 */ /* 0x000fe400078ac0ff */
[----:B------:R-:W-:Y:S02]  /*10690*/  FMNMX.FTZ R66, R111, R66, !PT ;  /* 0x000000426f427209 */ /* 0x000fe40007810000 */
[----:B------:R-:W-:Y:S02]  /*106a0*/  ISETP.LT.OR P1, PT, R71, 0x79, P1 ;  /* 0x000000794700780c */ /* 0x000fe40000f21670 */
[----:B------:R-:W-:Y:S02]  /*106b0*/  FMNMX.FTZ R10, R68, R11, !PT ;  /* 0x0000000b440a7209 */ /* 0x000fe40007810000 */
[----:B------:R-:W-:Y:S02]  /*106c0*/  ISETP.GT.AND P5, PT, R136, 0x81, !P5 ;  /* 0x000000818800780c */ /* 0x000fe40006fa4270 */
[----:B------:R-:W-:-:S02]  /*106d0*/  FMNMX.FTZ R66, R114, R66, !PT ;  /* 0x0000004272427209 */ /* 0x000fc40007810000 */
[----:B------:R-:W-:Y:S02]  /*106e0*/  FSEL R86, R86, -INF , !P1 ;  /* 0xff80000056567808 */ /* 0x000fe40004800000 */
[----:B------:R-:W-:Y:S02]  /*106f0*/  FMNMX.FTZ R10, R69, R10, !PT ;  /* 0x0000000a450a7209 */ /* 0x000fe40007810000 */
[----:B------:R-:W-:Y:S02]  /*10700*/  LOP3.LUT P1, RZ, R16, 0x100, RZ, 0xc0, !PT ;  /* 0x0000010010ff7812 */ /* 0x000fe4000782c0ff */
[----:B------:R-:W-:Y:S01]  /*10710*/  FMNMX.FTZ R66, R115, R66, !PT ;  /* 0x0000004273427209 */ /* 0x000fe20007810000 */
[----:B------:R-:W0:Y:S01]  /*10720*/  SHFL.BFLY PT, R11, R10, 0x2, 0x1f ;  /* 0x0c401f000a0b7f89 */ /* 0x000e2200000e0000 */
[----:B------:R-:W-:Y:S02]  /*10730*/  ISETP.GT.AND P1, PT, R136, 0x79, !P1 ;  /* 0x000000798800780c */ /* 0x000fe40004f24270 */
[----:B------:R-:W-:-:S02]  /*10740*/  FMNMX.FTZ R66, R118, R66, !PT ;  /* 0x0000004276427209 */ /* 0x000fc40007810000 */
[----:B------:R-:W-:Y:S02]  /*10750*/  LOP3.LUT R17, R17, 0xffffff7f, RZ, 0xc0, !PT ;  /* 0xffffff7f11117812 */ /* 0x000fe400078ec0ff */
[----:B------:R-:W-:Y:S02]  /*10760*/  ISETP.LT.OR P1, PT, R71, 0x7a, P1 ;  /* 0x0000007a4700780c */ /* 0x000fe40000f21670 */
[----:B------:R-:W-:Y:S02]  /*10770*/  FMNMX.FTZ R66, R119, R66, !PT ;  /* 0x0000004277427209 */ /* 0x000fe40007810000 */
[----:B------:R-:W-:Y:S02]  /*10780*/  @P5 LOP3.LUT R17, R17, 0x80, RZ, 0xfc, !PT ;  /* 0x0000008011115812 */ /* 0x000fe400078efcff */
[----:B------:R-:W-:Y:S02]  /*10790*/  FSEL R87, R87, -INF , !P1 ;  /* 0xff80000057577808 */ /* 0x000fe40004800000 */
[----:B------:R-:W-:-:S02]  /*107a0*/  LOP3.LUT P1, RZ, R16, 0x80, RZ, 0xc0, !PT ;  /* 0x0000008010ff7812 */ /* 0x000fc4000782c0ff */
[----:B------:R-:W-:Y:S02]  /*107b0*/  FMNMX.FTZ R66, R90, R66, !PT ;  /* 0x000000425a427209 */ /* 0x000fe40007810000 */
[----:B------:R-:W-:Y:S02]  /*107c0*/  LOP3.LUT P5, RZ, R17, 0x4, RZ, 0xc0, !PT ;  /* 0x0000000411ff7812 */ /* 0x000fe400078ac0ff */
[C---:B------:R-:W-:Y:S02]  /*107d0*/  ISETP.GT.AND P1, PT, R136.reuse, 0x80, !P1 ;  /* 0x000000808800780c */ /* 0x040fe40004f24270 */
[----:B------:R-:W-:Y:S02]  /*107e0*/  FMNMX.FTZ R66, R91, R66, !PT ;  /* 0x000000425b427209 */ /* 0x000fe40007810000 */
[----:B------:R-:W-:Y:S02]  /*107f0*/  ISETP.GT.AND P5, PT, R136, 0x99, !P5 ;  /* 0x000000998800780c */ /* 0x000fe40006fa4270 */
[----:B------:R-:W-:-:S02]  /*10800*/  ISETP.LT.OR P1, PT, R71, 0x81, P1 ;  /* 0x000000814700780c */ /* 0x000fc40000f21670 */
[----:B------:R-:W-:Y:S02]  /*10810*/  FMNMX.FTZ R66, R94, R66, !PT ;  /* 0x000000425e427209 */ /* 0x000fe40007810000 */
[----:B------:R-:W-:Y:S02]  /*10820*/  FSEL R58, R58, -INF , !P1 ;  /* 0xff8000003a3a7808 */ /* 0x000fe40004800000 */
[----:B------:R-:W-:Y:S02]  /*10830*/  FMNMX.FTZ R66, R95, R66, !PT ;  /* 0x000000425f427209 */ /* 0x000fe40007810000 */
[C---:B------:R-:W-:Y:S02]  /*10840*/  LOP3.LUT P4, RZ, R16.reuse, 0x20, RZ, 0xc0, !PT ;  /* 0x0000002010ff7812 */ /* 0x040fe4000788c0ff */
[C---:B------:R-:W-:Y:S02]  /*10850*/  LOP3.LUT P6, RZ, R16.reuse, 0x10, RZ, 0xc0, !PT ;  /* 0x0000001010ff7812 */ /* 0x040fe400078cc0ff */
[----:B------:R-:W-:-:S02]  /*10860*/  LOP3.LUT P3, RZ, R16, 0x8, RZ, 0xc0, !PT ;  /* 0x0000000810ff7812 */ /* 0x000fc4000786c0ff */
[C---:B------:R-:W-:Y:S02]  /*10870*/  LOP3.LUT P2, RZ, R16.reuse, 0x4, RZ, 0xc0, !PT ;  /* 0x0000000410ff7812 */ /* 0x040fe4000784c0ff */
[C---:B------:R-:W-:Y:S02]  /*10880*/  LOP3.LUT P1, RZ, R16.reuse, 0x2, RZ, 0xc0, !PT ;  /* 0x0000000210ff7812 */ /* 0x040fe4000782c0ff */
[----:B------:R-:W-:Y:S02]  /*10890*/  LOP3.LUT R16, R16, 0xfffffffd, RZ, 0xc0, !PT ;  /* 0xfffffffd10107812 */ /* 0x000fe400078ec0ff */
[----:B0-----:R-:W-:Y:S02]  /*108a0*/  FMNMX.FTZ R10, R10, R11, !PT ;  /* 0x0000000b0a0a7209 */ /* 0x001fe40007810000 */
[----:B------:R-:W-:Y:S02]  /*108b0*/  FMNMX.FTZ R66, R98, R66, !PT ;  /* 0x0000004262427209 */ /* 0x000fe40007810000 */
[----:B------:R-:W-:Y:S01]  /*108c0*/  @P5 LOP3.LUT R16, R16, 0x2, RZ, 0xfc, !PT ;  /* 0x0000000210105812 */ /* 0x000fe200078efcff */
[----:B------:R-:W0:Y:S01]  /*108d0*/  SHFL.BFLY PT, R11, R10, 0x1, 0x1f ;  /* 0x0c201f000a0b7f89 */ /* 0x000e2200000e0000 */
[----:B------:R-:W-:-:S02]  /*108e0*/  LOP3.LUT P5, RZ, R17, 0x80, RZ, 0xc0, !PT ;  /* 0x0000008011ff7812 */ /* 0x000fc400078ac0ff */
[----:B------:R-:W-:Y:S02]  /*108f0*/  FMNMX.FTZ R66, R99, R66, !PT ;  /* 0x0000004263427209 */ /* 0x000fe40007810000 */
[----:B------:R-:W-:Y:S02]  /*10900*/  ISETP.LT.OR P5, PT, R71, 0x82, P5 ;  /* 0x000000824700780c */ /* 0x000fe40002fa1670 */
[----:B------:R-:W-:Y:S02]  /*10910*/  FMNMX.FTZ R66, R102, R66, !PT ;  /* 0x0000004266427209 */ /* 0x000fe40007810000 */
[----:B------:R-:W-:Y:S02]  /*10920*/  ISETP.GT.AND P4, PT, R136, 0x88, !P4 ;  /* 0x000000888800780c */ /* 0x000fe40006784270 */
[----:B------:R-:W-:Y:S02]  /*10930*/  FMNMX.FTZ R66, R103, R66, !PT ;  /* 0x0000004267427209 */ /* 0x000fe40007810000 */
[----:B------:R-:W-:-:S02]  /*10940*/  LOP3.LUT R16, R16, 0xfffffff7, RZ, 0xc0, !PT ;  /* 0xfffffff710107812 */ /* 0x000fc400078ec0ff */
[----:B------:R-:W-:Y:S02]  /*10950*/  ISETP.LT.OR P4, PT, R71, 0x89, P4 ;  /* 0x000000894700780c */ /* 0x000fe40002781670 */
[----:B------:R-:W-:Y:S02]  /*10960*/  FMNMX.FTZ R66, R74, R66, !PT ;  /* 0x000000424a427209 */ /* 0x000fe40007810000 */
[----:B------:R-:W-:Y:S02]  /*10970*/  @P5 LOP3.LUT R16, R16, 0x8, RZ, 0xfc, !PT ;  /* 0x0000000810105812 */ /* 0x000fe400078efcff */
[----:B------:R-:W-:Y:S02]  /*10980*/  FMNMX.FTZ R66, R75, R66, !PT ;  /* 0x000000424b427209 */ /* 0x000fe40007810000 */
[----:B------:R-:W-:Y:S02]  /*10990*/  LOP3.LUT P5, RZ, R16, 0x2, RZ, 0xc0, !PT ;  /* 0x0000000210ff7812 */ /* 0x000fe400078ac0ff */
[----:B------:R-:W-:-:S02]  /*109a0*/  FMNMX.FTZ R66, R78, R66, !PT ;  /* 0x000000424e427209 */ /* 0x000fc40007810000 */
[----:B------:R-:W-:Y:S02]  /*109b0*/  LOP3.LUT R16, R16, 0xfffffffb, RZ, 0xc0, !PT ;  /* 0xfffffffb10107812 */ /* 0x000fe400078ec0ff */
[----:B------:R-:W-:Y:S02]  /*109c0*/  ISETP.GT.AND P6, PT, R136, 0x89, !P6 ;  /* 0x000000898800780c */ /* 0x000fe400077c4270 */
[----:B0-----:R-:W-:Y:S02]  /*109d0*/  FMNMX.FTZ R10, R10, R11, !PT ;  /* 0x0000000b0a0a7209 */ /* 0x001fe40007810000 */
[----:B------:R-:W-:Y:S02]  /*109e0*/  FMNMX.FTZ R66, R79, R66, !PT ;  /* 0x000000424f427209 */ /* 0x000fe40007810000 */
[----:B------:R-:W-:Y:S02]  /*109f0*/  @P4 LOP3.LUT R16, R16, 0x4, RZ, 0xfc, !PT ;  /* 0x0000000410104812 */ /* 0x000fe400078efcff */
[----:B------:R-:W-:-:S02]  /*10a00*/  ISETP.LT.OR P4, PT, R71, 0x8a, P6 ;  /* 0x0000008a4700780c */ /* 0x000fc40003781670 */
[----:B------:R-:W-:Y:S02]  /*10a10*/  FSETP.NEU.FTZ.AND P6, PT, R10, -INF , PT ;  /* 0xff8000000a00780b */ /* 0x000fe40003fdd000 */
[----:B------:R-:W-:Y:S02]  /*10a20*/  FMNMX.FTZ R66, R82, R66, !PT ;  /* 0x0000004252427209 */ /* 0x000fe40007810000 */
[----:B------:R-:W-:Y:S02]  /*10a30*/  FSEL R11, R10, RZ, P6 ;  /* 0x000000ff0a0b7208 */ /* 0x000fe40003000000 */
[----:B------:R-:W-:Y:S02]  /*10a40*/  FMNMX.FTZ R66, R83, R66, !PT ;  /* 0x0000004253427209 */ /* 0x000fe40007810000 */
[----:B------:R-:W-:Y:S01]  /*10a50*/  LOP3.LUT R17, R17, 0xffffffbf, RZ, 0xc0, !PT ;  /* 0xffffffbf11117812 */ /* 0x000fe200078ec0ff */
[----:B------:R-:W-:-:S01]  /*10a60*/  FADD.FTZ R0, -R11, R0 ;  /* 0x000000000b007221 */ /* 0x000fc20000010100 */
[----:B------:R-:W-:Y:S01]  /*10a70*/  FMNMX.FTZ R66, R86, R66, !PT ;  /* 0x0000004256427209 */ /* 0x000fe20007810000 */
[----:B------:R-:W-:-:S01]  /*10a80*/  FFMA.FTZ R11, R10, R56, -8 ;  /* 0xc10000000a0b7423 */ /* 0x000fc20000010038 */
[----:B------:R-:W-:Y:S01]  /*10a90*/  @P4 LOP3.LUT R17, R17, 0x40, RZ, 0xfc, !PT ;  /* 0x0000004011114812 */ /* 0x000fe200078efcff */
[----:B------:R-:W-:Y:S01]  /*10aa0*/  FMUL.FTZ R0, R0, R56 ;  /* 0x0000003800007220 */ /* 0x000fe20000410000 */
[----:B------:R-:W-:-:S02]  /*10ab0*/  LOP3.LUT P4, RZ, R16, 0x8, RZ, 0xc0, !PT ;  /* 0x0000000810ff7812 */ /* 0x000fc4000788c0ff */
[----:B------:R-:W-:Y:S02]  /*10ac0*/  FMNMX.FTZ R66, R87, R66, !PT ;  /* 0x0000004257427209 */ /* 0x000fe40007810000 */
[----:B------:R-:W-:Y:S01]  /*10ad0*/  FSEL R11, R11, RZ, P6 ;  /* 0x000000ff0b0b7208 */ /* 0x000fe20003000000 */
[----:B------:R-:W-:Y:S01]  /*10ae0*/  MUFU.EX2 R0, R0 ;  /* 0x0000000000007308 */ /* 0x000fe20000000800 */
[----:B------:R-:W-:Y:S02]  /*10af0*/  LOP3.LUT P6, RZ, R16, 0x4, RZ, 0xc0, !PT ;  /* 0x0000000410ff7812 */ /* 0x000fe400078cc0ff */
[----:B------:R-:W-:Y:S01]  /*10b00*/  FSEL R59, R59, -INF , !P4 ;  /* 0xff8000003b3b7808 */ /* 0x000fe20006000000 */
[----:B------:R-:W-:-:S01]  /*10b10*/  FFMA.FTZ R57, R57, R56, -R11 ;  /* 0x0000003839397223 */ /* 0x000fc2000001080b */
[----:B------:R-:W-:Y:S01]  /*10b20*/  FMNMX.FTZ R66, R58, R66, !PT ;  /* 0x000000423a427209 */ /* 0x000fe20007810000 */
[----:B------:R-:W-:-:S01]  /*10b30*/  FFMA.FTZ R12, R12, R56, -R11 ;  /* 0x000000380c0c7223 */ /* 0x000fc2000001080b */
[----:B------:R-:W-:Y:S01]  /*10b40*/  ISETP.GT.AND P3, PT, R136, 0x90, !P3 ;  /* 0x000000908800780c */ /* 0x000fe20005f64270 */
[----:B------:R-:W-:-:S01]  /*10b50*/  FFMA.FTZ R120, R120, R56, -R11 ;  /* 0x0000003878787223 */ /* 0x000fc2000001080b */
[----:B------:R-:W-:Y:S01]  /*10b60*/  LOP3.LUT P4, RZ, R17, 0x40, RZ, 0xc0, !PT ;  /* 0x0000004011ff7812 */ /* 0x000fe2000788c0ff */
[----:B------:R-:W-:-:S01]  /*10b70*/  FFMA.FTZ R121, R121, R56, -R11 ;  /* 0x0000003879797223 */ /* 0x000fc2000001080b */
[----:B------:R-:W-:Y:S01]  /*10b80*/  FSEL R60, R60, -INF , !P6 ;  /* 0xff8000003c3c7808 */ /* 0x000fe20007000000 */
[----:B------:R-:W-:-:S01]  /*10b90*/  FFMA.FTZ R124, R124, R56, -R11 ;  /* 0x000000387c7c7223 */ /* 0x000fc2000001080b */
[----:B------:R-:W-:Y:S01]  /*10ba0*/  FMNMX.FTZ R66, R59, R66, !PT ;  /* 0x000000423b427209 */ /* 0x000fe20007810000 */
[----:B------:R-:W-:-:S01]  /*10bb0*/  FFMA.FTZ R125, R125, R56, -R11 ;  /* 0x000000387d7d7223 */ /* 0x000fc2000001080b */
[----:B------:R-:W-:Y:S01]  /*10bc0*/  ISETP.GT.AND P2, PT, R136, 0x91, !P2 ;  /* 0x000000918800780c */ /* 0x000fe20005744270 */
[----:B------:R-:W-:-:S01]  /*10bd0*/  FFMA.FTZ R128, R128, R56, -R11 ;  /* 0x0000003880807223 */ /* 0x000fc2000001080b */
[----:B------:R-:W-:Y:S01]  /*10be0*/  ISETP.LT.OR P3, PT, R71, 0x91, P3 ;  /* 0x000000914700780c */ /* 0x000fe20001f61670 */
        /* <DEDUP_REMOVED lines=25> */
[----:B------:R-:W-:Y:S01]  /*10d80*/  FSEL R67, R67, -INF , !P5 ;  /* 0xff80000043437808 */ /* 0x000fe20006800000 */
[----:B------:R-:W-:-:S01]  /*10d90*/  FFMA.FTZ R96, R96, R56, -R11 ;  /* 0x0000003860607223 */ /* 0x000fc2000001080b */
[----:B------:R-:W-:Y:S01]  /*10da0*/  FMNMX.FTZ R66, R14, R66, !PT ;  /* 0x000000420e427209 */ /* 0x000fe20007810000 */
[----:B------:R-:W-:-:S01]  /*10db0*/  FFMA.FTZ R97, R97, R56, -R11 ;  /* 0x0000003861617223 */ /* 0x000fc2000001080b */
[-CC-:B------:R-:W-:Y:S01]  /*10dc0*/  FFMA.FTZ R100, R100, R56.reuse, -R11.reuse ;  /* 0x0000003864647223 */ /* 0x180fe2000001080b */
[----:B------:R-:W-:-:S01]  /*10dd0*/  FFMA.FTZ R101, R101, R56, -R11 ;  /* 0x0000003865657223 */ /* 0x000fc2000001080b */
[----:B------:R-:W-:Y:S01]  /*10de0*/  FMNMX.FTZ R66, R67, R66, !PT ;  /* 0x0000004243427209 */ /* 0x000fe20007810000 */
        /* <DEDUP_REMOVED lines=16> */
[----:B------:R0:W-:Y:S01]  /*10ef0*/  MUFU.EX2 R70, R64 ;  /* 0x0000004000467308 */ /* 0x0001e20000000800 */
[----:B------:R-:W1:Y:S01]  /*10f00*/  SHFL.BFLY PT, R69, R66, 0x2, 0x1f ;  /* 0x0c401f0042457f89 */ /* 0x000e6200000e0000 */
[----:B------:R-:W-:-:S06]  /*10f10*/  LOP3.LUT P0, RZ, R17, 0x20, RZ, 0xc0, !PT ;  /* 0x0000002011ff7812 */ /* 0x000fcc000780c0ff */
[----:B------:R-:W2:Y:S08]  /*10f20*/  MUFU.EX2 R57, R57 ;  /* 0x0000003900397308 */ /* 0x000eb00000000800 */
[----:B------:R-:W3:Y:S08]  /*10f30*/  MUFU.EX2 R12, R12 ;  /* 0x0000000c000c7308 */ /* 0x000ef00000000800 */
[----:B------:R-:W-:Y:S01]  /*10f40*/  MUFU.EX2 R120, R120 ;  /* 0x0000007800787308 */ /* 0x000fe20000000800 */
[----:B-1----:R-:W-:-:S05]  /*10f50*/  FMNMX.FTZ R69, R66, R69, !PT ;  /* 0x0000004542457209 */ /* 0x002fca0007810000 */
[----:B------:R-:W0:Y:S02]  /*10f60*/  SHFL.BFLY PT, R66, R69, 0x1, 0x1f ;  /* 0x0c201f0045427f89 */ /* 0x000e2400000e0000 */
[----:B------:R-:W-:Y:S08]  /*10f70*/  MUFU.EX2 R121, R121 ;  /* 0x0000007900797308 */ /* 0x000ff00000000800 */
[----:B------:R-:W-:Y:S08]  /*10f80*/  MUFU.EX2 R124, R124 ;  /* 0x0000007c007c7308 */ /* 0x000ff00000000800 */
[----:B------:R-:W-:Y:S01]  /*10f90*/  MUFU.EX2 R125, R125 ;  /* 0x0000007d007d7308 */ /* 0x000fe20000000800 */
[----:B0-----:R-:W-:-:S07]  /*10fa0*/  FMNMX.FTZ R64, R69, R66, !PT ;  /* 0x0000004245407209 */ /* 0x001fce0007810000 */
[----:B------:R-:W-:Y:S01]  /*10fb0*/  MUFU.EX2 R128, R128 ;  /* 0x0000008000807308 */ /* 0x000fe20000000800 */
[----:B------:R-:W-:-:S04]  /*10fc0*/  FSETP.NEU.FTZ.AND P1, PT, R64, -INF , PT ;  /* 0xff8000004000780b */ /* 0x000fc80003f3d000 */
[----:B------:R-:W-:-:S03]  /*10fd0*/  FSEL R66, R64, RZ, P1 ;  /* 0x000000ff40427208 */ /* 0x000fc60000800000 */
[----:B------:R-:W-:Y:S02]  /*10fe0*/  MUFU.EX2 R129, R129 ;  /* 0x0000008100817308 */ /* 0x000fe40000000800 */
[----:B------:R-:W-:-:S01]  /*10ff0*/  FADD.FTZ R8, -R66, R8 ;  /* 0x0000000842087221 */ /* 0x000fc20000010100 */
[----:B------:R-:W-:-:S03]  /*11000*/  FFMA.FTZ R66, R64, R56, -8 ;  /* 0xc100000040427423 */ /* 0x000fc60000010038 */
[----:B------:R-:W-:Y:S02]  /*11010*/  FMUL.FTZ R8, R8, R56 ;  /* 0x0000003808087220 */ /* 0x000fe40000410000 */
[----:B------:R-:W-:Y:S01]  /*11020*/  MUFU.EX2 R104, R104 ;  /* 0x0000006800687308 */ /* 0x000fe20000000800 */
[----:B------:R-:W-:Y:S01]  /*11030*/  FSEL R69, R66, RZ, P1 ;  /* 0x000000ff42457208 */ /* 0x000fe20000800000 */
[----:B--2---:R-:W-:-:S04]  /*11040*/  FFMA.FTZ R66, R0, R137, R57 ;  /* 0x0000008900427223 */ /* 0x004fc80000010039 */
[-CC-:B------:R-:W-:Y:S01]  /*11050*/  FFMA.FTZ R13, R13, R56.reuse, -R69.reuse ;  /* 0x000000380d0d7223 */ /* 0x180fe20000010845 */
[----:B------:R-:W-:-:S01]  /*11060*/  FFMA.FTZ R23, R23, R56, -R69 ;  /* 0x0000003817177223 */ /* 0x000fc20000010845 */
[----:B------:R-:W-:Y:S01]  /*11070*/  MUFU.EX2 R8, R8 ;  /* 0x0000000800087308 */ /* 0x000fe20000000800 */
[----:B---3--:R-:W-:-:S01]  /*11080*/  FADD.FTZ R66, R12, R66 ;  /* 0x000000420c427221 */ /* 0x008fc20000010000 */
        /* <DEDUP_REMOVED lines=23> */
[----:B0-----:R-:W-:-:S01]  /*11200*/  FFMA.FTZ R21, R8, R21, R13 ;  /* 0x0000001508157223 */ /* 0x001fc2000001000d */
        /* <DEDUP_REMOVED lines=17> */
[----:B-1----:R-:W-:-:S01]  /*11320*/  FADD.FTZ R69, R23, R21 ;  /* 0x0000001517457221 */ /* 0x002fc20000010000 */
[----:B------:R-:W-:Y:S01]  /*11330*/  FADD.FTZ R21, R120, R66 ;  /* 0x0000004278157221 */ /* 0x000fe20000010000 */
[----:B------:R-:W0:Y:S03]  /*11340*/  MUFU.EX2 R122, R122 ;  /* 0x0000007a007a7308 */ /* 0x000e260000000800 */
[----:B------:R-:W-:-:S04]  /*11350*/  FADD.FTZ R21, R121, R21 ;  /* 0x0000001579157221 */ /* 0x000fc80000010000 */
[----:B------:R-:W-:Y:S01]  /*11360*/  FADD.FTZ R21, R124, R21 ;  /* 0x000000157c157221 */ /* 0x000fe20000010000 */
[----:B------:R-:W1:Y:S03]  /*11370*/  MUFU.EX2 R105, R105 ;  /* 0x0000006900697308 */ /* 0x000e660000000800 */
[----:B------:R-:W-:-:S04]  /*11380*/  FADD.FTZ R21, R125, R21 ;  /* 0x000000157d157221 */ /* 0x000fc80000010000 */
[----:B------:R-:W-:Y:S01]  /*11390*/  FADD.FTZ R21, R128, R21 ;  /* 0x0000001580157221 */ /* 0x000fe20000010000 */
[----:B------:R-:W2:Y:S01]  /*113a0*/  MUFU.EX2 R123, R123 ;  /* 0x0000007b007b7308 */ /* 0x000ea20000000800 */
[----:B0-----:R-:W-:-:S02]  /*113b0*/  FADD.FTZ R66, R122, R69 ;  /* 0x000000457a427221 */ /* 0x001fc40000010000 */
[----:B------:R-:W-:-:S04]  /*113c0*/  FADD.FTZ R21, R129, R21 ;  /* 0x0000001581157221 */ /* 0x000fc80000010000 */
[----:B------:R-:W-:Y:S01]  /*113d0*/  FADD.FTZ R21, R104, R21 ;  /* 0x0000001568157221 */ /* 0x000fe20000010000 */
[----:B------:R-:W0:Y:S03]  /*113e0*/  MUFU.EX2 R108, R108 ;  /* 0x0000006c006c7308 */ /* 0x000e260000000800 */
[----:B-1----:R-:W-:-:S05]  /*113f0*/  FADD.FTZ R21, R105, R21 ;  /* 0x0000001569157221 */ /* 0x002fca0000010000 */
        /* <DEDUP_REMOVED lines=103> */
[----:B--2---:R-:W-:-:S04]  /*11a70*/  FADD.FTZ R21, R135, R21 ;  /* 0x0000001587157221 */ /* 0x004fc80000010000 */
[----:B------:R-:W-:-:S03]  /*11a80*/  FADD.FTZ R21, R70, R21 ;  /* 0x0000001546157221 */ /* 0x000fc60000010000 */
        /* <DEDUP_REMOVED lines=13> */
[----:B0-----:R-:W-:-:S05]  /*11b60*/  FADD.FTZ R69, R11, R21 ;  /* 0x000000150b457221 */ /* 0x001fca0000010000 */
[----:B------:R0:W-:Y:S02]  /*11b70*/  STL [R1], R69 ;  /* 0x0000004501007387 */ /* 0x0001e40000100800 */
[----:B------:R-:W3:Y:S01]  /*11b80*/  MUFU.EX2 R61, R61 ;  /* 0x0000003d003d7308 */ /* 0x000ee20000000800 */
[----:B-1----:R-:W-:-:S07]  /*11b90*/  FADD.FTZ R66, R59, R66 ;  /* 0x000000423b427221 */ /* 0x002fce0000010000 */
[----:B------:R-:W1:Y:S01]  /*11ba0*/  MUFU.EX2 R62, R62 ;  /* 0x0000003e003e7308 */ /* 0x000e620000000800 */
[----:B--2---:R-:W-:-:S07]  /*11bb0*/  FADD.FTZ R66, R60, R66 ;  /* 0x000000423c427221 */ /* 0x004fce0000010000 */
[----:B------:R-:W2:Y:S01]  /*11bc0*/  MUFU.EX2 R63, R63 ;  /* 0x0000003f003f7308 */ /* 0x000ea20000000800 */
[----:B---3--:R-:W-:-:S07]  /*11bd0*/  FADD.FTZ R66, R61, R66 ;  /* 0x000000423d427221 */ /* 0x008fce0000010000 */
[----:B------:R-:W3:Y:S01]  /*11be0*/  MUFU.EX2 R14, R14 ;  /* 0x0000000e000e7308 */ /* 0x000ee20000000800 */
[----:B-1----:R-:W-:-:S07]  /*11bf0*/  FADD.FTZ R66, R62, R66 ;  /* 0x000000423e427221 */ /* 0x002fce0000010000 */
[----:B------:R-:W1:Y:S01]  /*11c00*/  MUFU.EX2 R67, R67 ;  /* 0x0000004300437308 */ /* 0x000e620000000800 */
[----:B--2---:R-:W-:-:S04]  /*11c10*/  FADD.FTZ R66, R63, R66 ;  /* 0x000000423f427221 */ /* 0x004fc80000010000 */
[----:B---3--:R-:W-:-:S04]  /*11c20*/  FADD.FTZ R66, R14, R66 ;  /* 0x000000420e427221 */ /* 0x008fc80000010000 */
[----:B-1----:R-:W-:Y:S01]  /*11c30*/  FADD.FTZ R21, R67, R66 ;  /* 0x0000004243157221 */ /* 0x002fe20000010000 */
[----:B0-----:R-:W-:Y:S06]  /*11c40*/  @!P0 BRA `(.L_x_1511) ;  /* 0x0000000000048947 */ /* 0x001fec0003800000 */
[----:B------:R-:W-:Y:S01]  /*11c50*/  BPT.TRAP 0x1 ;  /* 0x000000040000795c */ /* 0x000fe20000300000 */
.L_x_1511:
[----:B------:R-:W2:Y:S01]  /*11c60*/  LDL R66, [R1+0x30] ;  /* 0x0000300001427983 */ /* 0x000ea20000100800 */
[----:B------:R-:W-:Y:S01]  /*11c70*/  VIADD R15, R15, 0x13260 ;  /* 0x000132600f0f7836 */ /* 0x000fe20000000000 */
[----:B------:R-:W-:-:S04]  /*11c80*/  F2FP.SATFINITE.E4M3.F32.PACK_AB_MERGE_C R122, R123, R122, RZ ;  /* 0x0000007a7b7a723e */ /* 0x000fc800048070ff */
[----:B------:R-:W-:Y:S02]  /*11c90*/  PRMT R15, R141, 0x654, R15 ;  /* 0x000006548d0f7816 */ /* 0x000fe4000000000f */
[----:B------:R-:W-:Y:S02]  /*11ca0*/  F2FP.SATFINITE.E4M3.F32.PACK_AB_MERGE_C R120, R121, R120, RZ ;  /* 0x000000787978723e */ /* 0x000fe400048070ff */
[----:B------:R-:W-:Y:S01]  /*11cb0*/  F2FP.SATFINITE.E4M3.F32.PACK_AB_MERGE_C R128, R129, R128, RZ ;  /* 0x000000808180723e */ /* 0x000fe200048070ff */
[----:B------:R0:W-:Y:S01]  /*11cc0*/  SYNCS.ARRIVE.TRANS64.RED.A1T0 RZ, [R15+URZ], RZ ;  /* 0x000000ff0fff79a7 */ /* 0x0001e2000810043f */
[----:B------:R-:W-:Y:S02]  /*11cd0*/  F2FP.SATFINITE.E4M3.F32.PACK_AB_MERGE_C R130, R131, R130, RZ ;  /* 0x000000828382723e */ /* 0x000fe400048070ff */
[----:B------:R-:W-:Y:S02]  /*11ce0*/  F2FP.SATFINITE.E4M3.F32.PACK_AB_MERGE_C R108, R109, R108, RZ ;  /* 0x0000006c6d6c723e */ /* 0x000fe400048070ff */
[----:B------:R-:W-:-:S02]  /*11cf0*/  F2FP.SATFINITE.E4M3.F32.PACK_AB_MERGE_C R110, R111, R110, RZ ;  /* 0x0000006e6f6e723e */ /* 0x000fc400048070ff */
[----:B------:R-:W-:Y:S02]  /*11d00*/  F2FP.SATFINITE.E4M3.F32.PACK_AB_MERGE_C R116, R117, R116, RZ ;  /* 0x000000747574723e */ /* 0x000fe400048070ff */
[----:B------:R-:W-:Y:S02]  /*11d10*/  F2FP.SATFINITE.E4M3.F32.PACK_AB_MERGE_C R118, R119, R118, RZ ;  /* 0x000000767776723e */ /* 0x000fe400048070ff */
[----:B------:R-:W-:Y:S02]  /*11d20*/  F2FP.SATFINITE.E4M3.F32.PACK_AB_MERGE_C R92, R93, R92, RZ ;  /* 0x0000005c5d5c723e */ /* 0x000fe400048070ff */
        /* <DEDUP_REMOVED lines=10> */
[----:B------:R-:W-:Y:S01]  /*11dd0*/  F2FP.SATFINITE.E4M3.F32.PACK_AB_MERGE_C R14, R67, R14, RZ ;  /* 0x0000000e430e723e */ /* 0x000fe200048070ff */
[-C--:B------:R-:W-:Y:S01]  /*11de0*/  FMUL.FTZ R24, R24, R0.reuse ;  /* 0x0000000018187220 */ /* 0x080fe20000410000 */
[----:B------:R-:W-:Y:S01]  /*11df0*/  F2FP.SATFINITE.E4M3.F32.PACK_AB_MERGE_C R153, R23, R13, R122 ;  /* 0x0000000d1799723e */ /* 0x000fe2000480707a */
        /* <DEDUP_REMOVED lines=54> */
[C---:B--2---:R-:W-:Y:S01]  /*12160*/  ISETP.GT.AND P1, PT, R3.reuse, R66, PT ;  /* 0x000000420300720c */ /* 0x044fe20003f24270 */
[----:B------:R-:W-:-:S12]  /*12170*/  VIADD R3, R3, 0xffffffff ;  /* 0xffffffff03037836 */ /* 0x000fd80000000000 */
[----:B0-----:R-:W-:Y:S05]  /*12180*/  @P1 BRA `(.L_x_1512) ;  /* 0xffffffb000d41947 */ /* 0x001fea000383ffff */
[----:B------:R-:W-:Y:S05]  /*12190*/  BSYNC B0 ;  /* 0x0000000000007941 */ /* 0x000fea0003800000 */
.L_x_1491:
[----:B------:R-:W-:Y:S02]  /*121a0*/  IMAD.MOV.U32 R8, RZ, RZ, R64 ;  /* 0x000000ffff087224 */ /* 0x000fe400078e0040 */
[----:B------:R-:W-:Y:S02]  /*121b0*/  IMAD.MOV.U32 R0, RZ, RZ, R10 ;  /* 0x000000ffff007224 */ /* 0x000fe400078e000a */
[----:B------:R-:W-:Y:S02]  /*121c0*/  IMAD.MOV.U32 R23, RZ, RZ, R9 ;  /* 0x000000ffff177224 */ /* 0x000fe400078e0009 */
[----:B------:R-:W-:-:S07]  /*121d0*/  IMAD.MOV.U32 R156, RZ, RZ, R20 ;  /* 0x000000ffff9c7224 */ /* 0x000fce00078e0014 */
.L_x_1490:
[----:B------:R-:W-:Y:S05]  /*121e0*/  BSYNC B1 ;  /* 0x0000000000017941 */ /* 0x000fea0003800000 */
.L_x_1489:
[----:B------:R-:W2:Y:S01]  /*121f0*/  LDL R9, [R1+0x2c] ;  /* 0x00002c0001097983 */ /* 0x000ea20000100800 */
[----:B------:R-:W0:Y:S03]  /*12200*/  LDC R10, c[0x0][0x448] ;  /* 0x00011200ff0a7b82 */ /* 0x000e260000000800 */
[----:B------:R-:W3:Y:S04]  /*12210*/  LDL R13, [R1+0x10] ;  /* 0x00001000010d7983 */ /* 0x000ee80000100800 */
[----:B------:R-:W3:Y:S01]  /*12220*/  LDL R12, [R1+0x14] ;  /* 0x00001400010c7983 */ /* 0x000ee20000100800 */
[----:B------:R-:W1:Y:S01]  /*12230*/  LDC R14, c[0x0][0x9e4] ;  /* 0x00027900ff0e7b82 */ /* 0x000e620000000800 */
[----:B------:R-:W-:Y:S01]  /*12240*/  LOP3.LUT R17, R17, 0xfffffff7, RZ, 0xc0, !PT ;  /* 0xfffffff711117812 */ /* 0x000fe200078ec0ff */
[----:B------:R-:W-:Y:S01]  /*12250*/  ULDC UR4, c[0x0][0x9dc] ;  /* 0x0002770000047ab9 */ /* 0x000fe20000000800 */
[----:B0-----:R-:W-:-:S13]  /*12260*/  ISETP.NE.AND P1, PT, R10, 0x1, PT ;  /* 0x000000010a00780c */ /* 0x001fda0003f25270 */
[----:B------:R-:W0:Y:S01]  /*12270*/  @P1 LDC R10, c[0x0][0x44c] ;  /* 0x00011300ff0a1b82 */ /* 0x000e220000000800 */
[----:B------:R-:W-:-:S04]  /*12280*/  @P1 LOP3.LUT R17, R17, 0x8, RZ, 0xfc, !PT ;  /* 0x0000000811111812 */ /* 0x000fc800078efcff */
[----:B------:R-:W-:-:S03]  /*12290*/  LOP3.LUT R17, R17, 0xffffffef, RZ, 0xc0, !PT ;  /* 0xffffffef11117812 */ /* 0x000fc600078ec0ff */
[----:B------:R-:W4:Y:S01]  /*122a0*/  @P1 LDC R11, c[0x0][0x450] ;  /* 0x00011400ff0b1b82 */ /* 0x000f220000000800 */
[----:B--2---:R-:W-:-:S04]  /*122b0*/  VIADD R9, R9, 0xbf ;  /* 0x000000bf09097836 */ /* 0x004fc80000000000 */
[----:B0-----:R-:W-:Y:S01]  /*122c0*/  @P1 IMAD.HI.U32 R10, R9, R10, RZ ;  /* 0x0000000a090a1227 */ /* 0x001fe200078e00ff */
[----:B---3--:R-:W-:-:S04]  /*122d0*/  IADD3 R12, R12, 0x1, -R13 ;  /* 0x000000010c0c7810 */ /* 0x008fc80007ffe80d */
[----:B----4-:R-:W-:Y:S02]  /*122e0*/  @P1 SHF.R.U32.HI R9, RZ, R11, R10 ;  /* 0x0000000bff091219 */ /* 0x010fe4000001160a */
[----:B-1----:R-:W-:-:S03]  /*122f0*/  ISETP.GE.AND P1, PT, R14, 0x1, PT ;  /* 0x000000010e00780c */ /* 0x002fc60003f26270 */
[----:B------:R-:W-:-:S04]  /*12300*/  IMAD.IADD R9, R12, 0x1, R9 ;  /* 0x000000010c097824 */ /* 0x000fc800078e0209 */
[----:B------:R-:W-:-:S06]  /*12310*/  VIADD R10, R9, -UR4 ;  /* 0x80000004090a7c36 */ /* 0x000fcc0008000000 */
[----:B------:R-:W-:Y:S01]  /*12320*/  @P1 LOP3.LUT R17, R17, 0x10, RZ, 0xfc, !PT ;  /* 0x0000001011111812 */ /* 0x000fe200078efcff */
        /* <DEDUP_REMOVED lines=11> */
.L_x_1515:
[----:B------:R-:W-:-:S13]  /*123e0*/  ISETP.NE.AND P1, PT, R14, 0x1, PT ;  /* 0x000000010e00780c */ /* 0x000fda0003f25270 */
[----:B------:R-:W0:Y:S02]  /*123f0*/  @P1 LDC.64 R12, c[0x0][0x9e8] ;  /* 0x00027a00ff0c1b82 */ /* 0x000e240000000a00 */
[----:B0-----:R-:W-:-:S05]  /*12400*/  @P1 IMAD.HI.U32 R12, R9, R12, RZ ;  /* 0x0000000c090c1227 */ /* 0x001fca00078e00ff */
[----:B------:R-:W-:-:S07]  /*12410*/  @P1 SHF.R.U32.HI R9, RZ, R13, R12 ;  /* 0x0000000dff091219 */ /* 0x000fce000001160c */
.L_x_1516:
[----:B------:R-:W-:Y:S05]  /*12420*/  BSYNC B0 ;  /* 0x0000000000007941 */ /* 0x000fea0003800000 */
.L_x_1514:
[----:B------:R-:W-:-:S05]  /*12430*/  IMAD R9, R9, R14, RZ ;  /* 0x0000000e09097224 */ /* 0x000fca00078e02ff */
[----:B------:R-:W-:-:S07]  /*12440*/  VIMNMX R10, R10, R9, !PT ;  /* 0x000000090a0a7248 */ /* 0x000fce0007fe0100 */
.L_x_1513:
[----:B------:R-:W2:Y:S01]  /*12450*/  LDL R11, [R1+0x44] ;  /* 0x00004400010b7983 */ /* 0x000ea20000100800 */
[----:B------:R-:W-:Y:S01]  /*12460*/  VIADD R10, R10, 0x9f ;  /* 0x0000009f0a0a7836 */ /* 0x000fe20000000000 */
[----:B------:R-:W-:Y:S03]  /*12470*/  BSSY B0, `(.L_x_1517) ;  /* 0x00002fb000007945 */ /* 0x000fe60003800000 */
[----:B------:R-:W-:-:S05]  /*12480*/  IMAD.HI R10, R10, 0x66666667, RZ ;  /* 0x666666670a0a7827 */ /* 0x000fca00078e02ff */
[----:B------:R-:W-:-:S04]  /*12490*/  SHF.R.U32.HI R9, RZ, 0x1f, R10 ;  /* 0x0000001fff097819 */ /* 0x000fc8000001160a */
[----:B------:R-:W-:-:S04]  /*124a0*/  LEA.HI.SX32 R9, R10, R9, 0x1a ;  /* 0x000000090a097211 */ /* 0x000fc800078fd2ff */
[----:B--2---:R-:W-:-:S04]  /*124b0*/  VIMNMX R15, R11, R9, !PT ;  /* 0x000000090b0f7248 */ /* 0x004fc80007fe0100 */
[----:B------:R-:W-:-:S13]  /*124c0*/  ISETP.GE.AND P1, PT, R3, R15, PT ;  /* 0x0000000f0300720c */ /* 0x000fda0003f26270 */
[----:B------:R-:W-:Y:S05]  /*124d0*/  @!P1 BRA `(.L_x_1518) ;  /* 0x0000002c00d09947 */ /* 0x000fea0003800000 */
[----:B------:R-:W-:Y:S01]  /*124e0*/  BSSY B1, `(.L_x_1519) ;  /* 0x00002f2000017945 */ /* 0x000fe20003800000 */
[----:B------:R-:W-:Y:S02]  /*124f0*/  IMAD.MOV.U32 R14, RZ, RZ, R3 ;  /* 0x000000ffff0e7224 */ /* 0x000fe400078e0003 */
[----:B------:R-:W-:Y:S02]  /*12500*/  IMAD.MOV.U32 R10, RZ, RZ, R8 ;  /* 0x000000ffff0a7224 */ /* 0x000fe400078e0008 */
[----:B------:R-:W-:Y:S02]  /*12510*/  IMAD.MOV.U32 R11, RZ, RZ, R0 ;  /* 0x000000ffff0b7224 */ /* 0x000fe400078e0000 */
[----:B------:R-:W-:Y:S02]  /*12520*/  IMAD.MOV.U32 R3, RZ, RZ, R156 ;  /* 0x000000ffff037224 */ /* 0x000fe400078e009c */
[----:B------:R-:W-:-:S07]  /*12530*/  IMAD.MOV.U32 R9, RZ, RZ, R23 ;  /* 0x000000ffff097224 */ /* 0x000fce00078e0017 */
.L_x_1532:
[----:B------:R-:W-:-:S05]  /*12540*/  VIADD R0, R9, 0x1 ;  /* 0x0000000109007836 */ /* 0x000fca0000000000 */
[----:B------:R-:W-:-:S04]  /*12550*/  ISETP.NE.AND P1, PT, R0, 0x2, PT ;  /* 0x000000020000780c */ /* 0x000fc80003f25270 */
[----:B------:R-:W-:Y:S02]  /*12560*/  SEL R0, R0, RZ, P1 ;  /* 0x000000ff00007207 */ /* 0x000fe40000800000 */
[----:B------:R-:W-:-:S03]  /*12570*/  SEL R156, RZ, 0x1, P1 ;  /* 0x00000001ff9c7807 */ /* 0x000fc60000800000 */
[----:B------:R-:W-:Y:S01]  /*12580*/  IMAD.MOV.U32 R23, RZ, RZ, R0 ;  /* 0x000000ffff177224 */ /* 0x000fe200078e0000 */
[----:B------:R-:W-:Y:S01]  /*12590*/  LOP3.LUT R156, R3, R156, RZ, 0x3c, !PT ;  /* 0x0000009c039c7212 */ /* 0x000fe200078e3cff */
[----:B------:R-:W-:Y:S06]  /*125a0*/  @!P0 BRA `(.L_x_1520) ;  /* 0x0000000000048947 */ /* 0x000fec0003800000 */
[----:B------:R-:W-:Y:S01]  /*125b0*/  BPT.TRAP 0x1 ;  /* 0x000000040000795c */ /* 0x000fe20000300000 */
.L_x_1520:
[----:B------:R-:W-:Y:S01]  /*125c0*/  IMAD R8, R23, 0x8, R22 ;  /* 0x0000000817087824 */ /* 0x000fe200078e0216 */
[----:B------:R-:W-:-:S04]  /*125d0*/  SHF.L.U32 R13, R156, 0x1f, RZ ;  /* 0x0000001f9c0d7819 */ /* 0x000fc800000006ff */
[----:B------:R0:W1:Y:S01]  /*125e0*/  SYNCS.PHASECHK.TRANS64.TRYWAIT P1, [R8+URZ+0x13230], R13 ;  /* 0x0132300d080075a7 */ /* 0x000062000802017f */
[----:B------:R-:W-:Y:S05]  /*125f0*/  @!P0 BRA `(.L_x_1521) ;  /* 0x0000000000048947 */ /* 0x000fea0003800000 */
[----:B------:R-:W-:Y:S01]  /*12600*/  BPT.TRAP 0x1 ;  /* 0x000000040000795c */ /* 0x000fe20000300000 */
.L_x_1521:
        /* <DEDUP_REMOVED lines=8> */
.L_x_1523:
[----:B------:R-:W-:Y:S05]  /*12690*/  BSYNC B2 ;  /* 0x0000000000027941 */ /* 0x000fea0003800000 */
.L_x_1522:
        /* <DEDUP_REMOVED lines=10> */
[C---:B------:R-:W-:Y:S01]  /*12740*/  VIADD R56, R20.reuse, 0x180 ;  /* 0x0000018014387836 */ /* 0x040fe20000000000 */
        /* <DEDUP_REMOVED lines=20> */
[----:B------:R-:W-:Y:S01]  /*12890*/  R2UR UR18, R56 ;  /* 0x00000000381272ca */ /* 0x000fe200000e0000 */
[----:B------:R-:W-:Y:S01]  /*128a0*/  VIADD R56, R20, 0x102 ;  /* 0x0000010214387836 */ /* 0x000fe20000000000 */
[----:B------:R-:W-:Y:S01]  /*128b0*/  R2UR UR19, R57 ;  /* 0x00000000391372ca */ /* 0x000fe200000e0000 */
[----:B------:R-:W-:Y:S01]  /*128c0*/  IMAD.MOV.U32 R57, RZ, RZ, -0x7fffffe0 ;  /* 0x80000020ff397424 */ /* 0x000fe200078e00ff */
[----:B------:R-:W-:-:S02]  /*128d0*/  R2UR UR4, R4 ;  /* 0x00000000040472ca */ /* 0x000fc400000e0000 */
[----:B------:R-:W-:Y:S02]  /*128e0*/  R2UR UR5, R5 ;  /* 0x00000000050572ca */ /* 0x000fe400000e0000 */
        /* <DEDUP_REMOVED lines=50> */
.L_x_1525:
[----:B------:R-:W-:Y:S01]  /*12c10*/  SHF.L.U32 R8, R3, 0x1f, RZ ;  /* 0x0000001f03087819 */ /* 0x000fe200000006ff */
[----:B------:R-:W-:-:S04]  /*12c20*/  IMAD R3, R9, 0x8, R22 ;  /* 0x0000000809037824 */ /* 0x000fc800078e0216 */
[----:B------:R0:W1:Y:S01]  /*12c30*/  SYNCS.PHASECHK.TRANS64.TRYWAIT P1, [R3+URZ+0x13250], R8 ;  /* 0x01325008030075a7 */ /* 0x000062000802017f */
[----:B------:R-:W-:Y:S05]  /*12c40*/  @!P0 BRA `(.L_x_1526) ;  /* 0x0000000000048947 */ /* 0x000fea0003800000 */
[----:B------:R-:W-:Y:S01]  /*12c50*/  BPT.TRAP 0x1 ;  /* 0x000000040000795c */ /* 0x000fe20000300000 */
.L_x_1526:
[----:B------:R-:W-:Y:S04]  /*12c60*/  BSSY B2, `(.L_x_1527) ;  /* 0x0000004000027945 */ /* 0x000fe80003800000 */
[----:B-1----:R-:W-:Y:S05]  /*12c70*/  @P1 BRA `(.L_x_1528) ;  /* 0x0000000000081947 */ /* 0x002fea0003800000 */
[----:B------:R-:W1:Y:S02]  /*12c80*/  SYNCS.PHASECHK.TRANS64.TRYWAIT P1, [R3+URZ+0x13250], R8 ;  /* 0x01325008030075a7 */ /* 0x000e64000802017f */
[----:B-1----:R-:W-:Y:S05]  /*12c90*/  @!P1 BRA `(.L_x_1529) ;  /* 0x0000012000949947 */ /* 0x002fea0003800000 */
.L_x_1528:
[----:B------:R-:W-:Y:S05]  /*12ca0*/  BSYNC B2 ;  /* 0x0000000000027941 */ /* 0x000fea0003800000 */
.L_x_1527:
[----:B01----:R-:W-:Y:S01]  /*12cb0*/  VIADD R8, R22, 0x1000 ;  /* 0x0000100016087836 */ /* 0x003fe20000000000 */
[----:B------:R-:W-:Y:S01]  /*12cc0*/  WARPGROUP.ARRIVE ;  /* 0x00000000000079c5 */ /* 0x000fe20000000000 */
[----:B------:R-:W-:-:S03]  /*12cd0*/  IMAD.MOV.U32 R13, RZ, RZ, -0x3ffffff0 ;  /* 0xc0000010ff0d7424 */ /* 0x000fc600078e00ff */
[----:B------:R-:W-:-:S04]  /*12ce0*/  SHF.R.U32.HI R8, RZ, 0x4, R8 ;  /* 0x00000004ff087819 */ /* 0x000fc80000011608 */
[----:B------:R-:W-:-:S04]  /*12cf0*/  LOP3.LUT R8, R8, 0x3fff, RZ, 0xc0, !PT ;  /* 0x00003fff08087812 */ /* 0x000fc800078ec0ff */
[----:B------:R-:W-:-:S05]  /*12d00*/  LOP3.LUT R8, R8, 0x10000, RZ, 0xfc, !PT ;  /* 0x0001000008087812 */ /* 0x000fca00078efcff */
[----:B------:R-:W-:Y:S02]  /*12d10*/  IMAD R8, R9, 0x280, R8 ;  /* 0x0000028009087824 */ /* 0x000fe400078e0208 */
[----:B------:R-:W-:Y:S02]  /*12d20*/  IMAD.MOV.U32 R9, RZ, RZ, -0x3ffffff0 ;  /* 0xc0000010ff097424 */ /* 0x000fe400078e00ff */
        /* <DEDUP_REMOVED lines=33> */
.L_x_1530:
[----:B------:R-:W2:Y:S04]  /*12f40*/  LDL.LU R137, [R1] ;  /* 0x0000000001897983 */ /* 0x000ea80000300800 */
[----:B------:R-:W3:Y:S01]  /*12f50*/  LDL R136, [R1+0x1c] ;  /* 0x00001c0001887983 */ /* 0x000ee20000100800 */
[C---:B------:R-:W-:Y:S01]  /*12f60*/  FMUL.FTZ R9, R2.reuse, R120 ;  /* 0x0000007802097220 */ /* 0x040fe20000410000 */
[C---:B------:R-:W-:Y:S01]  /*12f70*/  FMUL.FTZ R12, R2.reuse, R121 ;  /* 0x00000079020c7220 */ /* 0x040fe20000410000 */
[----:B------:R-:W-:Y:S01]  /*12f80*/  FMUL.FTZ R120, R2, R124 ;  /* 0x0000007c02787220 */ /* 0x000fe20000410000 */
[----:B------:R-:W-:Y:S02]  /*12f90*/  IMAD R0, R0, 0x8, R22 ;  /* 0x0000000800007824 */ /* 0x000fe400078e0216 */
[C---:B------:R-:W-:Y:S01]  /*12fa0*/  FMUL.FTZ R121, R2.reuse, R125 ;  /* 0x0000007d02797220 */ /* 0x040fe20000410000 */
[----:B------:R-:W-:Y:S01]  /*12fb0*/  FMUL.FTZ R124, R2, R128 ;  /* 0x00000080027c7220 */ /* 0x000fe20000410000 */
[----:B------:R-:W0:Y:S01]  /*12fc0*/  MUFU.TANH R9, R9 ;  /* 0x0000000900097308 */ /* 0x000e220000002400 */
[----:B------:R-:W-:-:S02]  /*12fd0*/  VIADD R0, R0, 0x13240 ;  /* 0x0001324000007836 */ /* 0x000fc40000000000 */
        /* <DEDUP_REMOVED lines=84> */
[----:B------:R-:W-:-:S02]  /*13520*/  FMUL.FTZ R71, R2, R71 ;  /* 0x0000004702477220 */ /* 0x000fc40000410000 */
        /* <DEDUP_REMOVED lines=13> */
[----:B------:R-:W2:Y:S08]  /*13600*/  MUFU.TANH R72, R72 ;  /* 0x0000004800487308 */ /* 0x000eb00000002400 */
        /* <DEDUP_REMOVED lines=11> */
[----:B------:R-:W2:Y:S01]  /*136c0*/  MUFU.TANH R64, R64 ;  /* 0x0000004000407308 */ /* 0x000ea20000002400 */
[----:B---3--:R-:W-:-:S07]  /*136d0*/  PRMT R0, R136, 0x654, R0 ;  /* 0x0000065488007816 */ /* 0x008fce0000000000 */
[----:B------:R-:W3:Y:S01]  /*136e0*/  MUFU.TANH R65, R65 ;  /* 0x0000004100417308 */ /* 0x000ee20000002400 */
[----:B------:R0:W-:Y:S07]  /*136f0*/  SYNCS.ARRIVE.TRANS64.RED.A1T0 RZ, [R0+URZ], RZ ;  /* 0x000000ff00ff79a7 */ /* 0x0001ee000810043f */
[----:B------:R-:W3:Y:S01]  /*13700*/  MUFU.TANH R68, R68 ;  /* 0x0000004400447308 */ /* 0x000ee20000002400 */
[----:B0-----:R-:W-:-:S04]  /*13710*/  FMNMX.FTZ R0, R9, R11, !PT ;  /* 0x0000000b09007209 */ /* 0x001fc80007810000 */
[----:B-1----:R-:W-:-:S03]  /*13720*/  FMNMX.FTZ R0, R12, R0, !PT ;  /* 0x000000000c007209 */ /* 0x002fc60007810000 */
[----:B------:R-:W0:Y:S01]  /*13730*/  MUFU.TANH R69, R69 ;  /* 0x0000004500457308 */ /* 0x000e220000002400 */
[----:B----4-:R-:W-:-:S04]  /*13740*/  FMNMX.FTZ R0, R120, R0, !PT ;  /* 0x0000000078007209 */ /* 0x010fc80007810000 */
[----:B-----5:R-:W-:-:S03]  /*13750*/  FMNMX.FTZ R0, R121, R0, !PT ;  /* 0x0000000079007209 */ /* 0x020fc60007810000 */
[----:B------:R-:W1:Y:S01]  /*13760*/  MUFU.TANH R13, R13 ;  /* 0x0000000d000d7308 */ /* 0x000e620000002400 */
        /* <DEDUP_REMOVED lines=49> */
[----:B---3--:R-:W-:-:S03]  /*13a80*/  FMNMX.FTZ R0, R65, R0, !PT ;  /* 0x0000000041007209 */ /* 0x008fc60007810000 */
[----:B------:R-:W3:Y:S01]  /*13a90*/  MUFU.TANH R91, R91 ;  /* 0x0000005b005b7308 */ /* 0x000ee20000002400 */
[----:B------:R-:W-:-:S04]  /*13aa0*/  FMNMX.FTZ R0, R68, R0, !PT ;  /* 0x0000000044007209 */ /* 0x000fc80007810000 */
[----:B0-----:R-:W-:-:S03]  /*13ab0*/  FMNMX.FTZ R0, R69, R0, !PT ;  /* 0x0000000045007209 */ /* 0x001fc60007810000 */
[----:B------:R-:W0:Y:S02]  /*13ac0*/  MUFU.TANH R94, R94 ;  /* 0x0000005e005e7308 */ /* 0x000e240000002400 */
[----:B------:R-:W1:Y:S06]  /*13ad0*/  SHFL.BFLY PT, R8, R0, 0x2, 0x1f ;  /* 0x0c401f0000087f89 */ /* 0x000e6c00000e0000 */
[----:B------:R-:W0:Y:S08]  /*13ae0*/  MUFU.TANH R95, R95 ;  /* 0x0000005f005f7308 */ /* 0x000e300000002400 */
[----:B------:R-:W0:Y:S08]  /*13af0*/  MUFU.TANH R98, R98 ;  /* 0x0000006200627308 */ /* 0x000e300000002400 */
[----:B------:R-:W0:Y:S01]  /*13b00*/  MUFU.TANH R99, R99 ;  /* 0x0000006300637308 */ /* 0x000e220000002400 */
[----:B-1----:R-:W-:-:S05]  /*13b10*/  FMNMX.FTZ R0, R0, R8, !PT ;  /* 0x0000000800007209 */ /* 0x002fca0007810000 */
[----:B------:R-:W1:Y:S02]  /*13b20*/  SHFL.BFLY PT, R8, R0, 0x1, 0x1f ;  /* 0x0c201f0000087f89 */ /* 0x000e6400000e0000 */
[----:B------:R-:W0:Y:S08]  /*13b30*/  MUFU.TANH R102, R102 ;  /* 0x0000006600667308 */ /* 0x000e300000002400 */
[----:B------:R-:W0:Y:S08]  /*13b40*/  MUFU.TANH R103, R103 ;  /* 0x0000006700677308 */ /* 0x000e300000002400 */
[----:B------:R-:W0:Y:S01]  /*13b50*/  MUFU.TANH R74, R74 ;  /* 0x0000004a004a7308 */ /* 0x000e220000002400 */
[----:B-1----:R-:W-:-:S07]  /*13b60*/  FMNMX.FTZ R0, R0, R8, !PT ;  /* 0x0000000800007209 */ /* 0x002fce0007810000 */
[----:B------:R-:W1:Y:S01]  /*13b70*/  MUFU.TANH R75, R75 ;  /* 0x0000004b004b7308 */ /* 0x000e620000002400 */
[----:B------:R-:W-:Y:S01]  /*13b80*/  FMNMX.FTZ R8, R13, R10, !PT ;  /* 0x0000000a0d087209 */ /* 0x000fe20007810000 */
[----:B------:R-:W-:-:S03]  /*13b90*/  FADD.FTZ R11, -R0, R11 ;  /* 0x0000000b000b7221 */ /* 0x000fc60000010100 */
        /* <DEDUP_REMOVED lines=26> */
[----:B0-----:R-:W-:-:S04]  /*13d40*/  FMNMX.FTZ R8, R94, R8, !PT ;  /* 0x000000085e087209 */ /* 0x001fc80007810000 */
        /* <DEDUP_REMOVED lines=9> */
[----:B-1----:R-:W-:-:S03]  /*13de0*/  FMNMX.FTZ R8, R75, R8, !PT ;  /* 0x000000084b087209 */ /* 0x002fc60007810000 */
[----:B------:R-:W1:Y:S01]  /*13df0*/  MUFU.TANH R70, R70 ;  /* 0x0000004600467308 */ /* 0x000e620000002400 */
[----:B----4-:R-:W-:-:S04]  /*13e00*/  FMNMX.FTZ R8, R78, R8, !PT ;  /* 0x000000084e087209 */ /* 0x010fc80007810000 */
[----:B-----5:R-:W-:-:S03]  /*13e10*/  FMNMX.FTZ R8, R79, R8, !PT ;  /* 0x000000084f087209 */ /* 0x020fc60007810000 */
[----:B------:R-:W4:Y:S01]  /*13e20*/  MUFU.TANH R71, R71 ;  /* 0x0000004700477308 */ /* 0x000f220000002400 */
[----:B------:R-:W-:-:S04]  /*13e30*/  FMNMX.FTZ R8, R82, R8, !PT ;  /* 0x0000000852087209 */ /* 0x000fc80007810000 */
[----:B------:R-:W-:-:S04]  /*13e40*/  FMNMX.FTZ R8, R83, R8, !PT ;  /* 0x0000000853087209 */ /* 0x000fc80007810000 */
[----:B------:R-:W-:-:S04]  /*13e50*/  FMNMX.FTZ R8, R86, R8, !PT ;  /* 0x0000000856087209 */ /* 0x000fc80007810000 */
[----:B--2---:R-:W-:-:S04]  /*13e60*/  FMNMX.FTZ R8, R87, R8, !PT ;  /* 0x0000000857087209 */ /* 0x004fc80007810000 */
[----:B------:R-:W-:-:S04]  /*13e70*/  FMNMX.FTZ R8, R58, R8, !PT ;  /* 0x000000083a087209 */ /* 0x000fc80007810000 */
[----:B------:R-:W-:-:S04]  /*13e80*/  FMNMX.FTZ R8, R59, R8, !PT ;  /* 0x000000083b087209 */ /* 0x000fc80007810000 */
[----:B---3--:R-:W-:-:S04]  /*13e90*/  FMNMX.FTZ R8, R62, R8, !PT ;  /* 0x000000083e087209 */ /* 0x008fc80007810000 */
[----:B0-----:R-:W-:-:S04]  /*13ea0*/  FMNMX.FTZ R8, R63, R8, !PT ;  /* 0x000000083f087209 */ /* 0x001fc80007810000 */
[----:B------:R-:W-:-:S04]  /*13eb0*/  FMNMX.FTZ R8, R66, R8, !PT ;  /* 0x0000000842087209 */ /* 0x000fc80007810000 */
[----:B------:R-:W-:-:S04]  /*13ec0*/  FMNMX.FTZ R8, R67, R8, !PT ;  /* 0x0000000843087209 */ /* 0x000fc80007810000 */
[----:B-1----:R-:W-:-:S04]  /*13ed0*/  FMNMX.FTZ R8, R70, R8, !PT ;  /* 0x0000000846087209 */ /* 0x002fc80007810000 */
[----:B----4-:R-:W-:-:S05]  /*13ee0*/  FMNMX.FTZ R8, R71, R8, !PT ;  /* 0x0000000847087209 */ /* 0x010fca0007810000 */
[----:B------:R-:W0:Y:S02]  /*13ef0*/  SHFL.BFLY PT, R56, R8, 0x2, 0x1f ;  /* 0x0c401f0008387f89 */ /* 0x000e2400000e0000 */
[----:B0-----:R-:W-:-:S05]  /*13f00*/  FMNMX.FTZ R8, R8, R56, !PT ;  /* 0x0000003808087209 */ /* 0x001fca0007810000 */
[----:B------:R-:W0:Y:S02]  /*13f10*/  SHFL.BFLY PT, R56, R8, 0x1, 0x1f ;  /* 0x0c201f0008387f89 */ /* 0x000e2400000e0000 */
[----:B0-----:R-:W-:Y:S01]  /*13f20*/  FMNMX.FTZ R8, R8, R56, !PT ;  /* 0x0000003808087209 */ /* 0x001fe20007810000 */
[----:B------:R-:W-:-:S04]  /*13f30*/  IMAD.U32 R56, RZ, RZ, UR38 ;  /* 0x00000026ff387e24 */ /* 0x000fc8000f8e00ff */
[----:B------:R-:W-:Y:S01]  /*13f40*/  FFMA.FTZ R133, R0, R56, -8 ;  /* 0xc100000000857423 */ /* 0x000fe20000010038 */
[----:B------:R-:W-:-:S01]  /*13f50*/  FADD.FTZ R10, -R8, R10 ;  /* 0x0000000a080a7221 */ /* 0x000fc20000010100 */
[-C--:B------:R-:W-:Y:S02]  /*13f60*/  FMUL.FTZ R11, R11, R56.reuse ;  /* 0x000000380b0b7220 */ /* 0x080fe40000410000 */
        /* <DEDUP_REMOVED lines=39> */
[-C--:B------:R-:W-:Y:S01]  /*141e0*/  FFMA.FTZ R69, R69, R56.reuse, -R133 ;  /* 0x0000003845457223 */ /* 0x080fe20000010885 */
[----:B------:R-:W-:-:S01]  /*141f0*/  FFMA.FTZ R133, R8, R56, -8 ;  /* 0xc100000008857423 */ /* 0x000fc20000010038 */
[-C--:B------:R-:W-:Y:S01]  /*14200*/  FMUL.FTZ R10, R10, R56.reuse ;  /* 0x000000380a0a7220 */ /* 0x080fe20000410000 */
[----:B------:R-:W-:Y:S02]  /*14210*/  MUFU.EX2 R11, R11 ;  /* 0x0000000b000b7308 */ /* 0x000fe40000000800 */
[----:B------:R-:W-:-:S01]  /*14220*/  FFMA.FTZ R13, R13, R56, -R133 ;  /* 0x000000380d0d7223 */ /* 0x000fc20000010885 */
[-CC-:B------:R-:W-:Y:S01]  /*14230*/  FFMA.FTZ R20, R20, R56.reuse, -R133.reuse ;  /* 0x0000003814147223 */ /* 0x180fe20000010885 */
[----:B------:R-:W-:-:S01]  /*14240*/  FFMA.FTZ R122, R122, R56, -R133 ;  /* 0x000000387a7a7223 */ /* 0x000fc20000010885 */
[-CC-:B------:R-:W-:Y:S01]  /*14250*/  FFMA.FTZ R123, R123, R56.reuse, -R133.reuse ;  /* 0x000000387b7b7223 */ /* 0x180fe20000010885 */
[----:B------:R-:W-:-:S01]  /*14260*/  FFMA.FTZ R126, R126, R56, -R133 ;  /* 0x000000387e7e7223 */ /* 0x000fc20000010885 */
[-CC-:B------:R-:W-:Y:S01]  /*14270*/  FFMA.FTZ R127, R127, R56.reuse, -R133.reuse ;  /* 0x000000387f7f7223 */ /* 0x180fe20000010885 */
        /* <DEDUP_REMOVED lines=25> */
[----:B------:R-:W-:-:S01]  /*14410*/  FFMA.FTZ R79, R79, R56, -R133 ;  /* 0x000000384f4f7223 */ /* 0x000fc20000010885 */
[-CC-:B------:R-:W-:Y:S01]  /*14420*/  FFMA.FTZ R82, R82, R56.reuse, -R133.reuse ;  /* 0x0000003852527223 */ /* 0x180fe20000010885 */
[----:B------:R-:W-:-:S01]  /*14430*/  FFMA.FTZ R83, R83, R56, -R133 ;  /* 0x0000003853537223 */ /* 0x000fc20000010885 */
[-CC-:B------:R-:W-:Y:S01]  /*14440*/  FFMA.FTZ R86, R86, R56.reuse, -R133.reuse ;  /* 0x0000003856567223 */ /* 0x180fe20000010885 */
[----:B------:R-:W-:-:S01]  /*14450*/  FFMA.FTZ R87, R87, R56, -R133 ;  /* 0x0000003857577223 */ /* 0x000fc20000010885 */
[-CC-:B------:R-:W-:Y:S01]  /*14460*/  FFMA.FTZ R58, R58, R56.reuse, -R133.reuse ;  /* 0x000000383a3a7223 */ /* 0x180fe20000010885 */
[----:B------:R-:W-:-:S01]  /*14470*/  FFMA.FTZ R59, R59, R56, -R133 ;  /* 0x000000383b3b7223 */ /* 0x000fc20000010885 */
[----:B------:R-:W3:Y:S01]  /*14480*/  MUFU.EX2 R20, R20 ;  /* 0x0000001400147308 */ /* 0x000ee20000000800 */
[----:B------:R-:W-:-:S01]  /*14490*/  FFMA.FTZ R62, R62, R56, -R133 ;  /* 0x000000383e3e7223 */ /* 0x000fc20000010885 */
[-CC-:B------:R-:W-:Y:S01]  /*144a0*/  FFMA.FTZ R63, R63, R56.reuse, -R133.reuse ;  /* 0x000000383f3f7223 */ /* 0x180fe20000010885 */
[----:B------:R-:W-:-:S01]  /*144b0*/  FFMA.FTZ R66, R66, R56, -R133 ;  /* 0x0000003842427223 */ /* 0x000fc20000010885 */
[-CC-:B------:R-:W-:Y:S01]  /*144c0*/  FFMA.FTZ R67, R67, R56.reuse, -R133.reuse ;  /* 0x0000003843437223 */ /* 0x180fe20000010885 */
[----:B------:R-:W-:-:S01]  /*144d0*/  FFMA.FTZ R70, R70, R56, -R133 ;  /* 0x0000003846467223 */ /* 0x000fc20000010885 */
[----:B------:R-:W-:Y:S01]  /*144e0*/  FFMA.FTZ R71, R71, R56, -R133 ;  /* 0x0000003847477223 */ /* 0x000fe20000010885 */
[----:B0-----:R-:W-:-:S01]  /*144f0*/  FFMA.FTZ R133, R11, R137, R9 ;  /* 0x000000890b857223 */ /* 0x001fc20000010009 */
[----:B------:R-:W0:Y:S01]  /*14500*/  MUFU.EX2 R120, R120 ;  /* 0x0000007800787308 */ /* 0x000e220000000800 */
[----:B-1----:R-:W-:-:S02]  /*14510*/  FFMA.FTZ R21, R10, R21, R13 ;  /* 0x000000150a157223 */ /* 0x002fc4000001000d */
[----:B--2---:R-:W-:-:S05]  /*14520*/  FADD.FTZ R133, R12, R133 ;  /* 0x000000850c857221 */ /* 0x004fca0000010000 */
[----:B------:R-:W1:Y:S01]  /*14530*/  MUFU.EX2 R121, R121 ;  /* 0x0000007900797308 */ /* 0x000e620000000800 */
[----:B---3--:R-:W-:-:S07]  /*14540*/  FADD.FTZ R134, R20, R21 ;  /* 0x0000001514867221 */ /* 0x008fce0000010000 */
        /* <DEDUP_REMOVED lines=137> */
[----:B--2---:R-:W-:-:S05]  /*14de0*/  FADD.FTZ R134, R69, R21 ;  /* 0x0000001545867221 */ /* 0x004fca0000010000 */
[----:B------:R2:W-:Y:S02]  /*14df0*/  STL [R1], R134 ;  /* 0x0000008601007387 */ /* 0x0005e40000100800 */
[----:B------:R-:W3:Y:S01]  /*14e00*/  MUFU.EX2 R63, R63 ;  /* 0x0000003f003f7308 */ /* 0x000ee20000000800 */
[----:B0-----:R-:W-:-:S07]  /*14e10*/  FADD.FTZ R133, R59, R133 ;  /* 0x000000853b857221 */ /* 0x001fce0000010000 */
[----:B------:R-:W0:Y:S01]  /*14e20*/  MUFU.EX2 R66, R66 ;  /* 0x0000004200427308 */ /* 0x000e220000000800 */
[----:B-1----:R-:W-:-:S07]  /*14e30*/  FADD.FTZ R133, R62, R133 ;  /* 0x000000853e857221 */ /* 0x002fce0000010000 */
[----:B------:R-:W1:Y:S01]  /*14e40*/  MUFU.EX2 R67, R67 ;  /* 0x0000004300437308 */ /* 0x000e620000000800 */
[----:B---3--:R-:W-:-:S07]  /*14e50*/  FADD.FTZ R133, R63, R133 ;  /* 0x000000853f857221 */ /* 0x008fce0000010000 */
[----:B------:R-:W3:Y:S01]  /*14e60*/  MUFU.EX2 R70, R70 ;  /* 0x0000004600467308 */ /* 0x000ee20000000800 */
[----:B0-----:R-:W-:-:S07]  /*14e70*/  FADD.FTZ R133, R66, R133 ;  /* 0x0000008542857221 */ /* 0x001fce0000010000 */
[----:B------:R-:W0:Y:S01]  /*14e80*/  MUFU.EX2 R71, R71 ;  /* 0x0000004700477308 */ /* 0x000e220000000800 */
[----:B-1----:R-:W-:-:S04]  /*14e90*/  FADD.FTZ R133, R67, R133 ;  /* 0x0000008543857221 */ /* 0x002fc80000010000 */
[----:B---3--:R-:W-:-:S04]  /*14ea0*/  FADD.FTZ R133, R70, R133 ;  /* 0x0000008546857221 */ /* 0x008fc80000010000 */
[----:B0-----:R-:W-:Y:S01]  /*14eb0*/  FADD.FTZ R21, R71, R133 ;  /* 0x0000008547157221 */ /* 0x001fe20000010000 */
[----:B--2---:R-:W-:Y:S06]  /*14ec0*/  @!P0 BRA `(.L_x_1531) ;  /* 0x0000000000048947 */ /* 0x004fec0003800000 */
[----:B------:R-:W-:Y:S01]  /*14ed0*/  BPT.TRAP 0x1 ;  /* 0x000000040000795c */ /* 0x000fe20000300000 */
.L_x_1531:
[----:B------:R-:W-:Y:S01]  /*14ee0*/  ISETP.GT.AND P1, PT, R14, R15, PT ;  /* 0x0000000f0e00720c */ /* 0x000fe20003f24270 */
[----:B------:R-:W-:Y:S01]  /*14ef0*/  VIADD R3, R3, 0x13260 ;  /* 0x0001326003037836 */ /* 0x000fe20000000000 */
[----:B------:R-:W-:Y:S01]  /*14f00*/  F2FP.SATFINITE.E4M3.F32.PACK_AB_MERGE_C R120, R121, R120, RZ ;  /* 0x000000787978723e */ /* 0x000fe200048070ff */
[-C--:B------:R-:W-:Y:S01]  /*14f10*/  FMUL.FTZ R24, R24, R11.reuse ;  /* 0x0000000b18187220 */ /* 0x080fe20000410000 */
[----:B------:R-:W-:Y:S01]  /*14f20*/  F2FP.SATFINITE.E4M3.F32.PACK_AB_MERGE_C R122, R123, R122, RZ ;  /* 0x0000007a7b7a723e */ /* 0x000fe200048070ff */
[-C--:B------:R-:W-:Y:S01]  /*14f30*/  FMUL.FTZ R25, R25, R11.reuse ;  /* 0x0000000b19197220 */ /* 0x080fe20000410000 */
[----:B------:R-:W-:Y:S01]  /*14f40*/  PRMT R3, R136, 0x654, R3 ;  /* 0x0000065488037816 */ /* 0x000fe20000000003 */
[-C--:B------:R-:W-:Y:S01]  /*14f50*/  FMUL.FTZ R28, R28, R11.reuse ;  /* 0x0000000b1c1c7220 */ /* 0x080fe20000410000 */
[----:B------:R-:W-:Y:S01]  /*14f60*/  F2FP.SATFINITE.E4M3.F32.PACK_AB_MERGE_C R128, R129, R128, RZ ;  /* 0x000000808180723e */ /* 0x000fe200048070ff */
[-C--:B------:R-:W-:Y:S01]  /*14f70*/  FMUL.FTZ R29, R29, R11.reuse ;  /* 0x0000000b1d1d7220 */ /* 0x080fe20000410000 */
[----:B------:R-:W-:Y:S01]  /*14f80*/  F2FP.SATFINITE.E4M3.F32.PACK_AB_MERGE_C R130, R131, R130, RZ ;  /* 0x000000828382723e */ /* 0x000fe200048070ff */
[----:B------:R0:W-:Y:S01]  /*14f90*/  SYNCS.ARRIVE.TRANS64.RED.A1T0 RZ, [R3+URZ], RZ ;  /* 0x000000ff03ff79a7 */ /* 0x0001e2000810043f */
        /* <DEDUP_REMOVED lines=51> */
[----:B------:R-:W-:Y:S01]  /*152d0*/  F2FP.SATFINITE.E4M3.F32.PACK_AB_MERGE_C R148, R105, R104, R108 ;  /* 0x000000686994723e */ /* 0x000fe2000480706c */
[----:B0-----:R-:W-:Y:S01]  /*152e0*/  IMAD.MOV.U32 R3, RZ, RZ, R156 ;  /* 0x000000ffff037224 */ /* 0x001fe200078e009c */
        /* <DEDUP_REMOVED lines=15> */
[----:B------:R-:W-:Y:S01]  /*153e0*/  F2FP.SATFINITE.E4M3.F32.PACK_AB_MERGE_C R139, R67, R66, R70 ;  /* 0x00000042438b723e */ /* 0x000fe20004807046 */
[----:B------:R-:W-:Y:S06]  /*153f0*/  @P1 BRA `(.L_x_1532) ;  /* 0xffffffd000501947 */ /* 0x000fec000383ffff */
[----:B------:R-:W-:Y:S05]  /*15400*/  BSYNC B1 ;  /* 0x0000000000017941 */ /* 0x000fea0003800000 */
.L_x_1519:
[----:B------:R-:W-:-:S07]  /*15410*/  IMAD.MOV.U32 R3, RZ, RZ, R14 ;  /* 0x000000ffff037224 */ /* 0x000fce00078e000e */
.L_x_1518:
[----:B------:R-:W-:Y:S05]  /*15420*/  BSYNC B0 ;  /* 0x0000000000007941 */ /* 0x000fea0003800000 */
.L_x_1517:
[----:B------:R-:W2:Y:S01]  /*15430*/  LDL R9, [R1+0x44] ;  /* 0x0000440001097983 */ /* 0x000ea20000100800 */
[----:B------:R-:W-:Y:S01]  /*15440*/  BSSY B0, `(.L_x_1533) ;  /* 0x00004d6000007945 */ /* 0x000fe20003800000 */
[----:B--2---:R-:W-:-:S13]  /*15450*/  ISETP.GE.AND P1, PT, R3, R9, PT ;  /* 0x000000090300720c */ /* 0x004fda0003f26270 */
[----:B------:R-:W-:Y:S05]  /*15460*/  @!P1 BRA `(.L_x_1534) ;  /* 0x0000004c004c9947 */ /* 0x000fea0003800000 */
[----:B------:R-:W-:Y:S02]  /*15470*/  IMAD.MOV.U32 R14, RZ, RZ, R8 ;  /* 0x000000ffff0e7224 */ /* 0x000fe400078e0008 */
[----:B------:R-:W-:Y:S02]  /*15480*/  IMAD.MOV.U32 R13, RZ, RZ, R0 ;  /* 0x000000ffff0d7224 */ /* 0x000fe400078e0000 */
[----:B------:R-:W-:Y:S02]  /*15490*/  IMAD.MOV.U32 R10, RZ, RZ, R156 ;  /* 0x000000ffff0a7224 */ /* 0x000fe400078e009c */
[----:B------:R-:W-:-:S07]  /*154a0*/  IMAD.MOV.U32 R9, RZ, RZ, R23 ;  /* 0x000000ffff097224 */ /* 0x000fce00078e0017 */
.L_x_1555:
        /* <DEDUP_REMOVED lines=8> */
.L_x_1535:
[----:B------:R-:W-:Y:S01]  /*15530*/  IMAD R8, R23, 0x8, R22 ;  /* 0x0000000817087824 */ /* 0x000fe200078e0216 */
[----:B------:R-:W-:-:S04]  /*15540*/  SHF.L.U32 R11, R156, 0x1f, RZ ;  /* 0x0000001f9c0b7819 */ /* 0x000fc800000006ff */
[----:B------:R0:W1:Y:S01]  /*15550*/  SYNCS.PHASECHK.TRANS64.TRYWAIT P1, [R8+URZ+0x13230], R11 ;  /* 0x0132300b080075a7 */ /* 0x000062000802017f */
[----:B------:R-:W-:Y:S05]  /*15560*/  @!P0 BRA `(.L_x_1536) ;  /* 0x0000000000048947 */ /* 0x000fea0003800000 */
[----:B------:R-:W-:Y:S01]  /*15570*/  BPT.TRAP 0x1 ;  /* 0x000000040000795c */ /* 0x000fe20000300000 */
.L_x_1536:
        /* <DEDUP_REMOVED lines=8> */
.L_x_1538:
[----:B------:R-:W-:Y:S05]  /*15600*/  BSYNC B1 ;  /* 0x0000000000017941 */ /* 0x000fea0003800000 */
.L_x_1537:
[----:B------:R-:W-:Y:S01]  /*15610*/  IMAD.MOV.U32 R56, RZ, RZ, R12 ;  /* 0x000000ffff387224 */ /* 0x000fe200078e000c */
[----:B------:R-:W-:Y:S01]  /*15620*/  R2UR UR12, R4 ;  /* 0x00000000040c72ca */ /* 0x000fe200000e0000 */
[----:B------:R-:W-:Y:S01]  /*15630*/  IMAD.MOV.U32 R57, RZ, RZ, -0x7fffffe0 ;  /* 0x80000020ff397424 */ /* 0x000fe200078e00ff */
        /* <DEDUP_REMOVED lines=34> */
[----:B------:R-:W-:Y:S01]  /*15860*/  R2UR UR14, R56 ;  /* 0x00000000380e72ca */ /* 0x000fe200000e0000 */
[----:B------:R-:W-:Y:S01]  /*15870*/  VIADD R56, R12, 0x202 ;  /* 0x000002020c387836 */ /* 0x000fe20000000000 */
[----:B------:R-:W-:Y:S01]  /*15880*/  R2UR UR15, R57 ;  /* 0x00000000390f72ca */ /* 0x000fe200000e0000 */
[----:B------:R-:W-:Y:S01]  /*15890*/  IMAD.MOV.U32 R57, RZ, RZ, -0x7fffffe0 ;  /* 0x80000020ff397424 */ /* 0x000fe200078e00ff */
[C---:B------:R-:W-:Y:S02]  /*158a0*/  R2UR UR16, R6.reuse ;  /* 0x00000000061072ca */ /* 0x040fe400000e0000 */
[----:B------:R-:W-:Y:S02]  /*158b0*/  R2UR UR17, R7 ;  /* 0x00000000071172ca */ /* 0x000fe400000e0000 */
        /* <DEDUP_REMOVED lines=44> */
.L_x_1540:
[----:B01----:R-:W-:Y:S01]  /*15b80*/  SHF.L.U32 R8, R10, 0x1f, RZ ;  /* 0x0000001f0a087819 */ /* 0x003fe200000006ff */
[----:B------:R-:W-:-:S04]  /*15b90*/  IMAD R12, R9, 0x8, R22 ;  /* 0x00000008090c7824 */ /* 0x000fc800078e0216 */
[----:B------:R0:W1:Y:S01]  /*15ba0*/  SYNCS.PHASECHK.TRANS64.TRYWAIT P1, [R12+URZ+0x13250], R8 ;  /* 0x013250080c0075a7 */ /* 0x000062000802017f */
[----:B------:R-:W-:Y:S05]  /*15bb0*/  @!P0 BRA `(.L_x_1541) ;  /* 0x0000000000048947 */ /* 0x000fea0003800000 */
[----:B------:R-:W-:Y:S01]  /*15bc0*/  BPT.TRAP 0x1 ;  /* 0x000000040000795c */ /* 0x000fe20000300000 */
.L_x_1541:
[----:B------:R-:W-:Y:S04]  /*15bd0*/  BSSY B1, `(.L_x_1542) ;  /* 0x0000004000017945 */ /* 0x000fe80003800000 */
[----:B-1----:R-:W-:Y:S05]  /*15be0*/  @P1 BRA `(.L_x_1543) ;  /* 0x0000000000081947 */ /* 0x002fea0003800000 */
[----:B------:R-:W1:Y:S02]  /*15bf0*/  SYNCS.PHASECHK.TRANS64.TRYWAIT P1, [R12+URZ+0x13250], R8 ;  /* 0x013250080c0075a7 */ /* 0x000e64000802017f */
[----:B-1----:R-:W-:Y:S05]  /*15c00*/  @!P1 BRA `(.L_x_1544) ;  /* 0x000000f000e09947 */ /* 0x002fea0003800000 */
.L_x_1543:
[----:B------:R-:W-:Y:S05]  /*15c10*/  BSYNC B1 ;  /* 0x0000000000017941 */ /* 0x000fea0003800000 */
.L_x_1542:
        /* <DEDUP_REMOVED lines=41> */
.L_x_1545:
[----:B------:R-:W2:Y:S01]  /*15eb0*/  LDL R11, [R1+0x2c] ;  /* 0x00002c00010b7983 */ /* 0x000ea20000100800 */
[----:B------:R-:W0:Y:S03]  /*15ec0*/  LDC R9, c[0x0][0x448] ;  /* 0x00011200ff097b82 */ /* 0x000e260000000800 */
[----:B------:R-:W2:Y:S04]  /*15ed0*/  LDL R8, [R1+0x40] ;  /* 0x0000400001087983 */ /* 0x000ea80000100800 */
[----:B------:R-:W3:Y:S01]  /*15ee0*/  LDL R140, [R1+0x1c] ;  /* 0x00001c00018c7983 */ /* 0x000ee20000100800 */
[----:B------:R-:W1:Y:S03]  /*15ef0*/  LDC R143, c[0x0][0x9e4] ;  /* 0x00027900ff8f7b82 */ /* 0x000e660000000800 */
[----:B------:R-:W4:Y:S04]  /*15f00*/  LDL R136, [R1+0x3c] ;  /* 0x00003c0001887983 */ /* 0x000f280000100800 */
[----:B------:R-:W5:Y:S04]  /*15f10*/  LDL R142, [R1+0x14] ;  /* 0x00001400018e7983 */ /* 0x000f680000100800 */
[----:B------:R-:W5:Y:S01]  /*15f20*/  LDL R141, [R1+0x10] ;  /* 0x00001000018d7983 */ /* 0x000f620000100800 */
[----:B0-----:R-:W-:-:S13]  /*15f30*/  ISETP.NE.AND P1, PT, R9, 0x1, PT ;  /* 0x000000010900780c */ /* 0x001fda0003f25270 */
[----:B------:R-:W0:Y:S08]  /*15f40*/  @P1 LDC R10, c[0x0][0x44c] ;  /* 0x00011300ff0a1b82 */ /* 0x000e300000000800 */
[----:B------:R-:W1:Y:S01]  /*15f50*/  @P1 LDC R9, c[0x0][0x450] ;  /* 0x00011400ff091b82 */ /* 0x000e620000000800 */
[----:B------:R-:W-:-:S04]  /*15f60*/  IMAD R0, R0, 0x8, R22 ;  /* 0x0000000800007824 */ /* 0x000fc800078e0216 */
        /* <DEDUP_REMOVED lines=83> */
[----:B------:R-:W-:Y:S02]  /*164a0*/  FMUL.FTZ R11, R2, R121 ;  /* 0x00000079020b7220 */ /* 0x000fe40000410000 */
[----:B0-----:R-:W-:-:S04]  /*164b0*/  @P1 IMAD.HI.U32 R10, R8, R10, RZ ;  /* 0x0000000a080a1227 */ /* 0x001fc800078e00ff */
[C---:B------:R-:W-:Y:S01]  /*164c0*/  FMUL.FTZ R121, R2.reuse, R126 ;  /* 0x0000007e02797220 */ /* 0x040fe20000410000 */
[C---:B------:R-:W-:Y:S01]  /*164d0*/  FMUL.FTZ R126, R2.reuse, R131 ;  /* 0x00000083027e7220 */ /* 0x040fe20000410000 */
[C---:B------:R-:W-:Y:S01]  /*164e0*/  FMUL.FTZ R131, R2.reuse, R58 ;  /* 0x0000003a02837220 */ /* 0x040fe20000410000 */
[C---:B------:R-:W-:Y:S01]  /*164f0*/  FMUL.FTZ R58, R2.reuse, R59 ;  /* 0x0000003b023a7220 */ /* 0x040fe20000410000 */
[----:B-1----:R-:W-:Y:S01]  /*16500*/  @P1 SHF.R.U32.HI R8, RZ, R9, R10 ;  /* 0x00000009ff081219 */ /* 0x002fe2000001160a */
[C---:B------:R-:W-:Y:S01]  /*16510*/  FMUL.FTZ R59, R2.reuse, R62 ;  /* 0x0000003e023b7220 */ /* 0x040fe20000410000 */
[C---:B------:R-:W-:Y:S01]  /*16520*/  FMUL.FTZ R62, R2.reuse, R67 ;  /* 0x00000043023e7220 */ /* 0x040fe20000410000 */
[C---:B------:R-:W-:Y:S01]  /*16530*/  FMUL.FTZ R67, R2.reuse, R68 ;  /* 0x0000004402437220 */ /* 0x040fe20000410000 */
[----:B------:R-:W-:Y:S01]  /*16540*/  FMUL.FTZ R9, R2, R120 ;  /* 0x0000007802097220 */ /* 0x000fe20000410000 */
[----:B---3--:R-:W-:Y:S01]  /*16550*/  PRMT R0, R140, 0x654, R0 ;  /* 0x000006548c007816 */ /* 0x008fe20000000000 */
[C---:B------:R-:W-:Y:S01]  /*16560*/  FMUL.FTZ R68, R2.reuse, R69 ;  /* 0x0000004502447220 */ /* 0x040fe20000410000 */
[----:B------:R-:W0:Y:S01]  /*16570*/  SHFL.IDX PT, R138, R8, RZ, 0x1c1f ;  /* 0x001c1fff088a7589 */ /* 0x000e2200000e0000 */
[----:B------:R-:W-:Y:S01]  /*16580*/  FMUL.FTZ R120, R2, R125 ;  /* 0x0000007d02787220 */ /* 0x000fe20000410000 */
[----:B------:R-:W-:-:S02]  /*16590*/  IMAD R69, R3, -0xa0, RZ ;  /* 0xffffff6003457824 */ /* 0x000fc400078e02ff */
[C---:B------:R-:W-:Y:S01]  /*165a0*/  FMUL.FTZ R125, R2.reuse, R130 ;  /* 0x00000082027d7220 */ /* 0x040fe20000410000 */
[C---:B------:R-:W-:Y:S01]  /*165b0*/  FMUL.FTZ R10, R2.reuse, R122 ;  /* 0x0000007a020a7220 */ /* 0x040fe20000410000 */
[C---:B------:R-:W-:Y:S01]  /*165c0*/  FMUL.FTZ R130, R2.reuse, R135 ;  /* 0x0000008702827220 */ /* 0x040fe20000410000 */
[C---:B------:R-:W-:Y:S01]  /*165d0*/  FMUL.FTZ R122, R2.reuse, R127 ;  /* 0x0000007f027a7220 */ /* 0x040fe20000410000 */
[C---:B------:R-:W-:Y:S01]  /*165e0*/  FMUL.FTZ R135, R2.reuse, R61 ;  /* 0x0000003d02877220 */ /* 0x040fe20000410000 */
[----:B------:R1:W-:Y:S01]  /*165f0*/  SYNCS.ARRIVE.TRANS64.RED.A1T0 RZ, [R0+URZ], RZ ;  /* 0x000000ff00ff79a7 */ /* 0x0003e2000810043f */
[C---:B------:R-:W-:Y:S01]  /*16600*/  FMUL.FTZ R127, R2.reuse, R132 ;  /* 0x00000084027f7220 */ /* 0x040fe20000410000 */
[C---:B------:R-:W-:Y:S01]  /*16610*/  FMUL.FTZ R61, R2.reuse, R66 ;  /* 0x00000042023d7220 */ /* 0x040fe20000410000 */
[C---:B------:R-:W-:Y:S01]  /*16620*/  FMUL.FTZ R132, R2.reuse, R56 ;  /* 0x0000003802847220 */ /* 0x040fe20000410000 */
[----:B------:R-:W-:Y:S01]  /*16630*/  FMUL.FTZ R66, R2, R71 ;  /* 0x0000004702427220 */ /* 0x000fe20000410000 */
[----:B-1----:R-:W-:Y:S01]  /*16640*/  VIADD R0, R69, 0x1 ;  /* 0x0000000145007836 */ /* 0x002fe20000000000 */
[----:B------:R-:W-:-:S03]  /*16650*/  ISETP.GE.AND P1, PT, R143, 0x1, PT ;  /* 0x000000018f00780c */ /* 0x000fc60003f26270 */
[----:B----4-:R-:W-:Y:S01]  /*16660*/  IMAD R0, R136, -0x2, R0 ;  /* 0xfffffffe88007824 */ /* 0x010fe200078e0200 */
[----:B------:R-:W1:Y:S04]  /*16670*/  MUFU.TANH R9, R9 ;  /* 0x0000000900097308 */ /* 0x000e680000002400 */
        /* <DEDUP_REMOVED lines=60> */
[----:B------:R-:W-:-:S02]  /*16a40*/  VIADD R136, R136, UR43 ;  /* 0x0000002b88887c36 */ /* 0x000fc40008000000 */
[----:B------:R-:W-:Y:S02]  /*16a50*/  VIADD R0, R0, 0xffffffff ;  /* 0xffffffff00007836 */ /* 0x000fe40000000000 */
[--C-:B0-----:R-:W-:Y:S02]  /*16a60*/  IMAD.IADD R71, R137, 0x1, R138.reuse ;  /* 0x0000000189477824 */ /* 0x101fe400078e028a */
        /* <DEDUP_REMOVED lines=14> */
.L_x_1548:
[----:B------:R-:W-:-:S05]  /*16b50*/  IMAD.U32 R139, RZ, RZ, UR37 ;  /* 0x00000025ff8b7e24 */ /* 0x000fca000f8e00ff */
[----:B------:R-:W-:-:S13]  /*16b60*/  ISETP.NE.AND P1, PT, R139, 0x1, PT ;  /* 0x000000018b00780c */ /* 0x000fda0003f25270 */
[----:B------:R-:W0:Y:S02]  /*16b70*/  @P1 LDC.64 R56, c[0x0][0x9e8] ;  /* 0x00027a00ff381b82 */ /* 0x000e240000000a00 */
[----:B0-----:R-:W-:-:S05]  /*16b80*/  @P1 IMAD.HI.U32 R56, R138, R56, RZ ;  /* 0x000000388a381227 */ /* 0x001fca00078e00ff */
[----:B------:R-:W-:-:S07]  /*16b90*/  @P1 SHF.R.U32.HI R138, RZ, R57, R56 ;  /* 0x00000039ff8a1219 */ /* 0x000fce0000011638 */
.L_x_1549:
[----:B------:R-:W-:Y:S05]  /*16ba0*/  BSYNC B1 ;  /* 0x0000000000017941 */ /* 0x000fea0003800000 */
.L_x_1547:
[----:B------:R-:W-:-:S05]  /*16bb0*/  IMAD R138, R138, R139, R0 ;  /* 0x0000008b8a8a7224 */ /* 0x000fca00078e0200 */
[----:B------:R-:W-:Y:S02]  /*16bc0*/  VIMNMX R70, R70, R138, !PT ;  /* 0x0000008a46467248 */ /* 0x000fe40007fe0100 */
[----:B------:R-:W-:-:S07]  /*16bd0*/  VIADDMNMX R71, R138, R139, R71, PT ;  /* 0x0000008b8a477246 */ /* 0x000fce0003800147 */
.L_x_1546:
[C---:B------:R-:W-:Y:S01]  /*16be0*/  ISETP.GE.AND P1, PT, R69.reuse, 0x2, PT ;  /* 0x000000024500780c */ /* 0x040fe20003f26270 */
[----:B------:R-:W0:Y:S01]  /*16bf0*/  SHFL.IDX PT, R8, R8, 0x1, 0x1c1f ;  /* 0x003c1f0008087f89 */ /* 0x000e2200000e0000 */
        /* <DEDUP_REMOVED lines=12> */
[--C-:B0-----:R-:W-:Y:S01]  /*16cc0*/  IMAD.IADD R137, R137, 0x1, R8.reuse ;  /* 0x0000000189897824 */ /* 0x101fe200078e0208 */
[----:B------:R-:W-:Y:S01]  /*16cd0*/  FSEL R120, R120, -INF , !P4 ;  /* 0xff80000078787808 */ /* 0x000fe20006000000 */
        /* <DEDUP_REMOVED lines=211> */
[----:B-1----:R-:W-:Y:S02]  /*17a10*/  FSEL R57, R9, -INF , !P6 ;  /* 0xff80000009397808 */ /* 0x002fe40007000000 */
[----:B------:R-:W-:-:S13]  /*17a20*/  ISETP.GE.AND P6, PT, R69, 0x9a, PT ;  /* 0x0000009a4500780c */ /* 0x000fda0003fc6270 */
[----:B------:R-:W-:Y:S02]  /*17a30*/  @P6 LOP3.LUT R17, R17, 0x4, RZ, 0xfc, !PT ;  /* 0x0000000411116812 */ /* 0x000fe400078efcff */
[----:B------:R-:W-:-:S04]  /*17a40*/  ISETP.GT.AND P6, PT, R70, 0x99, !P6 ;  /* 0x000000994600780c */ /* 0x000fc800077c4270 */
[----:B------:R-:W-:-:S04]  /*17a50*/  ISETP.LT.OR P6, PT, R71, 0x9a, P6 ;  /* 0x0000009a4700780c */ /* 0x000fc800037c1670 */
[----:B------:R-:W-:Y:S02]  /*17a60*/  FSEL R68, R68, -INF , !P6 ;  /* 0xff80000044447808 */ /* 0x000fe40007000000 */
[----:B------:R-:W-:-:S13]  /*17a70*/  ISETP.GE.AND P6, PT, R143, 0x1, PT ;  /* 0x000000018f00780c */ /* 0x000fda0003fc6270 */
        /* <DEDUP_REMOVED lines=13> */
.L_x_1552:
[----:B------:R-:W-:-:S05]  /*17b50*/  IMAD.U32 R69, RZ, RZ, UR37 ;  /* 0x00000025ff457e24 */ /* 0x000fca000f8e00ff */
[----:B------:R-:W-:-:S13]  /*17b60*/  ISETP.NE.AND P6, PT, R69, 0x1, PT ;  /* 0x000000014500780c */ /* 0x000fda0003fc5270 */
[----:B------:R-:W0:Y:S02]  /*17b70*/  @P6 LDC.64 R8, c[0x0][0x9e8] ;  /* 0x00027a00ff086b82 */ /* 0x000e240000000a00 */
[----:B0-----:R-:W-:-:S05]  /*17b80*/  @P6 IMAD.HI.U32 R8, R56, R8, RZ ;  /* 0x0000000838086227 */ /* 0x001fca00078e00ff */
[----:B------:R-:W-:-:S07]  /*17b90*/  @P6 SHF.R.U32.HI R56, RZ, R9, R8 ;  /* 0x00000009ff386219 */ /* 0x000fce0000011608 */
.L_x_1553:
[----:B------:R-:W-:Y:S05]  /*17ba0*/  BSYNC B1 ;  /* 0x0000000000017941 */ /* 0x000fea0003800000 */
.L_x_1551:
[----:B------:R-:W-:-:S05]  /*17bb0*/  IMAD R0, R56, R69, R0 ;  /* 0x0000004538007224 */ /* 0x000fca00078e0200 */
[----:B------:R-:W-:Y:S02]  /*17bc0*/  VIMNMX R136, R136, R0, !PT ;  /* 0x0000000088887248 */ /* 0x000fe40007fe0100 */
[----:B------:R-:W-:-:S07]  /*17bd0*/  VIADDMNMX R137, R0, R69, R137, PT ;  /* 0x0000004500897246 */ /* 0x000fce0003800189 */
.L_x_1550:
        /* <DEDUP_REMOVED lines=26> */
[----:B------:R-:W-:Y:S02]  /*17d80*/  ISETP.GT.AND P5, PT, R136, 0x11, !P5 ;  /* 0x000000118800780c */ /* 0x000fe40006fa4270 */
[----:B------:R-:W-:Y:S02]  /*17d90*/  LOP3.LUT P1, RZ, R16, 0x40000000, RZ, 0xc0, !PT ;  /* 0x4000000010ff7812 */ /* 0x000fe4000782c0ff */
[----:B------:R-:W-:Y:S02]  /*17da0*/  FMNMX.FTZ R0, R128, R0, !PT ;  /* 0x0000000080007209 */ /* 0x000fe40007810000 */
[----:B------:R-:W-:Y:S02]  /*17db0*/  ISETP.LT.OR P5, PT, R137, 0x12, P5 ;  /* 0x000000128900780c */ /* 0x000fe40002fa1670 */
[----:B------:R-:W-:Y:S02]  /*17dc0*/  ISETP.GT.AND P1, PT, R136, 0x21, !P1 ;  /* 0x000000218800780c */ /* 0x000fe40004f24270 */
[----:B------:R-:W-:-:S02]  /*17dd0*/  FMNMX.FTZ R0, R104, R0, !PT ;  /* 0x0000000068007209 */ /* 0x000fc40007810000 */
[----:B------:R-:W-:Y:S02]  /*17de0*/  FSEL R126, R126, -INF , !P5 ;  /* 0xff8000007e7e7808 */ /* 0x000fe40006800000 */
[----:B------:R-:W-:Y:S02]  /*17df0*/  ISETP.LT.OR P1, PT, R137, 0x22, P1 ;  /* 0x000000228900780c */ /* 0x000fe40000f21670 */
[----:B------:R-:W-:Y:S02]  /*17e00*/  FMNMX.FTZ R0, R105, R0, !PT ;  /* 0x0000000069007209 */ /* 0x000fe40007810000 */
[----:B------:R-:W-:Y:S02]  /*17e10*/  ISETP.GT.AND P4, PT, R136, 0x10, !P4 ;  /* 0x000000108800780c */ /* 0x000fe40006784270 */
[----:B------:R-:W-:Y:S02]  /*17e20*/  LOP3.LUT P5, RZ, R16, 0x20000000, RZ, 0xc0, !PT ;  /* 0x2000000010ff7812 */ /* 0x000fe400078ac0ff */
[----:B------:R-:W-:-:S02]  /*17e30*/  FSEL R107, R107, -INF , !P1 ;  /* 0xff8000006b6b7808 */ /* 0x000fc40004800000 */
[----:B------:R-:W-:Y:S02]  /*17e40*/  FMNMX.FTZ R0, R108, R0, !PT ;  /* 0x000000006c007209 */ /* 0x000fe40007810000 */
[----:B------:R-:W-:Y:S02]  /*17e50*/  ISETP.LT.OR P4, PT, R137, 0x11, P4 ;  /* 0x000000118900780c */ /* 0x000fe40002781670 */
[----:B------:R-:W-:Y:S02]  /*17e60*/  ISETP.GT.AND P1, PT, R136, 0x28, !P5 ;  /* 0x000000288800780c */ /* 0x000fe40006f24270 */
[----:B------:R-:W-:Y:S02]  /*17e70*/  FMNMX.FTZ R0, R109, R0, !PT ;  /* 0x000000006d007209 */ /* 0x000fe40007810000 */
[----:B------:R-:W-:Y:S02]  /*17e80*/  FSEL R125, R125, -INF , !P4 ;  /* 0xff8000007d7d7808 */ /* 0x000fe40006000000 */
[----:B------:R-:W-:-:S02]  /*17e90*/  ISETP.LT.OR P1, PT, R137, 0x29, P1 ;  /* 0x000000298900780c */ /* 0x000fc40000f21670 */
[----:B------:R-:W-:Y:S02]  /*17ea0*/  ISETP.GT.AND P3, PT, R136, 0x9, !P3 ;  /* 0x000000098800780c */ /* 0x000fe40005f64270 */
[----:B------:R-:W-:Y:S02]  /*17eb0*/  LOP3.LUT P4, RZ, R16, 0x10000000, RZ, 0xc0, !PT ;  /* 0x1000000010ff7812 */ /* 0x000fe4000788c0ff */
[----:B------:R-:W-:Y:S02]  /*17ec0*/  FMNMX.FTZ R0, R112, R0, !PT ;  /* 0x0000000070007209 */ /* 0x000fe40007810000 */
[----:B------:R-:W-:Y:S02]  /*17ed0*/  FSEL R110, R110, -INF , !P1 ;  /* 0xff8000006e6e7808 */ /* 0x000fe40004800000 */
[----:B------:R-:W-:Y:S02]  /*17ee0*/  ISETP.LT.OR P3, PT, R137, 0xa, P3 ;  /* 0x0000000a8900780c */ /* 0x000fe40001f61670 */
[----:B------:R-:W-:-:S02]  /*17ef0*/  ISETP.GT.AND P1, PT, R136, 0x29, !P4 ;  /* 0x000000298800780c */ /* 0x000fc40006724270 */
[----:B------:R-:W-:Y:S02]  /*17f00*/  FMNMX.FTZ R0, R113, R0, !PT ;  /* 0x0000000071007209 */ /* 0x000fe40007810000 */
[----:B------:R-:W-:Y:S02]  /*17f10*/  FSEL R122, R122, -INF , !P3 ;  /* 0xff8000007a7a7808 */ /* 0x000fe40005800000 */
[----:B------:R-:W-:Y:S02]  /*17f20*/  ISETP.LT.OR P1, PT, R137, 0x2a, P1 ;  /* 0x0000002a8900780c */ /* 0x000fe40000f21670 */
[----:B------:R-:W-:Y:S02]  /*17f30*/  ISETP.GT.AND P2, PT, R136, 0x8, !P2 ;  /* 0x000000088800780c */ /* 0x000fe40005744270 */
[----:B------:R-:W-:Y:S02]  /*17f40*/  LOP3.LUT P3, RZ, R16, 0x8000000, RZ, 0xc0, !PT ;  /* 0x0800000010ff7812 */ /* 0x000fe4000786c0ff */
[----:B------:R-:W-:-:S02]  /*17f50*/  FMNMX.FTZ R0, R116, R0, !PT ;  /* 0x0000000074007209 */ /* 0x000fc40007810000 */
[----:B------:R-:W-:Y:S02]  /*17f60*/  FSEL R111, R111, -INF , !P1 ;  /* 0xff8000006f6f7808 */ /* 0x000fe40004800000 */
[----:B------:R-:W-:Y:S02]  /*17f70*/  ISETP.LT.OR P2, PT, R137, 0x9, P2 ;  /* 0x000000098900780c */ /* 0x000fe40001741670 */
[----:B------:R-:W-:Y:S02]  /*17f80*/  ISETP.GT.AND P1, PT, R136, 0x30, !P3 ;  /* 0x000000308800780c */ /* 0x000fe40005f24270 */
[----:B------:R-:W-:Y:S02]  /*17f90*/  FMNMX.FTZ R0, R117, R0, !PT ;  /* 0x0000000075007209 */ /* 0x000fe40007810000 */
[----:B------:R-:W-:Y:S02]  /*17fa0*/  FSEL R121, R121, -INF , !P2 ;  /* 0xff80000079797808 */ /* 0x000fe40005000000 */
[----:B------:R-:W-:-:S02]  /*17fb0*/  ISETP.LT.OR P1, PT, R137, 0x31, P1 ;  /* 0x000000318900780c */ /* 0x000fc40000f21670 */
[----:B------:R-:W-:Y:S02]  /*17fc0*/  LOP3.LUT P2, RZ, R16, 0x4000000, RZ, 0xc0, !PT ;  /* 0x0400000010ff7812 */ /* 0x000fe4000784c0ff */
[----:B------:R-:W-:Y:S02]  /*17fd0*/  FMNMX.FTZ R0, R88, R0, !PT ;  /* 0x0000000058007209 */ /* 0x000fe40007810000 */
[----:B------:R-:W-:Y:S02]  /*17fe0*/  FSEL R114, R114, -INF , !P1 ;  /* 0xff80000072727808 */ /* 0x000fe40004800000 */
[----:B------:R-:W-:Y:S02]  /*17ff0*/  ISETP.GT.AND P1, PT, R136, 0x31, !P2 ;  /* 0x000000318800780c */ /* 0x000fe40005724270 */
[----:B------:R-:W-:Y:S02]  /*18000*/  FMNMX.FTZ R0, R89, R0, !PT ;  /* 0x0000000059007209 */ /* 0x000fe40007810000 */
[----:B------:R-:W-:-:S02]  /*18010*/  ISETP.LT.OR P1, PT, R137, 0x32, P1 ;  /* 0x000000328900780c */ /* 0x000fc40000f21670 */
[----:B------:R-:W-:Y:S02]  /*18020*/  FMNMX.FTZ R0, R92, R0, !PT ;  /* 0x000000005c007209 */ /* 0x000fe40007810000 */
[----:B------:R-:W-:Y:S02]  /*18030*/  LOP3.LUT P0, RZ, R16, 0x2000000, RZ, 0xc0, !PT ;  /* 0x0200000010ff7812 */ /* 0x000fe4000780c0ff */
[----:B------:R-:W-:Y:S02]  /*18040*/  FSEL R115, R115, -INF , !P1 ;  /* 0xff80000073737808 */ /* 0x000fe40004800000 */
[----:B------:R-:W-:Y:S02]  /*18050*/  FMNMX.FTZ R0, R93, R0, !PT ;  /* 0x000000005d007209 */ /* 0x000fe40007810000 */
[----:B------:R-:W-:Y:S02]  /*18060*/  ISETP.GT.AND P1, PT, R136, 0x38, !P0 ;  /* 0x000000388800780c */ /* 0x000fe40004724270 */
[----:B------:R-:W-:-:S02]  /*18070*/  FMNMX.FTZ R0, R96, R0, !PT ;  /* 0x0000000060007209 */ /* 0x000fc40007810000 */
[----:B------:R-:W-:Y:S02]  /*18080*/  ISETP.LT.OR P1, PT, R137, 0x39, P1 ;  /* 0x000000398900780c */ /* 0x000fe40000f21670 */
[----:B------:R-:W-:Y:S02]  /*18090*/  LOP3.LUT P6, RZ, R16, 0x1000000, RZ, 0xc0, !PT ;  /* 0x0100000010ff7812 */ /* 0x000fe400078cc0ff */
[----:B------:R-:W-:Y:S02]  /*180a0*/  FMNMX.FTZ R0, R97, R0, !PT ;  /* 0x0000000061007209 */ /* 0x000fe40007810000 */
[----:B------:R-:W-:Y:S02]  /*180b0*/  FSEL R118, R118, -INF , !P1 ;  /* 0xff80000076767808 */ /* 0x000fe40004800000 */
        /* <DEDUP_REMOVED lines=19> */
[----:B------:R-:W-:-:S02]  /*181f0*/  FMNMX.FTZ R0, R84, R0, !PT ;  /* 0x0000000054007209 */ /* 0x000fc40007810000 */
        /* <DEDUP_REMOVED lines=12> */
[----:B------:R-:W-:Y:S02]  /*182c0*/  LOP3.LUT P5, RZ, R16, 0x80000, RZ, 0xc0, !PT ;  /* 0x0008000010ff7812 */ /* 0x000fe400078ac0ff */
[----:B------:R-:W-:Y:S02]  /*182d0*/  FMNMX.FTZ R0, R63, R0, !PT ;  /* 0x000000003f007209 */ /* 0x000fe40007810000 */
[----:B------:R-:W-:Y:S02]  /*182e0*/  FSEL R95, R95, -INF , !P1 ;  /* 0xff8000005f5f7808 */ /* 0x000fe40004800000 */
        /* <DEDUP_REMOVED lines=9> */
[----:B------:R-:W-:Y:S01]  /*18380*/  LOP3.LUT P3, RZ, R16, 0x20000, RZ, 0xc0, !PT ;  /* 0x0002000010ff7812 */ /* 0x000fe2000786c0ff */
[----:B------:R-:W0:Y:S01]  /*18390*/  SHFL.BFLY PT, R8, R0, 0x2, 0x1f ;  /* 0x0c401f0000087f89 */ /* 0x000e2200000e0000 */
[----:B------:R-:W-:Y:S02]  /*183a0*/  FSEL R99, R99, -INF , !P1 ;  /* 0xff80000063637808 */ /* 0x000fe40004800000 */
[----:B------:R-:W-:Y:S02]  /*183b0*/  ISETP.GT.AND P1, PT, R136, 0x58, !P3 ;  /* 0x000000588800780c */ /* 0x000fe40005f24270 */
[C---:B------:R-:W-:Y:S02]  /*183c0*/  LOP3.LUT P2, RZ, R16.reuse, 0x10000, RZ, 0xc0, !PT ;  /* 0x0001000010ff7812 */ /* 0x040fe4000784c0ff */
[----:B------:R-:W-:Y:S02]  /*183d0*/  ISETP.LT.OR P1, PT, R137, 0x59, P1 ;  /* 0x000000598900780c */ /* 0x000fe40000f21670 */
[----:B------:R-:W-:-:S02]  /*183e0*/  LOP3.LUT P0, RZ, R16, 0x8000, RZ, 0xc0, !PT ;  /* 0x0000800010ff7812 */ /* 0x000fc4000780c0ff */
[----:B------:R-:W-:Y:S02]  /*183f0*/  FSEL R102, R102, -INF , !P1 ;  /* 0xff80000066667808 */ /* 0x000fe40004800000 */
[----:B------:R-:W-:Y:S02]  /*18400*/  ISETP.GT.AND P1, PT, R136, 0x59, !P2 ;  /* 0x000000598800780c */ /* 0x000fe40005724270 */
[C---:B------:R-:W-:Y:S02]  /*18410*/  LOP3.LUT P6, RZ, R16.reuse, 0x4000, RZ, 0xc0, !PT ;  /* 0x0000400010ff7812 */ /* 0x040fe400078cc0ff */
[----:B------:R-:W-:Y:S02]  /*18420*/  ISETP.LT.OR P1, PT, R137, 0x5a, P1 ;  /* 0x0000005a8900780c */ /* 0x000fe40000f21670 */
[----:B------:R-:W-:Y:S02]  /*18430*/  LOP3.LUT P5, RZ, R16, 0x40, RZ, 0xc0, !PT ;  /* 0x0000004010ff7812 */ /* 0x000fe400078ac0ff */
[----:B------:R-:W-:-:S02]  /*18440*/  FSEL R103, R103, -INF , !P1 ;  /* 0xff80000067677808 */ /* 0x000fc40004800000 */
[----:B------:R-:W-:Y:S02]  /*18450*/  ISETP.GT.AND P1, PT, R136, 0x60, !P0 ;  /* 0x000000608800780c */ /* 0x000fe40004724270 */
[----:B0-----:R-:W-:Y:S02]  /*18460*/  FMNMX.FTZ R0, R0, R8, !PT ;  /* 0x0000000800007209 */ /* 0x001fe40007810000 */
[----:B------:R-:W-:Y:S02]  /*18470*/  ISETP.LT.OR P1, PT, R137, 0x61, P1 ;  /* 0x000000618900780c */ /* 0x000fe40000f21670 */
[----:B------:R-:W-:Y:S01]  /*18480*/  LOP3.LUT P0, RZ, R16, 0x1, RZ, 0xc0, !PT ;  /* 0x0000000110ff7812 */ /* 0x000fe2000780c0ff */
[----:B------:R-:W0:Y:S01]  /*18490*/  SHFL.BFLY PT, R8, R0, 0x1, 0x1f ;  /* 0x0c201f0000087f89 */ /* 0x000e2200000e0000 */
[----:B------:R-:W-:Y:S02]  /*184a0*/  FSEL R74, R74, -INF , !P1 ;  /* 0xff8000004a4a7808 */ /* 0x000fe40004800000 */
[----:B------:R-:W-:-:S02]  /*184b0*/  ISETP.GT.AND P1, PT, R136, 0x61, !P6 ;  /* 0x000000618800780c */ /* 0x000fc40007724270 */
[----:B------:R-:W-:Y:S02]  /*184c0*/  ISETP.GT.AND P0, PT, R136, RZ, !P0 ;  /* 0x000000ff8800720c */ /* 0x000fe40004704270 */
[C---:B------:R-:W-:Y:S02]  /*184d0*/  ISETP.LT.OR P1, PT, R137.reuse, 0x62, P1 ;  /* 0x000000628900780c */ /* 0x040fe40000f21670 */
[----:B------:R-:W-:Y:S02]  /*184e0*/  ISETP.LT.OR P0, PT, R137, 0x1, P0 ;  /* 0x000000018900780c */ /* 0x000fe40000701670 */
[----:B------:R-:W-:Y:S02]  /*184f0*/  FSEL R75, R75, -INF , !P1 ;  /* 0xff8000004b4b7808 */ /* 0x000fe40004800000 */
[----:B------:R-:W-:Y:S02]  /*18500*/  LOP3.LUT P1, RZ, R16, 0x2000, RZ, 0xc0, !PT ;  /* 0x0000200010ff7812 */ /* 0x000fe4000782c0ff */
[----:B------:R-:W-:-:S02]  /*18510*/  FSEL R10, R10, -INF , !P0 ;  /* 0xff8000000a0a7808 */ /* 0x000fc40004000000 */
[C---:B------:R-:W-:Y:S02]  /*18520*/  ISETP.GT.AND P1, PT, R136.reuse, 0x68, !P1 ;  /* 0x000000688800780c */ /* 0x040fe40004f24270 */
[----:B------:R-:W-:Y:S02]  /*18530*/  ISETP.GT.AND P5, PT, R136, 0x81, !P5 ;  /* 0x000000818800780c */ /* 0x000fe40006fa4270 */
[----:B------:R-:W-:Y:S02]  /*18540*/  ISETP.LT.OR P1, PT, R137, 0x69, P1 ;  /* 0x000000698900780c */ /* 0x000fe40000f21670 */
[----:B------:R-:W-:Y:S02]  /*18550*/  LOP3.LUT R17, R17, 0xffffff7f, RZ, 0xc0, !PT ;  /* 0xffffff7f11117812 */ /* 0x000fe400078ec0ff */
[----:B------:R-:W-:Y:S02]  /*18560*/  FSEL R78, R78, -INF , !P1 ;  /* 0xff8000004e4e7808 */ /* 0x000fe40004800000 */
[----:B------:R-:W-:-:S02]  /*18570*/  LOP3.LUT P1, RZ, R16, 0x1000, RZ, 0xc0, !PT ;  /* 0x0000100010ff7812 */ /* 0x000fc4000782c0ff */
[----:B0-----:R-:W-:Y:S02]  /*18580*/  FMNMX.FTZ R0, R0, R8, !PT ;  /* 0x0000000800007209 */ /* 0x001fe40007810000 */
        /* <DEDUP_REMOVED lines=13> */
[----:B------:R-:W-:Y:S02]  /*18660*/  FMNMX.FTZ R8, R129, R8, !PT ;  /* 0x0000000881087209 */ /* 0x000fe40007810000 */
        /* <DEDUP_REMOVED lines=20> */
[----:B------:R-:W-:-:S02]  /*187b0*/  @P5 LOP3.LUT R17, R17, 0x80, RZ, 0xfc, !PT ;  /* 0x0000008011115812 */ /* 0x000fc400078efcff */
[----:B------:R-:W-:Y:S02]  /*187c0*/  FSEL R87, R87, -INF , !P1 ;  /* 0xff80000057577808 */ /* 0x000fe40004800000 */
[----:B------:R-:W-:Y:S02]  /*187d0*/  LOP3.LUT P1, RZ, R16, 0x80, RZ, 0xc0, !PT ;  /* 0x0000008010ff7812 */ /* 0x000fe4000782c0ff */
[----:B------:R-:W-:Y:S02]  /*187e0*/  FMNMX.FTZ R8, R90, R8, !PT ;  /* 0x000000085a087209 */ /* 0x000fe40007810000 */
[----:B------:R-:W-:Y:S02]  /*187f0*/  LOP3.LUT P5, RZ, R17, 0x4, RZ, 0xc0, !PT ;  /* 0x0000000411ff7812 */ /* 0x000fe400078ac0ff */
[----:B------:R-:W-:Y:S02]  /*18800*/  ISETP.GT.AND P1, PT, R136, 0x80, !P1 ;  /* 0x000000808800780c */ /* 0x000fe40004f24270 */
[----:B------:R-:W-:-:S02]  /*18810*/  FMNMX.FTZ R8, R91, R8, !PT ;  /* 0x000000085b087209 */ /* 0x000fc40007810000 */
[----:B------:R-:W-:Y:S02]  /*18820*/  ISETP.GT.AND P5, PT, R136, 0x99, !P5 ;  /* 0x000000998800780c */ /* 0x000fe40006fa4270 */
[----:B------:R-:W-:Y:S02]  /*18830*/  ISETP.LT.OR P1, PT, R137, 0x81, P1 ;  /* 0x000000818900780c */ /* 0x000fe40000f21670 */
[----:B------:R-:W-:Y:S02]  /*18840*/  FMNMX.FTZ R8, R94, R8, !PT ;  /* 0x000000085e087209 */ /* 0x000fe40007810000 */
[----:B------:R-:W-:Y:S02]  /*18850*/  FSEL R131, R131, -INF , !P1 ;  /* 0xff80000083837808 */ /* 0x000fe40004800000 */
[----:B------:R-:W-:Y:S02]  /*18860*/  FMNMX.FTZ R8, R95, R8, !PT ;  /* 0x000000085f087209 */ /* 0x000fe40007810000 */
[----:B------:R-:W-:-:S02]  /*18870*/  LOP3.LUT P4, RZ, R16, 0x20, RZ, 0xc0, !PT ;  /* 0x0000002010ff7812 */ /* 0x000fc4000788c0ff */
[C---:B------:R-:W-:Y:S02]  /*18880*/  LOP3.LUT P6, RZ, R16.reuse, 0x10, RZ, 0xc0, !PT ;  /* 0x0000001010ff7812 */ /* 0x040fe400078cc0ff */
[C---:B------:R-:W-:Y:S02]  /*18890*/  LOP3.LUT P3, RZ, R16.reuse, 0x8, RZ, 0xc0, !PT ;  /* 0x0000000810ff7812 */ /* 0x040fe4000786c0ff */
[C---:B------:R-:W-:Y:S02]  /*188a0*/  LOP3.LUT P2, RZ, R16.reuse, 0x4, RZ, 0xc0, !PT ;  /* 0x0000000410ff7812 */ /* 0x040fe4000784c0ff */
[C---:B------:R-:W-:Y:S02]  /*188b0*/  LOP3.LUT P1, RZ, R16.reuse, 0x2, RZ, 0xc0, !PT ;  /* 0x0000000210ff7812 */ /* 0x040fe4000782c0ff */
[----:B------:R-:W-:Y:S02]  /*188c0*/  LOP3.LUT R16, R16, 0xfffffffd, RZ, 0xc0, !PT ;  /* 0xfffffffd10107812 */ /* 0x000fe400078ec0ff */
[----:B------:R-:W-:-:S02]  /*188d0*/  FMNMX.FTZ R8, R98, R8, !PT ;  /* 0x0000000862087209 */ /* 0x000fc40007810000 */
[----:B------:R-:W-:Y:S02]  /*188e0*/  @P5 LOP3.LUT R16, R16, 0x2, RZ, 0xfc, !PT ;  /* 0x0000000210105812 */ /* 0x000fe400078efcff */
[----:B------:R-:W-:Y:S02]  /*188f0*/  LOP3.LUT P5, RZ, R17, 0x80, RZ, 0xc0, !PT ;  /* 0x0000008011ff7812 */ /* 0x000fe400078ac0ff */
[----:B------:R-:W-:Y:S02]  /*18900*/  FMNMX.FTZ R8, R99, R8, !PT ;  /* 0x0000000863087209 */ /* 0x000fe40007810000 */
[----:B------:R-:W-:Y:S02]  /*18910*/  ISETP.LT.OR P5, PT, R137, 0x82, P5 ;  /* 0x000000828900780c */ /* 0x000fe40002fa1670 */
[----:B------:R-:W-:Y:S02]  /*18920*/  FMNMX.FTZ R8, R102, R8, !PT ;  /* 0x0000000866087209 */ /* 0x000fe40007810000 */
[----:B------:R-:W-:-:S02]  /*18930*/  ISETP.GT.AND P4, PT, R136, 0x88, !P4 ;  /* 0x000000888800780c */ /* 0x000fc40006784270 */
[----:B------:R-:W-:Y:S02]  /*18940*/  FMNMX.FTZ R8, R103, R8, !PT ;  /* 0x0000000867087209 */ /* 0x000fe40007810000 */
[----:B------:R-:W-:Y:S02]  /*18950*/  LOP3.LUT R16, R16, 0xfffffff7, RZ, 0xc0, !PT ;  /* 0xfffffff710107812 */ /* 0x000fe400078ec0ff */
[----:B------:R-:W-:Y:S02]  /*18960*/  ISETP.LT.OR P4, PT, R137, 0x89, P4 ;  /* 0x000000898900780c */ /* 0x000fe40002781670 */
[----:B------:R-:W-:Y:S02]  /*18970*/  FMNMX.FTZ R8, R74, R8, !PT ;  /* 0x000000084a087209 */ /* 0x000fe40007810000 */
[----:B------:R-:W-:Y:S02]  /*18980*/  @P5 LOP3.LUT R16, R16, 0x8, RZ, 0xfc, !PT ;  /* 0x0000000810105812 */ /* 0x000fe400078efcff */
[----:B------:R-:W-:-:S02]  /*18990*/  FMNMX.FTZ R8, R75, R8, !PT ;  /* 0x000000084b087209 */ /* 0x000fc40007810000 */
[----:B------:R-:W-:Y:S02]  /*189a0*/  LOP3.LUT P5, RZ, R16, 0x2, RZ, 0xc0, !PT ;  /* 0x0000000210ff7812 */ /* 0x000fe400078ac0ff */
[----:B------:R-:W-:Y:S02]  /*189b0*/  FMNMX.FTZ R8, R78, R8, !PT ;  /* 0x000000084e087209 */ /* 0x000fe40007810000 */
[----:B------:R-:W-:Y:S02]  /*189c0*/  LOP3.LUT R16, R16, 0xfffffffb, RZ, 0xc0, !PT ;  /* 0xfffffffb10107812 */ /* 0x000fe400078ec0ff */
[----:B------:R-:W-:Y:S02]  /*189d0*/  ISETP.GT.AND P6, PT, R136, 0x89, !P6 ;  /* 0x000000898800780c */ /* 0x000fe400077c4270 */
[----:B------:R-:W-:Y:S02]  /*189e0*/  FMNMX.FTZ R8, R79, R8, !PT ;  /* 0x000000084f087209 */ /* 0x000fe40007810000 */
[----:B------:R-:W-:-:S02]  /*189f0*/  @P4 LOP3.LUT R16, R16, 0x4, RZ, 0xfc, !PT ;  /* 0x0000000410104812 */ /* 0x000fc400078efcff */
[----:B------:R-:W-:Y:S02]  /*18a00*/  ISETP.LT.OR P4, PT, R137, 0x8a, P6 ;  /* 0x0000008a8900780c */ /* 0x000fe40003781670 */
        /* <DEDUP_REMOVED lines=78> */
[----:B------:R-:W2:Y:S01]  /*18ef0*/  MUFU.EX2 R57, R57 ;  /* 0x0000003900397308 */ /* 0x000ea20000000800 */
[----:B------:R-:W0:Y:S01]  /*18f00*/  SHFL.BFLY PT, R68, R8, 0x2, 0x1f ;  /* 0x0c401f0008447f89 */ /* 0x000e2200000e0000 */
[----:B------:R-:W-:-:S06]  /*18f10*/  LOP3.LUT P0, RZ, R17, 0x20, RZ, 0xc0, !PT ;  /* 0x0000002011ff7812 */ /* 0x000fcc000780c0ff */
[----:B------:R-:W1:Y:S08]  /*18f20*/  MUFU.EX2 R11, R11 ;  /* 0x0000000b000b7308 */ /* 0x000e700000000800 */
[----:B------:R-:W-:Y:S08]  /*18f30*/  MUFU.EX2 R20, R20 ;  /* 0x0000001400147308 */ /* 0x000ff00000000800 */
[----:B------:R-:W-:Y:S01]  /*18f40*/  MUFU.EX2 R120, R120 ;  /* 0x0000007800787308 */ /* 0x000fe20000000800 */
[----:B0-----:R-:W-:-:S05]  /*18f50*/  FMNMX.FTZ R8, R8, R68, !PT ;  /* 0x0000004408087209 */ /* 0x001fca0007810000 */
        /* <DEDUP_REMOVED lines=18> */
[----:B-1----:R-:W-:-:S01]  /*19080*/  FADD.FTZ R68, R11, R68 ;  /* 0x000000440b447221 */ /* 0x002fc20000010000 */
        /* <DEDUP_REMOVED lines=53> */
[----:B------:R-:W0:Y:S01]  /*193e0*/  MUFU.EX2 R125, R125 ;  /* 0x0000007d007d7308 */ /* 0x000e220000000800 */
[----:B-1----:R-:W-:-:S02]  /*193f0*/  FADD.FTZ R68, R122, R68 ;  /* 0x000000447a447221 */ /* 0x002fc40000010000 */
[----:B------:R-:W-:-:S05]  /*19400*/  FADD.FTZ R21, R105, R21 ;  /* 0x0000001569157221 */ /* 0x000fca0000010000 */
        /* <DEDUP_REMOVED lines=133> */
.L_x_1554:
[----:B------:R-:W-:Y:S01]  /*19c60*/  F2FP.SATFINITE.E4M3.F32.PACK_AB_MERGE_C R121, R122, R121, RZ ;  /* 0x000000797a79723e */ /* 0x000fe200048070ff */
[----:B------:R-:W-:Y:S01]  /*19c70*/  IMAD.MOV.U32 R68, RZ, RZ, R140 ;  /* 0x000000ffff447224 */ /* 0x000fe200078e008c */
[----:B------:R-:W-:Y:S01]  /*19c80*/  F2FP.SATFINITE.E4M3.F32.PACK_AB_MERGE_C R13, R13, R67, RZ ;  /* 0x000000430d0d723e */ /* 0x000fe200048070ff */
[----:B------:R-:W-:Y:S01]  /*19c90*/  VIADD R12, R12, 0x13260 ;  /* 0x000132600c0c7836 */ /* 0x000fe20000000000 */
[----:B------:R-:W-:Y:S02]  /*19ca0*/  F2FP.SATFINITE.E4M3.F32.PACK_AB_MERGE_C R153, R15, R10, R121 ;  /* 0x0000000a0f99723e */ /* 0x000fe40004807079 */
[----:B------:R-:W2:Y:S01]  /*19cb0*/  LDL R10, [R1+0x44] ;  /* 0x00004400010a7983 */ /* 0x000ea20000100800 */
[----:B------:R-:W-:Y:S02]  /*19cc0*/  F2FP.SATFINITE.E4M3.F32.PACK_AB_MERGE_C R20, R120, R20, RZ ;  /* 0x000000147814723e */ /* 0x000fe400048070ff */
[----:B------:R-:W-:Y:S02]  /*19cd0*/  PRMT R12, R68, 0x654, R12 ;  /* 0x00000654440c7816 */ /* 0x000fe4000000000c */
[----:B------:R-:W-:-:S02]  /*19ce0*/  F2FP.SATFINITE.E4M3.F32.PACK_AB_MERGE_C R127, R128, R127, RZ ;  /* 0x0000007f807f723e */ /* 0x000fc400048070ff */
[----:B------:R-:W-:Y:S01]  /*19cf0*/  F2FP.SATFINITE.E4M3.F32.PACK_AB_MERGE_C R129, R130, R129, RZ ;  /* 0x000000818281723e */ /* 0x000fe200048070ff */
[----:B------:R0:W-:Y:S01]  /*19d00*/  SYNCS.ARRIVE.TRANS64.RED.A1T0 RZ, [R12+URZ], RZ ;  /* 0x000000ff0cff79a7 */ /* 0x0001e2000810043f */
        /* <DEDUP_REMOVED lines=14> */
[----:B------:R-:W-:Y:S01]  /*19df0*/  F2FP.SATFINITE.E4M3.F32.PACK_AB_MERGE_C R65, R66, R65, RZ ;  /* 0x000000414241723e */ /* 0x000fe200048070ff */
[----:B------:R-:W-:Y:S01]  /*19e00*/  FMUL.FTZ R24, R24, R9 ;  /* 0x0000000918187220 */ /* 0x000fe20000410000 */
        /* <DEDUP_REMOVED lines=54> */
[----:B------:R-:W-:Y:S02]  /*1a170*/  VIADD R3, R3, 0xffffffff ;  /* 0xffffffff03037836 */ /* 0x000fe40000000000 */
[----:B------:R-:W-:-:S10]  /*1a180*/  IMAD.MOV.U32 R10, RZ, RZ, R156 ;  /* 0x000000ffff0a7224 */ /* 0x000fd400078e009c */
[----:B0-----:R-:W-:Y:S05]  /*1a190*/  @P1 BRA `(.L_x_1555) ;  /* 0xffffffb000c41947 */ /* 0x001fea000383ffff */
.L_x_1534:
[----:B------:R-:W-:Y:S05]  /*1a1a0*/  BSYNC B0 ;  /* 0x0000000000007941 */ /* 0x000fea0003800000 */
.L_x_1533:
[----:B------:R-:W-:Y:S06]  /*1a1b0*/  BAR.ARV 0x8, 0x200 ;  /* 0x0208000000007b1d */ /* 0x000fec0000002000 */
[----:B------:R-:W-:Y:S05]  /*1a1c0*/  @!P0 BRA `(.L_x_1556) ;  /* 0x0000000000048947 */ /* 0x000fea0003800000 */
[----:B------:R-:W-:Y:S01]  /*1a1d0*/  BPT.TRAP 0x1 ;  /* 0x000000040000795c */ /* 0x000fe20000300000 */
.L_x_1556:
[----:B------:R-:W-:Y:S01]  /*1a1e0*/  IMAD R13, R23, 0x8, R22 ;  /* 0x00000008170d7824 */ /* 0x000fe200078e0216 */
[----:B------:R-:W-:-:S04]  /*1a1f0*/  SHF.L.U32 R2, R156, 0x1f, RZ ;  /* 0x0000001f9c027819 */ /* 0x000fc800000006ff */
[----:B------:R0:W1:Y:S01]  /*1a200*/  SYNCS.PHASECHK.TRANS64.TRYWAIT P1, [R13+URZ+0x13250], R2 ;  /* 0x013250020d0075a7 */ /* 0x000062000802017f */
[----:B------:R-:W-:Y:S05]  /*1a210*/  @!P0 BRA `(.L_x_1557) ;  /* 0x0000000000048947 */ /* 0x000fea0003800000 */
[----:B------:R-:W-:Y:S01]  /*1a220*/  BPT.TRAP 0x1 ;  /* 0x000000040000795c */ /* 0x000fe20000300000 */
.L_x_1557:
[----:B------:R-:W-:Y:S04]  /*1a230*/  BSSY B0, `(.L_x_1558) ;  /* 0x0000004000007945 */ /* 0x000fe80003800000 */
[----:B-1----:R-:W-:Y:S05]  /*1a240*/  @P1 BRA `(.L_x_1559) ;  /* 0x0000000000081947 */ /* 0x002fea0003800000 */
[----:B------:R-:W1:Y:S02]  /*1a250*/  SYNCS.PHASECHK.TRANS64.TRYWAIT P1, [R13+URZ+0x13250], R2 ;  /* 0x013250020d0075a7 */ /* 0x000e64000802017f */
[----:B-1----:R-:W-:Y:S05]  /*1a260*/  @!P1 BRA `(.L_x_1560) ;  /* 0x000000ac005c9947 */ /* 0x002fea0003800000 */
.L_x_1559:
[----:B------:R-:W-:Y:S05]  /*1a270*/  BSYNC B0 ;  /* 0x0000000000007941 */ /* 0x000fea0003800000 */
.L_x_1558:
[----:B------:R-:W2:Y:S01]  /*1a280*/  LDL.LU R14, [R1+0xc] ;  /* 0x00000c00010e7983 */ /* 0x000ea20000300800 */
[----:B------:R-:W-:-:S03]  /*1a290*/  ULDC.64 UR4, c[0x0][0x9a0] ;  /* 0x0002680000047ab9 */ /* 0x000fc60000000a00 */
[----:B------:R-:W3:Y:S04]  /*1a2a0*/  LDL.LU R9, [R1+0x8] ;  /* 0x0000080001097983 */ /* 0x000ee80000300800 */
[----:B------:R-:W4:Y:S01]  /*1a2b0*/  LDL.LU R12, [R1] ;  /* 0x00000000010c7983 */ /* 0x000f220000300800 */
[----:B------:R-:W-:Y:S01]  /*1a2c0*/  VIADD R22, R22, 0x1000 ;  /* 0x0000100016167836 */ /* 0x000fe20000000000 */
[----:B------:R-:W-:Y:S01]  /*1a2d0*/  ISETP.NE.U32.AND P1, PT, RZ, UR4, PT ;  /* 0x00000004ff007c0c */ /* 0x000fe2000bf25070 */
[----:B------:R-:W-:Y:S01]  /*1a2e0*/  IMAD.MOV.U32 R3, RZ, RZ, -0x3ffffff0 ;  /* 0xc0000010ff037424 */ /* 0x000fe200078e00ff */
[----:B------:R-:W-:Y:S02]  /*1a2f0*/  WARPGROUP.ARRIVE ;  /* 0x00000000000079c5 */ /* 0x000fe40000000000 */
[----:B------:R-:W-:-:S02]  /*1a300*/  SHF.R.U32.HI R22, RZ, 0x4, R22 ;  /* 0x00000004ff167819 */ /* 0x000fc40000011616 */
[----:B------:R-:W-:Y:S02]  /*1a310*/  R2UR UR7, R3 ;  /* 0x00000000030772ca */ /* 0x000fe400000e0000 */
[----:B------:R-:W-:Y:S02]  /*1a320*/  LOP3.LUT R22, R22, 0x3fff, RZ, 0xc0, !PT ;  /* 0x00003fff16167812 */ /* 0x000fe400078ec0ff */
[----:B------:R-:W-:Y:S02]  /*1a330*/  ISETP.NE.AND.EX P1, PT, RZ, UR5, PT, P1 ;  /* 0x00000005ff007c0c */ /* 0x000fe4000bf25310 */
[----:B------:R-:W-:-:S05]  /*1a340*/  LOP3.LUT R22, R22, 0x10000, RZ, 0xfc, !PT ;  /* 0x0001000016167812 */ /* 0x000fca00078efcff */
[----:B01----:R-:W-:-:S05]  /*1a350*/  IMAD R2, R23, 0x280, R22 ;  /* 0x0000028017027824 */ /* 0x003fca00078e0216 */
[----:B------:R-:W-:Y:S01]  /*1a360*/  R2UR UR6, R2 ;  /* 0x00000000020672ca */ /* 0x000fe200000e0000 */
[----:B------:R-:W0:Y:S08]  /*1a370*/  @P1 LDC.64 R6, c[0x0][0x9c8] ;  /* 0x00027200ff061b82 */ /* 0x000e300000000a00 */
[----:B------:R-:W1:Y:S04]  /*1a380*/  @P1 LDC.64 R10, c[0x0][0x9d0] ;  /* 0x00027400ff0a1b82 */ /* 0x000e680000000a00 */
[----:B------:R-:W-:Y:S03]  /*1a390*/  QGMMA.64x64x32.F32.E4M3.E4M3 R24, R152, gdesc[UR4], R24, gsb0 ;  /* 0x00e0000498187df3 */ /* 0x000fe60008000818 */
[----:B------:R-:W-:-:S02]  /*1a3a0*/  WARPGROUP.DEPBAR.LE gsb0, 0x0 ;  /* 0x00008000000079c5 */ /* 0x000fc40000010000 */
[----:B------:R-:W-:Y:S01]  /*1a3b0*/  WARPGROUP.ARRIVE ;  /* 0x00000000000079c5 */ /* 0x000fe20000000000 */
[----:B--2---:R-:W-:-:S05]  /*1a3c0*/  @P1 SHF.R.S32.HI R5, RZ, 0x1f, R14 ;  /* 0x0000001fff051819 */ /* 0x004fca000001140e */
[----:B0-----:R-:W-:-:S04]  /*1a3d0*/  @P1 IMAD R4, R5, R6, RZ ;  /* 0x0000000605041224 */ /* 0x001fc800078e02ff */
[C---:B------:R-:W-:Y:S01]  /*1a3e0*/  @P1 IMAD R3, R14.reuse, R7, R4 ;  /* 0x000000070e031224 */ /* 0x040fe200078e0204 */
[----:B---3--:R-:W-:Y:S01]  /*1a3f0*/  @P1 SHF.R.S32.HI R7, RZ, 0x1f, R9 ;  /* 0x0000001fff071819 */ /* 0x008fe20000011409 */
[----:B------:R-:W-:-:S04]  /*1a400*/  @P1 IMAD.WIDE.U32 R4, R14, R6, RZ ;  /* 0x000000060e041225 */ /* 0x000fc800078e00ff */
[-C--:B-1----:R-:W-:Y:S02]  /*1a410*/  @P1 IMAD R6, R7, R10.reuse, RZ ;  /* 0x0000000a07061224 */ /* 0x082fe400078e02ff */
[----:B------:R-:W-:Y:S02]  /*1a420*/  @P1 IMAD.IADD R5, R5, 0x1, R3 ;  /* 0x0000000105051824 */ /* 0x000fe400078e0203 */
[C---:B------:R-:W-:Y:S02]  /*1a430*/  @P1 IMAD R3, R9.reuse, R11, R6 ;  /* 0x0000000b09031224 */ /* 0x040fe400078e0206 */
[----:B------:R-:W-:-:S04]  /*1a440*/  @P1 IMAD.WIDE.U32 R4, R9, R10, R4 ;  /* 0x0000000a09041225 */ /* 0x000fc800078e0004 */
[----:B------:R-:W-:Y:S01]  /*1a450*/  @P1 IMAD.IADD R3, R5, 0x1, R3 ;  /* 0x0000000105031824 */ /* 0x000fe200078e0203 */
[C---:B------:R-:W-:Y:S01]  /*1a460*/  @P1 LEA R6, P2, R4.reuse, UR4, 0x2 ;  /* 0x0000000404061c11 */ /* 0x040fe2000f8410ff */
[----:B------:R-:W-:Y:S02]  /*1a470*/  IMAD.MOV.U32 R9, RZ, RZ, 0x3f800000 ;  /* 0x3f800000ff097424 */ /* 0x000fe400078e00ff */
[----:B------:R-:W-:Y:S01]  /*1a480*/  IMAD.MOV.U32 R5, RZ, RZ, -0x3ffffff0 ;  /* 0xc0000010ff057424 */ /* 0x000fe200078e00ff */
[----:B------:R-:W-:Y:S01]  /*1a490*/  @P1 LEA.HI.X R7, R4, UR5, R3, 0x2, P2 ;  /* 0x0000000504071c11 */ /* 0x000fe200090f1403 */
[----:B------:R-:W-:-:S03]  /*1a4a0*/  VIADD R4, R2, 0x80 ;  /* 0x0000008002047836 */ /* 0x000fc60000000000 */
[----:B------:R-:W-:Y:S01]  /*1a4b0*/  R2UR UR7, R5 ;  /* 0x00000000050772ca */ /* 0x000fe200000e0000 */
[----:B------:R0:W2:Y:S01]  /*1a4c0*/  @P1 LDG.E R9, desc[UR44][R6.64] ;  /* 0x0000002c06091981 */ /* 0x0000a2000c1e1900 */
[----:B------:R-:W-:Y:S01]  /*1a4d0*/  R2UR UR6, R4 ;  /* 0x00000000040672ca */ /* 0x000fe200000e0000 */
[----:B------:R-:W-:Y:S02]  /*1a4e0*/  VIADD R4, R2, 0x100 ;  /* 0x0000010002047836 */ /* 0x000fe40000000000 */
[----:B------:R-:W-:Y:S01]  /*1a4f0*/  IMAD.MOV.U32 R5, RZ, RZ, -0x3ffffff0 ;  /* 0xc0000010ff057424 */ /* 0x000fe200078e00ff */
[----:B----4-:R-:W-:Y:S01]  /*1a500*/  SHFL.BFLY PT, R3, R12, 0x2, 0x1f ;  /* 0x0c401f000c037f89 */ /* 0x010fe200000e0000 */
[----:B------:R-:W-:Y:S02]  /*1a510*/  IMAD.MOV.U32 R57, RZ, RZ, -0x800000 ;  /* 0xff800000ff397424 */ /* 0x000fe400078e00ff */
[----:B------:R-:W-:Y:S01]  /*1a520*/  IMAD.MOV.U32 R20, RZ, RZ, -0x800000 ;  /* 0xff800000ff147424 */ /* 0x000fe200078e00ff */
[----:B0-----:R-:W0:Y:S05]  /*1a530*/  SHFL.BFLY PT, R6, R21, 0x2, 0x1f ;  /* 0x0c401f0015067f89 */ /* 0x001e2a00000e0000 */
[----:B------:R-:W-:Y:S01]  /*1a540*/  QGMMA.64x64x32.F32.E4M3.E4M3 R24, R148, gdesc[UR4], R24, gsb0 ;  /* 0x00e0000494187df3 */ /* 0x000fe20008000818 */
[----:B------:R-:W-:Y:S01]  /*1a550*/  R2UR UR6, R4 ;  /* 0x00000000040672ca */ /* 0x000fe200000e0000 */
[----:B------:R-:W-:Y:S01]  /*1a560*/  VIADD R4, R2, 0x180 ;  /* 0x0000018002047836 */ /* 0x000fe20000000000 */
[----:B------:R-:W-:Y:S01]  /*1a570*/  R2UR UR7, R5 ;  /* 0x00000000050772ca */ /* 0x000fe200000e0000 */
[----:B------:R-:W-:-:S02]  /*1a580*/  IMAD.MOV.U32 R5, RZ, RZ, -0x3ffffff0 ;  /* 0xc0000010ff057424 */ /* 0x000fc400078e00ff */
[----:B------:R-:W-:Y:S02]  /*1a590*/  VIADD R2, R2, 0x200 ;  /* 0x0000020002027836 */ /* 0x000fe40000000000 */
[----:B0-----:R-:W-:-:S01]  /*1a5a0*/  FADD.FTZ R6, R6, R21 ;  /* 0x0000001506067221 */ /* 0x001fc20000010000 */
[----:B------:R-:W-:Y:S02]  /*1a5b0*/  WARPGROUP.DEPBAR.LE gsb0, 0x0 ;  /* 0x00008000000079c5 */ /* 0x000fe40000010000 */
[----:B------:R-:W-:-:S06]  /*1a5c0*/  WARPGROUP.ARRIVE ;  /* 0x00000000000079c5 */ /* 0x000fcc0000000000 */
[----:B------:R-:W-:Y:S01]  /*1a5d0*/  QGMMA.64x64x32.F32.E4M3.E4M3 R24, R144, gdesc[UR4], R24, gsb0 ;  /* 0x00e0000490187df3 */ /* 0x000fe20008000818 */
[----:B------:R-:W-:Y:S01]  /*1a5e0*/  R2UR UR6, R4 ;  /* 0x00000000040672ca */ /* 0x000fe200000e0000 */
[----:B------:R-:W-:Y:S01]  /*1a5f0*/  FADD.FTZ R4, R3, R12 ;  /* 0x0000000c03047221 */ /* 0x000fe20000010000 */
[----:B------:R-:W-:Y:S01]  /*1a600*/  R2UR UR7, R5 ;  /* 0x00000000050772ca */ /* 0x000fe200000e0000 */
[----:B------:R-:W-:-:S03]  /*1a610*/  IMAD.MOV.U32 R3, RZ, RZ, -0x3ffffff0 ;  /* 0xc0000010ff037424 */ /* 0x000fc600078e00ff */
[----:B------:R-:W0:Y:S02]  /*1a620*/  SHFL.BFLY PT, R5, R4, 0x1, 0x1f ;  /* 0x0c201f0004057f89 */ /* 0x000e2400000e0000 */
[----:B0-----:R-:W-:-:S04]  /*1a630*/  FADD.FTZ R7, R4, R5 ;  /* 0x0000000504077221 */ /* 0x001fc80000010000 */
[C---:B------:R-:W-:Y:S01]  /*1a640*/  FMUL.FTZ R11, R7.reuse, 0.00390625 ;  /* 0x3b800000070b7820 */ /* 0x040fe20000410000 */
[----:B------:R-:W-:-:S04]  /*1a650*/  FSETP.NE.FTZ.AND P1, PT, R7, RZ, PT ;  /* 0x000000ff0700720b */ /* 0x000fc80003f35000 */
[----:B------:R-:W-:-:S13]  /*1a660*/  FSETP.NE.FTZ.AND P2, PT, R11, RZ, PT ;  /* 0x000000ff0b00720b */ /* 0x000fda0003f55000 */
[----:B------:R-:W0:Y:S02]  /*1a670*/  @P2 MUFU.LG2 R4, R11 ;  /* 0x0000000b00042308 */ /* 0x000e240000000c00 */
[----:B0-----:R-:W-:Y:S01]  /*1a680*/  @P2 FMUL.FTZ R4, R4, 0.69314718246459960938 ;  /* 0x3f31721804042820 */ /* 0x001fe20000410000 */
[----:B------:R-:W-:Y:S02]  /*1a690*/  WARPGROUP.DEPBAR.LE gsb0, 0x0 ;  /* 0x00008000000079c5 */ /* 0x000fe40000010000 */
[----:B------:R-:W-:-:S06]  /*1a6a0*/  WARPGROUP.ARRIVE ;  /* 0x00000000000079c5 */ /* 0x000fcc0000000000 */
[----:B------:R-:W-:Y:S01]  /*1a6b0*/  QGMMA.64x64x32.F32.E4M3.E4M3 R24, R140, gdesc[UR4], R24, gsb0 ;  /* 0x00e000048c187df3 */ /* 0x000fe20008000818 */
[----:B------:R-:W-:Y:S01]  /*1a6c0*/  R2UR UR6, R2 ;  /* 0x00000000020672ca */ /* 0x000fe200000e0000 */
[----:B------:R-:W-:Y:S01]  /*1a6d0*/  IMAD.MOV.U32 R2, RZ, RZ, RZ ;  /* 0x000000ffff027224 */ /* 0x000fe200078e00ff */
[----:B------:R-:W-:Y:S02]  /*1a6e0*/  R2UR UR7, R3 ;  /* 0x00000000030772ca */ /* 0x000fe400000e0000 */
[----:B------:R-:W0:Y:S03]  /*1a6f0*/  SHFL.BFLY PT, R3, R6, 0x1, 0x1f ;  /* 0x0c201f0006037f89 */ /* 0x000e2600000e0000 */
[----:B------:R-:W-:Y:S01]  /*1a700*/  @P1 MUFU.RCP R2, R7 ;  /* 0x0000000700021308 */ /* 0x000fe20000001000 */
[----:B0-----:R-:W-:-:S01]  /*1a710*/  FADD.FTZ R10, R6, R3 ;  /* 0x00000003060a7221 */ /* 0x001fc20000010000 */
[----:B------:R-:W-:-:S02]  /*1a720*/  IMAD.MOV.U32 R6, RZ, RZ, RZ ;  /* 0x000000ffff067224 */ /* 0x000fc400078e00ff */
[----:B------:R-:W-:Y:S01]  /*1a730*/  @P2 FMUL.FTZ R3, R56, 0.69314718246459960938 ;  /* 0x3f31721838032820 */ /* 0x000fe20000410000 */
[C---:B------:R-:W-:Y:S01]  /*1a740*/  FMUL.FTZ R12, R10.reuse, 0.00390625 ;  /* 0x3b8000000a0c7820 */ /* 0x040fe20000410000 */
[----:B------:R-:W-:Y:S02]  /*1a750*/  FSETP.NE.FTZ.AND P1, PT, R10, RZ, PT ;  /* 0x000000ff0a00720b */ /* 0x000fe40003f35000 */
[----:B------:R-:W-:Y:S02]  /*1a760*/  @P2 FFMA.FTZ R57, R3, R0, R4 ;  /* 0x0000000003392223 */ /* 0x000fe40000010004 */
[----:B------:R-:W-:-:S09]  /*1a770*/  FSETP.NE.FTZ.AND P3, PT, R12, RZ, PT ;  /* 0x000000ff0c00720b */ /* 0x000fd20003f75000 */
[----:B------:R-:W-:Y:S04]  /*1a780*/  @P1 MUFU.RCP R6, R10 ;  /* 0x0000000a00061308 */ /* 0x000fe80000001000 */
[----:B------:R-:W-:-:S04]  /*1a790*/  @P3 FMUL.FTZ R56, R56, 0.69314718246459960938 ;  /* 0x3f31721838383820 */ /* 0x000fc80000410000 */
[----:B------:R-:W0:Y:S02]  /*1a7a0*/  @P3 MUFU.LG2 R5, R12 ;  /* 0x0000000c00053308 */ /* 0x000e240000000c00 */
[----:B0-----:R-:W-:-:S04]  /*1a7b0*/  @P3 FMUL.FTZ R5, R5, 0.69314718246459960938 ;  /* 0x3f31721805053820 */ /* 0x001fc80000410000 */
[----:B------:R-:W-:Y:S01]  /*1a7c0*/  @P3 FFMA.FTZ R20, R56, R8, R5 ;  /* 0x0000000838143223 */ /* 0x000fe20000010005 */
[----:B------:R-:W-:Y:S02]  /*1a7d0*/  WARPGROUP.DEPBAR.LE gsb0, 0x0 ;  /* 0x00008000000079c5 */ /* 0x000fe40000010000 */
[----:B------:R-:W-:-:S06]  /*1a7e0*/  WARPGROUP.ARRIVE ;  /* 0x00000000000079c5 */ /* 0x000fcc0000000000 */
[----:B------:R-:W-:Y:S01]  /*1a7f0*/  QGMMA.64x64x32.F32.E4M3.E4M3 R24, R136, gdesc[UR4], R24, gsb0 ;  /* 0x00e0000488187df3 */ /* 0x000fe20008000818 */
[-C--:B--2---:R-:W-:Y:S01]  /*1a800*/  FMUL.FTZ R2, R2, R9.reuse ;  /* 0x0000000902027220 */ /* 0x084fe20000410000 */
[----:B------:R-:W-:Y:S01]  /*1a810*/  FMUL.FTZ R4, R6, R9 ;  /* 0x0000000906047220 */ /* 0x000fe20000410000 */
[----:B------:R-:W-:Y:S02]  /*1a820*/  WARPGROUP.DEPBAR.LE gsb0, 0x0 ;  /* 0x00008000000079c5 */ /* 0x000fe40000010000 */
[----:B------:R-:W-:Y:S05]  /*1a830*/  @!P0 BRA `(.L_x_1561) ;  /* 0x0000000000048947 */ /* 0x000fea0003800000 */
[----:B------:R-:W-:Y:S01]  /*1a840*/  BPT.TRAP 0x1 ;  /* 0x000000040000795c */ /* 0x000fe20000300000 */
.L_x_1561:
[----:B------:R-:W2:Y:S01]  /*1a850*/  LDL.LU R3, [R1+0x1c] ;  /* 0x00001c0001037983 */ /* 0x000ea20000300800 */
[----:B------:R-:W-:Y:S02]  /*1a860*/  VIADD R0, R13, 0x13260 ;  /* 0x000132600d007836 */ /* 0x000fe40000000000 */
[-C--:B------:R-:W-:Y:S01]  /*1a870*/  FMUL.FTZ R61, R24, R2.reuse ;  /* 0x00000002183d7220 */ /* 0x080fe20000410000 */
[----:B------:R-:W-:Y:S01]  /*1a880*/  FMUL.FTZ R59, R25, R2 ;  /* 0x00000002193b7220 */ /* 0x000fe20000410000 */
[----:B------:R-:W3:Y:S01]  /*1a890*/  LDL.LU R5, [R1+0x58] ;  /* 0x0000580001057983 */ /* 0x000ee20000300800 */
[----:B------:R-:W-:-:S05]  /*1a8a0*/  VIADD R23, R23, 0x1 ;  /* 0x0000000117177836 */ /* 0x000fca0000000000 */
[----:B------:R-:W-:Y:S01]  /*1a8b0*/  ISETP.NE.AND P1, PT, R23, 0x2, PT ;  /* 0x000000021700780c */ /* 0x000fe20003f25270 */
[-C--:B------:R-:W-:Y:S01]  /*1a8c0*/  FMUL.FTZ R56, R28, R2.reuse ;  /* 0x000000021c387220 */ /* 0x080fe20000410000 */
[-C--:B------:R-:W-:Y:S01]  /*1a8d0*/  FMUL.FTZ R28, R29, R2.reuse ;  /* 0x000000021d1c7220 */ /* 0x080fe20000410000 */
[-C--:B------:R-:W-:Y:S01]  /*1a8e0*/  FMUL.FTZ R24, R33, R2.reuse ;  /* 0x0000000221187220 */ /* 0x080fe20000410000 */
[----:B------:R-:W-:Y:S01]  /*1a8f0*/  FMUL.FTZ R29, R32, R2 ;  /* 0x00000002201d7220 */ /* 0x000fe20000410000 */
        /* <DEDUP_REMOVED lines=26> */
[----:B------:R-:W-:Y:S01]  /*1aaa0*/  FMUL.FTZ R55, R55, R4 ;  /* 0x0000000437377220 */ /* 0x000fe20000410000 */
[----:B------:R-:W-:-:S02]  /*1aab0*/  SEL R23, R23, RZ, P1 ;  /* 0x000000ff17177207 */ /* 0x000fc40000800000 */
[----:B--2---:R-:W-:Y:S01]  /*1aac0*/  PRMT R0, R3, 0x654, R0 ;  /* 0x0000065403007816 */ /* 0x004fe20000000000 */
[----:B---3--:R-:W-:-:S03]  /*1aad0*/  VIADD R5, R5, 0x1 ;  /* 0x0000000105057836 */ /* 0x008fc60000000000 */
[----:B------:R0:W-:Y:S02]  /*1aae0*/  SYNCS.ARRIVE.TRANS64.RED.A1T0 RZ, [R0+URZ], RZ ;  /* 0x000000ff00ff79a7 */ /* 0x0001e4000810043f */
[----:B------:R0:W-:Y:S01]  /*1aaf0*/  STL [R1+0x58], R5 ;  /* 0x0000580501007387 */ /* 0x0001e20000100800 */
[----:B------:R-:W-:-:S04]  /*1ab00*/  SEL R3, RZ, 0x1, P1 ;  /* 0x00000001ff037807 */ /* 0x000fc80000800000 */
[----:B------:R-:W-:-:S07]  /*1ab10*/  LOP3.LUT R156, R156, R3, RZ, 0x3c, !PT ;  /* 0x000000039c9c7212 */ /* 0x000fce00078e3cff */
.L_x_1447:
[----:B------:R-:W0:Y:S08]  /*1ab20*/  S2UR UR4, SR_CgaCtaId ;  /* 0x00000000000479c3 */ /* 0x000e300000008800 */
[----:B------:R-:W-:Y:S01]  /*1ab30*/  BAR.SYNC.DEFER_BLOCKING 0x5, 0x200 ;  /* 0x0148000000007b1d */ /* 0x000fe20000010000 */
[----:B------:R-:W-:-:S05]  /*1ab40*/  MOV R22, 0x400 ;  /* 0x0000040000167802 */ /* 0x000fca0000000f00 */
[----:B------:R-:W-:Y:S01]  /*1ab50*/  BSSY B0, `(.L_x_1562) ;  /* 0x00001d8000007945 */ /* 0x000fe20003800000 */
[----:B------:R-:W1:Y:S01]  /*1ab60*/  S2R R50, SR_TID.X ;  /* 0x0000000000327919 */ /* 0x000e620000002100 */
[----:B0-----:R-:W-:-:S05]  /*1ab70*/  IMAD.U32 R0, RZ, RZ, UR4 ;  /* 0x00000004ff007e24 */ /* 0x001fca000f8e00ff */
[----:B------:R-:W-:Y:S01]  /*1ab80*/  LEA R22, R0, R22, 0x18 ;  /* 0x0000001600167211 */ /* 0x000fe200078ec0ff */
[----:B------:R0:W-:Y:S04]  /*1ab90*/  STL [R1+0x1c], R0 ;  /* 0x00001c0001007387 */ /* 0x0001e80000100800 */
[----:B------:R-:W2:Y:S01]  /*1aba0*/  LDS.128 R40, [R22+0x132d0] ;  /* 0x0132d00016287984 */ /* 0x000ea20000000c00 */
[----:B-1----:R-:W-:-:S05]  /*1abb0*/  VIADD R30, R50, 0xffffff80 ;  /* 0xffffff80321e7836 */ /* 0x002fca0000000000 */
[----:B------:R-:W-:-:S04]  /*1abc0*/  SHF.R.S32.HI R31, RZ, 0x1f, R30 ;  /* 0x0000001fff1f7819 */ /* 0x000fc8000001141e */
[----:B------:R-:W-:-:S04]  /*1abd0*/  LEA.HI R2, R31, R30, RZ, 0x3 ;  /* 0x0000001e1f027211 */ /* 0x000fc800078f18ff */
[----:B------:R-:W-:Y:S02]  /*1abe0*/  LOP3.LUT R21, R2, 0xfffffff8, RZ, 0xc0, !PT ;  /* 0xfffffff802157812 */ /* 0x000fe400078ec0ff */
[----:B------:R-:W-:-:S03]  /*1abf0*/  SHF.R.S32.HI R2, RZ, 0x3, R2 ;  /* 0x00000003ff027819 */ /* 0x000fc60000011402 */
[----:B------:R-:W-:-:S04]  /*1ac00*/  IMAD.IADD R21, R30, 0x1, -R21 ;  /* 0x000000011e157824 */ /* 0x000fc800078e0a15 */
[----:B------:R-:W-:-:S05]  /*1ac10*/  IMAD.SHL.U32 R3, R21, 0x8, RZ ;  /* 0x0000000815037824 */ /* 0x000fca00078e00ff */
[----:B0-----:R-:W-:Y:S01]  /*1ac20*/  SHF.R.S32.HI R0, RZ, 0x1f, R3 ;  /* 0x0000001fff007819 */ /* 0x001fe20000011403 */
[----:B--2---:R0:W-:Y:S04]  /*1ac30*/  STL.64 [R1], R40 ;  /* 0x0000002801007387 */ /* 0x0041e80000100a00 */
[----:B------:R0:W-:Y:S01]  /*1ac40*/  STL.64 [R1+0x8], R42 ;  /* 0x0000082a01007387 */ /* 0x0001e20000100a00 */
[----:B------:R-:W-:Y:S06]  /*1ac50*/  BAR.ARV 0x4, 0x200 ;  /* 0x0108000000007b1d */ /* 0x000fec0000002000 */
[----:B------:R-:W-:Y:S05]  /*1ac60*/  @P0 BRA `(.L_x_1563) ;  /* 0x0000001000e00947 */ /* 0x000fea0003800000 */
[----:B------:R-:W-:Y:S01]  /*1ac70*/  IMAD.SHL.U32 R4, R50, 0x4, RZ ;  /* 0x0000000432047824 */ /* 0x000fe200078e00ff */
[----:B------:R-:W-:Y:S01]  /*1ac80*/  ULDC.64 UR4, c[0x4][0x38] ;  /* 0x01000e0000047ab9 */ /* 0x000fe20000000a00 */
[----:B------:R-:W2:Y:S01]  /*1ac90*/  LDL R64, [R1+0x40] ;  /* 0x0000400001407983 */ /* 0x000ea20000100800 */
[----:B0-----:R-:W0:Y:S02]  /*1aca0*/  S2R R41, SR_SWINHI ;  /* 0x0000000000297919 */ /* 0x001e240000002f00 */
[----:B------:R-:W-:Y:S01]  /*1acb0*/  LOP3.LUT R4, R4, 0xc, RZ, 0xc0, !PT ;  /* 0x0000000c04047812 */ /* 0x000fe200078ec0ff */
[----:B------:R-:W-:Y:S01]  /*1acc0*/  ULDC.64 UR6, c[0x0][0xb90] ;  /* 0x0002e40000067ab9 */ /* 0x000fe20000000a00 */
[----:B------:R-:W3:Y:S02]  /*1acd0*/  LDL.LU R62, [R1+0x54] ;  /* 0x00005400013e7983 */ /* 0x000ee40000300800 */
[----:B------:R-:W-:Y:S02]  /*1ace0*/  IADD3 R4, P0, R4, UR4, RZ ;  /* 0x0000000404047c10 */ /* 0x000fe4000ff1e0ff */
[----:B------:R-:W-:Y:S01]  /*1acf0*/  F2FP.BF16.F32.PACK_AB R12, R11, R12 ;  /* 0x0000000c0b0c723e */ /* 0x000fe200000010ff */
[----:B------:R-:W4:Y:S02]  /*1ad00*/  LDL R60, [R1+0x50] ;  /* 0x00005000013c7983 */ /* 0x000f240000100800 */
[----:B------:R-:W-:Y:S01]  /*1ad10*/  IMAD.X R5, RZ, RZ, UR5, P0 ;  /* 0x00000005ff057e24 */ /* 0x000fe200080e06ff */
[----:B------:R-:W-:Y:S01]  /*1ad20*/  LEA.HI R11, R31, R30, RZ, 0x5 ;  /* 0x0000001e1f0b7211 */ /* 0x000fe200078f28ff */
[----:B------:R-:W-:Y:S01]  /*1ad30*/  ULDC.64 UR4, c[0x0][0xc00] ;  /* 0x0003000000047ab9 */ /* 0x000fe20000000a00 */
[----:B------:R-:W-:Y:S01]  /*1ad40*/  F2FP.BF16.F32.PACK_AB R27, R26, R27 ;  /* 0x0000001b1a1b723e */ /* 0x000fe200000010ff */
[----:B------:R-:W2:Y:S04]  /*1ad50*/  LDL R58, [R1+0x2c] ;  /* 0x00002c00013a7983 */ /* 0x000ea80000100800 */
[----:B------:R1:W3:Y:S01]  /*1ad60*/  LDG.E.CONSTANT R40, desc[UR44][R4.64] ;  /* 0x0000002c04287981 */ /* 0x0002e2000c1e9900 */
[----:B------:R-:W-:Y:S01]  /*1ad70*/  IMAD.SHL.U32 R26, R11, 0x20, RZ ;  /* 0x000000200b1a7824 */ /* 0x000fe200078e00ff */
[----:B------:R-:W-:-:S02]  /*1ad80*/  F2FP.BF16.F32.PACK_AB R59, R28, R59 ;  /* 0x0000003b1c3b723e */ /* 0x000fc400000010ff */
[----:B------:R-:W-:Y:S02]  /*1ad90*/  LOP3.LUT P0, R28, R50, 0x3, RZ, 0xc0, !PT ;  /* 0x00000003321c7812 */ /* 0x000fe4000780c0ff */
[----:B------:R-:W-:Y:S02]  /*1ada0*/  LOP3.LUT R26, R26, 0xfffffc00, RZ, 0xc0, !PT ;  /* 0xfffffc001a1a7812 */ /* 0x000fe400078ec0ff */
[----:B------:R-:W-:Y:S02]  /*1adb0*/  F2FP.BF16.F32.PACK_AB R29, R36, R29 ;  /* 0x0000001d241d723e */ /* 0x000fe400000010ff */
[----:B-1----:R-:W-:Y:S02]  /*1adc0*/  LEA.HI R4, R31, R30, RZ, 0x4 ;  /* 0x0000001e1f047211 */ /* 0x002fe400078f20ff */
[----:B------:R-:W-:Y:S02]  /*1add0*/  F2FP.BF16.F32.PACK_AB R24, R37, R24 ;  /* 0x000000182518723e */ /* 0x000fe400000010ff */
[----:B------:R-:W-:-:S02]  /*1ade0*/  SHF.R.S32.HI R5, RZ, 0x4, R4 ;  /* 0x00000004ff057819 */ /* 0x000fc40000011404 */
[C---:B------:R-:W-:Y:S02]  /*1adf0*/  LOP3.LUT R11, R4.reuse, 0x3fffff0, RZ, 0xc0, !PT ;  /* 0x03fffff0040b7812 */ /* 0x040fe400078ec0ff */
[----:B------:R-:W-:Y:S02]  /*1ae00*/  LEA.HI R4, R4, R5, RZ, 0x1 ;  /* 0x0000000504047211 */ /* 0x000fe400078f08ff */
[----:B------:R-:W-:Y:S01]  /*1ae10*/  ISETP.EQ.OR P0, PT, R28, 0x3, !P0 ;  /* 0x000000031c00780c */ /* 0x000fe20004702670 */
[----:B------:R-:W-:Y:S01]  /*1ae20*/  IMAD.IADD R11, R30, 0x1, -R11 ;  /* 0x000000011e0b7824 */ /* 0x000fe200078e0a0b */
[----:B------:R-:W-:Y:S02]  /*1ae30*/  LOP3.LUT R4, R4, 0x1ffffffe, RZ, 0xc0, !PT ;  /* 0x1ffffffe04047812 */ /* 0x000fe400078ec0ff */
[----:B------:R-:W-:Y:S01]  /*1ae40*/  SEL R35, R29, R24, P0 ;  /* 0x000000181d237207 */ /* 0x000fe20000000000 */
[----:B------:R-:W-:Y:S01]  /*1ae50*/  IMAD R11, R11, 0x40, R26 ;  /* 0x000000400b0b7824 */ /* 0x000fe200078e021a */
[----:B------:R-:W-:Y:S01]  /*1ae60*/  SEL R37, R24, R29, P0 ;  /* 0x0000001d18257207 */ /* 0x000fe20000000000 */
[----:B------:R-:W-:Y:S01]  /*1ae70*/  IMAD.IADD R4, R5, 0x1, -R4 ;  /* 0x0000000105047824 */ /* 0x000fe200078e0a04 */
[----:B------:R-:W-:-:S02]  /*1ae80*/  F2FP.BF16.F32.PACK_AB R9, R52, R9 ;  /* 0x000000093409723e */ /* 0x000fc400000010ff */
[----:B------:R-:W-:Y:S01]  /*1ae90*/  F2FP.BF16.F32.PACK_AB R8, R53, R8 ;  /* 0x000000083508723e */ /* 0x000fe200000010ff */
[----:B------:R-:W-:Y:S01]  /*1aea0*/  IMAD R11, R4, 0x8, R11 ;  /* 0x00000008040b7824 */ /* 0x000fe200078e020b */
[----:B------:R-:W-:Y:S02]  /*1aeb0*/  MOV R28, R22 ;  /* 0x00000016001c7202 */ /* 0x000fe40000000f00 */
[----:B0-----:R-:W-:Y:S02]  /*1aec0*/  MOV R29, R41 ;  /* 0x00000029001d7202 */ /* 0x001fe40000000f00 */
[----:B------:R-:W-:Y:S02]  /*1aed0*/  SEL R41, R9, R8, P0 ;  /* 0x0000000809297207 */ /* 0x000fe40000000000 */
[----:B------:R-:W-:Y:S01]  /*1aee0*/  SEL R43, R8, R9, P0 ;  /* 0x00000009082b7207 */ /* 0x000fe20000000000 */
[----:B------:R-:W-:Y:S01]  /*1aef0*/  IMAD.WIDE R8, R11, 0x2, R28 ;  /* 0x000000020b087825 */ /* 0x000fe200078e021c */
[----:B------:R-:W-:-:S02]  /*1af00*/  F2FP.BF16.F32.PACK_AB R25, R38, R25 ;  /* 0x000000192619723e */ /* 0x000fc400000010ff */
[----:B------:R-:W-:Y:S02]  /*1af10*/  F2FP.BF16.F32.PACK_AB R14, R39, R14 ;  /* 0x0000000e270e723e */ /* 0x000fe400000010ff */
[----:B------:R-:W-:Y:S02]  /*1af20*/  F2FP.BF16.F32.PACK_AB R10, R47, R10 ;  /* 0x0000000a2f0a723e */ /* 0x000fe400000010ff */
[----:B------:R-:W-:Y:S02]  /*1af30*/  SEL R47, R25, R14, P0 ;  /* 0x0000000e192f7207 */ /* 0x000fe40000000000 */
[----:B------:R-:W-:Y:S02]  /*1af40*/  SEL R49, R14, R25, P0 ;  /* 0x000000190e317207 */ /* 0x000fe40000000000 */
[----:B------:R-:W-:Y:S02]  /*1af50*/  IADD3 R25, P3, R8, 0x20, RZ ;  /* 0x0000002008197810 */ /* 0x000fe40007f7e0ff */
[----:B------:R-:W-:-:S02]  /*1af60*/  F2FP.BF16.F32.PACK_AB R13, R46, R13 ;  /* 0x0000000d2e0d723e */ /* 0x000fc400000010ff */
[----:B------:R-:W-:Y:S01]  /*1af70*/  LOP3.LUT R4, R25, 0x380, RZ, 0xc0, !PT ;  /* 0x0000038019047812 */ /* 0x000fe200078ec0ff */
[----:B------:R-:W-:Y:S01]  /*1af80*/  IMAD.X R11, RZ, RZ, R9, P3 ;  /* 0x000000ffff0b7224 */ /* 0x000fe200018e0609 */
[----:B------:R-:W-:Y:S02]  /*1af90*/  F2FP.BF16.F32.PACK_AB R15, R44, R15 ;  /* 0x0000000f2c0f723e */ /* 0x000fe400000010ff */
[----:B------:R-:W-:Y:S02]  /*1afa0*/  LOP3.LUT R5, R8, 0x380, RZ, 0xc0, !PT ;  /* 0x0000038008057812 */ /* 0x000fe400078ec0ff */
[----:B------:R-:W-:Y:S02]  /*1afb0*/  F2FP.BF16.F32.PACK_AB R56, R56, R61 ;  /* 0x0000003d3838723e */ /* 0x000fe400000010ff */
[----:B------:R-:W-:Y:S02]  /*1afc0*/  SHF.R.U64 R4, R4, 0x3, RZ ;  /* 0x0000000304047819 */ /* 0x000fe400000012ff */
[----:B------:R-:W-:-:S02]  /*1afd0*/  IADD3 R63, P1, R8, 0x60, RZ ;  /* 0x00000060083f7810 */ /* 0x000fc40007f3e0ff */
[----:B------:R-:W-:Y:S02]  /*1afe0*/  IADD3 R61, P2, R8, 0x40, RZ ;  /* 0x00000040083d7810 */ /* 0x000fe40007f5e0ff */
[----:B------:R-:W-:Y:S02]  /*1aff0*/  SEL R51, R13, R10, P0 ;  /* 0x0000000a0d337207 */ /* 0x000fe40000000000 */
[----:B------:R-:W-:Y:S02]  /*1b000*/  F2FP.BF16.F32.PACK_AB R32, R32, R33 ;  /* 0x000000212020723e */ /* 0x000fe400000010ff */
[----:B------:R-:W-:Y:S02]  /*1b010*/  SEL R39, R15, R12, P0 ;  /* 0x0000000c0f277207 */ /* 0x000fe40000000000 */
[----:B------:R-:W-:Y:S02]  /*1b020*/  SEL R13, R10, R13, P0 ;  /* 0x0000000d0a0d7207 */ /* 0x000fe40000000000 */
[----:B------:R-:W-:-:S02]  /*1b030*/  SHF.R.U64 R5, R5, 0x3, RZ ;  /* 0x0000000305057819 */ /* 0x000fc400000012ff */
[----:B------:R-:W-:Y:S02]  /*1b040*/  SEL R33, R56, R59, P0 ;  /* 0x0000003b38217207 */ /* 0x000fe40000000000 */
[----:B------:R-:W-:Y:S02]  /*1b050*/  SEL R15, R12, R15, P0 ;  /* 0x0000000f0c0f7207 */ /* 0x000fe40000000000 */
[----:B------:R-:W-:Y:S02]  /*1b060*/  LOP3.LUT R10, R4, R25, RZ, 0x3c, !PT ;  /* 0x00000019040a7212 */ /* 0x000fe400078e3cff */
[----:B------:R-:W-:Y:S02]  /*1b070*/  SEL R59, R59, R56, P0 ;  /* 0x000000383b3b7207 */ /* 0x000fe40000000000 */
[----:B------:R-:W-:Y:S02]  /*1b080*/  LOP3.LUT R4, R61, 0x380, RZ, 0xc0, !PT ;  /* 0x000003803d047812 */ /* 0x000fe400078ec0ff */
[----:B------:R-:W-:-:S02]  /*1b090*/  LOP3.LUT R14, R63, 0x380, RZ, 0xc0, !PT ;  /* 0x000003803f0e7812 */ /* 0x000fc400078ec0ff */
[----:B------:R-:W-:Y:S02]  /*1b0a0*/  F2FP.BF16.F32.PACK_AB R7, R54, R7 ;  /* 0x000000073607723e */ /* 0x000fe400000010ff */
[----:B------:R-:W-:Y:S02]  /*1b0b0*/  F2FP.BF16.F32.PACK_AB R6, R55, R6 ;  /* 0x000000063706723e */ /* 0x000fe400000010ff */
[----:B-----5:R-:W-:Y:S02]  /*1b0c0*/  SEL R45, R32, R27, P0 ;  /* 0x0000001b202d7207 */ /* 0x020fe40000000000 */
[----:B------:R-:W-:Y:S01]  /*1b0d0*/  LOP3.LUT R8, R5, R8, RZ, 0x3c, !PT ;  /* 0x0000000805087212 */ /* 0x000fe200078e3cff */
[----:B------:R-:W-:Y:S01]  /*1b0e0*/  IMAD.X R5, RZ, RZ, R9, P1 ;  /* 0x000000ffff057224 */ /* 0x000fe200008e0609 */
[----:B------:R-:W-:Y:S02]  /*1b0f0*/  SEL R27, R27, R32, P0 ;  /* 0x000000201b1b7207 */ /* 0x000fe40000000000 */
[----:B------:R-:W-:-:S02]  /*1b100*/  SHF.R.U64 R4, R4, 0x3, RZ ;  /* 0x0000000304047819 */ /* 0x000fc400000012ff */
[----:B------:R-:W-:Y:S02]  /*1b110*/  SHF.R.U64 R14, R14, 0x3, RZ ;  /* 0x000000030e0e7819 */ /* 0x000fe400000012ff */
[----:B------:R-:W-:Y:S02]  /*1b120*/  SEL R53, R7, R6, P0 ;  /* 0x0000000607357207 */ /* 0x000fe40000000000 */
[----:B------:R-:W-:Y:S01]  /*1b130*/  SEL R55, R6, R7, P0 ;  /* 0x0000000706377207 */ /* 0x000fe20000000000 */
[----:B------:R-:W-:Y:S01]  /*1b140*/  IMAD.X R7, RZ, RZ, R9, P2 ;  /* 0x000000ffff077224 */ /* 0x000fe200010e0609 */
[----:B------:R-:W-:Y:S02]  /*1b150*/  MOV R48, R8 ;  /* 0x0000000800307202 */ /* 0x000fe40000000f00 */
[----:B------:R-:W-:Y:S02]  /*1b160*/  LOP3.LUT R6, R4, R61, RZ, 0x3c, !PT ;  /* 0x0000003d04067212 */ /* 0x000fe400078e3cff */
[----:B------:R-:W-:-:S02]  /*1b170*/  MOV R46, R10 ;  /* 0x0000000a002e7202 */ /* 0x000fc40000000f00 */
[----:B------:R-:W-:Y:S02]  /*1b180*/  LOP3.LUT R4, R14, R63, RZ, 0x3c, !PT ;  /* 0x0000003f0e047212 */ /* 0x000fe400078e3cff */
[----:B------:R-:W-:Y:S02]  /*1b190*/  MOV R44, R6 ;  /* 0x00000006002c7202 */ /* 0x000fe40000000f00 */
[----:B------:R-:W-:-:S04]  /*1b1a0*/  ISETP.NE.U32.AND P1, PT, RZ, UR4, PT ;  /* 0x00000004ff007c0c */ /* 0x000fc8000bf25070 */
[----:B------:R-:W-:Y:S01]  /*1b1b0*/  ISETP.NE.AND.EX P1, PT, RZ, UR5, PT, P1 ;  /* 0x00000005ff007c0c */ /* 0x000fe2000bf25310 */
[----:B------:R-:W-:Y:S01]  /*1b1c0*/  ULDC.64 UR4, c[0x0][0xc08] ;  /* 0x0003020000047ab9 */ /* 0x000fe20000000a00 */
[----:B---3--:R-:W-:Y:S01]  /*1b1d0*/  LOP3.LUT R12, R40, 0x2, RZ, 0x3c, !PT ;  /* 0x00000002280c7812 */ /* 0x008fe200078e3cff */
[----:B------:R-:W-:Y:S04]  /*1b1e0*/  SHFL.IDX PT, R33, R33, R40, 0x1c1f ;  /* 0x001c1f2821217589 */ /* 0x000fe800000e0000 */
[----:B------:R-:W0:Y:S04]  /*1b1f0*/  SHFL.IDX PT, R26, R59, R12, 0x1c1f ;  /* 0x001c1f0c3b1a7589 */ /* 0x000e2800000e0000 */
[----:B------:R-:W-:Y:S04]  /*1b200*/  SHFL.IDX PT, R45, R45, R40, 0x1c1f ;  /* 0x001c1f282d2d7589 */ /* 0x000fe800000e0000 */
[----:B------:R-:W1:Y:S04]  /*1b210*/  SHFL.IDX PT, R32, R27, R12, 0x1c1f ;  /* 0x001c1f0c1b207589 */ /* 0x000e6800000e0000 */
[----:B------:R3:W-:Y:S04]  /*1b220*/  SHFL.IDX PT, R8, R35, R40, 0x1c1f ;  /* 0x001c1f2823087589 */ /* 0x0007e800000e0000 */
[----:B------:R-:W4:Y:S04]  /*1b230*/  SHFL.IDX PT, R37, R37, R12, 0x1c1f ;  /* 0x001c1f0c25257589 */ /* 0x000f2800000e0000 */
[----:B------:R-:W-:Y:S01]  /*1b240*/  SHFL.IDX PT, R39, R39, R40, 0x1c1f ;  /* 0x001c1f2827277589 */ /* 0x000fe200000e0000 */
[----:B---3--:R-:W3:Y:S03]  /*1b250*/  LDC.64 R34, c[0x0][0xc00] ;  /* 0x00030000ff227b82 */ /* 0x008ee60000000a00 */
[----:B------:R-:W2:Y:S01]  /*1b260*/  SHFL.IDX PT, R10, R15, R12, 0x1c1f ;  /* 0x001c1f0c0f0a7589 */ /* 0x000ea200000e0000 */
[----:B0-----:R-:W-:-:S02]  /*1b270*/  SEL R24, R33, R26, P0 ;  /* 0x0000001a21187207 */ /* 0x001fc40000000000 */
[----:B------:R-:W-:Y:S01]  /*1b280*/  SEL R26, R26, R33, P0 ;  /* 0x000000211a1a7207 */ /* 0x000fe20000000000 */
[----:B------:R-:W-:Y:S01]  /*1b290*/  SHFL.IDX PT, R47, R47, R40, 0x1c1f ;  /* 0x001c1f282f2f7589 */ /* 0x000fe200000e0000 */
[----:B------:R-:W-:-:S03]  /*1b2a0*/  MOV R33, R4 ;  /* 0x0000000400217202 */ /* 0x000fc60000000f00 */
[----:B------:R-:W0:Y:S01]  /*1b2b0*/  SHFL.IDX PT, R36, R49, R12, 0x1c1f ;  /* 0x001c1f0c31247589 */ /* 0x000e2200000e0000 */
[----:B-1----:R-:W-:Y:S02]  /*1b2c0*/  SEL R25, R45, R32, P0 ;  /* 0x000000202d197207 */ /* 0x002fe40000000000 */
[----:B------:R-:W-:Y:S01]  /*1b2d0*/  SEL R27, R32, R45, P0 ;  /* 0x0000002d201b7207 */ /* 0x000fe20000000000 */
[----:B------:R-:W-:Y:S01]  /*1b2e0*/  SHFL.IDX PT, R41, R41, R40, 0x1c1f ;  /* 0x001c1f2829297589 */ /* 0x000fe200000e0000 */
[----:B------:R-:W-:-:S03]  /*1b2f0*/  IMAD.MOV.U32 R32, RZ, RZ, RZ ;  /* 0x000000ffff207224 */ /* 0x000fc600078e00ff */
[----:B------:R-:W1:Y:S01]  /*1b300*/  SHFL.IDX PT, R14, R43, R12, 0x1c1f ;  /* 0x001c1f0c2b0e7589 */ /* 0x000e6200000e0000 */
[----:B----4-:R-:W-:Y:S02]  /*1b310*/  SEL R4, R8, R37, P0 ;  /* 0x0000002508047207 */ /* 0x010fe40000000000 */
[----:B------:R-:W-:Y:S01]  /*1b320*/  SEL R6, R37, R8, P0 ;  /* 0x0000000825067207 */ /* 0x000fe20000000000 */
[----:B------:R-:W-:Y:S04]  /*1b330*/  SHFL.IDX PT, R51, R51, R40, 0x1c1f ;  /* 0x001c1f2833337589 */ /* 0x000fe800000e0000 */
[----:B------:R-:W4:Y:S01]  /*1b340*/  SHFL.IDX PT, R38, R13, R12, 0x1c1f ;  /* 0x001c1f0c0d267589 */ /* 0x000f2200000e0000 */
[----:B--2---:R-:W-:Y:S02]  /*1b350*/  SEL R8, R39, R10, P0 ;  /* 0x0000000a27087207 */ /* 0x004fe40000000000 */
[----:B------:R-:W-:Y:S01]  /*1b360*/  SEL R10, R10, R39, P0 ;  /* 0x000000270a0a7207 */ /* 0x000fe20000000000 */
[----:B------:R-:W-:Y:S04]  /*1b370*/  SHFL.IDX PT, R53, R53, R40, 0x1c1f ;  /* 0x001c1f2835357589 */ /* 0x000fe800000e0000 */
[----:B------:R1:W2:Y:S01]  /*1b380*/  SHFL.IDX PT, R42, R55, R12, 0x1c1f ;  /* 0x001c1f0c372a7589 */ /* 0x0002a200000e0000 */
[----:B0-----:R-:W-:-:S02]  /*1b390*/  SEL R5, R47, R36, P0 ;  /* 0x000000242f057207 */ /* 0x001fc40000000000 */
[----:B------:R-:W-:Y:S01]  /*1b3a0*/  SEL R7, R36, R47, P0 ;  /* 0x0000002f24077207 */ /* 0x000fe20000000000 */
[----:B------:R-:W-:Y:S01]  /*1b3b0*/  BAR.SYNC.DEFER_BLOCKING 0x1, 0x180 ;  /* 0x0046000000007b1d */ /* 0x000fe20000010000 */
[----:B-1----:R-:W-:Y:S02]  /*1b3c0*/  SEL R12, R41, R14, P0 ;  /* 0x0000000e290c7207 */ /* 0x002fe40000000000 */
[----:B------:R-:W-:Y:S02]  /*1b3d0*/  SEL R14, R14, R41, P0 ;  /* 0x000000290e0e7207 */ /* 0x000fe40000000000 */
[----:B----4-:R-:W-:Y:S02]  /*1b3e0*/  SEL R9, R51, R38, P0 ;  /* 0x0000002633097207 */ /* 0x010fe40000000000 */
[----:B------:R-:W-:Y:S02]  /*1b3f0*/  SEL R11, R38, R51, P0 ;  /* 0x00000033260b7207 */ /* 0x000fe40000000000 */
[----:B--2---:R-:W-:-:S02]  /*1b400*/  SEL R13, R53, R42, P0 ;  /* 0x0000002a350d7207 */ /* 0x004fc40000000000 */
[----:B------:R-:W-:Y:S01]  /*1b410*/  SEL R15, R42, R53, P0 ;  /* 0x000000352a0f7207 */ /* 0x000fe20000000000 */
[----:B------:R3:W-:Y:S04]  /*1b420*/  STSM.16.M88.4 [R48], R24 ;  /* 0x0000001830007844 */ /* 0x0007e80000000200 */
[----:B------:R-:W-:Y:S04]  /*1b430*/  STSM.16.M88.4 [R46], R4 ;  /* 0x000000042e007844 */ /* 0x000fe80000000200 */
[----:B------:R-:W-:Y:S04]  /*1b440*/  STSM.16.M88.4 [R44], R8 ;  /* 0x000000082c007844 */ /* 0x000fe80000000200 */
[----:B------:R0:W-:Y:S01]  /*1b450*/  STSM.16.M88.4 [R33], R12 ;  /* 0x0000000c21007844 */ /* 0x0001e20000000200 */
[----:B---3--:R-:W-:Y:S01]  /*1b460*/  IMAD.WIDE R24, R62, 0x4, R34 ;  /* 0x000000043e187825 */ /* 0x008fe200078e0222 */
[----:B------:R-:W-:Y:S08]  /*1b470*/  BAR.SYNC.DEFER_BLOCKING 0x1, 0x180 ;  /* 0x0046000000007b1d */ /* 0x000ff00000010000 */
[----:B------:R-:W1:Y:S01]  /*1b480*/  LDC R34, c[0x0][0xbe8] ;  /* 0x0002fa00ff227b82 */ /* 0x000e620000000800 */
[----:B------:R-:W2:Y:S01]  /*1b490*/  @P1 LDG.E R32, desc[UR44][R24.64] ;  /* 0x0000002c18201981 */ /* 0x000ea2000c1e1900 */
[----:B------:R-:W-:Y:S01]  /*1b4a0*/  ISETP.NE.U32.AND P0, PT, RZ, UR4, PT ;  /* 0x00000004ff007c0c */ /* 0x000fe2000bf05070 */
[----:B0-----:R-:W-:Y:S01]  /*1b4b0*/  IMAD.IADD R13, R64, 0x1, R58 ;  /* 0x00000001400d7824 */ /* 0x001fe200078e023a */
[----:B------:R-:W-:-:S02]  /*1b4c0*/  LEA.HI R31, R31, R30, RZ, 0x7 ;  /* 0x0000001e1f1f7211 */ /* 0x000fc400078f38ff */
[----:B------:R-:W-:Y:S01]  /*1b4d0*/  ISETP.NE.AND.EX P0, PT, RZ, UR5, PT, P0 ;  /* 0x00000005ff007c0c */ /* 0x000fe2000bf05300 */
[----:B------:R-:W-:Y:S01]  /*1b4e0*/  ULDC.64 UR4, c[0x0][0xb98] ;  /* 0x0002e60000047ab9 */ /* 0x000fe20000000a00 */
[----:B-1----:R-:W-:Y:S02]  /*1b4f0*/  ISETP.NE.AND P2, PT, R34, 0x1, PT ;  /* 0x000000012200780c */ /* 0x002fe40003f45270 */
[----:B------:R-:W-:Y:S02]  /*1b500*/  SHF.R.S32.HI R38, RZ, 0x1f, R60 ;  /* 0x0000001fff267819 */ /* 0x000fe4000001143c */
[----:B------:R-:W-:Y:S02]  /*1b510*/  LOP3.LUT R9, R31, 0xffffff80, RZ, 0xc0, !PT ;  /* 0xffffff801f097812 */ /* 0x000fe400078ec0ff */
[----:B------:R-:W-:Y:S01]  /*1b520*/  SHF.R.S32.HI R36, RZ, 0x1f, R62 ;  /* 0x0000001fff247819 */ /* 0x000fe2000001143e */
[----:B------:R-:W-:Y:S01]  /*1b530*/  IMAD R4, R38, UR6, RZ ;  /* 0x0000000626047c24 */ /* 0x000fe2000f8e02ff */
[----:B------:R-:W-:Y:S01]  /*1b540*/  SEL R35, R62, RZ, !P1 ;  /* 0x000000ff3e237207 */ /* 0x000fe20004800000 */
[----:B------:R-:W-:Y:S01]  /*1b550*/  IMAD.IADD R30, R30, 0x1, -R9 ;  /* 0x000000011e1e7824 */ /* 0x000fe200078e0a09 */
[----:B------:R-:W-:Y:S01]  /*1b560*/  SEL R36, R36, RZ, !P1 ;  /* 0x000000ff24247207 */ /* 0x000fe20004800000 */
[----:B------:R-:W0:Y:S01]  /*1b570*/  @P0 LDC.64 R8, c[0x0][0xc08] ;  /* 0x00030200ff080b82 */ /* 0x000e220000000a00 */
[----:B------:R-:W-:Y:S01]  /*1b580*/  IMAD R7, R60, UR7, R4 ;  /* 0x000000073c077c24 */ /* 0x000fe2000f8e0204 */
[----:B------:R-:W-:-:S02]  /*1b590*/  SHF.R.S32.HI R31, RZ, 0x7, R31 ;  /* 0x00000007ff1f7819 */ /* 0x000fc4000001141f */
[----:B------:R-:W-:-:S04]  /*1b5a0*/  SHF.R.S32.HI R15, RZ, 0x1f, R30 ;  /* 0x0000001fff0f7819 */ /* 0x000fc8000001141e */
[----:B------:R-:W1:Y:S01]  /*1b5b0*/  @P2 LDC R26, c[0x0][0xbec] ;  /* 0x0002fb00ff1a2b82 */ /* 0x000e620000000800 */
[CC--:B------:R-:W-:Y:S02]  /*1b5c0*/  LEA.HI R10, R15.reuse, R30.reuse, RZ, 0x2 ;  /* 0x0000001e0f0a7211 */ /* 0x0c0fe400078f10ff */
[----:B------:R-:W-:Y:S02]  /*1b5d0*/  LEA.HI R15, R15, R30, RZ, 0x5 ;  /* 0x0000001e0f0f7211 */ /* 0x000fe400078f28ff */
[----:B------:R-:W-:Y:S02]  /*1b5e0*/  SHF.R.S32.HI R14, RZ, 0x2, R10 ;  /* 0x00000002ff0e7819 */ /* 0x000fe4000001140a */
[----:B------:R-:W-:Y:S01]  /*1b5f0*/  SHF.R.S32.HI R15, RZ, 0x5, R15 ;  /* 0x00000005ff0f7819 */ /* 0x000fe2000001140f */
[----:B------:R-:W3:Y:S01]  /*1b600*/  @P2 LDC R27, c[0x0][0xbf0] ;  /* 0x0002fc00ff1b2b82 */ /* 0x000ee20000000800 */
[----:B-1----:R-:W-:Y:S01]  /*1b610*/  @P2 IMAD.HI.U32 R6, R13, R26, RZ ;  /* 0x0000001a0d062227 */ /* 0x002fe200078e00ff */
[----:B--2---:R-:W-:-:S03]  /*1b620*/  SHF.R.S32.HI R33, RZ, 0x1f, R32 ;  /* 0x0000001fff217819 */ /* 0x004fc60000011420 */
[----:B------:R-:W-:Y:S01]  /*1b630*/  IMAD.WIDE.U32 R4, R60, UR6, R32 ;  /* 0x000000063c047c25 */ /* 0x000fe2000f8e0020 */
[----:B------:R-:W-:-:S03]  /*1b640*/  ULDC UR6, c[0x0][0xa88] ;  /* 0x0002a20000067ab9 */ /* 0x000fc60000000800 */
[----:B------:R-:W-:Y:S02]  /*1b650*/  IMAD.IADD R5, R5, 0x1, R7 ;  /* 0x0000000105057824 */ /* 0x000fe400078e0207 */
[----:B------:R-:W-:Y:S01]  /*1b660*/  IMAD.MOV.U32 R7, RZ, RZ, R13 ;  /* 0x000000ffff077224 */ /* 0x000fe200078e000d */
[----:B---3--:R-:W-:Y:S01]  /*1b670*/  @P2 SHF.R.U32.HI R7, RZ, R27, R6 ;  /* 0x0000001bff072219 */ /* 0x008fe20000011606 */
[----:B------:R-:W-:Y:S01]  /*1b680*/  IMAD R6, R36, UR4, RZ ;  /* 0x0000000424067c24 */ /* 0x000fe2000f8e02ff */
[----:B------:R-:W-:Y:S01]  /*1b690*/  SHF.R.S32.HI R27, RZ, 0x1f, R10 ;  /* 0x0000001fff1b7819 */ /* 0x000fe2000001140a */
[----:B------:R-:W-:-:S03]  /*1b6a0*/  IMAD.WIDE.U32 R4, R35, UR4, R4 ;  /* 0x0000000423047c25 */ /* 0x000fc6000f8e0004 */
[----:B------:R-:W-:Y:S01]  /*1b6b0*/  LEA.HI R27, R27, R14, RZ, 0x3 ;  /* 0x0000000e1b1b7211 */ /* 0x000fe200078f18ff */
[----:B------:R-:W-:Y:S02]  /*1b6c0*/  IMAD.MOV R11, RZ, RZ, -R7 ;  /* 0x000000ffff0b7224 */ /* 0x000fe400078e0a07 */
[----:B------:R-:W-:Y:S01]  /*1b6d0*/  IMAD R12, R35, UR5, R6 ;  /* 0x00000005230c7c24 */ /* 0x000fe2000f8e0206 */
[----:B------:R-:W-:Y:S01]  /*1b6e0*/  IADD3 R6, P3, R7, R4, RZ ;  /* 0x0000000407067210 */ /* 0x000fe20007f7e0ff */
[----:B------:R-:W-:Y:S01]  /*1b6f0*/  IMAD R11, R34, R11, R13 ;  /* 0x0000000b220b7224 */ /* 0x000fe200078e020d */
[----:B------:R-:W-:Y:S01]  /*1b700*/  SHF.R.S32.HI R13, RZ, 0x1f, R7 ;  /* 0x0000001fff0d7819 */ /* 0x000fe20000011407 */
[----:B------:R-:W-:Y:S01]  /*1b710*/  ULDC.64 UR4, c[0x0][0xb88] ;  /* 0x0002e20000047ab9 */ /* 0x000fe20000000a00 */
[----:B------:R-:W-:Y:S02]  /*1b720*/  LOP3.LUT R27, R27, 0xfffffff8, RZ, 0xc0, !PT ;  /* 0xfffffff81b1b7812 */ /* 0x000fe400078ec0ff */
[----:B------:R-:W-:Y:S01]  /*1b730*/  IADD3.X R7, R13, R5, R12, P3, !PT ;  /* 0x000000050d077210 */ /* 0x000fe20001ffe40c */
[----:B0-----:R-:W-:Y:S01]  /*1b740*/  @P0 IMAD.WIDE R4, R62, 0x4, R8 ;  /* 0x000000043e040825 */ /* 0x001fe200078e0208 */
[----:B------:R-:W-:-:S03]  /*1b750*/  SHF.R.S32.HI R10, RZ, 0x1f, R11 ;  /* 0x0000001fff0a7819 */ /* 0x000fc6000001140b */
[----:B------:R-:W-:Y:S02]  /*1b760*/  IMAD.U32 R9, RZ, RZ, UR6 ;  /* 0x00000006ff097e24 */ /* 0x000fe4000f8e00ff */
[----:B------:R-:W-:Y:S02]  /*1b770*/  IMAD R10, R10, UR4, RZ ;  /* 0x000000040a0a7c24 */ /* 0x000fe4000f8e02ff */
[C---:B------:R-:W-:Y:S02]  /*1b780*/  IMAD.WIDE.U32 R6, R11.reuse, UR4, R6 ;  /* 0x000000040b067c25 */ /* 0x040fe4000f8e0006 */
[----:B------:R0:W5:Y:S02]  /*1b790*/  @P0 LDG.E R9, desc[UR44][R4.64] ;  /* 0x0000002c04090981 */ /* 0x000164000c1e1900 */
[----:B------:R-:W-:Y:S01]  /*1b7a0*/  IMAD R13, R11, UR5, R10 ;  /* 0x000000050b0d7c24 */ /* 0x000fe2000f8e020a */
[----:B------:R-:W-:Y:S01]  /*1b7b0*/  ULDC.64 UR4, c[0x0][0xb50] ;  /* 0x0002d40000047ab9 */ /* 0x000fe20000000a00 */
[----:B------:R-:W-:Y:S01]  /*1b7c0*/  IMAD.HI R8, R31, 0x55555556, RZ ;  /* 0x555555561f087827 */ /* 0x000fe200078e02ff */
[----:B------:R-:W-:-:S03]  /*1b7d0*/  LEA R10, P3, R6, UR4, 0x2 ;  /* 0x00000004060a7c11 */ /* 0x000fc6000f8610ff */
[----:B------:R-:W-:Y:S01]  /*1b7e0*/  IMAD.IADD R7, R7, 0x1, R13 ;  /* 0x0000000107077824 */ /* 0x000fe200078e020d */
[----:B------:R-:W-:Y:S01]  /*1b7f0*/  LEA.HI R8, R8, R8, RZ, 0x1 ;  /* 0x0000000808087211 */ /* 0x000fe200078f08ff */
[----:B------:R-:W-:-:S03]  /*1b800*/  IMAD.IADD R14, R14, 0x1, -R27 ;  /* 0x000000010e0e7824 */ /* 0x000fc600078e0a1b */
[----:B------:R-:W-:Y:S01]  /*1b810*/  LEA.HI.X R7, R6, UR5, R7, 0x2, P3 ;  /* 0x0000000506077c11 */ /* 0x000fe200098f1407 */
[----:B------:R-:W-:Y:S02]  /*1b820*/  IMAD R8, R8, -0x3, R31 ;  /* 0xfffffffd08087824 */ /* 0x000fe400078e021f */
[----:B------:R-:W-:Y:S01]  /*1b830*/  IMAD R15, R15, 0x10, R14 ;  /* 0x000000100f0f7824 */ /* 0x000fe200078e020e */
[----:B0-----:R-:W-:Y:S06]  /*1b840*/  @P0 BRA `(.L_x_1564) ;  /* 0x0000000000100947 */ /* 0x001fec0003800000 */
[----:B------:R-:W-:Y:S05]  /*1b850*/  @!P1 BRA `(.L_x_1564) ;  /* 0x00000000000c9947 */ /* 0x000fea0003800000 */
[----:B------:R-:W2:Y:S04]  /*1b860*/  LDG.E R4, desc[UR44][R24.64] ;  /* 0x0000002c18047981 */ /* 0x000ea8000c1e1900 */
[----:B-----5:R-:W2:Y:S02]  /*1b870*/  LDG.E R9, desc[UR44][R24.64+0x4] ;  /* 0x0000042c18097981 */ /* 0x020ea4000c1e1900 */
[----:B--2---:R-:W-:-:S07]  /*1b880*/  IMAD.IADD R9, R9, 0x1, -R4 ;  /* 0x0000000109097824 */ /* 0x004fce00078e0a04 */
.L_x_1564:
[----:B------:R-:W-:Y:S01]  /*1b890*/  IMAD R5, R2, 0x40, R3 ;  /* 0x0000004002057824 */ /* 0x000fe200078e0203 */
[----:B------:R-:W-:Y:S01]  /*1b8a0*/  SHFL.IDX PT, R24, R10, RZ, 0x1c1f ;  /* 0x001c1fff0a187589 */ /* 0x000fe200000e0000 */
[----:B------:R-:W-:Y:S01]  /*1b8b0*/  IMAD R6, R8, 0x40, R15 ;  /* 0x0000004008067824 */ /* 0x000fe200078e020f */
[----:B------:R-:W-:Y:S01]  /*1b8c0*/  LOP3.LUT P0, RZ, R30, 0x3, RZ, 0xc0, !PT ;  /* 0x000000031eff7812 */ /* 0x000fe2000780c0ff */
[----:B------:R-:W-:Y:S01]  /*1b8d0*/  IMAD.WIDE R28, R5, 0x2, R28 ;  /* 0x00000002051c7825 */ /* 0x000fe200078e021c */
[----:B------:R-:W0:Y:S01]  /*1b8e0*/  SHFL.IDX PT, R25, R7, RZ, 0x1c1f ;  /* 0x001c1fff07197589 */ /* 0x000e2200000e0000 */
[----:B------:R-:W1:Y:S01]  /*1b8f0*/  @P2 LDC R39, c[0x0][0xbec] ;  /* 0x0002fb00ff272b82 */ /* 0x000e620000000800 */
[----:B------:R-:W-:Y:S01]  /*1b900*/  ULDC.64 UR4, c[0x0][0xaa0] ;  /* 0x0002a80000047ab9 */ /* 0x000fe20000000a00 */
[----:B------:R-:W-:Y:S01]  /*1b910*/  IMAD.IADD R6, R6, 0x1, R58 ;  /* 0x0000000106067824 */ /* 0x000fe200078e023a */
[----:B------:R-:W-:Y:S01]  /*1b920*/  SHFL.IDX PT, R26, R10, 0x1, 0x1c1f ;  /* 0x003c1f000a1a7f89 */ /* 0x000fe200000e0000 */
[----:B-----5:R-:W-:Y:S01]  /*1b930*/  IMAD R37, R9, R34, RZ ;  /* 0x0000002209257224 */ /* 0x020fe200078e02ff */
[----:B------:R-:W-:Y:S01]  /*1b940*/  IADD3 R9, P3, R28, 0x1800, RZ ;  /* 0x000018001c097810 */ /* 0x000fe20007f7e0ff */
[----:B------:R-:W-:Y:S01]  /*1b950*/  VIADD R4, R6, 0x8 ;  /* 0x0000000806047836 */ /* 0x000fe20000000000 */
[----:B------:R-:W2:Y:S01]  /*1b960*/  SHFL.IDX PT, R27, R7, 0x1, 0x1c1f ;  /* 0x003c1f00071b7f89 */ /* 0x000ea200000e0000 */
[----:B------:R-:W-:-:S02]  /*1b970*/  IADD3 R13, P4, R28, 0x3000, RZ ;  /* 0x000030001c0d7810 */ /* 0x000fc40007f9e0ff */
[-C--:B------:R-:W-:Y:S02]  /*1b980*/  ISETP.GE.OR P1, PT, R6, R37.reuse, P0 ;  /* 0x000000250600720c */ /* 0x080fe40000726670 */
[----:B------:R-:W-:Y:S02]  /*1b990*/  LOP3.LUT R5, R28, 0x380, RZ, 0xc0, !PT ;  /* 0x000003801c057812 */ /* 0x000fe400078ec0ff */
[----:B------:R-:W-:Y:S02]  /*1b9a0*/  LOP3.LUT R8, R9, 0x380, RZ, 0xc0, !PT ;  /* 0x0000038009087812 */ /* 0x000fe400078ec0ff */
[----:B------:R-:W-:Y:S02]  /*1b9b0*/  ISETP.GE.OR P0, PT, R4, R37, P0 ;  /* 0x000000250400720c */ /* 0x000fe40000706670 */
[----:B------:R-:W-:Y:S02]  /*1b9c0*/  LOP3.LUT R12, R13, 0x380, RZ, 0xc0, !PT ;  /* 0x000003800d0c7812 */ /* 0x000fe400078ec0ff */
[----:B------:R-:W-:-:S02]  /*1b9d0*/  SHF.R.U64 R5, R5, 0x3, RZ ;  /* 0x0000000305057819 */ /* 0x000fc400000012ff */
[----:B------:R-:W-:Y:S01]  /*1b9e0*/  SHF.R.U64 R8, R8, 0x3, RZ ;  /* 0x0000000308087819 */ /* 0x000fe200000012ff */
[----:B0-----:R0:W-:Y:S01]  /*1b9f0*/  @!P1 ST.E desc[UR44][R24.64], R57 ;  /* 0x0000003918009985 */ /* 0x0011e2000c10192c */
[----:B------:R-:W-:Y:S02]  /*1ba00*/  SHF.R.U64 R12, R12, 0x3, RZ ;  /* 0x000000030c0c7819 */ /* 0x000fe400000012ff */
[----:B------:R-:W-:Y:S01]  /*1ba10*/  LOP3.LUT R4, R5, R28, RZ, 0x3c, !PT ;  /* 0x0000001c05047212 */ /* 0x000fe200078e3cff */
[--C-:B------:R-:W-:Y:S01]  /*1ba20*/  IMAD.MOV.U32 R5, RZ, RZ, R29.reuse ;  /* 0x000000ffff057224 */ /* 0x100fe200078e001d */
[----:B------:R-:W-:Y:S01]  /*1ba30*/  LOP3.LUT R8, R8, R9, RZ, 0x3c, !PT ;  /* 0x0000000908087212 */ /* 0x000fe200078e3cff */
[--C-:B------:R-:W-:Y:S01]  /*1ba40*/  IMAD.X R9, RZ, RZ, R29.reuse, P3 ;  /* 0x000000ffff097224 */ /* 0x100fe200018e061d */
[----:B------:R-:W-:Y:S01]  /*1ba50*/  LOP3.LUT R12, R12, R13, RZ, 0x3c, !PT ;  /* 0x0000000d0c0c7212 */ /* 0x000fe200078e3cff */
[----:B------:R-:W-:Y:S01]  /*1ba60*/  IMAD.X R13, RZ, RZ, R29, P4 ;  /* 0x000000ffff0d7224 */ /* 0x000fe200020e061d */
[----:B--2---:R2:W-:Y:S04]  /*1ba70*/  @!P0 ST.E desc[UR44][R26.64], R20 ;  /* 0x000000141a008985 */ /* 0x0045e8000c10192c */
[----:B------:R-:W3:Y:S04]  /*1ba80*/  LD.E.128 R4, desc[UR44][R4.64] ;  /* 0x0000002c04047980 */ /* 0x000ee8000c101d00 */
[----:B------:R-:W4:Y:S04]  /*1ba90*/  LD.E.128 R8, desc[UR44][R8.64] ;  /* 0x0000002c08087980 */ /* 0x000f28000c101d00 */
[----:B------:R-:W4:Y:S01]  /*1baa0*/  LD.E.128 R12, desc[UR44][R12.64] ;  /* 0x0000002c0c0c7980 */ /* 0x000f22000c101d00 */
[----:B------:R-:W-:-:S04]  /*1bab0*/  IADD3 R31, P0, R28, 0x4800, RZ ;  /* 0x000048001c1f7810 */ /* 0x000fc80007f1e0ff */
[----:B------:R-:W-:Y:S01]  /*1bac0*/  LOP3.LUT R28, R31, 0x380, RZ, 0xc0, !PT ;  /* 0x000003801f1c7812 */ /* 0x000fe200078ec0ff */
[----:B0-----:R-:W-:Y:S02]  /*1bad0*/  IMAD.X R25, RZ, RZ, R29, P0 ;  /* 0x000000ffff197224 */ /* 0x001fe400000e061d */
[----:B------:R-:W-:Y:S01]  /*1bae0*/  IMAD R29, R33, UR4, RZ ;  /* 0x00000004211d7c24 */ /* 0x000fe2000f8e02ff */
[----:B------:R-:W-:Y:S01]  /*1baf0*/  SHF.R.U64 R24, R28, 0x3, RZ ;  /* 0x000000031c187819 */ /* 0x000fe200000012ff */
[----:B------:R-:W0:Y:S03]  /*1bb00*/  @P2 LDC R33, c[0x0][0xbf0] ;  /* 0x0002fc00ff212b82 */ /* 0x000e260000000800 */
[----:B------:R-:W-:Y:S01]  /*1bb10*/  LOP3.LUT R24, R24, R31, RZ, 0x3c, !PT ;  /* 0x0000001f18187212 */ /* 0x000fe200078e3cff */
[C---:B------:R-:W-:Y:S02]  /*1bb20*/  IMAD R31, R32.reuse, UR5, R29 ;  /* 0x00000005201f7c24 */ /* 0x040fe4000f8e021d */
[----:B------:R-:W-:Y:S01]  /*1bb30*/  IMAD.WIDE.U32 R28, R32, UR4, RZ ;  /* 0x00000004201c7c25 */ /* 0x000fe2000f8e00ff */
[----:B------:R-:W-:-:S02]  /*1bb40*/  ULDC.64 UR4, c[0x0][0xae8] ;  /* 0x0002ba0000047ab9 */ /* 0x000fc40000000a00 */
[----:B--2---:R-:W5:Y:S01]  /*1bb50*/  LD.E.128 R24, desc[UR44][R24.64] ;  /* 0x0000002c18187980 */ /* 0x004f62000c101d00 */
[----:B------:R-:W-:Y:S02]  /*1bb60*/  IMAD R30, R21, 0x30, R2 ;  /* 0x00000030151e7824 */ /* 0x000fe400078e0202 */
[----:B------:R-:W-:Y:S01]  /*1bb70*/  IMAD R20, R38, UR4, RZ ;  /* 0x0000000426147c24 */ /* 0x000fe2000f8e02ff */
[----:B------:R-:W-:Y:S01]  /*1bb80*/  @!PT LDS RZ, [RZ] ;  /* 0x00000000fffff984 */ /* 0x000fe20000000800 */
[----:B------:R-:W-:Y:S01]  /*1bb90*/  @!PT LDS RZ, [RZ] ;  /* 0x00000000fffff984 */ /* 0x000fe20000000800 */
[----:B------:R-:W-:Y:S01]  /*1bba0*/  @!PT LDS RZ, [RZ] ;  /* 0x00000000fffff984 */ /* 0x000fe20000000800 */
[----:B------:R-:W-:Y:S01]  /*1bbb0*/  @!PT LDS RZ, [RZ] ;  /* 0x00000000fffff984 */ /* 0x000fe20000000800 */
[----:B------:R2:W-:Y:S06]  /*1bbc0*/  MEMBAR.ALL.CTA ;  /* 0x0000000000007992 */ /* 0x0005ec0000008000 */
[----:B--2---:R-:W2:Y:S01]  /*1bbd0*/  FENCE.VIEW.ASYNC.S ;  /* 0x00000000000073c6 */ /* 0x004ea20000000000 */
[----:B------:R-:W-:-:S02]  /*1bbe0*/  IMAD.IADD R29, R29, 0x1, R31 ;  /* 0x000000011d1d7824 */ /* 0x000fc400078e021f */
[----:B------:R-:W-:Y:S02]  /*1bbf0*/  IMAD.IADD R32, R58, 0x1, R30 ;  /* 0x000000013a207824 */ /* 0x000fe400078e021e */
[C---:B------:R-:W-:Y:S02]  /*1bc00*/  IMAD R31, R60.reuse, UR5, R20 ;  /* 0x000000053c1f7c24 */ /* 0x040fe4000f8e0214 */
[----:B------:R-:W-:Y:S01]  /*1bc10*/  IMAD.WIDE.U32 R20, R60, UR4, R28 ;  /* 0x000000043c147c25 */ /* 0x000fe2000f8e001c */
[----:B------:R-:W-:-:S03]  /*1bc20*/  ULDC.64 UR4, c[0x0][0xaf0] ;  /* 0x0002bc0000047ab9 */ /* 0x000fc60000000a00 */
[----:B-1----:R-:W-:-:S04]  /*1bc30*/  @P2 IMAD.HI.U32 R28, R32, R39, RZ ;  /* 0x00000027201c2227 */ /* 0x002fc800078e00ff */
[----:B------:R-:W-:Y:S01]  /*1bc40*/  IMAD.MOV.U32 R29, RZ, RZ, R32 ;  /* 0x000000ffff1d7224 */ /* 0x000fe200078e0020 */
[----:B0-----:R-:W-:Y:S01]  /*1bc50*/  @P2 SHF.R.U32.HI R29, RZ, R33, R28 ;  /* 0x00000021ff1d2219 */ /* 0x001fe2000001161c */
[----:B------:R-:W-:Y:S02]  /*1bc60*/  IMAD.IADD R21, R21, 0x1, R31 ;  /* 0x0000000115157824 */ /* 0x000fe400078e021f */
[----:B------:R-:W-:Y:S01]  /*1bc70*/  IMAD R30, R36, UR4, RZ ;  /* 0x00000004241e7c24 */ /* 0x000fe2000f8e02ff */
[----:B------:R-:W-:Y:S01]  /*1bc80*/  SHF.R.S32.HI R28, RZ, 0x1f, R29 ;  /* 0x0000001fff1c7819 */ /* 0x000fe2000001141d */
[----:B------:R-:W-:-:S04]  /*1bc90*/  IMAD.WIDE.U32 R20, R35, UR4, R20 ;  /* 0x0000000423147c25 */ /* 0x000fc8000f8e0014 */
        /* <DEDUP_REMOVED lines=14> */
[----:B------:R-:W-:Y:S01]  /*1bd80*/  ULDC.64 UR4, c[0x0][0xa80] ;  /* 0x0002a00000047ab9 */ /* 0x000fe20000000a00 */
[----:B------:R-:W-:Y:S01]  /*1bd90*/  IMAD.IADD R34, R2, 0x1, R58 ;  /* 0x0000000102227824 */ /* 0x000fe200078e023a */
[----:B------:R-:W-:Y:S01]  /*1bda0*/  LEA R32, P0, R20, UR4, 0x1 ;  /* 0x0000000414207c11 */ /* 0x000fe2000f8008ff */
[----:B------:R-:W-:Y:S01]  /*1bdb0*/  IMAD.IADD R21, R21, 0x1, R29 ;  /* 0x0000000115157824 */ /* 0x000fe200078e021d */
[----:B------:R-:W-:Y:S01]  /*1bdc0*/  ULDC UR4, c[0x0][0xac8] ;  /* 0x0002b20000047ab9 */ /* 0x000fe20000000800 */
[----:B------:R-:W-:Y:S02]  /*1bdd0*/  VIADD R2, R34, 0x30 ;  /* 0x0000003022027836 */ /* 0x000fe40000000000 */
[----:B--2---:R-:W0:Y:S01]  /*1bde0*/  SHFL.IDX PT, R28, R32, RZ, 0x181f ;  /* 0x00181fff201c7589 */ /* 0x004e2200000e0000 */
[----:B------:R-:W-:Y:S01]  /*1bdf0*/  LEA.HI.X R33, R20, UR5, R21, 0x1, P0 ;  /* 0x0000000514217c11 */ /* 0x000fe200080f0c15 */
[C---:B------:R-:W-:Y:S01]  /*1be00*/  VIADD R20, R34.reuse, 0x60 ;  /* 0x0000006022147836 */ /* 0x040fe20000000000 */
[C---:B------:R-:W-:Y:S01]  /*1be10*/  ISETP.GE.AND P0, PT, R3.reuse, UR4, PT ;  /* 0x0000000403007c0c */ /* 0x040fe2000bf06270 */
[----:B------:R-:W1:Y:S03]  /*1be20*/  SHFL.IDX PT, R30, R32, 0x1, 0x181f ;  /* 0x00381f00201e7f89 */ /* 0x000e6600000e0000 */
[-C--:B------:R-:W-:Y:S01]  /*1be30*/  ISETP.GE.OR P1, PT, R34, R37.reuse, P0 ;  /* 0x000000252200720c */ /* 0x080fe20000726670 */
[----:B------:R-:W2:Y:S01]  /*1be40*/  SHFL.IDX PT, R36, R32, 0x2, 0x181f ;  /* 0x00581f0020247f89 */ /* 0x000ea200000e0000 */
[-C--:B------:R-:W-:Y:S01]  /*1be50*/  ISETP.GE.OR P2, PT, R2, R37.reuse, P0 ;  /* 0x000000250200720c */ /* 0x080fe20000746670 */
[----:B------:R-:W-:Y:S01]  /*1be60*/  VIADD R2, R22, 0x13220 ;  /* 0x0001322016027836 */ /* 0x000fe20000000000 */
[----:B------:R-:W-:Y:S01]  /*1be70*/  ISETP.GE.OR P3, PT, R20, R37, P0 ;  /* 0x000000251400720c */ /* 0x000fe20000766670 */
[----:B------:R-:W2:Y:S03]  /*1be80*/  SHFL.IDX PT, R21, R33, RZ, 0x181f ;  /* 0x00181fff21157589 */ /* 0x000ea600000e0000 */
[----:B------:R-:W-:Y:S01]  /*1be90*/  PRMT R2, RZ, 0x654, R2 ;  /* 0x00000654ff027816 */ /* 0x000fe20000000002 */
[----:B------:R-:W2:Y:S03]  /*1bea0*/  SHFL.IDX PT, R29, R33, 0x1, 0x181f ;  /* 0x00381f00211d7f89 */ /* 0x000ea600000e0000 */
[----:B------:R1:W-:Y:S01]  /*1beb0*/  SYNCS.ARRIVE.TRANS64.RED.A1T0 RZ, [R2+URZ], RZ ;  /* 0x000000ff02ff79a7 */ /* 0x0003e2000810043f */
[----:B------:R-:W2:Y:S01]  /*1bec0*/  SHFL.IDX PT, R31, R33, 0x2, 0x181f ;  /* 0x00581f00211f7f89 */ /* 0x000ea200000e0000 */
[----:B0-----:R-:W-:-:S03]  /*1bed0*/  @!P1 LEA R20, P4, R3, R28, 0x1 ;  /* 0x0000001c03149211 */ /* 0x001fc600078808ff */
[----:B------:R-:W0:Y:S01]  /*1bee0*/  SHFL.IDX PT, R32, R32, 0x3, 0x181f ;  /* 0x00781f0020207f89 */ /* 0x000e2200000e0000 */
[----:B-1----:R-:W-:Y:S01]  /*1bef0*/  VIADD R2, R34, 0x90 ;  /* 0x0000009022027836 */ /* 0x002fe20000000000 */
[C---:B------:R-:W-:Y:S02]  /*1bf00*/  @!P2 LEA R28, P5, R3.reuse, R30, 0x1 ;  /* 0x0000001e031ca211 */ /* 0x040fe400078a08ff */
[----:B------:R-:W1:Y:S01]  /*1bf10*/  SHFL.IDX PT, R33, R33, 0x3, 0x181f ;  /* 0x00781f0021217f89 */ /* 0x000e6200000e0000 */
[C---:B--2---:R-:W-:Y:S02]  /*1bf20*/  @!P3 LEA R30, P6, R3.reuse, R36, 0x1 ;  /* 0x00000024031eb211 */ /* 0x044fe400078c08ff */
[----:B------:R-:W-:Y:S02]  /*1bf30*/  ISETP.GE.OR P0, PT, R2, R37, P0 ;  /* 0x000000250200720c */ /* 0x000fe40000706670 */
[C-C-:B------:R-:W-:Y:S02]  /*1bf40*/  @!P1 LEA.HI.X R21, R3.reuse, R21, R0.reuse, 0x1, P4 ;  /* 0x0000001503159211 */ /* 0x140fe400020f0c00 */
[----:B------:R-:W-:-:S02]  /*1bf50*/  @!P2 LEA.HI.X R29, R3, R29, R0, 0x1, P5 ;  /* 0x0000001d031da211 */ /* 0x000fc400028f0c00 */
[----:B------:R-:W-:Y:S01]  /*1bf60*/  @!P3 LEA.HI.X R31, R3, R31, R0, 0x1, P6 ;  /* 0x0000001f031fb211 */ /* 0x000fe200030f0c00 */
[----:B---3--:R2:W-:Y:S04]  /*1bf70*/  @!P1 ST.E.128 desc[UR44][R20.64], R4 ;  /* 0x0000000414009985 */ /* 0x0085e8000c101d2c */
[----:B----4-:R2:W-:Y:S04]  /*1bf80*/  @!P2 ST.E.128 desc[UR44][R28.64], R8 ;  /* 0x000000081c00a985 */ /* 0x0105e8000c101d2c */
[----:B------:R2:W-:Y:S01]  /*1bf90*/  @!P3 ST.E.128 desc[UR44][R30.64], R12 ;  /* 0x0000000c1e00b985 */ /* 0x0005e2000c101d2c */
[----:B01----:R-:W-:Y:S05]  /*1bfa0*/  @P0 BRA `(.L_x_1565) ;  /* 0x0000000800480947 */ /* 0x003fea0003800000 */
[----:B------:R-:W-:-:S04]  /*1bfb0*/  LEA R2, P0, R3, R32, 0x1 ;  /* 0x0000002003027211 */ /* 0x000fc800078008ff */
[----:B------:R-:W-:-:S05]  /*1bfc0*/  LEA.HI.X R3, R3, R33, R0, 0x1, P0 ;  /* 0x0000002103037211 */ /* 0x000fca00000f0c00 */
[----:B-----5:R0:W-:Y:S01]  /*1bfd0*/  ST.E.128 desc[UR44][R2.64], R24 ;  /* 0x0000001802007985 */ /* 0x0201e2000c101d2c */
[----:B------:R-:W-:Y:S05]  /*1bfe0*/  BRA `(.L_x_1565) ;  /* 0x0000000800387947 */ /* 0x000fea0003800000 */
.L_x_1563:
[----:B------:R-:W2:Y:S01]  /*1bff0*/  LDL R11, [R1+0x54] ;  /* 0x00005400010b7983 */ /* 0x000ea20000100800 */
[----:B------:R-:W-:Y:S01]  /*1c000*/  ULDC.64 UR4, c[0x0][0xc00] ;  /* 0x0003000000047ab9 */ /* 0x000fe20000000a00 */
[----:B------:R-:W2:Y:S01]  /*1c010*/  LDC.64 R4, c[0x0][0xc00] ;  /* 0x00030000ff047b82 */ /* 0x000ea20000000a00 */
[----:B------:R-:W-:Y:S01]  /*1c020*/  ISETP.NE.U32.AND P0, PT, RZ, UR4, PT ;  /* 0x00000004ff007c0c */ /* 0x000fe2000bf05070 */
[----:B------:R-:W-:-:S03]  /*1c030*/  IMAD.MOV.U32 R9, RZ, RZ, RZ ;  /* 0x000000ffff097224 */ /* 0x000fc600078e00ff */
[----:B------:R-:W-:Y:S01]  /*1c040*/  ISETP.NE.AND.EX P0, PT, RZ, UR5, PT, P0 ;  /* 0x00000005ff007c0c */ /* 0x000fe2000bf05300 */
[----:B------:R-:W-:Y:S02]  /*1c050*/  ULDC.64 UR4, c[0x0][0xc08] ;  /* 0x0003020000047ab9 */ /* 0x000fe40000000a00 */
[----:B------:R-:W-:Y:S01]  /*1c060*/  ISETP.NE.U32.AND P1, PT, RZ, UR4, PT ;  /* 0x00000004ff007c0c */ /* 0x000fe2000bf25070 */
[----:B------:R-:W1:Y:S03]  /*1c070*/  LDC R27, c[0x0][0xbe8] ;  /* 0x0002fa00ff1b7b82 */ /* 0x000e660000000800 */
[----:B------:R-:W-:-:S13]  /*1c080*/  ISETP.NE.AND.EX P1, PT, RZ, UR5, PT, P1 ;  /* 0x00000005ff007c0c */ /* 0x000fda000bf25310 */
[----:B------:R-:W3:Y:S01]  /*1c090*/  @P1 LDC.64 R6, c[0x0][0xc08] ;  /* 0x00030200ff061b82 */ /* 0x000ee20000000a00 */
[----:B------:R-:W-:Y:S02]  /*1c0a0*/  ULDC UR4, c[0x0][0xa88] ;  /* 0x0002a20000047ab9 */ /* 0x000fe40000000800 */
[----:B------:R-:W-:Y:S02]  /*1c0b0*/  IMAD.U32 R8, RZ, RZ, UR4 ;  /* 0x00000004ff087e24 */ /* 0x000fe4000f8e00ff */
[----:B--2---:R-:W-:-:S04]  /*1c0c0*/  IMAD.WIDE R4, R11, 0x4, R4 ;  /* 0x000000040b047825 */ /* 0x004fc800078e0204 */
[----:B---3--:R-:W-:Y:S01]  /*1c0d0*/  @P1 IMAD.WIDE R6, R11, 0x4, R6 ;  /* 0x000000040b061825 */ /* 0x008fe200078e0206 */
[----:B------:R2:W5:Y:S04]  /*1c0e0*/  @P0 LDG.E R9, desc[UR44][R4.64] ;  /* 0x0000002c04090981 */ /* 0x000568000c1e1900 */
[----:B------:R2:W5:Y:S01]  /*1c0f0*/  @P1 LDG.E R8, desc[UR44][R6.64] ;  /* 0x0000002c06081981 */ /* 0x000562000c1e1900 */
[----:B-1----:R-:W-:Y:S02]  /*1c100*/  ISETP.NE.AND P2, PT, R27, 0x1, PT ;  /* 0x000000011b00780c */ /* 0x002fe40003f45270 */
[----:B------:R-:W-:Y:S02]  /*1c110*/  ISETP.GE.AND P3, PT, R30, 0xc0, PT ;  /* 0x000000c01e00780c */ /* 0x000fe40003f66270 */
[----:B------:R-:W-:-:S09]  /*1c120*/  SHF.R.S32.HI R10, RZ, 0x1f, R11 ;  /* 0x0000001fff0a7819 */ /* 0x000fd2000001140b */
[----:B------:R-:W1:Y:S01]  /*1c130*/  @P2 LDC R26, c[0x0][0xbec] ;  /* 0x0002fb00ff1a2b82 */ /* 0x000e620000000800 */
[----:B--2---:R-:W-:Y:S05]  /*1c140*/  @P1 BRA `(.L_x_1566) ;  /* 0x0000000000101947 */ /* 0x004fea0003800000 */
[----:B------:R-:W-:Y:S05]  /*1c150*/  @!P0 BRA `(.L_x_1566) ;  /* 0x00000000000c8947 */ /* 0x000fea0003800000 */
[----:B------:R-:W2:Y:S04]  /*1c160*/  LDG.E R7, desc[UR44][R4.64] ;  /* 0x0000002c04077981 */ /* 0x000ea8000c1e1900 */
[----:B-----5:R-:W2:Y:S02]  /*1c170*/  LDG.E R8, desc[UR44][R4.64+0x4] ;  /* 0x0000042c04087981 */ /* 0x020ea4000c1e1900 */
[----:B--2---:R-:W-:-:S07]  /*1c180*/  IMAD.IADD R8, R8, 0x1, -R7 ;  /* 0x0000000108087824 */ /* 0x004fce00078e0a07 */
.L_x_1566:
[----:B------:R-:W2:Y:S04]  /*1c190*/  LDL R29, [R1+0x50] ;  /* 0x00005000011d7983 */ /* 0x000ea80000100800 */
[----:B------:R3:W5:Y:S01]  /*1c1a0*/  LDL R28, [R1+0x2c] ;  /* 0x00002c00011c7983 */ /* 0x0007620000100800 */
[----:B------:R-:W-:Y:S01]  /*1c1b0*/  BSSY B1, `(.L_x_1567) ;  /* 0x000002c000017945 */ /* 0x000fe20003800000 */
[----:B------:R-:W-:Y:S02]  /*1c1c0*/  SEL R15, R11, RZ, !P0 ;  /* 0x000000ff0b0f7207 */ /* 0x000fe40004000000 */
[----:B------:R-:W-:Y:S02]  /*1c1d0*/  SEL R20, R10, RZ, !P0 ;  /* 0x000000ff0a147207 */ /* 0x000fe40004000000 */
[----:B-----5:R-:W-:-:S02]  /*1c1e0*/  SHF.R.S32.HI R12, RZ, 0x1f, R9 ;  /* 0x0000001fff0c7819 */ /* 0x020fc40000011409 */
[----:B--2---:R-:W-:Y:S01]  /*1c1f0*/  SHF.R.S32.HI R14, RZ, 0x1f, R29 ;  /* 0x0000001fff0e7819 */ /* 0x004fe2000001141d */
[----:B---3--:R-:W-:Y:S06]  /*1c200*/  @P3 BRA `(.L_x_1568) ;  /* 0x0000000000983947 */ /* 0x008fec0003800000 */
[----:B------:R-:W2:Y:S01]  /*1c210*/  LDC R24, c[0x0][0xbe8] ;  /* 0x0002fa00ff187b82 */ /* 0x000ea20000000800 */
[----:B------:R-:W-:Y:S01]  /*1c220*/  IADD3 R13, R28, -0x80, R50 ;  /* 0xffffff801c0d7810 */ /* 0x000fe20007ffe032 */
[----:B--2---:R-:W-:-:S05]  /*1c230*/  IMAD R4, R8, R24, RZ ;  /* 0x0000001808047224 */ /* 0x004fca00078e02ff */
[----:B------:R-:W-:-:S13]  /*1c240*/  ISETP.GE.AND P0, PT, R13, R4, PT ;  /* 0x000000040d00720c */ /* 0x000fda0003f06270 */
[----:B------:R-:W-:Y:S05]  /*1c250*/  @P0 BRA `(.L_x_1568) ;  /* 0x0000000000840947 */ /* 0x000fea0003800000 */
[----:B------:R-:W-:Y:S01]  /*1c260*/  ISETP.NE.AND P0, PT, R24, 0x1, PT ;  /* 0x000000011800780c */ /* 0x000fe20003f05270 */
[----:B------:R-:W-:Y:S01]  /*1c270*/  ULDC.64 UR4, c[0x0][0xb90] ;  /* 0x0002e40000047ab9 */ /* 0x000fe20000000a00 */
[----:B------:R-:W-:Y:S02]  /*1c280*/  IMAD.MOV.U32 R4, RZ, RZ, R9 ;  /* 0x000000ffff047224 */ /* 0x000fe400078e0009 */
[----:B------:R-:W-:Y:S02]  /*1c290*/  IMAD R10, R14, UR4, RZ ;  /* 0x000000040e0a7c24 */ /* 0x000fe4000f8e02ff */
[----:B------:R-:W-:Y:S02]  /*1c2a0*/  IMAD.MOV.U32 R5, RZ, RZ, R12 ;  /* 0x000000ffff057224 */ /* 0x000fe400078e000c */
[----:B------:R-:W-:Y:S02]  /*1c2b0*/  IMAD.MOV.U32 R7, RZ, RZ, R13 ;  /* 0x000000ffff077224 */ /* 0x000fe400078e000d */
[----:B------:R-:W-:-:S03]  /*1c2c0*/  IMAD.WIDE.U32 R4, R29, UR4, R4 ;  /* 0x000000041d047c25 */ /* 0x000fc6000f8e0004 */
[----:B------:R-:W2:Y:S01]  /*1c2d0*/  @P0 LDC R6, c[0x0][0xbec] ;  /* 0x0002fb00ff060b82 */ /* 0x000ea20000000800 */
[----:B------:R-:W-:Y:S01]  /*1c2e0*/  IMAD R11, R29, UR5, R10 ;  /* 0x000000051d0b7c24 */ /* 0x000fe2000f8e020a */
[----:B------:R-:W-:-:S03]  /*1c2f0*/  ULDC.64 UR4, c[0x0][0xb98] ;  /* 0x0002e60000047ab9 */ /* 0x000fc60000000a00 */
[----:B------:R-:W-:-:S03]  /*1c300*/  IMAD.IADD R5, R5, 0x1, R11 ;  /* 0x0000000105057824 */ /* 0x000fc600078e020b */
[----:B------:R-:W3:Y:S01]  /*1c310*/  @P0 LDC R25, c[0x0][0xbf0] ;  /* 0x0002fc00ff190b82 */ /* 0x000ee20000000800 */
[----:B------:R-:W-:-:S04]  /*1c320*/  IMAD.WIDE.U32 R4, R15, UR4, R4 ;  /* 0x000000040f047c25 */ /* 0x000fc8000f8e0004 */
[----:B--2---:R-:W-:-:S05]  /*1c330*/  @P0 IMAD.HI.U32 R6, R13, R6, RZ ;  /* 0x000000060d060227 */ /* 0x004fca00078e00ff */
[----:B---3--:R-:W-:Y:S01]  /*1c340*/  @P0 SHF.R.U32.HI R7, RZ, R25, R6 ;  /* 0x00000019ff070219 */ /* 0x008fe20000011606 */
[----:B------:R-:W-:-:S03]  /*1c350*/  IMAD R6, R20, UR4, RZ ;  /* 0x0000000414067c24 */ /* 0x000fc6000f8e02ff */
[----:B------:R-:W-:Y:S01]  /*1c360*/  IADD3 R4, P0, R7, R4, RZ ;  /* 0x0000000407047210 */ /* 0x000fe20007f1e0ff */
[----:B------:R-:W-:Y:S02]  /*1c370*/  IMAD.MOV R11, RZ, RZ, -R7 ;  /* 0x000000ffff0b7224 */ /* 0x000fe400078e0a07 */
[----:B------:R-:W-:Y:S01]  /*1c380*/  IMAD R10, R15, UR5, R6 ;  /* 0x000000050f0a7c24 */ /* 0x000fe2000f8e0206 */
[----:B------:R-:W-:Y:S01]  /*1c390*/  ULDC.64 UR4, c[0x0][0xb88] ;  /* 0x0002e20000047ab9 */ /* 0x000fe20000000a00 */
[----:B------:R-:W-:Y:S01]  /*1c3a0*/  IMAD R11, R24, R11, R13 ;  /* 0x0000000b180b7224 */ /* 0x000fe200078e020d */
[----:B------:R-:W-:-:S04]  /*1c3b0*/  SHF.R.S32.HI R13, RZ, 0x1f, R7 ;  /* 0x0000001fff0d7819 */ /* 0x000fc80000011407 */
        /* <DEDUP_REMOVED lines=8> */
[----:B------:R-:W-:Y:S01]  /*1c440*/  LEA.HI.X R7, R4, UR5, R5, 0x2, P0 ;  /* 0x0000000504077c11 */ /* 0x000fe200080f1405 */
[----:B------:R-:W-:-:S05]  /*1c450*/  IMAD.MOV.U32 R5, RZ, RZ, -0x800000 ;  /* 0xff800000ff057424 */ /* 0x000fca00078e00ff */
[----:B------:R2:W-:Y:S02]  /*1c460*/  STG.E desc[UR44][R6.64], R5 ;  /* 0x0000000506007986 */ /* 0x0005e4000c10192c */
.L_x_1568:
[----:B------:R-:W-:Y:S05]  /*1c470*/  BSYNC B1 ;  /* 0x0000000000017941 */ /* 0x000fea0003800000 */
.L_x_1567:
[----:B------:R-:W3:Y:S01]  /*1c480*/  @P2 LDC R11, c[0x0][0xbf0] ;  /* 0x0002fc00ff0b2b82 */ /* 0x000ee20000000800 */
[----:B------:R-:W-:Y:S01]  /*1c490*/  ULDC.64 UR4, c[0x0][0xaa0] ;  /* 0x0002a80000047ab9 */ /* 0x000fe20000000a00 */
[----:B------:R-:W-:Y:S02]  /*1c4a0*/  IMAD R21, R21, 0x30, R2 ;  /* 0x0000003015157824 */ /* 0x000fe400078e0202 */
[----:B------:R-:W-:Y:S02]  /*1c4b0*/  IMAD R4, R12, UR4, RZ ;  /* 0x000000040c047c24 */ /* 0x000fe4000f8e02ff */
[----:B------:R-:W-:Y:S02]  /*1c4c0*/  IMAD.IADD R21, R28, 0x1, R21 ;  /* 0x000000011c157824 */ /* 0x000fe400078e0215 */
[C---:B--2---:R-:W-:Y:S02]  /*1c4d0*/  IMAD R7, R9.reuse, UR5, R4 ;  /* 0x0000000509077c24 */ /* 0x044fe4000f8e0204 */
[----:B------:R-:W-:Y:S01]  /*1c4e0*/  IMAD.WIDE.U32 R4, R9, UR4, RZ ;  /* 0x0000000409047c25 */ /* 0x000fe2000f8e00ff */
[----:B------:R-:W-:-:S03]  /*1c4f0*/  ULDC.64 UR4, c[0x0][0xae8] ;  /* 0x0002ba0000047ab9 */ /* 0x000fc60000000a00 */
[----:B------:R-:W-:Y:S02]  /*1c500*/  IMAD R6, R14, UR4, RZ ;  /* 0x000000040e067c24 */ /* 0x000fe4000f8e02ff */
[----:B------:R-:W-:Y:S02]  /*1c510*/  IMAD.IADD R5, R5, 0x1, R7 ;  /* 0x0000000105057824 */ /* 0x000fe400078e0207 */
[----:B------:R-:W-:Y:S02]  /*1c520*/  IMAD R9, R29, UR5, R6 ;  /* 0x000000051d097c24 */ /* 0x000fe4000f8e0206 */
[----:B-1----:R-:W-:-:S04]  /*1c530*/  @P2 IMAD.HI.U32 R6, R21, R26, RZ ;  /* 0x0000001a15062227 */ /* 0x002fc800078e00ff */
[----:B------:R-:W-:Y:S01]  /*1c540*/  IMAD.WIDE.U32 R4, R29, UR4, R4 ;  /* 0x000000041d047c25 */ /* 0x000fe2000f8e0004 */
[----:B------:R-:W-:-:S03]  /*1c550*/  ULDC.64 UR4, c[0x0][0xaf0] ;  /* 0x0002bc0000047ab9 */ /* 0x000fc60000000a00 */
[----:B------:R-:W-:Y:S01]  /*1c560*/  IMAD.MOV.U32 R7, RZ, RZ, R21 ;  /* 0x000000ffff077224 */ /* 0x000fe200078e0015 */
[----:B---3--:R-:W-:Y:S01]  /*1c570*/  @P2 SHF.R.U32.HI R7, RZ, R11, R6 ;  /* 0x0000000bff072219 */ /* 0x008fe20000011606 */
[----:B------:R-:W-:Y:S02]  /*1c580*/  IMAD.IADD R5, R5, 0x1, R9 ;  /* 0x0000000105057824 */ /* 0x000fe400078e0209 */
[----:B------:R-:W-:Y:S01]  /*1c590*/  IMAD R9, R20, UR4, RZ ;  /* 0x0000000414097c24 */ /* 0x000fe2000f8e02ff */
[--C-:B------:R-:W-:Y:S01]  /*1c5a0*/  SHF.R.S32.HI R6, RZ, 0x1f, R7.reuse ;  /* 0x0000001fff067819 */ /* 0x100fe20000011407 */
[----:B------:R-:W-:Y:S02]  /*1c5b0*/  IMAD.MOV R10, RZ, RZ, -R7 ;  /* 0x000000ffff0a7224 */ /* 0x000fe400078e0a07 */
[C---:B------:R-:W-:Y:S02]  /*1c5c0*/  IMAD R11, R15.reuse, UR5, R9 ;  /* 0x000000050f0b7c24 */ /* 0x040fe4000f8e0209 */
[----:B------:R-:W-:Y:S01]  /*1c5d0*/  IMAD.WIDE.U32 R4, R15, UR4, R4 ;  /* 0x000000040f047c25 */ /* 0x000fe2000f8e0004 */
[----:B------:R-:W-:-:S03]  /*1c5e0*/  ULDC.64 UR4, c[0x0][0xae0] ;  /* 0x0002b80000047ab9 */ /* 0x000fc60000000a00 */
        /* <DEDUP_REMOVED lines=14> */
[----:B------:R-:W-:Y:S01]  /*1c6d0*/  IMAD R27, R8, R27, RZ ;  /* 0x0000001b081b7224 */ /* 0x000fe200078e02ff */
[----:B------:R-:W-:Y:S01]  /*1c6e0*/  ULDC UR4, c[0x0][0xac8] ;  /* 0x0002b20000047ab9 */ /* 0x000fe20000000800 */
[----:B------:R-:W-:Y:S01]  /*1c6f0*/  IMAD.IADD R24, R2, 0x1, R28 ;  /* 0x0000000102187824 */ /* 0x000fe200078e021c */
[----:B------:R-:W-:Y:S01]  /*1c700*/  LEA.HI.X R10, R4, UR5, R5, 0x1, P0 ;  /* 0x00000005040a7c11 */ /* 0x000fe200080f0c05 */
[----:B------:R-:W1:Y:S01]  /*1c710*/  SHFL.IDX PT, R8, R6, RZ, 0x181f ;  /* 0x00181fff06087589 */ /* 0x000e6200000e0000 */
[----:B------:R-:W-:Y:S01]  /*1c720*/  ISETP.GE.AND P0, PT, R3, UR4, PT ;  /* 0x0000000403007c0c */ /* 0x000fe2000bf06270 */
[C---:B------:R-:W-:Y:S02]  /*1c730*/  VIADD R2, R24.reuse, 0x30 ;  /* 0x0000003018027836 */ /* 0x040fe40000000000 */
[----:B------:R-:W2:Y:S01]  /*1c740*/  SHFL.IDX PT, R12, R6, 0x1, 0x181f ;  /* 0x00381f00060c7f89 */ /* 0x000ea200000e0000 */
[C---:B------:R-:W-:Y:S01]  /*1c750*/  VIADD R4, R24.reuse, 0x60 ;  /* 0x0000006018047836 */ /* 0x040fe20000000000 */
[CC--:B------:R-:W-:Y:S01]  /*1c760*/  ISETP.GE.OR P3, PT, R24.reuse, R27.reuse, P0 ;  /* 0x0000001b1800720c */ /* 0x0c0fe20000766670 */
[----:B------:R-:W-:Y:S01]  /*1c770*/  VIADD R5, R24, 0x90 ;  /* 0x0000009018057836 */ /* 0x000fe20000000000 */
[----:B------:R-:W3:Y:S01]  /*1c780*/  SHFL.IDX PT, R14, R6, 0x2, 0x181f ;  /* 0x00581f00060e7f89 */ /* 0x000ee200000e0000 */
[----:B------:R-:W-:-:S02]  /*1c790*/  ISETP.GE.OR P2, PT, R2, R27, P0 ;  /* 0x0000001b0200720c */ /* 0x000fc40000746670 */
[-C--:B------:R-:W-:Y:S01]  /*1c7a0*/  ISETP.GE.OR P1, PT, R4, R27.reuse, P0 ;  /* 0x0000001b0400720c */ /* 0x080fe20000726670 */
[----:B------:R-:W4:Y:S01]  /*1c7b0*/  SHFL.IDX PT, R7, R10, RZ, 0x181f ;  /* 0x00181fff0a077589 */ /* 0x000f2200000e0000 */
[----:B------:R-:W-:-:S03]  /*1c7c0*/  ISETP.GE.OR P0, PT, R5, R27, P0 ;  /* 0x0000001b0500720c */ /* 0x000fc60000706670 */
[----:B------:R2:W5:Y:S04]  /*1c7d0*/  SHFL.IDX PT, R20, R6, 0x3, 0x181f ;  /* 0x00781f0006147f89 */ /* 0x00056800000e0000 */
[----:B------:R-:W0:Y:S04]  /*1c7e0*/  SHFL.IDX PT, R9, R10, 0x1, 0x181f ;  /* 0x00381f000a097f89 */ /* 0x000e2800000e0000 */
[----:B------:R-:W0:Y:S01]  /*1c7f0*/  SHFL.IDX PT, R11, R10, 0x2, 0x181f ;  /* 0x00581f000a0b7f89 */ /* 0x000e2200000e0000 */
[----:B-1----:R-:W-:-:S03]  /*1c800*/  @!P3 LEA R4, P6, R3, R8, 0x1 ;  /* 0x000000080304b211 */ /* 0x002fc600078c08ff */
[----:B------:R-:W1:Y:S01]  /*1c810*/  SHFL.IDX PT, R13, R10, 0x3, 0x181f ;  /* 0x00781f000a0d7f89 */ /* 0x000e6200000e0000 */
[C---:B--2---:R-:W-:Y:S02]  /*1c820*/  @!P2 LEA R6, P5, R3.reuse, R12, 0x1 ;  /* 0x0000000c0306a211 */ /* 0x044fe400078a08ff */
[C---:B---3--:R-:W-:Y:S02]  /*1c830*/  @!P1 LEA R8, P4, R3.reuse, R14, 0x1 ;  /* 0x0000000e03089211 */ /* 0x048fe400078808ff */
[C---:B----4-:R-:W-:Y:S02]  /*1c840*/  @!P3 LEA.HI.X R5, R3.reuse, R7, R0, 0x1, P6 ;  /* 0x000000070305b211 */ /* 0x050fe400030f0c00 */
[----:B-----5:R-:W-:-:S03]  /*1c850*/  @!P0 LEA R2, P6, R3, R20, 0x1 ;  /* 0x0000001403028211 */ /* 0x020fc600078c08ff */
[----:B------:R3:W-:Y:S01]  /*1c860*/  @!P3 ST.E.128 desc[UR44][R4.64], RZ ;  /* 0x000000ff0400b985 */ /* 0x0007e2000c101d2c */
[C-C-:B0-----:R-:W-:Y:S02]  /*1c870*/  @!P2 LEA.HI.X R7, R3.reuse, R9, R0.reuse, 0x1, P5 ;  /* 0x000000090307a211 */ /* 0x141fe400028f0c00 */
[----:B------:R-:W-:-:S03]  /*1c880*/  @!P1 LEA.HI.X R9, R3, R11, R0, 0x1, P4 ;  /* 0x0000000b03099211 */ /* 0x000fc600020f0c00 */
[----:B------:R3:W-:Y:S01]  /*1c890*/  @!P2 ST.E.128 desc[UR44][R6.64], RZ ;  /* 0x000000ff0600a985 */ /* 0x0007e2000c101d2c */
[----:B-1----:R-:W-:-:S03]  /*1c8a0*/  @!P0 LEA.HI.X R3, R3, R13, R0, 0x1, P6 ;  /* 0x0000000d03038211 */ /* 0x002fc600030f0c00 */
[----:B------:R3:W-:Y:S04]  /*1c8b0*/  @!P1 ST.E.128 desc[UR44][R8.64], RZ ;  /* 0x000000ff08009985 */ /* 0x0007e8000c101d2c */
[----:B------:R3:W-:Y:S02]  /*1c8c0*/  @!P0 ST.E.128 desc[UR44][R2.64], RZ ;  /* 0x000000ff02008985 */ /* 0x0007e4000c101d2c */
.L_x_1565:
[----:B------:R-:W-:Y:S05]  /*1c8d0*/  BSYNC B0 ;  /* 0x0000000000007941 */ /* 0x000fea0003800000 */
.L_x_1562:
[----:B------:R-:W4:Y:S01]  /*1c8e0*/  LDL R0, [R1+0xc] ;  /* 0x00000c0001007983 */ /* 0x000f220000100800 */
[----:B------:R-:W-:Y:S02]  /*1c8f0*/  ULDC UR4, c[0x0][0xc3c] ;  /* 0x00030f0000047ab9 */ /* 0x000fe40000000800 */
[----:B----4-:R-:W-:-:S13]  /*1c900*/  ISETP.GE.AND P0, PT, R0, UR4, PT ;  /* 0x0000000400007c0c */ /* 0x010fda000bf06270 */
[----:B------:R-:W-:Y:S05]  /*1c910*/  @!P0 BRA `(.L_x_1569) ;  /* 0xfffffe44008c8947 */ /* 0x000fea000383ffff */
[----:B------:R-:W-:Y:S05]  /*1c920*/  BRA `(.L_x_1387) ;  /* 0x0000007800fc7947 */ /* 0x000fea0003800000 */
.L_x_1385:
        /* <DEDUP_REMOVED lines=10> */
[----:B------:R0:W1:Y:S01]  /*1c9d0*/  @P0 LDS.128 R24, [R0+0x132d0] ;  /* 0x0132d00000180984 */ /* 0x0000620000000c00 */
[----:B------:R-:W-:Y:S06]  /*1c9e0*/  @P0 BAR.ARV 0x4, 0x200 ;  /* 0x0108000000000b1d */ /* 0x000fec0000002000 */
[----:B------:R-:W-:Y:S05]  /*1c9f0*/  @P0 BRA `(.L_x_1570) ;  /* 0x00000008008c0947 */ /* 0x000fea0003800000 */
[----:B------:R-:W2:Y:S01]  /*1ca00*/  S2R R2, SR_TID.X ;  /* 0x0000000000027919 */ /* 0x000ea20000002100 */
[----:B------:R-:W-:Y:S01]  /*1ca10*/  ULDC UR4, c[0x0][0xc3c] ;  /* 0x00030f0000047ab9 */ /* 0x000fe20000000800 */
[----:B0-----:R-:W-:Y:S01]  /*1ca20*/  IMAD.MOV.U32 R0, RZ, RZ, RZ ;  /* 0x000000ffff007224 */ /* 0x001fe200078e00ff */
[----:B------:R-:W0:Y:S01]  /*1ca30*/  S2UR UR6, SR_CTAID.X ;  /* 0x00000000000679c3 */ /* 0x000e220000002500 */
[----:B------:R-:W-:Y:S01]  /*1ca40*/  ULDC UR5, c[0x0][0xc38] ;  /* 0x00030e0000057ab9 */ /* 0x000fe20000000800 */
[----:B--2---:R-:W-:-:S04]  /*1ca50*/  LOP3.LUT R5, R2, 0x1f, RZ, 0xc0, !PT ;  /* 0x0000001f02057812 */ /* 0x004fc800078ec0ff */
[----:B------:R-:W-:-:S04]  /*1ca60*/  ISETP.NE.AND P0, PT, R5, 0x1f, PT ;  /* 0x0000001f0500780c */ /* 0x000fc80003f05270 */
[----:B------:R-:W-:-:S13]  /*1ca70*/  ISETP.GE.OR P1, PT, R5, UR4, !P0 ;  /* 0x0000000405007c0c */ /* 0x000fda000c726670 */
[----:B------:R-:W2:Y:S02]  /*1ca80*/  @!P1 LDC.64 R2, c[0x0][0xc80] ;  /* 0x00032000ff029b82 */ /* 0x000ea40000000a00 */
[----:B--2---:R-:W-:-:S05]  /*1ca90*/  @!P1 IMAD.WIDE.U32 R2, R5, 0x4, R2 ;  /* 0x0000000405029825 */ /* 0x004fca00078e0002 */
[----:B------:R-:W2:Y:S01]  /*1caa0*/  @!P1 LDG.E R0, desc[UR44][R2.64] ;  /* 0x0000002c02009981 */ /* 0x000ea2000c1e1900 */
[C---:B------:R-:W-:Y:S01]  /*1cab0*/  ISETP.NE.AND P1, PT, R5.reuse, RZ, PT ;  /* 0x000000ff0500720c */ /* 0x040fe20003f25270 */
[----:B------:R-:W-:Y:S01]  /*1cac0*/  UMOV UR4, URZ ;  /* 0x0000003f00047c82 */ /* 0x000fe20008000000 */
[C---:B------:R-:W-:Y:S01]  /*1cad0*/  ISETP.GE.U32.AND P2, PT, R5.reuse, 0x2, PT ;  /* 0x000000020500780c */ /* 0x040fe20003f46070 */
[----:B-1----:R-:W-:Y:S01]  /*1cae0*/  IMAD.MOV.U32 R24, RZ, RZ, RZ ;  /* 0x000000ffff187224 */ /* 0x002fe200078e00ff */
[C---:B------:R-:W-:Y:S02]  /*1caf0*/  ISETP.GE.U32.AND P3, PT, R5.reuse, 0x4, PT ;  /* 0x000000040500780c */ /* 0x040fe40003f66070 */
[C---:B------:R-:W-:Y:S02]  /*1cb00*/  ISETP.GE.U32.AND P4, PT, R5.reuse, 0x8, PT ;  /* 0x000000080500780c */ /* 0x040fe40003f86070 */
[----:B------:R-:W-:Y:S01]  /*1cb10*/  ISETP.GE.U32.AND P5, PT, R5, 0x10, PT ;  /* 0x000000100500780c */ /* 0x000fe20003fa6070 */
[----:B--2---:R-:W1:Y:S02]  /*1cb20*/  SHFL.UP PT, R4, R0, 0x1, RZ ;  /* 0x0420000000047989 */ /* 0x004e6400000e00ff */
[----:B-1----:R-:W-:-:S05]  /*1cb30*/  SEL R7, R4, RZ, P1 ;  /* 0x000000ff04077207 */ /* 0x002fca0000800000 */
[----:B------:R-:W-:-:S05]  /*1cb40*/  IMAD.IADD R7, R0, 0x1, R7 ;  /* 0x0000000100077824 */ /* 0x000fca00078e0207 */
[----:B------:R-:W1:Y:S02]  /*1cb50*/  SHFL.UP PT, R4, R7, 0x2, RZ ;  /* 0x0440000007047989 */ /* 0x000e6400000e00ff */
        /* <DEDUP_REMOVED lines=11> */
[----:B------:R-:W1:Y:S02]  /*1cc10*/  SHFL.IDX PT, R4, R6, 0x1f, 0x1f ;  /* 0x03e01f0006047f89 */ /* 0x000e6400000e0000 */
[----:B-1----:R-:W-:-:S04]  /*1cc20*/  IMAD R4, R4, UR5, RZ ;  /* 0x0000000504047c24 */ /* 0x002fc8000f8e02ff */
[----:B------:R-:W-:Y:S01]  /*1cc30*/  IMAD.MOV.U32 R9, RZ, RZ, R4 ;  /* 0x000000ffff097224 */ /* 0x000fe200078e0004 */
[----:B0-----:R-:W-:-:S13]  /*1cc40*/  ISETP.GT.AND P6, PT, R4, UR6, PT ;  /* 0x0000000604007c0c */ /* 0x001fda000bfc4270 */
[----:B------:R-:W-:Y:S05]  /*1cc50*/  @P6 BRA `(.L_x_1571) ;  /* 0x0000000000a06947 */ /* 0x000fea0003800000 */
[----:B------:R-:W0:Y:S01]  /*1cc60*/  LDC R6, c[0x0][0xc3c] ;  /* 0x00030f00ff067b82 */ /* 0x000e220000000800 */
[----:B------:R-:W-:Y:S01]  /*1cc70*/  IMAD.MOV.U32 R4, RZ, RZ, R9 ;  /* 0x000000ffff047224 */ /* 0x000fe200078e0009 */
[----:B------:R-:W-:Y:S01]  /*1cc80*/  UMOV UR4, URZ ;  /* 0x0000003f00047c82 */ /* 0x000fe20008000000 */
[----:B------:R-:W-:Y:S01]  /*1cc90*/  ULDC UR7, c[0x0][0xc3c] ;  /* 0x00030f0000077ab9 */ /* 0x000fe20000000800 */
[----:B------:R-:W-:-:S05]  /*1cca0*/  ULDC UR5, c[0x0][0xc38] ;  /* 0x00030e0000057ab9 */ /* 0x000fca0000000800 */
.L_x_1575:
        /* <DEDUP_REMOVED lines=12> */
.L_x_1574:
[----:B------:R-:W-:Y:S05]  /*1cd70*/  BSYNC B0 ;  /* 0x0000000000007941 */ /* 0x000fea0003800000 */
.L_x_1573:
        /* <DEDUP_REMOVED lines=20> */
[----:B------:R-:W-:Y:S02]  /*1cec0*/  IMAD.MOV.U32 R6, RZ, RZ, R9 ;  /* 0x000000ffff067224 */ /* 0x000fe400078e0009 */
[----:B------:R-:W-:-:S07]  /*1ced0*/  IMAD.MOV.U32 R9, RZ, RZ, R3 ;  /* 0x000000ffff097224 */ /* 0x000fce00078e0003 */
.L_x_1571:
[----:B------:R-:W-:-:S04]  /*1cee0*/  IMAD.IADD R9, R4, 0x1, -R9 ;  /* 0x0000000104097824 */ /* 0x000fc800078e0a09 */
[----:B------:R-:W-:-:S05]  /*1cef0*/  IMAD R2, R6, UR5, R9 ;  /* 0x0000000506027c24 */ /* 0x000fca000f8e0209 */
[----:B------:R-:W-:Y:S02]  /*1cf00*/  ISETP.GT.AND P0, PT, R2, UR6, PT ;  /* 0x0000000602007c0c */ /* 0x000fe4000bf04270 */
[----:B------:R-:W0:Y:S11]  /*1cf10*/  LDC.64 R2, c[0x0][0xc90] ;  /* 0x00032400ff027b82 */ /* 0x000e360000000a00 */
[----:B------:R-:W-:-:S04]  /*1cf20*/  VOTE.ANY R10, PT, !P0 ;  /* 0x00000000000a7806 */ /* 0x000fc800040e0100 */
[----:B------:R-:W1:Y:S02]  /*1cf30*/  POPC R13, R10 ;  /* 0x0000000a000d7309 */ /* 0x000e640000000000 */
[----:B-1----:R-:W-:-:S04]  /*1cf40*/  VIADD R27, R13, UR4 ;  /* 0x000000040d1b7c36 */ /* 0x002fc80008000000 */
[----:B0-----:R-:W-:-:S05]  /*1cf50*/  IMAD.WIDE R2, R27, 0x4, R2 ;  /* 0x000000041b027825 */ /* 0x001fca00078e0202 */
[----:B------:R-:W2:Y:S01]  /*1cf60*/  LDG.E R7, desc[UR44][R2.64] ;  /* 0x0000002c02077981 */ /* 0x000ea2000c1e1900 */
[----:B------:R-:W-:-:S03]  /*1cf70*/  ISETP.NE.AND P0, PT, R10, RZ, PT ;  /* 0x000000ff0a00720c */ /* 0x000fc60003f05270 */
[----:B------:R-:W2:Y:S02]  /*1cf80*/  SHFL.IDX PT, R0, R0, R13, 0x1f ;  /* 0x00001f0d00007589 */ /* 0x000ea400000e0000 */
[----:B--2---:R-:W-:-:S05]  /*1cf90*/  IMAD R4, R0, R7, RZ ;  /* 0x0000000700047224 */ /* 0x004fca00078e02ff */
[----:B------:R-:W-:-:S04]  /*1cfa0*/  IABS R8, R4 ;  /* 0x0000000400087213 */ /* 0x000fc80000000000 */
[----:B------:R-:W0:Y:S08]  /*1cfb0*/  I2F.RP R11, R8 ;  /* 0x00000008000b7306 */ /* 0x000e300000209400 */
[----:B0-----:R-:W0:Y:S02]  /*1cfc0*/  MUFU.RCP R11, R11 ;  /* 0x0000000b000b7308 */ /* 0x001e240000001000 */
[----:B0-----:R-:W-:-:S06]  /*1cfd0*/  VIADD R12, R11, 0xffffffe ;  /* 0x0ffffffe0b0c7836 */ /* 0x001fcc0000000000 */
[----:B------:R-:W0:Y:S02]  /*1cfe0*/  F2I.FTZ.U32.TRUNC.NTZ R3, R12 ;  /* 0x0000000c00037305 */ /* 0x000e24000021f000 */
[----:B0-----:R-:W-:Y:S01]  /*1cff0*/  IMAD.MOV R15, RZ, RZ, -R3 ;  /* 0x000000ffff0f7224 */ /* 0x001fe200078e0a03 */
[----:B------:R-:W-:Y:S06]  /*1d000*/  @!P0 BRA `(.L_x_1576) ;  /* 0x0000000000088947 */ /* 0x000fec0003800000 */
[----:B------:R-:W-:-:S05]  /*1d010*/  VIADD R11, R13, 0xffffffff ;  /* 0xffffffff0d0b7836 */ /* 0x000fca0000000000 */
[----:B------:R0:W1:Y:S02]  /*1d020*/  SHFL.IDX PT, R24, R6, R11, 0x1f ;  /* 0x00001f0b06187589 */ /* 0x00006400000e0000 */
.L_x_1576:
[----:B-1----:R-:W-:Y:S01]  /*1d030*/  IMAD R24, R24, UR5, R9 ;  /* 0x0000000518187c24 */ /* 0x002fe2000f8e0209 */
[----:B0-----:R-:W-:Y:S01]  /*1d040*/  IABS R6, R4 ;  /* 0x0000000400067213 */ /* 0x001fe20000000000 */
[----:B------:R-:W-:Y:S02]  /*1d050*/  IMAD R11, R15, R8, RZ ;  /* 0x000000080f0b7224 */ /* 0x000fe400078e02ff */
[----:B------:R-:W-:Y:S01]  /*1d060*/  IMAD.MOV.U32 R2, RZ, RZ, RZ ;  /* 0x000000ffff027224 */ /* 0x000fe200078e00ff */
[----:B------:R-:W-:Y:S01]  /*1d070*/  IADD3 R9, -R24, UR6, RZ ;  /* 0x0000000618097c10 */ /* 0x000fe2000fffe1ff */
[----:B------:R-:W-:Y:S02]  /*1d080*/  IMAD.MOV R6, RZ, RZ, -R6 ;  /* 0x000000ffff067224 */ /* 0x000fe400078e0a06 */
[----:B------:R-:W-:Y:S01]  /*1d090*/  IMAD.HI.U32 R2, R3, R11, R2 ;  /* 0x0000000b03027227 */ /* 0x000fe200078e0002 */
[----:B------:R-:W-:-:S05]  /*1d0a0*/  IABS R3, R9 ;  /* 0x0000000900037213 */ /* 0x000fca0000000000 */
        /* <DEDUP_REMOVED lines=15> */
[----:B------:R-:W-:Y:S02]  /*1d1a0*/  IMAD R4, R4, R2, R9 ;  /* 0x0000000204047224 */ /* 0x000fe400078e0209 */
[----:B------:R-:W-:Y:S01]  /*1d1b0*/  IMAD.MOV.U32 R2, RZ, RZ, RZ ;  /* 0x000000ffff027224 */ /* 0x000fe200078e00ff */
[----:B------:R-:W-:-:S04]  /*1d1c0*/  VIADDMNMX R7, R8, UR5, R7, PT ;  /* 0x0000000508077c46 */ /* 0x000fc8000b800107 */
[----:B------:R-:W-:-:S04]  /*1d1d0*/  IABS R8, R7 ;  /* 0x0000000700087213 */ /* 0x000fc80000000000 */
[----:B------:R-:W0:Y:S08]  /*1d1e0*/  I2F.RP R10, R8 ;  /* 0x00000008000a7306 */ /* 0x000e300000209400 */
[----:B0-----:R-:W0:Y:S02]  /*1d1f0*/  MUFU.RCP R10, R10 ;  /* 0x0000000a000a7308 */ /* 0x001e240000001000 */
[----:B0-----:R-:W-:Y:S01]  /*1d200*/  VIADD R3, R10, 0xffffffe ;  /* 0x0ffffffe0a037836 */ /* 0x001fe20000000000 */
[----:B------:R-:W-:-:S05]  /*1d210*/  IABS R10, R7 ;  /* 0x00000007000a7213 */ /* 0x000fca0000000000 */
[----:B------:R-:W0:Y:S02]  /*1d220*/  F2I.FTZ.U32.TRUNC.NTZ R3, R3 ;  /* 0x0000000300037305 */ /* 0x000e24000021f000 */
[----:B0-----:R-:W-:-:S04]  /*1d230*/  IMAD.MOV R11, RZ, RZ, -R3 ;  /* 0x000000ffff0b7224 */ /* 0x001fc800078e0a03 */
[----:B------:R-:W-:-:S04]  /*1d240*/  IMAD R9, R11, R8, RZ ;  /* 0x000000080b097224 */ /* 0x000fc800078e02ff */
[----:B------:R-:W-:Y:S01]  /*1d250*/  IMAD.HI.U32 R2, R3, R9, R2 ;  /* 0x0000000903027227 */ /* 0x000fe200078e0002 */
[----:B------:R-:W-:-:S03]  /*1d260*/  IABS R9, R4 ;  /* 0x0000000400097213 */ /* 0x000fc60000000000 */
[----:B------:R-:W-:Y:S02]  /*1d270*/  IMAD.MOV R3, RZ, RZ, -R10 ;  /* 0x000000ffff037224 */ /* 0x000fe400078e0a0a */
        /* <DEDUP_REMOVED lines=8> */
[----:B------:R-:W-:Y:S01]  /*1d300*/  ISETP.GE.AND P2, PT, R3, RZ, PT ;  /* 0x000000ff0300720c */ /* 0x000fe20003f46270 */
[----:B------:R-:W-:-:S06]  /*1d310*/  IMAD.IADD R3, R4, 0x1, R6 ;  /* 0x0000000104037824 */ /* 0x000fcc00078e0206 */
[----:B------:R-:W-:-:S06]  /*1d320*/  @P0 VIADD R2, R2, 0x1 ;  /* 0x0000000102020836 */ /* 0x000fcc0000000000 */
[----:B------:R-:W-:Y:S01]  /*1d330*/  @!P2 IMAD.MOV R2, RZ, RZ, -R2 ;  /* 0x000000ffff02a224 */ /* 0x000fe200078e0a02 */
[----:B------:R-:W-:Y:S01]  /*1d340*/  @!P1 LOP3.LUT R2, RZ, R7, RZ, 0x33, !PT ;  /* 0x00000007ff029212 */ /* 0x000fe200078e33ff */
[----:B------:R-:W-:-:S03]  /*1d350*/  IMAD.MOV R7, RZ, RZ, -R7 ;  /* 0x000000ffff077224 */ /* 0x000fc600078e0a07 */
[----:B------:R-:W-:Y:S01]  /*1d360*/  LOP3.LUT R25, RZ, R2, RZ, 0x33, !PT ;  /* 0x00000002ff197212 */ /* 0x000fe200078e33ff */
[----:B------:R-:W-:-:S04]  /*1d370*/  IMAD R26, R2, R7, R3 ;  /* 0x00000007021a7224 */ /* 0x000fc800078e0203 */
[----:B------:R-:W-:Y:S01]  /*1d380*/  IMAD.IADD R25, R0, 0x1, R25 ;  /* 0x0000000100197824 */ /* 0x000fe200078e0219 */
[----:B------:R-:W-:Y:S06]  /*1d390*/  BRA `(.L_x_1577) ;  /* 0x00000000000c7947 */ /* 0x000fec0003800000 */
.L_x_1572:
[----:B------:R-:W-:Y:S02]  /*1d3a0*/  IMAD.MOV.U32 R25, RZ, RZ, RZ ;  /* 0x000000ffff197224 */ /* 0x000fe400078e00ff */
[----:B------:R-:W-:Y:S02]  /*1d3b0*/  IMAD.U32 R24, RZ, RZ, UR6 ;  /* 0x00000006ff187e24 */ /* 0x000fe4000f8e00ff */
[----:B------:R-:W-:-:S07]  /*1d3c0*/  IMAD.MOV.U32 R26, RZ, RZ, RZ ;  /* 0x000000ffff1a7224 */ /* 0x000fce00078e00ff */
.L_x_1577:
[----:B------:R-:W-:-:S13]  /*1d3d0*/  ISETP.NE.AND P0, PT, R5, RZ, PT ;  /* 0x000000ff0500720c */ /* 0x000fda0003f05270 */
[----:B------:R-:W0:Y:S01]  /*1d3e0*/  @!P0 S2R R3, SR_CgaCtaId ;  /* 0x0000000000038919 */ /* 0x000e220000008800 */
[----:B------:R-:W-:-:S04]  /*1d3f0*/  @!P0 MOV R0, 0x400 ;  /* 0x0000040000008802 */ /* 0x000fc80000000f00 */
[----:B0-----:R-:W-:-:S05]  /*1d400*/  @!P0 LEA R0, R3, R0, 0x18 ;  /* 0x0000000003008211 */ /* 0x001fca00078ec0ff */
[----:B------:R2:W-:Y:S01]  /*1d410*/  @!P0 STS.128 [R0+0x132d0], R24 ;  /* 0x0132d01800008388 */ /* 0x0005e20000000c00 */
[----:B------:R-:W-:Y:S06]  /*1d420*/  BAR.ARV 0x5, 0x200 ;  /* 0x0148000000007b1d */ /* 0x000fec0000002000 */
.L_x_1570:
[----:B0-2---:R-:W-:Y:S01]  /*1d430*/  IMAD.MOV.U32 R0, RZ, RZ, 0x1 ;  /* 0x00000001ff007424 */ /* 0x005fe200078e00ff */
[----:B------:R0:W-:Y:S01]  /*1d440*/  STL [R1], RZ ;  /* 0x000000ff01007387 */ /* 0x0001e20000100800 */
[----:B------:R-:W-:Y:S02]  /*1d450*/  ULDC UR4, c[0x0][0xc3c] ;  /* 0x00030f0000047ab9 */ /* 0x000fe40000000800 */
[----:B-1----:R-:W-:Y:S01]  /*1d460*/  ISETP.GE.AND P0, PT, R27, UR4, PT ;  /* 0x000000041b007c0c */ /* 0x002fe2000bf06270 */
        /* <DEDUP_REMOVED lines=12> */
[----:B------:R-:W-:Y:S01]  /*1d530*/  LOP3.LUT R6, R0, 0x1b0, RZ, 0xc0, !PT ;  /* 0x000001b000067812 */ /* 0x000fe200078ec0ff */
[----:B------:R-:W-:Y:S01]  /*1d540*/  IMAD.SHL.U32 R7, R12, 0x10, RZ ;  /* 0x000000100c077824 */ /* 0x000fe200078e00ff */
[----:B------:R-:W-:Y:S01]  /*1d550*/  LOP3.LUT R5, R2, 0x30, R5, 0xf8, !PT ;  /* 0x0000003002057812 */ /* 0x000fe200078ef805 */
[----:B------:R-:W-:Y:S01]  /*1d560*/  IMAD.SHL.U32 R2, R10, 0x20, RZ ;  /* 0x000000200a027824 */ /* 0x000fe200078e00ff */
[----:B------:R-:W-:Y:S01]  /*1d570*/  LOP3.LUT R8, R6, 0x30, R9, 0x78, !PT ;  /* 0x0000003006087812 */ /* 0x000fe200078e7809 */
[----:B------:R-:W-:Y:S01]  /*1d580*/  IMAD.SHL.U32 R4, R10, 0x8, RZ ;  /* 0x000000080a047824 */ /* 0x000fe200078e00ff */
[----:B------:R-:W-:-:S02]  /*1d590*/  LOP3.LUT R7, R7, 0x600, RZ, 0xc0, !PT ;  /* 0x0000060007077812 */ /* 0x000fc400078ec0ff */
[----:B------:R-:W-:Y:S01]  /*1d5a0*/  LOP3.LUT R6, R2, 0x80, RZ, 0xc0, !PT ;  /* 0x0000008002067812 */ /* 0x000fe200078ec0ff */
[----:B------:R-:W-:Y:S01]  /*1d5b0*/  IMAD.SHL.U32 R9, R10, 0x4, RZ ;  /* 0x000000040a097824 */ /* 0x000fe200078e00ff */
[----:B------:R-:W-:Y:S02]  /*1d5c0*/  LOP3.LUT R4, R5, 0x30, R4, 0x78, !PT ;  /* 0x0000003005047812 */ /* 0x000fe400078e7804 */
[----:B------:R-:W-:Y:S02]  /*1d5d0*/  LOP3.LUT R6, R6, 0x10, R10, 0xf8, !PT ;  /* 0x0000001006067812 */ /* 0x000fe400078ef80a */
[C---:B------:R-:W-:Y:S02]  /*1d5e0*/  LOP3.LUT R5, R7.reuse, 0x60, R2, 0xf8, !PT ;  /* 0x0000006007057812 */ /* 0x040fe400078ef802 */
[----:B------:R-:W-:Y:S02]  /*1d5f0*/  LOP3.LUT R7, R7, 0x40, R0, 0xf8, !PT ;  /* 0x0000004007077812 */ /* 0x000fe400078ef800 */
[----:B------:R-:W-:-:S02]  /*1d600*/  LOP3.LUT R6, R6, 0x10, R9, 0x78, !PT ;  /* 0x0000001006067812 */ /* 0x000fc400078e7809 */
[----:B------:R-:W-:Y:S02]  /*1d610*/  LOP3.LUT R5, R5, 0x100, R2, 0xf8, !PT ;  /* 0x0000010005057812 */ /* 0x000fe400078ef802 */
[----:B------:R-:W-:Y:S02]  /*1d620*/  LOP3.LUT R3, R4, 0x640, R3, 0xf8, !PT ;  /* 0x0000064004037812 */ /* 0x000fe400078ef803 */
        /* <DEDUP_REMOVED lines=11> */
[----:B------:R-:W-:Y:S01]  /*1d6e0*/  LOP3.LUT R2, R4, 0x60, R2, 0xf8, !PT ;  /* 0x0000006004027812 */ /* 0x000fe200078ef802 */
[----:B------:R-:W-:-:S03]  /*1d6f0*/  ULDC.64 UR38, c[0x0][0x198] ;  /* 0x0000660000267ab9 */ /* 0x000fc60000000a00 */
[----:B------:R-:W-:Y:S01]  /*1d700*/  LOP3.LUT R2, R2, 0x80, RZ, 0xfc, !PT ;  /* 0x0000008002027812 */ /* 0x000fe200078efcff */
[----:B------:R-:W-:Y:S01]  /*1d710*/  ULDC UR36, c[0x0][0xc] ;  /* 0x0000030000247ab9 */ /* 0x000fe20000000800 */
[C---:B--2---:R-:W-:Y:S02]  /*1d720*/  LOP3.LUT R0, R11.reuse, 0x2, RZ, 0xfc, !PT ;  /* 0x000000020b007812 */ /* 0x044fe400078efcff */
        /* <DEDUP_REMOVED lines=9> */
[----:B------:R1:W-:Y:S04]  /*1d7c0*/  STL [R1], RZ ;  /* 0x000000ff01007387 */ /* 0x0003e80000100800 */
[----:B------:R1:W-:Y:S04]  /*1d7d0*/  STL [R1+0x10], R3 ;  /* 0x0000100301007387 */ /* 0x0003e80000100800 */
[----:B------:R1:W-:Y:S02]  /*1d7e0*/  STL [R1+0x5c], R0 ;  /* 0x00005c0001007387 */ /* 0x0003e40000100800 */
.L_x_1704:
[----:B------:R-:W-:Y:S05]  /*1d7f0*/  YIELD ;  /* 0x0000000000007946 */ /* 0x000fea0003800000 */
[----:B------:R-:W-:Y:S01]  /*1d800*/  ULDC.64 UR4, c[0x0][0xa28] ;  /* 0x00028a0000047ab9 */ /* 0x000fe20000000a00 */
[----:B01----:R-:W-:Y:S02]  /*1d810*/  CS2R R8, SRZ ;  /* 0x0000000000087805 */ /* 0x003fe4000001ff00 */
[----:B------:R-:W-:Y:S01]  /*1d820*/  ISETP.NE.U32.AND P0, PT, RZ, UR4, PT ;  /* 0x00000004ff007c0c */ /* 0x000fe2000bf05070 */
[----:B------:R-:W0:Y:S01]  /*1d830*/  LDC.64 R4, c[0x0][0xa00] ;  /* 0x00028000ff047b82 */ /* 0x000e220000000a00 */
[----:B------:R-:W-:-:S02]  /*1d840*/  ULDC.64 UR6, c[0x0][0xa10] ;  /* 0x0002840000067ab9 */ /* 0x000fc40000000a00 */
[----:B------:R-:W-:Y:S01]  /*1d850*/  ISETP.NE.AND.EX P0, PT, RZ, UR5, PT, P0 ;  /* 0x00000005ff007c0c */ /* 0x000fe2000bf05300 */
[----:B------:R-:W-:-:S12]  /*1d860*/  ULDC.64 UR4, c[0x0][0xa18] ;  /* 0x0002860000047ab9 */ /* 0x000fd80000000a00 */
[----:B-1----:R-:W1:Y:S02]  /*1d870*/  @P0 LDC.64 R2, c[0x0][0xa28] ;  /* 0x00028a00ff020b82 */ /* 0x002e640000000a00 */
[----:B-1----:R-:W-:-:S05]  /*1d880*/  @P0 IMAD.WIDE R2, R27, 0x4, R2 ;  /* 0x000000041b020825 */ /* 0x002fca00078e0202 */
[----:B--2---:R1:W2:Y:S01]  /*1d890*/  @P0 LDG.E R9, desc[UR44][R2.64] ;  /* 0x0000002c02090981 */ /* 0x0042a2000c1e1900 */
[----:B------:R-:W-:Y:S01]  /*1d8a0*/  ISETP.NE.U32.AND P0, PT, RZ, UR4, PT ;  /* 0x00000004ff007c0c */ /* 0x000fe2000bf05070 */
[----:B0-----:R-:W-:Y:S01]  /*1d8b0*/  IMAD.WIDE R4, R27, 0x4, R4 ;  /* 0x000000041b047825 */ /* 0x001fe200078e0204 */
[----:B------:R-:W-:Y:S02]  /*1d8c0*/  ISETP.NE.U32.AND P1, PT, RZ, UR6, PT ;  /* 0x00000006ff007c0c */ /* 0x000fe4000bf25070 */
[----:B------:R-:W-:Y:S01]  /*1d8d0*/  ISETP.NE.AND.EX P2, PT, RZ, UR5, PT, P0 ;  /* 0x00000005ff007c0c */ /* 0x000fe2000bf45300 */
[----:B------:R-:W-:Y:S01]  /*1d8e0*/  ULDC.64 UR4, c[0x0][0xa00] ;  /* 0x0002800000047ab9 */ /* 0x000fe20000000a00 */
[----:B------:R-:W-:Y:S01]  /*1d8f0*/  ISETP.NE.AND.EX P1, PT, RZ, UR7, PT, P1 ;  /* 0x00000007ff007c0c */ /* 0x000fe2000bf25310 */
[----:B------:R-:W-:Y:S01]  /*1d900*/  IMAD.MOV.U32 R0, RZ, RZ, RZ ;  /* 0x000000ffff007224 */ /* 0x000fe200078e00ff */
[----:B------:R-:W-:Y:S01]  /*1d910*/  ISETP.NE.U32.AND P0, PT, RZ, UR4, PT ;  /* 0x00000004ff007c0c */ /* 0x000fe2000bf05070 */
[----:B-1----:R-:W0:Y:S03]  /*1d920*/  LDC.64 R2, c[0x0][0xa10] ;  /* 0x00028400ff027b82 */ /* 0x002e260000000a00 */
[----:B------:R-:W-:-:S05]  /*1d930*/  ISETP.NE.AND.EX P0, PT, RZ, UR5, PT, P0 ;  /* 0x00000005ff007c0c */ /* 0x000fca000bf05300 */
[----:B------:R-:W1:Y:S08]  /*1d940*/  @P2 LDC.64 R6, c[0x0][0xa18] ;  /* 0x00028600ff062b82 */ /* 0x000e700000000a00 */
[----:B------:R-:W3:Y:S01]  /*1d950*/  @P0 LDG.E R8, desc[UR44][R4.64] ;  /* 0x0000002c04080981 */ /* 0x000ee2000c1e1900 */
[----:B0-----:R-:W-:-:S05]  /*1d960*/  IMAD.WIDE R2, R27, 0x4, R2 ;  /* 0x000000041b027825 */ /* 0x001fca00078e0202 */
[----:B-----5:R-:W5:Y:S01]  /*1d970*/  @P1 LDG.E R0, desc[UR44][R2.64] ;  /* 0x0000002c02001981 */ /* 0x020f62000c1e1900 */
[----:B------:R-:W-:Y:S02]  /*1d980*/  ULDC UR4, c[0x0][0x288] ;  /* 0x0000a20000047ab9 */ /* 0x000fe40000000800 */
[----:B------:R-:W-:Y:S01]  /*1d990*/  IMAD.U32 R28, RZ, RZ, UR4 ;  /* 0x00000004ff1c7e24 */ /* 0x000fe2000f8e00ff */
[----:B------:R-:W-:Y:S02]  /*1d9a0*/  ULDC.64 UR4, c[0x0][0x418] ;  /* 0x0001060000047ab9 */ /* 0x000fe40000000a00 */
[----:B------:R-:W-:-:S03]  /*1d9b0*/  UISETP.NE.U32.AND UP0, UPT, UR4, URZ, UPT ;  /* 0x0000003f0400728c */ /* 0x000fc6000bf05070 */
[----:B------:R-:W-:Y:S01]  /*1d9c0*/  ULDC UR4, c[0x0][0x424] ;  /* 0x0001090000047ab9 */ /* 0x000fe20000000800 */
[----:B------:R-:W-:Y:S01]  /*1d9d0*/  UISETP.NE.AND.EX UP0, UPT, UR5, URZ, UPT, UP0 ;  /* 0x0000003f0500728c */ /* 0x000fe2000bf05300 */
[----:B-1----:R-:W-:Y:S02]  /*1d9e0*/  @P2 IMAD.WIDE R6, R27, 0x4, R6 ;  /* 0x000000041b062825 */ /* 0x002fe400078e0206 */
[----:B------:R-:W-:Y:S01]  /*1d9f0*/  ULDC UR5, c[0x0][0x2f0] ;  /* 0x0000bc0000057ab9 */ /* 0x000fe20000000800 */
[----:B------:R-:W-:Y:S02]  /*1da00*/  USEL UR4, UR4, 0x1, UP0 ;  /* 0x0000000104047887 */ /* 0x000fe40008000000 */
[----:B------:R0:W5:Y:S02]  /*1da10*/  @P2 LDG.E R28, desc[UR44][R6.64] ;  /* 0x0000002c061c2981 */ /* 0x000164000c1e1900 */
[----:B------:R-:W-:-:S03]  /*1da20*/  UIMAD UR4, UR4, UR5, URZ ;  /* 0x00000005040472a4 */ /* 0x000fc6000f8e023f */
[----:B------:R-:W-:Y:S02]  /*1da30*/  ULDC UR5, c[0x0][0x348] ;  /* 0x0000d20000057ab9 */ /* 0x000fe40000000800 */
[----:B0-----:R-:W-:Y:S02]  /*1da40*/  IMAD.U32 R7, RZ, RZ, UR5 ;  /* 0x00000005ff077e24 */ /* 0x001fe4000f8e00ff */
[----:B------:R-:W-:Y:S01]  /*1da50*/  IMAD.U32 R6, RZ, RZ, UR4 ;  /* 0x00000004ff067e24 */ /* 0x000fe2000f8e00ff */
[----:B--2---:R0:W-:Y:S04]  /*1da60*/  STL [R1+0x20], R9 ;  /* 0x0000200901007387 */ /* 0x0041e80000100800 */
[----:B---3--:R0:W-:Y:S01]  /*1da70*/  STL [R1+0x50], R8 ;  /* 0x0000500801007387 */ /* 0x0081e20000100800 */
[----:B------:R-:W-:Y:S05]  /*1da80*/  @P2 BRA `(.L_x_1579) ;  /* 0x0000000000102947 */ /* 0x000fea0003800000 */
[----:B------:R-:W-:Y:S05]  /*1da90*/  @!P0 BRA `(.L_x_1579) ;  /* 0x00000000000c8947 */ /* 0x000fea0003800000 */
[----:B-----5:R-:W2:Y:S04]  /*1daa0*/  LDG.E R28, desc[UR44][R4.64] ;  /* 0x0000002c041c7981 */ /* 0x020ea8000c1e1900 */
[----:B------:R-:W2:Y:S02]  /*1dab0*/  LDG.E R4, desc[UR44][R4.64+0x4] ;  /* 0x0000042c04047981 */ /* 0x000ea4000c1e1900 */
[----:B--2---:R-:W-:-:S07]  /*1dac0*/  IMAD.IADD R28, R4, 0x1, -R28 ;  /* 0x00000001041c7824 */ /* 0x004fce00078e0a1c */
.L_x_1579:
[----:B------:R-:W-:Y:S02]  /*1dad0*/  ULDC.64 UR4, c[0x0][0xa20] ;  /* 0x0002880000047ab9 */ /* 0x000fe40000000a00 */
[----:B------:R-:W-:-:S04]  /*1dae0*/  ISETP.NE.U32.AND P0, PT, RZ, UR4, PT ;  /* 0x00000004ff007c0c */ /* 0x000fc8000bf05070 */
[----:B------:R-:W-:-:S13]  /*1daf0*/  ISETP.NE.AND.EX P0, PT, RZ, UR5, PT, P0 ;  /* 0x00000005ff007c0c */ /* 0x000fda000bf05300 */
[----:B------:R-:W-:Y:S05]  /*1db00*/  @!P0 BRA `(.L_x_1580) ;  /* 0x0000000000108947 */ /* 0x000fea0003800000 */
[----:B------:R-:W1:Y:S02]  /*1db10*/  LDC.64 R4, c[0x0][0xa20] ;  /* 0x00028800ff047b82 */ /* 0x000e640000000a00 */
[----:B-1----:R-:W-:-:S05]  /*1db20*/  IMAD.WIDE R4, R27, 0x4, R4 ;  /* 0x000000041b047825 */ /* 0x002fca00078e0204 */
[----:B------:R1:W5:Y:S01]  /*1db30*/  LDG.E R6, desc[UR44][R4.64] ;  /* 0x0000002c04067981 */ /* 0x000362000c1e1900 */
[----:B------:R-:W-:Y:S05]  /*1db40*/  BRA `(.L_x_1581) ;  /* 0x0000000000247947 */ /* 0x000fea0003800000 */
.L_x_1580:
[----:B------:R-:W-:Y:S02]  /*1db50*/  ULDC.64 UR4, c[0x0][0xa08] ;  /* 0x0002820000047ab9 */ /* 0x000fe40000000a00 */
[----:B------:R-:W-:-:S04]  /*1db60*/  ISETP.NE.U32.AND P0, PT, RZ, UR4, PT ;  /* 0x00000004ff007c0c */ /* 0x000fc8000bf05070 */
[----:B------:R-:W-:-:S13]  /*1db70*/  ISETP.NE.AND.EX P0, PT, RZ, UR5, PT, P0 ;  /* 0x00000005ff007c0c */ /* 0x000fda000bf05300 */
[----:B------:R-:W-:Y:S05]  /*1db80*/  @!P0 BRA `(.L_x_1581) ;  /* 0x0000000000148947 */ /* 0x000fea0003800000 */
[----:B------:R-:W1:Y:S02]  /*1db90*/  LDC.64 R4, c[0x0][0xa08] ;  /* 0x00028200ff047b82 */ /* 0x000e640000000a00 */
[----:B-1----:R-:W-:-:S05]  /*1dba0*/  IMAD.WIDE R4, R27, 0x4, R4 ;  /* 0x000000041b047825 */ /* 0x002fca00078e0204 */
[----:B------:R-:W2:Y:S04]  /*1dbb0*/  LDG.E R6, desc[UR44][R4.64] ;  /* 0x0000002c04067981 */ /* 0x000ea8000c1e1900 */
[----:B------:R-:W2:Y:S02]  /*1dbc0*/  LDG.E R4, desc[UR44][R4.64+0x4] ;  /* 0x0000042c04047981 */ /* 0x000ea4000c1e1900 */
[----:B--2---:R-:W-:-:S07]  /*1dbd0*/  IMAD.IADD R6, R4, 0x1, -R6 ;  /* 0x0000000104067824 */ /* 0x004fce00078e0a06 */
.L_x_1581:
[----:B-1----:R-:W2:Y:S04]  /*1dbe0*/  @P1 LDG.E R4, desc[UR44][R2.64] ;  /* 0x0000002c02041981 */ /* 0x002ea8000c1e1900 */
[----:B------:R1:W2:Y:S01]  /*1dbf0*/  @P1 LDG.E R5, desc[UR44][R2.64+0x4] ;  /* 0x0000042c02051981 */ /* 0x0002a2000c1e1900 */
[----:B-----5:R-:W-:Y:S02]  /*1dc00*/  IMAD.IADD R6, R6, 0x1, -R9 ;  /* 0x0000000106067824 */ /* 0x020fe400078e0a09 */
[----:B------:R-:W-:-:S04]  /*1dc10*/  IMAD R25, R25, 0xc0, RZ ;  /* 0x000000c019197824 */ /* 0x000fc800078e02ff */
[----:B0-----:R-:W-:Y:S01]  /*1dc20*/  VIADD R8, R25, 0xbf ;  /* 0x000000bf19087836 */ /* 0x001fe20000000000 */
[----:B-1----:R-:W0:Y:S02]  /*1dc30*/  LDC R2, c[0x0][0x448] ;  /* 0x00011200ff027b82 */ /* 0x002e240000000800 */
[----:B0-----:R-:W-:-:S13]  /*1dc40*/  ISETP.NE.AND P2, PT, R2, 0x1, PT ;  /* 0x000000010200780c */ /* 0x001fda0003f45270 */
[----:B------:R-:W0:Y:S08]  /*1dc50*/  @P2 LDC R3, c[0x0][0x44c] ;  /* 0x00011300ff032b82 */ /* 0x000e300000000800 */
[----:B------:R-:W1:Y:S01]  /*1dc60*/  @P2 LDC R2, c[0x0][0x450] ;  /* 0x00011400ff022b82 */ /* 0x000e620000000800 */
[----:B0-----:R-:W-:-:S05]  /*1dc70*/  @P2 IMAD.HI.U32 R3, R8, R3, RZ ;  /* 0x0000000308032227 */ /* 0x001fca00078e00ff */
[----:B-1----:R-:W-:Y:S01]  /*1dc80*/  @P2 SHF.R.U32.HI R8, RZ, R2, R3 ;  /* 0x00000002ff082219 */ /* 0x002fe20000011603 */
[----:B--2---:R-:W-:-:S04]  /*1dc90*/  @P1 IMAD.IADD R7, R5, 0x1, -R4 ;  /* 0x0000000105071824 */ /* 0x004fc800078e0a04 */
[----:B------:R-:W-:-:S04]  /*1dca0*/  IMAD.IADD R18, R6, 0x1, R7 ;  /* 0x0000000106127824 */ /* 0x000fc800078e0207 */
[C---:B------:R-:W-:Y:S01]  /*1dcb0*/  VIADD R20, R18.reuse, 0x9f ;  /* 0x0000009f12147836 */ /* 0x040fe20000000000 */
[----:B------:R-:W-:-:S03]  /*1dcc0*/  IADD3 R10, R18, 0x1, -R28 ;  /* 0x00000001120a7810 */ /* 0x000fc60007ffe81c */
[----:B------:R-:W-:-:S04]  /*1dcd0*/  IMAD.HI R20, R20, 0x66666667, RZ ;  /* 0x6666666714147827 */ /* 0x000fc800078e02ff */
[----:B------:R-:W-:Y:S01]  /*1dce0*/  IMAD.IADD R8, R10, 0x1, R8 ;  /* 0x000000010a087824 */ /* 0x000fe200078e0208 */
[----:B------:R-:W-:-:S04]  /*1dcf0*/  SHF.R.U32.HI R2, RZ, 0x1f, R20 ;  /* 0x0000001fff027819 */ /* 0x000fc80000011614 */
[----:B------:R-:W-:Y:S02]  /*1dd00*/  LEA.HI.SX32 R20, R20, R2, 0x1a ;  /* 0x0000000214147211 */ /* 0x000fe400078fd2ff */
[----:B------:R-:W0:Y:S02]  /*1dd10*/  LDC.64 R2, c[0x0][0x9e0] ;  /* 0x00027800ff027b82 */ /* 0x000e240000000a00 */
[----:B0-----:R-:W-:Y:S01]  /*1dd20*/  ISETP.GE.AND P3, PT, R3, 0x1, PT ;  /* 0x000000010300780c */ /* 0x001fe20003f66270 */
[----:B------:R-:W-:-:S12]  /*1dd30*/  IMAD.IADD R2, R8, 0x1, R2 ;  /* 0x0000000108027824 */ /* 0x000fd800078e0202 */
[----:B------:R-:W-:Y:S05]  /*1dd40*/  @!P3 BRA `(.L_x_1582) ;  /* 0x000000000048b947 */ /* 0x000fea0003800000 */
        /* <DEDUP_REMOVED lines=11> */
.L_x_1584:
[----:B------:R-:W-:-:S13]  /*1de00*/  ISETP.NE.AND P0, PT, R3, 0x1, PT ;  /* 0x000000010300780c */ /* 0x000fda0003f05270 */
[----:B------:R-:W0:Y:S02]  /*1de10*/  @P0 LDC.64 R4, c[0x0][0x9e8] ;  /* 0x00027a00ff040b82 */ /* 0x000e240000000a00 */
[----:B0-----:R-:W-:-:S05]  /*1de20*/  @P0 IMAD.HI.U32 R4, R9, R4, RZ ;  /* 0x0000000409040227 */ /* 0x001fca00078e00ff */
[----:B------:R-:W-:-:S07]  /*1de30*/  @P0 SHF.R.U32.HI R9, RZ, R5, R4 ;  /* 0x00000005ff090219 */ /* 0x000fce0000011604 */
.L_x_1585:
[----:B------:R-:W-:Y:S05]  /*1de40*/  BSYNC B0 ;  /* 0x0000000000007941 */ /* 0x000fea0003800000 */
.L_x_1583:
[----:B------:R-:W-:-:S05]  /*1de50*/  IMAD R9, R9, R3, R3 ;  /* 0x0000000309097224 */ /* 0x000fca00078e0203 */
[----:B------:R-:W-:-:S07]  /*1de60*/  VIMNMX R2, R2, R9, PT ;  /* 0x0000000902027248 */ /* 0x000fce0003fe0100 */
.L_x_1582:
        /* <DEDUP_REMOVED lines=20> */
.L_x_1588:
[----:B------:R-:W-:-:S13]  /*1dfb0*/  ISETP.NE.AND P0, PT, R3, 0x1, PT ;  /* 0x000000010300780c */ /* 0x000fda0003f05270 */
[----:B------:R-:W0:Y:S02]  /*1dfc0*/  @P0 LDC.64 R4, c[0x0][0x9e8] ;  /* 0x00027a00ff040b82 */ /* 0x000e240000000a00 */
[----:B0-----:R-:W-:-:S05]  /*1dfd0*/  @P0 IMAD.HI.U32 R4, R9, R4, RZ ;  /* 0x0000000409040227 */ /* 0x001fca00078e00ff */
[----:B------:R-:W-:-:S07]  /*1dfe0*/  @P0 SHF.R.U32.HI R9, RZ, R5, R4 ;  /* 0x00000005ff090219 */ /* 0x000fce0000011604 */
.L_x_1589:
[----:B------:R-:W-:Y:S05]  /*1dff0*/  BSYNC B0 ;  /* 0x0000000000007941 */ /* 0x000fea0003800000 */
.L_x_1587:
[----:B------:R-:W-:-:S05]  /*1e000*/  IMAD R3, R9, R3, RZ ;  /* 0x0000000309037224 */ /* 0x000fca00078e02ff */
[----:B------:R-:W-:-:S07]  /*1e010*/  VIMNMX R8, R8, R3, !PT ;  /* 0x0000000308087248 */ /* 0x000fce0007fe0100 */
.L_x_1586:
[----:B------:R-:W-:Y:S01]  /*1e020*/  VIADD R2, R2, 0x9f ;  /* 0x0000009f02027836 */ /* 0x000fe20000000000 */
[----:B------:R-:W-:Y:S01]  /*1e030*/  BSSY B0, `(.L_x_1590) ;  /* 0x00000ea000007945 */ /* 0x000fe20003800000 */
[----:B------:R-:W-:-:S04]  /*1e040*/  IMAD.HI R8, R8, 0x66666667, RZ ;  /* 0x6666666708087827 */ /* 0x000fc800078e02ff */
[----:B------:R-:W-:-:S05]  /*1e050*/  IMAD.HI R2, R2, 0x66666667, RZ ;  /* 0x6666666702027827 */ /* 0x000fca00078e02ff */
[----:B------:R-:W-:-:S04]  /*1e060*/  SHF.R.U32.HI R4, RZ, 0x1f, R2 ;  /* 0x0000001fff047819 */ /* 0x000fc80000011602 */
[----:B------:R-:W-:Y:S02]  /*1e070*/  LEA.HI.SX32 R4, R2, R4, 0x1a ;  /* 0x0000000402047211 */ /* 0x000fe400078fd2ff */
[----:B------:R-:W-:-:S04]  /*1e080*/  SHF.R.U32.HI R2, RZ, 0x1f, R8 ;  /* 0x0000001fff027819 */ /* 0x000fc80000011608 */
[----:B------:R-:W-:-:S04]  /*1e090*/  LEA.HI.SX32 R2, R8, R2, 0x1a ;  /* 0x0000000208027211 */ /* 0x000fc800078fd2ff */
        /* <DEDUP_REMOVED lines=13> */
[----:B------:R-:W-:Y:S02]  /*1e170*/  @P0 LEA.HI.SX32 R3, R2, R5, 0x1a ;  /* 0x0000000502030211 */ /* 0x000fe400078fd2ff */
[----:B------:R-:W-:Y:S02]  /*1e180*/  PLOP3.LUT P0, PT, PT, PT, PT, 0x80, 0x0 ;  /* 0x000000000000781c */ /* 0x000fe40003f0f070 */
[----:B------:R-:W-:-:S13]  /*1e190*/  ISETP.GT.AND P2, PT, R3, R4, PT ;  /* 0x000000040300720c */ /* 0x000fda0003f44270 */
[----:B------:R-:W-:Y:S05]  /*1e1a0*/  @!P2 BRA `(.L_x_1591) ;  /* 0x0000000c0048a947 */ /* 0x000fea0003800000 */
[----:B------:R-:W-:Y:S01]  /*1e1b0*/  UMOV UR4, 0xffffffff ;  /* 0xffffffff00047882 */ /* 0x000fe20000000000 */
[----:B------:R-:W-:Y:S02]  /*1e1c0*/  SEL R2, R27, RZ, !P1 ;  /* 0x000000ff1b027207 */ /* 0x000fe40004800000 */
[----:B------:R-:W-:Y:S05]  /*1e1d0*/  BRA.DIV UR4, `(.L_x_1592) ;  /* 0x0000006e04947947 */ /* 0x000fea000b800000 */
[----:B------:R-:W0:Y:S02]  /*1e1e0*/  S2R R5, SR_TID.X ;  /* 0x0000000000057919 */ /* 0x000e240000002100 */
[----:B0-----:R-:W-:-:S04]  /*1e1f0*/  SHF.R.U32.HI R5, RZ, 0x5, R5 ;  /* 0x00000005ff057819 */ /* 0x001fc80000011605 */
[----:B------:R-:W-:-:S05]  /*1e200*/  LOP3.LUT R5, R5, 0x3, RZ, 0xc0, !PT ;  /* 0x0000000305057812 */ /* 0x000fca00078ec0ff */
[----:B------:R0:W1:Y:S02]  /*1e210*/  SHFL.IDX PT, R14, R5, RZ, 0x1f ;  /* 0x00001fff050e7589 */ /* 0x00006400000e0000 */
.L_x_1752:
[----:B-1----:R-:W-:Y:S02]  /*1e220*/  ISETP.NE.AND P0, PT, R14, RZ, PT ;  /* 0x000000ff0e00720c */ /* 0x002fe40003f05270 */
[----:B------:R-:W-:-:S11]  /*1e230*/  PLOP3.LUT P6, PT, PT, PT, PT, 0x8, 0x0 ;  /* 0x000000000000781c */ /* 0x000fd60003fce170 */
[----:B------:R-:W-:Y:S05]  /*1e240*/  @P0 BRA `(.L_x_1593) ;  /* 0x00000000000c0947 */ /* 0x000fea0003800000 */
[----:B------:R-:W-:-:S03]  /*1e250*/  UMOV UR4, 0xffffffff ;  /* 0xffffffff00047882 */ /* 0x000fc60000000000 */
[----:B------:R-:W-:Y:S05]  /*1e260*/  BRA.DIV UR4, `(.L_x_1594) ;  /* 0x0000006e04a47947 */ /* 0x000fea000b800000 */
[----:B------:R-:W-:-:S13]  /*1e270*/  ELECT P6, URZ, PT ;  /* 0x00000000003f782f */ /* 0x000fda00038c0000 */
.L_x_1593:
[----:B0-----:R-:W2:Y:S01]  /*1e280*/  LDL R5, [R1+0x60] ;  /* 0x0000600001057983 */ /* 0x001ea20000100800 */
[----:B------:R-:W-:Y:S01]  /*1e290*/  BSSY B1, `(.L_x_1595) ;  /* 0x0000008000017945 */ /* 0x000fe20003800000 */
[----:B--2---:R-:W-:-:S05]  /*1e2a0*/  VIADD R5, R5, 0x1 ;  /* 0x0000000105057836 */ /* 0x004fca0000000000 */
[----:B------:R-:W-:-:S04]  /*1e2b0*/  LEA.HI R6, R5, R5, RZ, 0x1 ;  /* 0x0000000505067211 */ /* 0x000fc800078f08ff */
[----:B------:R-:W-:-:S05]  /*1e2c0*/  LOP3.LUT R6, R6, 0xfffffffe, RZ, 0xc0, !PT ;  /* 0xfffffffe06067812 */ /* 0x000fca00078ec0ff */
[----:B------:R-:W-:-:S05]  /*1e2d0*/  IMAD.IADD R5, R5, 0x1, -R6 ;  /* 0x0000000105057824 */ /* 0x000fca00078e0a06 */
[----:B------:R-:W-:-:S04]  /*1e2e0*/  SHF.L.U32 R5, R5, 0x1f, RZ ;  /* 0x0000001f05057819 */ /* 0x000fc800000006ff */
[----:B------:R-:W0:Y:S02]  /*1e2f0*/  SYNCS.PHASECHK.TRANS64.TRYWAIT P0, [R17+URZ+0x13220], R5 ;  /* 0x01322005110075a7 */ /* 0x000e24000800017f */
[----:B0-----:R-:W-:Y:S05]  /*1e300*/  @!P0 BRA `(.L_x_1596) ;  /* 0x0000006c009c8947 */ /* 0x001fea0003800000 */
.L_x_1755:
[----:B------:R-:W-:Y:S05]  /*1e310*/  BSYNC B1 ;  /* 0x0000000000017941 */ /* 0x000fea0003800000 */
.L_x_1595:
        /* <DEDUP_REMOVED lines=12> */
.L_x_1756:
[----:B------:R-:W-:Y:S05]  /*1e3e0*/  BSYNC B2 ;  /* 0x0000000000027941 */ /* 0x000fea0003800000 */
.L_x_1599:
        /* <DEDUP_REMOVED lines=9> */
.L_x_1602:
[----:B------:R-:W-:Y:S05]  /*1e480*/  BSYNC B2 ;  /* 0x0000000000027941 */ /* 0x000fea0003800000 */
.L_x_1601:
[----:B------:R-:W2:Y:S01]  /*1e490*/  LDL R7, [R1+0x8] ;  /* 0x0000080001077983 */ /* 0x000ea20000100800 */
[----:B------:R-:W-:Y:S01]  /*1e4a0*/  IMAD.MOV.U32 R12, RZ, RZ, RZ ;  /* 0x000000ffff0c7224 */ /* 0x000fe200078e00ff */
[----:B------:R-:W-:Y:S01]  /*1e4b0*/  UIADD3 UR4, UP0, UR38, 0x570, URZ ;  /* 0x0000057026047890 */ /* 0x000fe2000ff1e03f */
[----:B------:R-:W-:Y:S01]  /*1e4c0*/  IMAD R8, R3, 0xa0, R0 ;  /* 0x000000a003087824 */ /* 0x000fe200078e0200 */
[----:B------:R-:W-:Y:S01]  /*1e4d0*/  PLOP3.LUT P0, PT, PT, PT, PT, 0x80, 0x0 ;  /* 0x000000000000781c */ /* 0x000fe20003f0f070 */
[----:B------:R-:W-:Y:S01]  /*1e4e0*/  VIADD R9, R5, 0x13290 ;  /* 0x0001329005097836 */ /* 0x000fe20000000000 */
[----:B------:R-:W-:Y:S01]  /*1e4f0*/  R2UR UR10, R12 ;  /* 0x000000000c0a72ca */ /* 0x000fe200000e0000 */
[----:B------:R-:W-:Y:S01]  /*1e500*/  VIADD R8, R8, 0xffffff60 ;  /* 0xffffff6008087836 */ /* 0x000fe20000000000 */
[----:B------:R-:W-:Y:S01]  /*1e510*/  UIADD3.X UR5, URZ, UR39, URZ, UP0, !UPT ;  /* 0x000000273f057290 */ /* 0x000fe200087fe43f */
[----:B------:R-:W-:Y:S01]  /*1e520*/  UMOV UR6, 0x0 ;  /* 0x0000000000067882 */ /* 0x000fe20000000000 */
[----:B------:R-:W-:Y:S01]  /*1e530*/  UMOV UR7, 0x12f00000 ;  /* 0x12f0000000077882 */ /* 0x000fe20000000000 */
[----:B--2---:R-:W-:-:S04]  /*1e540*/  IMAD R7, R7, 0x2800, R17 ;  /* 0x0000280007077824 */ /* 0x004fc800078e0211 */
[----:B------:R-:W-:-:S07]  /*1e550*/  VIADD R11, R7, 0xe000 ;  /* 0x0000e000070b7836 */ /* 0x000fce0000000000 */
.L_x_1603:
        /* <DEDUP_REMOVED lines=13> */
.L_x_1757:
[----:B------:R-:W-:Y:S05]  /*1e630*/  BSYNC B2 ;  /* 0x0000000000027941 */ /* 0x000fea0003800000 */
.L_x_1604:
[----:B------:R-:W-:Y:S01]  /*1e640*/  BSSY B2, `(.L_x_1606) ;  /* 0x000000b000027945 */ /* 0x000fe20003800000 */
[----:B------:R-:W-:Y:S02]  /*1e650*/  IMAD.MOV.U32 R14, RZ, RZ, 0x0 ;  /* 0x00000000ff0e7424 */ /* 0x000fe400078e00ff */
[----:B------:R-:W-:Y:S01]  /*1e660*/  IMAD.MOV.U32 R15, RZ, RZ, 0x12f00000 ;  /* 0x12f00000ff0f7424 */ /* 0x000fe200078e00ff */
[----:B------:R-:W-:Y:S06]  /*1e670*/  @P1 BRA `(.L_x_1607) ;  /* 0x00000000001c1947 */ /* 0x000fec0003800000 */
[----:B------:R-:W2:Y:S01]  /*1e680*/  S2R R9, SR_TID.X ;  /* 0x0000000000097919 */ /* 0x000ea20000002100 */
[----:B01----:R-:W-:-:S04]  /*1e690*/  IMAD.MOV.U32 R6, RZ, RZ, 0x2800 ;  /* 0x00002800ff067424 */ /* 0x003fc800078e00ff */
[----:B------:R3:W-:Y:S01]  /*1e6a0*/  SYNCS.ARRIVE.TRANS64 RZ, [R5+URZ+0x132b0], R6 ;  /* 0x0132b00605ff79a7 */ /* 0x0007e2000800003f */
[----:B--2---:R-:W-:-:S04]  /*1e6b0*/  LOP3.LUT R9, R9, 0x1f, RZ, 0xc0, !PT ;  /* 0x0000001f09097812 */ /* 0x004fc800078ec0ff */
[----:B------:R-:W-:-:S13]  /*1e6c0*/  ISETP.NE.AND P0, PT, R9, RZ, PT ;  /* 0x000000ff0900720c */ /* 0x000fda0003f05270 */
[----:B---3--:R-:W-:Y:S05]  /*1e6d0*/  @!P0 BRA `(.L_x_1607) ;  /* 0x0000000000048947 */ /* 0x008fea0003800000 */
[----:B------:R-:W-:Y:S01]  /*1e6e0*/  BPT.TRAP 0x1 ;  /* 0x000000040000795c */ /* 0x000fe20000300000 */
.L_x_1607:
[----:B------:R-:W-:Y:S05]  /*1e6f0*/  BSYNC B2 ;  /* 0x0000000000027941 */ /* 0x000fea0003800000 */
.L_x_1606:
        /* <DEDUP_REMOVED lines=8> */
.L_x_1608:
        /* <DEDUP_REMOVED lines=10> */
.L_x_1598:
[----:B------:R-:W-:Y:S05]  /*1e820*/  BSYNC B1 ;  /* 0x0000000000017941 */ /* 0x000fea0003800000 */
.L_x_1597:
        /* <DEDUP_REMOVED lines=13> */
.L_x_1621:
        /* <DEDUP_REMOVED lines=8> */
[----:B------:R-:W-:Y:S01]  /*1e980*/  ISETP.NE.AND P2, PT, R7, RZ, PT ;  /* 0x000000ff0700720c */ /* 0x000fe20003f45270 */
[----:B--2---:R-:W-:Y:S01]  /*1e990*/  IMAD R5, R5, 0x8, R17 ;  /* 0x0000000805057824 */ /* 0x004fe200078e0211 */
[----:B---3--:R-:W-:-:S04]  /*1e9a0*/  SHF.L.U32 R6, R6, 0x1f, RZ ;  /* 0x0000001f06067819 */ /* 0x008fc800000006ff */
[----:B------:R-:W0:Y:S02]  /*1e9b0*/  SYNCS.PHASECHK.TRANS64.TRYWAIT P1, [R5+URZ+0x132a0], R6 ;  /* 0x0132a006050075a7 */ /* 0x000e24000802017f */
[----:B0-----:R-:W-:Y:S05]  /*1e9c0*/  @!P1 BRA `(.L_x_1612) ;  /* 0x0000006800289947 */ /* 0x001fea0003800000 */
.L_x_1758:
[----:B------:R-:W-:Y:S05]  /*1e9d0*/  BSYNC B2 ;  /* 0x0000000000027941 */ /* 0x000fea0003800000 */
.L_x_1611:
        /* <DEDUP_REMOVED lines=9> */
.L_x_1614:
[----:B------:R-:W-:Y:S05]  /*1ea70*/  BSYNC B2 ;  /* 0x0000000000027941 */ /* 0x000fea0003800000 */
.L_x_1613:
        /* <DEDUP_REMOVED lines=12> */
.L_x_1615:
        /* <DEDUP_REMOVED lines=13> */
.L_x_1759:
[----:B------:R-:W-:Y:S05]  /*1ec10*/  BSYNC B2 ;  /* 0x0000000000027941 */ /* 0x000fea0003800000 */
.L_x_1616:
        /* <DEDUP_REMOVED lines=11> */
.L_x_1619:
[----:B------:R-:W-:Y:S05]  /*1ecd0*/  BSYNC B2 ;  /* 0x0000000000027941 */ /* 0x000fea0003800000 */
.L_x_1618:
        /* <DEDUP_REMOVED lines=8> */
.L_x_1620:
        /* <DEDUP_REMOVED lines=10> */
.L_x_1610:
[----:B------:R-:W-:Y:S05]  /*1ee00*/  BSYNC B1 ;  /* 0x0000000000017941 */ /* 0x000fea0003800000 */
.L_x_1609:
[----:B------:R-:W2:Y:S04]  /*1ee10*/  LDL.LU R6, [R1+0x8] ;  /* 0x0000080001067983 */ /* 0x000ea80000300800 */
[----:B0-----:R-:W3:Y:S01]  /*1ee20*/  LDL.LU R9, [R1+0x14] ;  /* 0x0000140001097983 */ /* 0x001ee20000300800 */
[C---:B------:R-:W-:Y:S01]  /*1ee30*/  ISETP.GT.AND P2, PT, R3.reuse, R4, PT ;  /* 0x000000040300720c */ /* 0x040fe20003f44270 */
[----:B------:R-:W-:Y:S02]  /*1ee40*/  VIADD R3, R3, 0xffffffff ;  /* 0xffffffff03037836 */ /* 0x000fe40000000000 */
[----:B--2---:R-:W-:-:S05]  /*1ee50*/  VIADD R5, R6, 0x1 ;  /* 0x0000000106057836 */ /* 0x004fca0000000000 */
[----:B------:R-:W-:-:S04]  /*1ee60*/  ISETP.NE.AND P1, PT, R5, 0x2, PT ;  /* 0x000000020500780c */ /* 0x000fc80003f25270 */
[----:B------:R-:W-:Y:S02]  /*1ee70*/  SEL R6, RZ, 0x1, P1 ;  /* 0x00000001ff067807 */ /* 0x000fe40000800000 */
[----:B------:R-:W-:Y:S02]  /*1ee80*/  SEL R5, R5, RZ, P1 ;  /* 0x000000ff05057207 */ /* 0x000fe40000800000 */
[----:B---3--:R-:W-:-:S05]  /*1ee90*/  LOP3.LUT R9, R9, R6, RZ, 0x3c, !PT ;  /* 0x0000000609097212 */ /* 0x008fca00078e3cff */
[----:B------:R1:W-:Y:S04]  /*1eea0*/  STL [R1+0x14], R9 ;  /* 0x0000140901007387 */ /* 0x0003e80000100800 */
[----:B------:R1:W-:Y:S01]  /*1eeb0*/  STL [R1+0x8], R5 ;  /* 0x0000080501007387 */ /* 0x0003e20000100800 */
[----:B------:R-:W-:Y:S05]  /*1eec0*/  @P2 BRA `(.L_x_1621) ;  /* 0xfffffff8008c2947 */ /* 0x000fea000383ffff */
.L_x_1591:
[----:B------:R-:W-:Y:S05]  /*1eed0*/  BSYNC B0 ;  /* 0x0000000000007941 */ /* 0x000fea0003800000 */
.L_x_1590:
[----:B------:R-:W2:Y:S01]  /*1eee0*/  LDC R0, c[0x0][0x448] ;  /* 0x00011200ff007b82 */ /* 0x000ea20000000800 */
[----:B------:R-:W-:Y:S01]  /*1eef0*/  VIADD R2, R25, 0xbf ;  /* 0x000000bf19027836 */ /* 0x000fe20000000000 */
[----:B------:R-:W-:Y:S06]  /*1ef00*/  @!P0 WARPSYNC.ALL ;  /* 0x0000000000008948 */ /* 0x000fec0003800000 */
[----:B------:R-:W-:Y:S01]  /*1ef10*/  @!P0 BAR.SYNC.DEFER_BLOCKING 0xc, 0x200 ;  /* 0x0308000000008b1d */ /* 0x000fe20000010000 */
[----:B--2---:R-:W-:-:S13]  /*1ef20*/  ISETP.NE.AND P1, PT, R0, 0x1, PT ;  /* 0x000000010000780c */ /* 0x004fda0003f25270 */
[----:B------:R-:W2:Y:S08]  /*1ef30*/  @P1 LDC R3, c[0x0][0x44c] ;  /* 0x00011300ff031b82 */ /* 0x000eb00000000800 */
[----:B------:R-:W3:Y:S01]  /*1ef40*/  @P1 LDC R0, c[0x0][0x450] ;  /* 0x00011400ff001b82 */ /* 0x000ee20000000800 */
[----:B--2---:R-:W-:-:S05]  /*1ef50*/  @P1 IMAD.HI.U32 R3, R2, R3, RZ ;  /* 0x0000000302031227 */ /* 0x004fca00078e00ff */
[----:B---3--:R-:W-:-:S05]  /*1ef60*/  @P1 SHF.R.U32.HI R2, RZ, R0, R3 ;  /* 0x00000000ff021219 */ /* 0x008fca0000011603 */
[----:B------:R-:W-:Y:S02]  /*1ef70*/  IMAD.IADD R10, R10, 0x1, R2 ;  /* 0x000000010a0a7824 */ /* 0x000fe400078e0202 */
[----:B------:R-:W2:Y:S02]  /*1ef80*/  LDC.64 R2, c[0x0][0x9e0] ;  /* 0x00027800ff027b82 */ /* 0x000ea40000000a00 */
[----:B--2---:R-:W-:Y:S01]  /*1ef90*/  ISETP.GE.AND P2, PT, R3, 0x1, PT ;  /* 0x000000010300780c */ /* 0x004fe20003f46270 */
        /* <DEDUP_REMOVED lines=8> */
[----:B01----:R-:W0:Y:S02]  /*1f020*/  @P0 LDC.64 R4, c[0x0][0x9e8] ;  /* 0x00027a00ff040b82 */ /* 0x003e240000000a00 */
[----:B0-----:R-:W-:-:S05]  /*1f030*/  @P0 IMAD.HI.U32 R4, R0, R4, RZ ;  /* 0x0000000400040227 */ /* 0x001fca00078e00ff */
[----:B------:R-:W-:-:S04]  /*1f040*/  @P0 SHF.R.U32.HI R0, RZ, R5, R4 ;  /* 0x00000005ff000219 */ /* 0x000fc80000011604 */
[----:B------:R-:W-:Y:S01]  /*1f050*/  LOP3.LUT R0, RZ, R0, RZ, 0x33, !PT ;  /* 0x00000000ff007212 */ /* 0x000fe200078e33ff */
[----:B------:R-:W-:Y:S06]  /*1f060*/  BRA `(.L_x_1625) ;  /* 0x0000000000107947 */ /* 0x000fec0003800000 */
.L_x_1624:
[----:B------:R-:W-:-:S13]  /*1f070*/  ISETP.NE.AND P0, PT, R3, 0x1, PT ;  /* 0x000000010300780c */ /* 0x000fda0003f05270 */
[----:B01----:R-:W0:Y:S02]  /*1f080*/  @P0 LDC.64 R4, c[0x0][0x9e8] ;  /* 0x00027a00ff040b82 */ /* 0x003e240000000a00 */
[----:B0-----:R-:W-:-:S05]  /*1f090*/  @P0 IMAD.HI.U32 R4, R0, R4, RZ ;  /* 0x0000000400040227 */ /* 0x001fca00078e00ff */
[----:B------:R-:W-:-:S07]  /*1f0a0*/  @P0 SHF.R.U32.HI R0, RZ, R5, R4 ;  /* 0x00000005ff000219 */ /* 0x000fce0000011604 */
.L_x_1625:
[----:B------:R-:W-:Y:S05]  /*1f0b0*/  BSYNC B0 ;  /* 0x0000000000007941 */ /* 0x000fea0003800000 */
.L_x_1623:
[----:B------:R-:W-:-:S05]  /*1f0c0*/  IMAD R0, R0, R3, R3 ;  /* 0x0000000300007224 */ /* 0x000fca00078e0203 */
[----:B------:R-:W-:-:S07]  /*1f0d0*/  VIMNMX R2, R2, R0, PT ;  /* 0x0000000002027248 */ /* 0x000fce0003fe0100 */
.L_x_1622:
[----:B------:R-:W-:Y:S01]  /*1f0e0*/  VIADD R0, R2, 0x9f ;  /* 0x0000009f02007836 */ /* 0x000fe20000000000 */
[----:B------:R-:W-:Y:S01]  /*1f0f0*/  ULDC UR4, c[0x0][0x9dc] ;  /* 0x0002770000047ab9 */ /* 0x000fe20000000800 */
[----:B------:R-:W-:Y:S02]  /*1f100*/  IMAD.MOV.U32 R4, RZ, RZ, R25 ;  /* 0x000000ffff047224 */ /* 0x000fe400078e0019 */
[----:B------:R-:W-:-:S05]  /*1f110*/  IMAD.HI R0, R0, 0x66666667, RZ ;  /* 0x6666666700007827 */ /* 0x000fca00078e02ff */
[----:B------:R-:W-:-:S04]  /*1f120*/  SHF.R.U32.HI R2, RZ, 0x1f, R0 ;  /* 0x0000001fff027819 */ /* 0x000fc80000011600 */
[----:B------:R-:W-:Y:S02]  /*1f130*/  LEA.HI.SX32 R2, R0, R2, 0x1a ;  /* 0x0000000200027211 */ /* 0x000fe400078fd2ff */
[----:B------:R-:W2:Y:S02]  /*1f140*/  @P1 LDC R0, c[0x0][0x450] ;  /* 0x00011400ff001b82 */ /* 0x000ea40000000800 */
[----:B------:R-:W-:-:S05]  /*1f150*/  VIMNMX R22, R20, R2, PT ;  /* 0x0000000214167248 */ /* 0x000fca0003fe0100 */
[----:B------:R3:W-:Y:S01]  /*1f160*/  STL [R1+0x54], R22 ;  /* 0x0000541601007387 */ /* 0x0007e20000100800 */
[----:B------:R-:W4:Y:S02]  /*1f170*/  @P1 LDC R2, c[0x0][0x44c] ;  /* 0x00011300ff021b82 */ /* 0x000f240000000800 */
[----:B----4-:R-:W-:-:S05]  /*1f180*/  @P1 IMAD.HI.U32 R2, R25, R2, RZ ;  /* 0x0000000219021227 */ /* 0x010fca00078e00ff */
[----:B--2---:R-:W-:-:S05]  /*1f190*/  @P1 SHF.R.U32.HI R4, RZ, R0, R2 ;  /* 0x00000000ff041219 */ /* 0x004fca0000011602 */
[----:B------:R-:W-:-:S04]  /*1f1a0*/  IMAD.IADD R2, R19, 0x1, R4 ;  /* 0x0000000113027824 */ /* 0x000fc800078e0204 */
[----:B------:R-:W-:Y:S01]  /*1f1b0*/  VIADD R0, R2, -UR4 ;  /* 0x8000000402007c36 */ /* 0x000fe20008000000 */
[----:B---3--:R-:W-:Y:S06]  /*1f1c0*/  @!P2 BRA `(.L_x_1626) ;  /* 0x000000000044a947 */ /* 0x008fec0003800000 */
[----:B------:R-:W-:Y:S01]  /*1f1d0*/  ISETP.GT.AND P0, PT, R2, -0x1, PT ;  /* 0xffffffff0200780c */ /* 0x000fe20003f04270 */
[----:B------:R-:W-:-:S12]  /*1f1e0*/  BSSY B0, `(.L_x_1627) ;  /* 0x000000d000007945 */ /* 0x000fd80003800000 */
[----:B------:R-:W-:Y:S05]  /*1f1f0*/  @P0 BRA `(.L_x_1628) ;  /* 0x00000000001c0947 */ /* 0x000fea0003800000 */
[----:B------:R-:W-:Y:S02]  /*1f200*/  ISETP.NE.AND P0, PT, R3, 0x1, PT ;  /* 0x000000010300780c */ /* 0x000fe40003f05270 */
[----:B------:R-:W-:-:S11]  /*1f210*/  LOP3.LUT R2, RZ, R2, RZ, 0x33, !PT ;  /* 0x00000002ff027212 */ /* 0x000fd600078e33ff */
[----:B01----:R-:W0:Y:S02]  /*1f220*/  @P0 LDC.64 R4, c[0x0][0x9e8] ;  /* 0x00027a00ff040b82 */ /* 0x003e240000000a00 */
[----:B0-----:R-:W-:-:S05]  /*1f230*/  @P0 IMAD.HI.U32 R4, R2, R4, RZ ;  /* 0x0000000402040227 */ /* 0x001fca00078e00ff */
[----:B------:R-:W-:-:S04]  /*1f240*/  @P0 SHF.R.U32.HI R2, RZ, R5, R4 ;  /* 0x00000005ff020219 */ /* 0x000fc80000011604 */
[----:B------:R-:W-:Y:S01]  /*1f250*/  LOP3.LUT R2, RZ, R2, RZ, 0x33, !PT ;  /* 0x00000002ff027212 */ /* 0x000fe200078e33ff */
[----:B------:R-:W-:Y:S06]  /*1f260*/  BRA `(.L_x_1629) ;  /* 0x0000000000107947 */ /* 0x000fec0003800000 */
.L_x_1628:
[----:B------:R-:W-:-:S13]  /*1f270*/  ISETP.NE.AND P0, PT, R3, 0x1, PT ;  /* 0x000000010300780c */ /* 0x000fda0003f05270 */
[----:B01----:R-:W0:Y:S02]  /*1f280*/  @P0 LDC.64 R4, c[0x0][0x9e8] ;  /* 0x00027a00ff040b82 */ /* 0x003e240000000a00 */
[----:B0-----:R-:W-:-:S05]  /*1f290*/  @P0 IMAD.HI.U32 R4, R2, R4, RZ ;  /* 0x0000000402040227 */ /* 0x001fca00078e00ff */
[----:B------:R-:W-:-:S07]  /*1f2a0*/  @P0 SHF.R.U32.HI R2, RZ, R5, R4 ;  /* 0x00000005ff020219 */ /* 0x000fce0000011604 */
.L_x_1629:
[----:B------:R-:W-:Y:S05]  /*1f2b0*/  BSYNC B0 ;  /* 0x0000000000007941 */ /* 0x000fea0003800000 */
.L_x_1627:
[----:B------:R-:W-:-:S05]  /*1f2c0*/  IMAD R2, R2, R3, RZ ;  /* 0x0000000302027224 */ /* 0x000fca00078e02ff */
[----:B------:R-:W-:-:S07]  /*1f2d0*/  VIMNMX R0, R0, R2, !PT ;  /* 0x0000000200007248 */ /* 0x000fce0007fe0100 */
.L_x_1626:
[----:B------:R-:W-:-:S05]  /*1f2e0*/  IMAD.HI R0, R0, 0x66666667, RZ ;  /* 0x6666666700007827 */ /* 0x000fca00078e02ff */
[----:B------:R-:W-:-:S04]  /*1f2f0*/  SHF.R.U32.HI R2, RZ, 0x1f, R0 ;  /* 0x0000001fff027819 */ /* 0x000fc80000011600 */
[----:B------:R-:W-:-:S04]  /*1f300*/  LEA.HI.SX32 R2, R0, R2, 0x1a ;  /* 0x0000000200027211 */ /* 0x000fc800078fd2ff */
[----:B------:R-:W-:-:S04]  /*1f310*/  VIMNMX R3, RZ, R2, !PT ;  /* 0x00000002ff037248 */ /* 0x000fc80007fe0100 */
[----:B------:R-:W-:Y:S01]  /*1f320*/  ISETP.GT.AND P0, PT, R22, R3, PT ;  /* 0x000000031600720c */ /* 0x000fe20003f04270 */
[----:B------:R2:W-:-:S12]  /*1f330*/  STL [R1+0x28], R3 ;  /* 0x0000280301007387 */ /* 0x0005d80000100800 */
[----:B--2---:R-:W-:Y:S05]  /*1f340*/  @P0 BRA `(.L_x_1630) ;  /* 0x0000000000440947 */ /* 0x004fea0003800000 */
[----:B------:R-:W2:Y:S02]  /*1f350*/  S2R R3, SR_TID.X ;  /* 0x0000000000037919 */ /* 0x000ea40000002100 */
[----:B--2---:R-:W-:-:S04]  /*1f360*/  LOP3.LUT R3, R3, 0x7f, RZ, 0xc0, !PT ;  /* 0x0000007f03037812 */ /* 0x004fc800078ec0ff */
[----:B------:R-:W-:-:S13]  /*1f370*/  ISETP.NE.AND P0, PT, R3, RZ, PT ;  /* 0x000000ff0300720c */ /* 0x000fda0003f05270 */
[----:B------:R-:W-:Y:S05]  /*1f380*/  @P0 BRA `(.L_x_1631) ;  /* 0x0000004000480947 */ /* 0x000fea0003800000 */
[----:B01----:R-:W0:Y:S01]  /*1f390*/  S2R R5, SR_LANEID ;  /* 0x0000000000057919 */ /* 0x003e220000000000 */
        /* <DEDUP_REMOVED lines=12> */
.L_x_1630:
        /* <DEDUP_REMOVED lines=9> */
[----:B------:R-:W2:Y:S01]  /*1f4f0*/  LDC.64 R2, c[0x4][R2] ;  /* 0x0100000002027b82 */ /* 0x000ea20000000a00 */
[----:B01----:R-:W-:Y:S02]  /*1f500*/  IMAD.U32 R5, RZ, RZ, UR7 ;  /* 0x00000007ff057e24 */ /* 0x003fe4000f8e00ff */
        /* <DEDUP_REMOVED lines=8> */
[----:B--2---:R-:W-:Y:S05]  /*1f590*/  CALL.ABS.NOINC R2 ;  /* 0x0000000002007343 */ /* 0x004fea0003c00000 */
.L_x_1633:
[----:B------:R-:W-:Y:S05]  /*1f5a0*/  BSYNC B6 ;  /* 0x0000000000067941 */ /* 0x000fea0003800000 */
.L_x_1632:
        /* <DEDUP_REMOVED lines=22> */
.L_x_1635:
[----:B------:R-:W-:Y:S05]  /*1f710*/  BSYNC B6 ;  /* 0x0000000000067941 */ /* 0x000fea0003800000 */
.L_x_1634:
        /* <DEDUP_REMOVED lines=20> */
.L_x_1637:
[----:B------:R-:W-:Y:S05]  /*1f860*/  BSYNC B6 ;  /* 0x0000000000067941 */ /* 0x000fea0003800000 */
.L_x_1636:
        /* <DEDUP_REMOVED lines=19> */
.L_x_1639:
[----:B------:R-:W-:Y:S05]  /*1f9a0*/  BSYNC B6 ;  /* 0x0000000000067941 */ /* 0x000fea0003800000 */
.L_x_1638:
[----:B------:R-:W-:Y:S01]  /*1f9b0*/  ULDC.64 UR4, c[0x0][0x9f8] ;  /* 0x00027e0000047ab9 */ /* 0x000fe20000000a00 */
[----:B------:R-:W2:Y:S01]  /*1f9c0*/  LDL R20, [R1+0x20] ;  /* 0x0000200001147983 */ /* 0x000ea20000100800 */
[----:B------:R-:W-:Y:S01]  /*1f9d0*/  ISETP.NE.U32.AND P0, PT, RZ, UR4, PT ;  /* 0x00000004ff007c0c */ /* 0x000fe2000bf05070 */
[----:B------:R-:W-:Y:S01]  /*1f9e0*/  IMAD.MOV.U32 R14, RZ, RZ, R27 ;  /* 0x000000ffff0e7224 */ /* 0x000fe200078e001b */
[----:B------:R-:W3:Y:S01]  /*1f9f0*/  LDC R12, c[0x0][0x430] ;  /* 0x00010c00ff0c7b82 */ /* 0x000ee20000000800 */
[----:B------:R-:W4:Y:S01]  /*1fa00*/  LDL R13, [R1+0x64] ;  /* 0x00006400010d7983 */ /* 0x000f220000100800 */
[----:B------:R-:W-:Y:S01]  /*1fa10*/  ISETP.NE.AND.EX P0, PT, RZ, UR5, PT, P0 ;  /* 0x00000005ff007c0c */ /* 0x000fe2000bf05300 */
[----:B------:R-:W0:-:S12]  /*1fa20*/  S2R R19, SR_TID.X ;  /* 0x0000000000137919 */ /* 0x000e180000002100 */
[----:B------:R-:W1:Y:S01]  /*1fa30*/  @P0 LDC.64 R2, c[0x0][0x9f8] ;  /* 0x00027e00ff020b82 */ /* 0x000e620000000a00 */
[----:B------:R-:W-:Y:S01]  /*1fa40*/  IMAD.MOV.U32 R0, RZ, RZ, 0xa0 ;  /* 0x000000a0ff007424 */ /* 0x000fe200078e00ff */
[----:B---3--:R-:W-:Y:S02]  /*1fa50*/  ISETP.NE.AND P2, PT, R12, 0x1, PT ;  /* 0x000000010c00780c */ /* 0x008fe40003f45270 */
[----:B0-----:R-:W-:Y:S01]  /*1fa60*/  LOP3.LUT R21, R19, 0x7f, RZ, 0xc0, !PT ;  /* 0x0000007f13157812 */ /* 0x001fe200078ec0ff */
[----:B-1----:R-:W-:-:S10]  /*1fa70*/  @P0 IMAD.WIDE R2, R27, 0x4, R2 ;  /* 0x000000041b020825 */ /* 0x002fd400078e0202 */
[----:B------:R-:W0:Y:S01]  /*1fa80*/  @P2 LDC R4, c[0x0][0x434] ;  /* 0x00010d00ff042b82 */ /* 0x000e220000000800 */
[----:B------:R-:W-:Y:S01]  /*1fa90*/  SHF.R.U32.HI R21, RZ, 0x2, R21 ;  /* 0x00000002ff157819 */ /* 0x000fe20000011615 */
[----:B------:R1:W3:Y:S01]  /*1faa0*/  @P0 LDG.E R14, desc[UR44][R2.64] ;  /* 0x0000002c020e0981 */ /* 0x0002e2000c1e1900 */
[----:B------:R-:W-:Y:S02]  /*1fab0*/  IMAD.SHL.U32 R19, R19, 0x20, RZ ;  /* 0x0000002013137824 */ /* 0x000fe400078e00ff */
[----:B------:R-:W-:-:S03]  /*1fac0*/  IMAD R0, R22, R0, -0xa0 ;  /* 0xffffff6016007424 */ /* 0x000fc600078e0200 */
[----:B------:R-:W0:Y:S01]  /*1fad0*/  @P2 LDC R5, c[0x0][0x438] ;  /* 0x00010e00ff052b82 */ /* 0x000e220000000800 */
[----:B------:R-:W-:-:S05]  /*1fae0*/  LOP3.LUT R19, R21, 0x60, R19, 0xf8, !PT ;  /* 0x0000006015137812 */ /* 0x000fca00078ef813 */
[----:B------:R-:W-:Y:S02]  /*1faf0*/  IMAD.IADD R8, R19, 0x1, R0 ;  /* 0x0000000113087824 */ /* 0x000fe400078e0200 */
[----:B------:R-:W0:Y:S03]  /*1fb00*/  S2R R19, SR_TID.X ;  /* 0x0000000000137919 */ /* 0x000e260000002100 */
[----:B------:R-:W-:-:S13]  /*1fb10*/  ISETP.GE.AND P1, PT, R8, R18, PT ;  /* 0x000000120800720c */ /* 0x000fda0003f26270 */
[----:B-1----:R-:W1:Y:S01]  /*1fb20*/  @!P1 LDC.64 R2, c[0x0][0x428] ;  /* 0x00010a00ff029b82 */ /* 0x002e620000000a00 */
[C---:B0-----:R-:W-:Y:S01]  /*1fb30*/  LOP3.LUT R21, R19.reuse, 0x7f, RZ, 0xc0, !PT ;  /* 0x0000007f13157812 */ /* 0x041fe200078ec0ff */
[----:B------:R-:W-:-:S03]  /*1fb40*/  IMAD.SHL.U32 R19, R19, 0x20, RZ ;  /* 0x0000002013137824 */ /* 0x000fc600078e00ff */
[----:B------:R-:W-:-:S04]  /*1fb50*/  SHF.R.U32.HI R21, RZ, 0x2, R21 ;  /* 0x00000002ff157819 */ /* 0x000fc80000011615 */
[----:B------:R-:W-:-:S04]  /*1fb60*/  LOP3.LUT R19, R21, 0x60, R19, 0xf8, !PT ;  /* 0x0000006015137812 */ /* 0x000fc800078ef813 */
[----:B------:R-:W-:-:S05]  /*1fb70*/  LOP3.LUT R19, R19, 0x80, RZ, 0xfc, !PT ;  /* 0x0000008013137812 */ /* 0x000fca00078efcff */
[----:B------:R-:W-:Y:S01]  /*1fb80*/  IMAD.IADD R0, R19, 0x1, R0 ;  /* 0x0000000113007824 */ /* 0x000fe200078e0200 */
[----:B------:R-:W-:Y:S01]  /*1fb90*/  LOP3.LUT R16, R16, 0xfffffffd, RZ, 0xc0, !PT ;  /* 0xfffffffd10107812 */ /* 0x000fe200078ec0ff */
[----:B------:R-:W-:Y:S01]  /*1fba0*/  UMOV UR4, 0xffffffff ;  /* 0xffffffff00047882 */ /* 0x000fe20000000000 */
[----:B--2---:R-:W-:-:S04]  /*1fbb0*/  IMAD.IADD R8, R8, 0x1, R20 ;  /* 0x0000000108087824 */ /* 0x004fc800078e0214 */
[----:B------:R-:W-:-:S04]  /*1fbc0*/  @P2 IMAD.HI.U32 R4, R8, R4, RZ ;  /* 0x0000000408042227 */ /* 0x000fc800078e00ff */
[----:B------:R-:W-:Y:S01]  /*1fbd0*/  IMAD.MOV.U32 R6, RZ, RZ, R8 ;  /* 0x000000ffff067224 */ /* 0x000fe200078e0008 */
[----:B------:R-:W-:Y:S02]  /*1fbe0*/  @P2 SHF.R.U32.HI R6, RZ, R5, R4 ;  /* 0x00000005ff062219 */ /* 0x000fe40000011604 */
[----:B------:R-:W0:Y:S02]  /*1fbf0*/  @!P1 LDC.64 R4, c[0x0][0x418] ;  /* 0x00010600ff049b82 */ /* 0x000e240000000a00 */
[----:B------:R-:W-:Y:S02]  /*1fc00*/  @!P1 SHF.R.S32.HI R7, RZ, 0x1f, R6 ;  /* 0x0000001fff079819 */ /* 0x000fe40000011406 */
[----:B---3--:R-:W-:-:S05]  /*1fc10*/  SHF.R.S32.HI R15, RZ, 0x1f, R14 ;  /* 0x0000001fff0f7819 */ /* 0x008fca000001140e */
[----:B-1----:R-:W-:-:S04]  /*1fc20*/  @!P1 IMAD R9, R15, R2, RZ ;  /* 0x000000020f099224 */ /* 0x002fc800078e02ff */
[C---:B------:R-:W-:Y:S02]  /*1fc30*/  @!P1 IMAD R9, R14.reuse, R3, R9 ;  /* 0x000000030e099224 */ /* 0x040fe400078e0209 */
[----:B------:R-:W-:Y:S02]  /*1fc40*/  @!P1 IMAD.WIDE.U32 R2, R14, R2, R6 ;  /* 0x000000020e029225 */ /* 0x000fe400078e0006 */
[----:B------:R-:W1:Y:S02]  /*1fc50*/  @P2 LDC R7, c[0x0][0x438] ;  /* 0x00010e00ff072b82 */ /* 0x000e640000000800 */
[----:B------:R-:W-:Y:S01]  /*1fc60*/  @!P1 IMAD.IADD R3, R3, 0x1, R9 ;  /* 0x0000000103039824 */ /* 0x000fe200078e0209 */
[----:B0-----:R-:W-:-:S04]  /*1fc70*/  @!P1 LEA R10, P0, R2, R4, 0x2 ;  /* 0x00000004020a9211 */ /* 0x001fc800078010ff */
[----:B------:R-:W-:Y:S02]  /*1fc80*/  @!P1 LEA.HI.X R11, R2, R5, R3, 0x2, P0 ;  /* 0x00000005020b9211 */ /* 0x000fe400000f1403 */
[C---:B------:R-:W-:Y:S01]  /*1fc90*/  ISETP.GE.AND P0, PT, R0.reuse, R18, PT ;  /* 0x000000120000720c */ /* 0x040fe20003f06270 */
[----:B------:R-:W0:Y:S03]  /*1fca0*/  @P2 LDC R5, c[0x0][0x434] ;  /* 0x00010d00ff052b82 */ /* 0x000e260000000800 */
[----:B------:R-:W-:Y:S01]  /*1fcb0*/  ISETP.GT.U32.OR P0, PT, R19, 0x9f, P0 ;  /* 0x0000009f1300780c */ /* 0x000fe20000704470 */
[----:B------:R-:W-:-:S12]  /*1fcc0*/  IMAD.IADD R9, R0, 0x1, R20 ;  /* 0x0000000100097824 */ /* 0x000fd800078e0214 */
[----:B------:R-:W2:Y:S01]  /*1fcd0*/  @!P0 LDC.64 R2, c[0x0][0x428] ;  /* 0x00010a00ff028b82 */ /* 0x000ea20000000a00 */
[----:B------:R-:W-:Y:S02]  /*1fce0*/  IMAD.MOV.U32 R0, RZ, RZ, R9 ;  /* 0x000000ffff007224 */ /* 0x000fe400078e0009 */
[----:B0-----:R-:W-:-:S05]  /*1fcf0*/  @P2 IMAD.HI.U32 R5, R9, R5, RZ ;  /* 0x0000000509052227 */ /* 0x001fca00078e00ff */
[----:B-1----:R-:W-:Y:S01]  /*1fd00*/  @P2 SHF.R.U32.HI R0, RZ, R7, R5 ;  /* 0x00000007ff002219 */ /* 0x002fe20000011605 */
[----:B------:R-:W-:-:S03]  /*1fd10*/  IMAD.MOV R5, RZ, RZ, -R6 ;  /* 0x000000ffff057224 */ /* 0x000fc600078e0a06 */
[----:B------:R-:W-:Y:S01]  /*1fd20*/  @!P0 SHF.R.S32.HI R7, RZ, 0x1f, R0 ;  /* 0x0000001fff078819 */ /* 0x000fe20000011400 */
[----:B------:R-:W-:Y:S02]  /*1fd30*/  IMAD R8, R12, R5, R8 ;  /* 0x000000050c087224 */ /* 0x000fe400078e0208 */
[----:B------:R-:W-:Y:S02]  /*1fd40*/  @!P0 IMAD.MOV.U32 R6, RZ, RZ, R0 ;  /* 0x000000ffff068224 */ /* 0x000fe400078e0000 */
[-C--:B--2---:R-:W-:Y:S02]  /*1fd50*/  @!P0 IMAD R5, R15, R2.reuse, RZ ;  /* 0x000000020f058224 */ /* 0x084fe400078e02ff */
[----:B------:R-:W-:-:S04]  /*1fd60*/  @!P0 IMAD.WIDE.U32 R6, R14, R2, R6 ;  /* 0x000000020e068225 */ /* 0x000fc800078e0006 */
[----:B------:R-:W-:Y:S02]  /*1fd70*/  @!P0 IMAD R5, R14, R3, R5 ;  /* 0x000000030e058224 */ /* 0x000fe400078e0205 */
[----:B------:R-:W0:Y:S01]  /*1fd80*/  @!P0 LDC.64 R2, c[0x0][0x418] ;  /* 0x00010600ff028b82 */ /* 0x000e220000000a00 */
[----:B------:R-:W-:Y:S02]  /*1fd90*/  IMAD.MOV.U32 R4, RZ, RZ, RZ ;  /* 0x000000ffff047224 */ /* 0x000fe400078e00ff */
[----:B------:R-:W-:-:S04]  /*1fda0*/  @!P0 IMAD.IADD R5, R5, 0x1, R7 ;  /* 0x0000000105058824 */ /* 0x000fc800078e0207 */
[----:B------:R1:W5:Y:S04]  /*1fdb0*/  @!P1 LDG.E R4, desc[UR44][R10.64] ;  /* 0x0000002c0a049981 */ /* 0x000368000c1e1900 */
[----:B------:R1:W-:Y:S04]  /*1fdc0*/  STL [R1+0xc], R14 ;  /* 0x00000c0e01007387 */ /* 0x0003e80000100800 */
[----:B------:R1:W-:Y:S01]  /*1fdd0*/  STL [R1+0x24], R15 ;  /* 0x0000240f01007387 */ /* 0x0003e20000100800 */
[----:B0-----:R-:W-:-:S04]  /*1fde0*/  @!P0 LEA R2, P1, R6, R2, 0x2 ;  /* 0x0000000206028211 */ /* 0x001fc800078210ff */
[----:B------:R-:W-:Y:S01]  /*1fdf0*/  @!P0 LEA.HI.X R3, R6, R3, R5, 0x2, P1 ;  /* 0x0000000306038211 */ /* 0x000fe200008f1405 */
[----:B------:R-:W-:Y:S01]  /*1fe00*/  IMAD.MOV.U32 R5, RZ, RZ, RZ ;  /* 0x000000ffff057224 */ /* 0x000fe200078e00ff */
[----:B------:R-:W-:-:S05]  /*1fe10*/  ISETP.GT.U32.AND P1, PT, R19, 0x9f, PT ;  /* 0x0000009f1300780c */ /* 0x000fca0003f24070 */
[----:B------:R1:W5:Y:S01]  /*1fe20*/  @!P0 LDG.E R5, desc[UR44][R2.64] ;  /* 0x0000002c02058981 */ /* 0x000362000c1e1900 */
[----:B----4-:R-:W-:Y:S01]  /*1fe30*/  ISETP.NE.AND P0, PT, R13, 0x3, PT ;  /* 0x000000030d00780c */ /* 0x010fe20003f05270 */
[----:B------:R-:W-:-:S06]  /*1fe40*/  IMAD.MOV R0, RZ, RZ, -R0 ;  /* 0x000000ffff007224 */ /* 0x000fcc00078e0a00 */
[----:B------:R-:W-:-:S04]  /*1fe50*/  @P1 LOP3.LUT R16, R16, 0x2, RZ, 0xfc, !PT ;  /* 0x0000000210101812 */ /* 0x000fc800078efcff */
[----:B------:R-:W-:Y:S01]  /*1fe60*/  LOP3.LUT R16, R16, 0xfffffffb, RZ, 0xc0, !PT ;  /* 0xfffffffb10107812 */ /* 0x000fe200078ec0ff */
[----:B------:R-:W-:-:S03]  /*1fe70*/  IMAD R9, R12, R0, R9 ;  /* 0x000000000c097224 */ /* 0x000fc600078e0209 */
[----:B------:R-:W-:Y:S01]  /*1fe80*/  @P0 LOP3.LUT R16, R16, 0x4, RZ, 0xfc, !PT ;  /* 0x0000000410100812 */ /* 0x000fe200078efcff */
[----:B-1----:R-:W-:Y:S06]  /*1fe90*/  BRA.DIV UR4, `(.L_x_1640) ;  /* 0x00000056041c7947 */ /* 0x002fec000b800000 */
.L_x_1762:
[----:B------:R-:W-:Y:S01]  /*1fea0*/  SHF.R.S32.HI R0, RZ, 0x1f, R26 ;  /* 0x0000001fff007819 */ /* 0x000fe2000001141a */
[----:B------:R-:W-:-:S04]  /*1feb0*/  VIADD R7, R22, 0xffffffff ;  /* 0xffffffff16077836 */ /* 0x000fc80000000000 */
[----:B------:R0:W-:Y:S01]  /*1fec0*/  STL [R1+0x18], R0 ;  /* 0x0000180001007387 */ /* 0x0001e20000100800 */
[----:B------:R-:W-:Y:S05]  /*1fed0*/  @!P0 BRA `(.L_x_1641) ;  /* 0x0000000000048947 */ /* 0x000fea0003800000 */
[----:B------:R-:W-:Y:S01]  /*1fee0*/  BPT.TRAP 0x1 ;  /* 0x000000040000795c */ /* 0x000fe20000300000 */
.L_x_1641:
[----:B------:R-:W2:Y:S04]  /*1fef0*/  LDL R2, [R1] ;  /* 0x0000000001027983 */ /* 0x000ea80000100800 */
[----:B0-----:R-:W3:Y:S01]  /*1ff00*/  LDL R0, [R1+0x10] ;  /* 0x0000100001007983 */ /* 0x001ee20000100800 */
[----:B------:R-:W-:Y:S01]  /*1ff10*/  BSSY B0, `(.L_x_1642) ;  /* 0x0000008000007945 */ /* 0x000fe20003800000 */
[----:B--2---:R-:W-:Y:S01]  /*1ff20*/  IMAD R6, R2, 0x8, R17 ;  /* 0x0000000802067824 */ /* 0x004fe200078e0211 */
[----:B---3--:R-:W-:-:S04]  /*1ff30*/  SHF.L.U32 R0, R0, 0x1f, RZ ;  /* 0x0000001f00007819 */ /* 0x008fc800000006ff */
[----:B------:R0:W1:Y:S01]  /*1ff40*/  SYNCS.PHASECHK.TRANS64.TRYWAIT P0, [R6+URZ+0x13280], R0 ;  /* 0x01328000060075a7 */ /* 0x000062000800017f */
[----:B------:R0:W-:Y:S02]  /*1ff50*/  STL [R1+0x4c], R0 ;  /* 0x00004c0001007387 */ /* 0x0001e40000100800 */
[----:B0-----:R-:W-:-:S05]  /*1ff60*/  SHF.R.S32.HI R0, RZ, 0x1f, R8 ;  /* 0x0000001fff007819 */ /* 0x001fca0000011408 */
[----:B------:R0:W-:Y:S02]  /*1ff70*/  STL [R1+0x40], R0 ;  /* 0x0000400001007387 */ /* 0x0001e40000100800 */
[----:B01----:R-:W-:Y:S05]  /*1ff80*/  @!P0 BRA `(.L_x_1643) ;  /* 0x0000005400108947 */ /* 0x003fea0003800000 */
.L_x_1763:
[----:B------:R-:W-:Y:S05]  /*1ff90*/  BSYNC B0 ;  /* 0x0000000000007941 */ /* 0x000fea0003800000 */
.L_x_1642:
[----:B0-----:R-:W2:Y:S04]  /*1ffa0*/  LDL R0, [R1+0x40] ;  /* 0x0000400001007983 */ /* 0x001ea80000100800 */
[----:B------:R-:W3:Y:S01]  /*1ffb0*/  LDL R10, [R1+0x18] ;  /* 0x00001800010a7983 */ /* 0x000ee20000100800 */
[----:B-----5:R-:W-:Y:S01]  /*1ffc0*/  SHF.R.S32.HI R12, RZ, 0x1f, R4 ;  /* 0x0000001fff0c7819 */ /* 0x020fe20000011404 */
[----:B------:R-:W0:Y:S01]  /*1ffd0*/  LDC R11, c[0x0][0x2f4] ;  /* 0x0000bd00ff0b7b82 */ /* 0x000e220000000800 */
[----:B------:R-:W-:Y:S01]  /*1ffe0*/  ULDC.64 UR4, c[0x0][0x328] ;  /* 0x0000ca0000047ab9 */ /* 0x000fe20000000a00 */
[----:B------:R-:W1:Y:S01]  /*1fff0*/  S2R R15, SR_TID.X ;  /* 0x00000000000f7919 */ /* 0x000e620000002100 */
[----:B------:R-:W-:Y:S01]  /*20000*/  IMAD.WIDE.U32 R2, R8, UR4, RZ ;  /* 0x0000000408027c25 */ /* 0x000fe2000f8e00ff */
[----:B------:R-:W-:Y:S01]  /*20010*/  ULDC.64 UR6, c[0x0][0x338] ;  /* 0x0000ce0000067ab9 */ /* 0x000fe20000000a00 */
[----:B------:R-:W-:Y:S01]  /*20020*/  ULDC.64 UR8, c[0x0][0x330] ;  /* 0x0000cc0000087ab9 */ /* 0x000fe20000000a00 */
[----:B------:R3:W-:Y:S01]  /*20030*/  STL [R1+0x48], R12 ;  /* 0x0000480c01007387 */ /* 0x0007e20000100800 */
[----:B------:R-:W-:Y:S01]  /*20040*/  LOP3.LUT R16, R16, 0xfffffffe, RZ, 0xc0, !PT ;  /* 0xfffffffe10107812 */ /* 0x000fe200078ec0ff */
[----:B------:R-:W-:-:S02]  /*20050*/  ULDC.64 UR10, c[0x0][0x318] ;  /* 0x0000c600000a7ab9 */ /* 0x000fc40000000a00 */
[----:B------:R-:W4:Y:S04]  /*20060*/  LDL R14, [R1+0x30] ;  /* 0x00003000010e7983 */ /* 0x000f280000100800 */
[----:B------:R-:W4:Y:S01]  /*20070*/  LDL R13, [R1] ;  /* 0x00000000010d7983 */ /* 0x000f220000100800 */
[----:B-1----:R-:W-:-:S05]  /*20080*/  IMAD.SHL.U32 R19, R15, 0x10, RZ ;  /* 0x000000100f137824 */ /* 0x002fca00078e00ff */
[----:B------:R-:W-:-:S04]  /*20090*/  LOP3.LUT R19, R19, 0x30, RZ, 0xc0, !PT ;  /* 0x0000003013137812 */ /* 0x000fc800078ec0ff */
[CC--:B0-----:R-:W-:Y:S02]  /*200a0*/  ISETP.GE.AND P1, PT, R19.reuse, R11.reuse, PT ;  /* 0x0000000b1300720c */ /* 0x0c1fe40003f26270 */
[----:B------:R-:W-:-:S11]  /*200b0*/  ISETP.GE.AND P0, PT, R19, R11, PT ;  /* 0x0000000b1300720c */ /* 0x000fd60003f06270 */
[----:B------:R-:W-:Y:S02]  /*200c0*/  @P1 LOP3.LUT R16, R16, 0x1, RZ, 0xfc, !PT ;  /* 0x0000000110101812 */ /* 0x000fe400078efcff */
[----:B------:R-:W-:Y:S02]  /*200d0*/  SHF.R.S32.HI R29, RZ, 0x1f, R5 ;  /* 0x0000001fff1d7819 */ /* 0x000fe40000011405 */
[----:B------:R-:W-:Y:S01]  /*200e0*/  LOP3.LUT R15, R15, 0x7f, RZ, 0xc0, !PT ;  /* 0x0000007f0f0f7812 */ /* 0x000fe200078ec0ff */
[----:B------:R-:W-:-:S03]  /*200f0*/  IMAD R7, R7, -0xa0, R18 ;  /* 0xffffff6007077824 */ /* 0x000fc600078e0212 */
[----:B------:R-:W-:-:S05]  /*20100*/  SHF.R.U32.HI R15, RZ, 0x2, R15 ;  /* 0x00000002ff0f7819 */ /* 0x000fca000001160f */
[----:B------:R-:W-:-:S05]  /*20110*/  IMAD.IADD R7, R7, 0x1, -R15 ;  /* 0x0000000107077824 */ /* 0x000fca00078e0a0f */
[----:B------:R-:W-:Y:S01]  /*20120*/  ISETP.GE.AND P5, PT, R7, 0x1, PT ;  /* 0x000000010700780c */ /* 0x000fe20003fa6270 */
[----:B--2---:R-:W-:-:S04]  /*20130*/  IMAD R0, R0, UR4, RZ ;  /* 0x0000000400007c24 */ /* 0x004fc8000f8e02ff */
[----:B------:R-:W-:-:S04]  /*20140*/  IMAD R0, R8, UR5, R0 ;  /* 0x0000000508007c24 */ /* 0x000fc8000f8e0200 */
[----:B------:R-:W-:Y:S02]  /*20150*/  IMAD.IADD R3, R3, 0x1, R0 ;  /* 0x0000000103037824 */ /* 0x000fe400078e0200 */
[----:B------:R-:W-:Y:S02]  /*20160*/  IMAD R0, R12, UR6, RZ ;  /* 0x000000060c007c24 */ /* 0x000fe4000f8e02ff */
[----:B------:R-:W-:-:S04]  /*20170*/  IMAD.WIDE.U32 R2, R4, UR6, R2 ;  /* 0x0000000604027c25 */ /* 0x000fc8000f8e0002 */
[----:B------:R-:W-:-:S04]  /*20180*/  IMAD R0, R4, UR7, R0 ;  /* 0x0000000704007c24 */ /* 0x000fc8000f8e0200 */
[----:B------:R-:W-:Y:S02]  /*20190*/  IMAD.IADD R3, R3, 0x1, R0 ;  /* 0x0000000103037824 */ /* 0x000fe400078e0200 */
[----:B---3--:R-:W-:Y:S02]  /*201a0*/  IMAD R12, R10, UR8, RZ ;  /* 0x000000080a0c7c24 */ /* 0x008fe4000f8e02ff */
[----:B------:R-:W-:Y:S01]  /*201b0*/  IMAD.WIDE.U32 R2, R26, UR8, R2 ;  /* 0x000000081a027c25 */ /* 0x000fe2000f8e0002 */
[----:B------:R-:W-:-:S03]  /*201c0*/  SHF.R.S32.HI R10, RZ, 0x1f, R9 ;  /* 0x0000001fff0a7819 */ /* 0x000fc60000011409 */
[----:B------:R-:W-:Y:S01]  /*201d0*/  IMAD R12, R26, UR9, R12 ;  /* 0x000000091a0c7c24 */ /* 0x000fe2000f8e020c */
[----:B------:R-:W-:-:S04]  /*201e0*/  IADD3 R0, P1, R2, UR10, RZ ;  /* 0x0000000a02007c10 */ /* 0x000fc8000ff3e0ff */
[----:B------:R-:W-:Y:S01]  /*201f0*/  IADD3.X R2, R3, UR11, R12, P1, !PT ;  /* 0x0000000b03027c10 */ /* 0x000fe20008ffe40c */
[----:B------:R-:W-:Y:S01]  /*20200*/  IMAD R3, R10, UR4, RZ ;  /* 0x000000040a037c24 */ /* 0x000fe2000f8e02ff */
[----:B------:R0:W-:Y:S03]  /*20210*/  STL [R1+0x4], R10 ;  /* 0x0000040a01007387 */ /* 0x0001e60000100800 */
[C---:B------:R-:W-:Y:S02]  /*20220*/  IMAD R3, R9.reuse, UR5, R3 ;  /* 0x0000000509037c24 */ /* 0x040fe4000f8e0203 */
[----:B0-----:R-:W-:-:S04]  /*20230*/  IMAD.WIDE.U32 R10, R9, UR4, RZ ;  /* 0x00000004090a7c25 */ /* 0x001fc8000f8e00ff */
        /* <DEDUP_REMOVED lines=8> */
[----:B----4-:R-:W-:-:S03]  /*202c0*/  IMAD R18, R13, 0x2800, R14 ;  /* 0x000028000d127824 */ /* 0x010fc600078e020e */
[----:B------:R-:W-:Y:S01]  /*202d0*/  IADD3.X R22, R12, UR11, R11, P1, !PT ;  /* 0x0000000b0c167c10 */ /* 0x000fe20008ffe40b */
[----:B------:R-:W-:Y:S08]  /*202e0*/  BRA.DIV UR4, `(.L_x_1644) ;  /* 0x0000005204507947 */ /* 0x000ff0000b800000 */
[----:B------:R-:W0:Y:S01]  /*202f0*/  S2R R11, SR_TID.X ;  /* 0x00000000000b7919 */ /* 0x000e220000002100 */
[C---:B------:R-:W-:Y:S02]  /*20300*/  ISETP.GE.AND P3, PT, R7.reuse, 0x81, PT ;  /* 0x000000810700780c */ /* 0x040fe40003f66270 */
[----:B------:R-:W-:Y:S01]  /*20310*/  LOP3.LUT R16, R16, 0xfffffff7, RZ, 0xc0, !PT ;  /* 0xfffffff710107812 */ /* 0x000fe200078ec0ff */
[----:B------:R-:W1:Y:S01]  /*20320*/  SHFL.IDX PT, R3, R0, RZ, 0x1c1f ;  /* 0x001c1fff00037589 */ /* 0x000e6200000e0000 */
[C---:B------:R-:W-:Y:S02]  /*20330*/  ISETP.GE.AND P4, PT, R7.reuse, 0x21, PT ;  /* 0x000000210700780c */ /* 0x040fe40003f86270 */
[----:B------:R-:W-:Y:S01]  /*20340*/  ISETP.GE.AND P2, PT, R7, 0x61, PT ;  /* 0x000000610700780c */ /* 0x000fe20003f46270 */
[----:B------:R-:W2:Y:S06]  /*20350*/  SHFL.IDX PT, R10, R2, RZ, 0x1c1f ;  /* 0x001c1fff020a7589 */ /* 0x000eac00000e0000 */
[----:B------:R-:W-:Y:S01]  /*20360*/  @P3 LOP3.LUT R16, R16, 0x8, RZ, 0xfc, !PT ;  /* 0x0000000810103812 */ /* 0x000fe200078efcff */
[----:B0-----:R-:W-:-:S05]  /*20370*/  IMAD.SHL.U32 R14, R11, 0x10, RZ ;  /* 0x000000100b0e7824 */ /* 0x001fca00078e00ff */
[----:B------:R-:W-:-:S04]  /*20380*/  LOP3.LUT R14, R14, 0x30, RZ, 0xc0, !PT ;  /* 0x000000300e0e7812 */ /* 0x000fc800078ec0ff */
[----:B-1----:R-:W-:Y:S01]  /*20390*/  IADD3 R12, P1, R14, R3, RZ ;  /* 0x000000030e0c7210 */ /* 0x002fe20007f3e0ff */
[----:B------:R-:W-:Y:S02]  /*203a0*/  IMAD.IADD R3, R17, 0x1, R18 ;  /* 0x0000000111037824 */ /* 0x000fe400078e0212 */
[----:B------:R-:W-:Y:S02]  /*203b0*/  SHFL.IDX PT, R18, R2, 0x1, 0x1c1f ;  /* 0x003c1f0002127f89 */ /* 0x000fe400000e0000 */
[----:B--2---:R-:W-:Y:S01]  /*203c0*/  IMAD.X R13, RZ, RZ, R10, P1 ;  /* 0x000000ffff0d7224 */ /* 0x004fe200008e060a */
[----:B------:R-:W-:Y:S01]  /*203d0*/  ISETP.LT.OR P1, PT, R7, 0x1, P0 ;  /* 0x000000010700780c */ /* 0x000fe20000721670 */
[----:B------:R-:W0:-:S12]  /*203e0*/  SHFL.IDX PT, R10, R0, 0x1, 0x1c1f ;  /* 0x003c1f00000a7f89 */ /* 0x000e1800000e0000 */
[----:B------:R-:W-:Y:S01]  /*203f0*/  LDGSTS.E.BYPASS.LTC128B.128 [R3+0x6000], desc[UR44][R12.64], !P1 ;  /* 0x060000000c037fae */ /* 0x000fe2000c901d6c */
[----:B0-----:R-:W-:-:S05]  /*20400*/  IADD3 R10, P1, R14, R10, RZ ;  /* 0x0000000a0e0a7210 */ /* 0x001fca0007f3e0ff */
[----:B------:R-:W-:Y:S01]  /*20410*/  IMAD.X R11, RZ, RZ, R18, P1 ;  /* 0x000000ffff0b7224 */ /* 0x000fe200008e0612 */
        /* <DEDUP_REMOVED lines=9> */
[----:B------:R1:W-:Y:S02]  /*204b0*/  LDGSTS.E.BYPASS.LTC128B.128 [R3+0x7000], desc[UR44][R10.64], !P1 ;  /* 0x070000000a037fae */ /* 0x0003e4000c901d6c */
[----:B-1----:R-:W-:Y:S02]  /*204c0*/  IADD3 R10, P1, R14, R0, RZ ;  /* 0x000000000e0a7210 */ /* 0x002fe40007f3e0ff */
[----:B------:R0:W1:Y:S03]  /*204d0*/  SHFL.IDX PT, R0, R22, RZ, 0x1c1f ;  /* 0x001c1fff16007589 */ /* 0x00006600000e0000 */
[----:B------:R-:W-:Y:S01]  /*204e0*/  IMAD.X R11, RZ, RZ, R2, P1 ;  /* 0x000000ffff0b7224 */ /* 0x000fe200008e0602 */
[----:B------:R-:W-:-:S13]  /*204f0*/  ISETP.LT.OR P1, PT, R7, 0x61, P0 ;  /* 0x000000610700780c */ /* 0x000fda0000721670 */
[----:B------:R2:W-:Y:S01]  /*20500*/  LDGSTS.E.BYPASS.LTC128B.128 [R3+0x7800], desc[UR44][R10.64], !P1 ;  /* 0x078000000a037fae */ /* 0x0005e2000c901d6c */
[----:B------:R-:W-:-:S03]  /*20510*/  ISETP.GE.AND P1, PT, R7, 0x41, PT ;  /* 0x000000410700780c */ /* 0x000fc60003f26270 */
[----:B-12---:R0:W2:Y:S10]  /*20520*/  SHFL.IDX PT, R10, R23, RZ, 0x1c1f ;  /* 0x001c1fff170a7589 */ /* 0x0060b400000e0000 */
.L_x_1775:
[----:B------:R-:W1:Y:S01]  /*20530*/  S2R R2, SR_TID.X ;  /* 0x0000000000027919 */ /* 0x000e620000002100 */
[----:B------:R-:W-:Y:S01]  /*20540*/  ISETP.LT.OR P0, PT, R7, 0x81, P0 ;  /* 0x000000810700780c */ /* 0x000fe20000701670 */
[----:B-1----:R-:W-:-:S05]  /*20550*/  IMAD.SHL.U32 R2, R2, 0x10, RZ ;  /* 0x0000001002027824 */ /* 0x002fca00078e00ff */
[----:B------:R-:W-:-:S04]  /*20560*/  LOP3.LUT R2, R2, 0x30, RZ, 0xc0, !PT ;  /* 0x0000003002027812 */ /* 0x000fc800078ec0ff */
[----:B--2---:R-:W-:-:S05]  /*20570*/  IADD3 R10, P3, R2, R10, RZ ;  /* 0x0000000a020a7210 */ /* 0x004fca0007f7e0ff */
[----:B------:R-:W-:-:S05]  /*20580*/  IMAD.X R11, RZ, RZ, R0, P3 ;  /* 0x000000ffff0b7224 */ /* 0x000fca00018e0600 */
[----:B------:R-:W-:Y:S01]  /*20590*/  @!PT LDS RZ, [RZ] ;  /* 0x00000000fffff984 */ /* 0x000fe20000000800 */
[----:B------:R-:W-:Y:S01]  /*205a0*/  @!PT LDS RZ, [RZ] ;  /* 0x00000000fffff984 */ /* 0x000fe20000000800 */
[----:B------:R-:W-:Y:S01]  /*205b0*/  @!PT LDS RZ, [RZ] ;  /* 0x00000000fffff984 */ /* 0x000fe20000000800 */
[----:B------:R1:W-:Y:S01]  /*205c0*/  LDGSTS.E.BYPASS.LTC128B.128 [R3+0x8000], desc[UR44][R10.64], !P0 ;  /* 0x080000000a037fae */ /* 0x0003e2000c101d6c */
[----:B------:R-:W-:Y:S01]  /*205d0*/  PLOP3.LUT P0, PT, PT, PT, PT, 0x80, 0x0 ;  /* 0x000000000000781c */ /* 0x000fe20003f0f070 */
[----:B------:R-:W-:-:S12]  /*205e0*/  NOP ;  /* 0x0000000000007918 */ /* 0x000fd80000000000 */
.L_x_1645:
[----:B------:R-:W-:Y:S02]  /*205f0*/  PLOP3.LUT P3, PT, P3, P0, PT, 0xa2, 0x0 ;  /* 0x000000000000781c */ /* 0x000fe40001f61472 */
[----:B------:R-:W-:-:S08]  /*20600*/  @P0 R2UR P3, UR4, R6 ;  /* 0x00000000060402ca */ /* 0x000fd00000060000 */
[----:B------:R-:W-:-:S05]  /*20610*/  @P0 PLOP3.LUT P0, PT, P3, PT, PT, 0x80, 0x0 ;  /* 0x000000000000081c */ /* 0x000fca0001f0f070 */
[----:B------:R-:W-:Y:S01]  /*20620*/  @!P3 SYNCS.ARRIVE.TRANS64.RED.A0T1 RZ, [UR4+0x13270], RZ ;  /* 0x013270ffffffb9a7 */ /* 0x000fe20008200404 */
[----:B------:R-:W-:Y:S07]  /*20630*/  @!P3 ARRIVES.LDGSTSBAR.64.TRANSCNT [UR4+0x13270] ;  /* 0x01327000ff00b9b0 */ /* 0x000fee0008000a84 */
[----:B------:R-:W-:Y:S05]  /*20640*/  @P0 BRA.U.ANY `(.L_x_1645) ;  /* 0xfffffffd00e80947 */ /* 0x000fea000393ffff */
[----:B------:R-:W-:Y:S01]  /*20650*/  NOP ;  /* 0x0000000000007918 */ /* 0x000fe20000000000 */
[----:B------:R-:W2:Y:S02]  /*20660*/  LDL R0, [R1+0x64] ;  /* 0x0000640001007983 */ /* 0x000ea40000100800 */
[----:B--2---:R-:W-:-:S13]  /*20670*/  ISETP.NE.AND P6, PT, R0, 0x3, PT ;  /* 0x000000030000780c */ /* 0x004fda0003fc5270 */
[----:B------:R-:W-:Y:S05]  /*20680*/  @!P6 BRA `(.L_x_1646) ;  /* 0x000000000004e947 */ /* 0x000fea0003800000 */
[----:B------:R-:W-:Y:S01]  /*20690*/  BPT.TRAP 0x1 ;  /* 0x000000040000795c */ /* 0x000fe20000300000 */
.L_x_1646:
[----:B------:R2:W-:Y:S01]  /*206a0*/  SYNCS.ARRIVE.TRANS64.A1T0 RZ, [R6+URZ+0x13270], RZ ;  /* 0x013270ff06ff79a7 */ /* 0x0005e2000810003f */
[----:B------:R-:W-:Y:S05]  /*206b0*/  @!P6 BRA `(.L_x_1647) ;  /* 0x000000000004e947 */ /* 0x000fea0003800000 */
[----:B------:R-:W-:Y:S01]  /*206c0*/  BPT.TRAP 0x1 ;  /* 0x000000040000795c */ /* 0x000fe20000300000 */
.L_x_1647:
[----:B------:R-:W3:Y:S01]  /*206d0*/  LDL R0, [R1+0x4c] ;  /* 0x00004c0001007983 */ /* 0x000ee20000100800 */
[----:B------:R-:W-:Y:S01]  /*206e0*/  BSSY B0, `(.L_x_1648) ;  /* 0x0000003000007945 */ /* 0x000fe20003800000 */
[----:B---3--:R-:W3:Y:S03]  /*206f0*/  SYNCS.PHASECHK.TRANS64.TRYWAIT P0, [R6+URZ+0x13240], R0 ;  /* 0x01324000060075a7 */ /* 0x008ee6000800017f */
[----:B---3--:R-:W-:Y:S05]  /*20700*/  @!P0 BRA `(.L_x_1649) ;  /* 0x0000005000d08947 */ /* 0x008fea0003800000 */
.L_x_1776:
[----:B------:R-:W-:Y:S05]  /*20710*/  BSYNC B0 ;  /* 0x0000000000007941 */ /* 0x000fea0003800000 */
.L_x_1648:
[----:B---3--:R-:W3:Y:S01]  /*20720*/  LDL.LU R0, [R1+0x40] ;  /* 0x0000400001007983 */ /* 0x008ee20000300800 */
[----:B------:R-:W-:Y:S01]  /*20730*/  ULDC.64 UR4, c[0x0][0x300] ;  /* 0x0000c00000047ab9 */ /* 0x000fe20000000a00 */
[----:B------:R-:W-:Y:S02]  /*20740*/  ULDC.64 UR6, c[0x0][0x310] ;  /* 0x0000c40000067ab9 */ /* 0x000fe40000000a00 */
[----:B------:R-:W4:Y:S04]  /*20750*/  LDL.LU R12, [R1+0x48] ;  /* 0x00004800010c7983 */ /* 0x000f280000300800 */
[----:B------:R-:W5:Y:S04]  /*20760*/  LDL.LU R7, [R1+0x4] ;  /* 0x0000040001077983 */ /* 0x000f680000300800 */
[----:B------:R-:W2:Y:S01]  /*20770*/  LDL R2, [R1+0x18] ;  /* 0x0000180001027983 */ /* 0x000ea20000100800 */
[----:B-1----:R-:W-:-:S04]  /*20780*/  IMAD.WIDE.U32 R10, R8, UR4, RZ ;  /* 0x00000004080a7c25 */ /* 0x002fc8000f8e00ff */
[----:B------:R-:W-:-:S04]  /*20790*/  IMAD R29, R29, UR6, RZ ;  /* 0x000000061d1d7c24 */ /* 0x000fc8000f8e02ff */
[----:B------:R-:W-:Y:S02]  /*207a0*/  IMAD R29, R5, UR7, R29 ;  /* 0x00000007051d7c24 */ /* 0x000fe4000f8e021d */
[----:B---3--:R-:W-:-:S04]  /*207b0*/  IMAD R0, R0, UR4, RZ ;  /* 0x0000000400007c24 */ /* 0x008fc8000f8e02ff */
[----:B------:R-:W-:-:S04]  /*207c0*/  IMAD R0, R8, UR5, R0 ;  /* 0x0000000508007c24 */ /* 0x000fc8000f8e0200 */
[----:B------:R-:W-:Y:S02]  /*207d0*/  IMAD.IADD R11, R11, 0x1, R0 ;  /* 0x000000010b0b7824 */ /* 0x000fe400078e0200 */
[----:B----4-:R-:W-:Y:S02]  /*207e0*/  IMAD R0, R12, UR6, RZ ;  /* 0x000000060c007c24 */ /* 0x010fe4000f8e02ff */
[----:B------:R-:W-:-:S04]  /*207f0*/  IMAD.WIDE.U32 R10, R4, UR6, R10 ;  /* 0x00000006040a7c25 */ /* 0x000fc8000f8e000a */
[----:B------:R-:W-:Y:S02]  /*20800*/  IMAD R4, R4, UR7, R0 ;  /* 0x0000000704047c24 */ /* 0x000fe4000f8e0200 */
[----:B-----5:R-:W-:Y:S02]  /*20810*/  IMAD R0, R7, UR4, RZ ;  /* 0x0000000407007c24 */ /* 0x020fe4000f8e02ff */
[----:B------:R-:W-:Y:S02]  /*20820*/  IMAD.IADD R11, R11, 0x1, R4 ;  /* 0x000000010b0b7824 */ /* 0x000fe400078e0204 */
[C---:B------:R-:W-:Y:S02]  /*20830*/  IMAD R0, R9.reuse, UR5, R0 ;  /* 0x0000000509007c24 */ /* 0x040fe4000f8e0200 */
[----:B------:R-:W-:Y:S01]  /*20840*/  IMAD.WIDE.U32 R8, R9, UR4, RZ ;  /* 0x0000000409087c25 */ /* 0x000fe2000f8e00ff */
[----:B------:R-:W-:-:S03]  /*20850*/  ULDC.64 UR4, c[0x0][0x308] ;  /* 0x0000c20000047ab9 */ /* 0x000fc60000000a00 */
[----:B------:R-:W-:Y:S02]  /*20860*/  IMAD.IADD R9, R9, 0x1, R0 ;  /* 0x0000000109097824 */ /* 0x000fe400078e0200 */
[----:B------:R-:W-:-:S04]  /*20870*/  IMAD.WIDE.U32 R10, R26, UR4, R10 ;  /* 0x000000041a0a7c25 */ /* 0x000fc8000f8e000a */
[----:B------:R-:W-:Y:S01]  /*20880*/  IMAD.WIDE.U32 R4, R5, UR6, R8 ;  /* 0x0000000605047c25 */ /* 0x000fe2000f8e0008 */
[----:B------:R-:W-:Y:S02]  /*20890*/  ULDC.64 UR6, c[0x0][0x2e8] ;  /* 0x0000ba0000067ab9 */ /* 0x000fe40000000a00 */
[----:B------:R-:W-:Y:S01]  /*208a0*/  IADD3 R0, P0, R10, UR6, RZ ;  /* 0x000000060a007c10 */ /* 0x000fe2000ff1e0ff */
[----:B--2---:R-:W-:Y:S02]  /*208b0*/  IMAD R7, R2, UR4, RZ ;  /* 0x0000000402077c24 */ /* 0x004fe4000f8e02ff */
[----:B------:R-:W-:Y:S02]  /*208c0*/  IMAD.IADD R5, R5, 0x1, R29 ;  /* 0x0000000105057824 */ /* 0x000fe400078e021d */
[C---:B------:R-:W-:Y:S02]  /*208d0*/  IMAD R7, R26.reuse, UR5, R7 ;  /* 0x000000051a077c24 */ /* 0x040fe4000f8e0207 */
[----:B------:R-:W-:Y:S01]  /*208e0*/  IMAD.WIDE.U32 R4, R26, UR4, R4 ;  /* 0x000000041a047c25 */ /* 0x000fe2000f8e0004 */
[----:B------:R-:W-:-:S02]  /*208f0*/  UMOV UR4, 0xffffffff ;  /* 0xffffffff00047882 */ /* 0x000fc40000000000 */
[----:B------:R-:W-:Y:S02]  /*20900*/  IADD3.X R2, R11, UR7, R7, P0, !PT ;  /* 0x000000070b027c10 */ /* 0x000fe400087fe407 */
[----:B------:R-:W-:-:S04]  /*20910*/  IADD3 R8, P0, R4, UR6, RZ ;  /* 0x0000000604087c10 */ /* 0x000fc8000ff1e0ff */
[----:B------:R-:W-:Y:S01]  /*20920*/  IADD3.X R7, R7, UR7, R5, P0, !PT ;  /* 0x0000000707077c10 */ /* 0x000fe200087fe405 */
[----:B------:R-:W-:Y:S08]  /*20930*/  BRA.DIV UR4, `(.L_x_1650) ;  /* 0x00000052045c7947 */ /* 0x000ff0000b800000 */
[----:B------:R-:W1:Y:S01]  /*20940*/  S2R R5, SR_TID.X ;  /* 0x0000000000057919 */ /* 0x000e620000002100 */
[----:B------:R-:W2:Y:S01]  /*20950*/  LDC R10, c[0x0][0x2f4] ;  /* 0x0000bd00ff0a7b82 */ /* 0x000ea20000000800 */
[----:B------:R-:W-:Y:S01]  /*20960*/  SHFL.IDX PT, R4, R2, RZ, 0x1c1f ;  /* 0x001c1fff02047589 */ /* 0x000fe200000e0000 */
[----:B-1----:R-:W-:-:S03]  /*20970*/  IMAD.SHL.U32 R9, R5, 0x10, RZ ;  /* 0x0000001005097824 */ /* 0x002fc600078e00ff */
[----:B------:R-:W1:Y:S02]  /*20980*/  SHFL.IDX PT, R5, R0, RZ, 0x1c1f ;  /* 0x001c1fff00057589 */ /* 0x000e6400000e0000 */
[----:B------:R-:W-:-:S04]  /*20990*/  LOP3.LUT R9, R9, 0x30, RZ, 0xc0, !PT ;  /* 0x0000003009097812 */ /* 0x000fc800078ec0ff */
[C---:B--2---:R-:W-:Y:S02]  /*209a0*/  ISETP.GE.AND P3, PT, R9.reuse, R10, PT ;  /* 0x0000000a0900720c */ /* 0x044fe40003f66270 */
[----:B-1----:R-:W-:-:S05]  /*209b0*/  @P5 IADD3 R5, P0, R9, R5, RZ ;  /* 0x0000000509055210 */ /* 0x002fca0007f1e0ff */
[----:B------:R-:W-:-:S05]  /*209c0*/  @P5 IMAD.X R4, RZ, RZ, R4, P0 ;  /* 0x000000ffff045224 */ /* 0x000fca00000e0604 */
[----:B------:R-:W-:-:S04]  /*209d0*/  @P5 LOP3.LUT R5, R5, R4, RZ, 0x3c, !PT ;  /* 0x0000000405055212 */ /* 0x000fc800078e3cff */
[----:B------:R-:W-:-:S04]  /*209e0*/  @P5 LOP3.LUT R4, R5, R4, RZ, 0x3c, !PT ;  /* 0x0000000405045212 */ /* 0x000fc800078e3cff */
[----:B------:R-:W-:-:S05]  /*209f0*/  @P5 LOP3.LUT R5, R5, R4, RZ, 0x3c, !PT ;  /* 0x0000000405055212 */ /* 0x000fca00078e3cff */
[----:B------:R-:W-:Y:S01]  /*20a00*/  @!PT LDS RZ, [RZ] ;  /* 0x00000000fffff984 */ /* 0x000fe20000000800 */
[----:B------:R1:W-:Y:S04]  /*20a10*/  @P5 LDGSTS.E.BYPASS.LTC128B.128 [R3+0xe000], desc[UR44][R4.64], !P3 ;  /* 0x0e00000004035fae */ /* 0x0003e8000d901d6c */
[----:B-1----:R-:W1:Y:S04]  /*20a20*/  SHFL.IDX PT, R5, R0, 0x1, 0x1c1f ;  /* 0x003c1f0000057f89 */ /* 0x002e6800000e0000 */
[----:B------:R-:W2:Y:S01]  /*20a30*/  SHFL.IDX PT, R4, R2, 0x1, 0x1c1f ;  /* 0x003c1f0002047f89 */ /* 0x000ea200000e0000 */
[----:B-1----:R-:W-:-:S05]  /*20a40*/  @P4 IADD3 R5, P0, R9, R5, RZ ;  /* 0x0000000509054210 */ /* 0x002fca0007f1e0ff */
[----:B--2---:R-:W-:-:S05]  /*20a50*/  @P4 IMAD.X R4, RZ, RZ, R4, P0 ;  /* 0x000000ffff044224 */ /* 0x004fca00000e0604 */
[----:B------:R-:W-:-:S04]  /*20a60*/  @P4 LOP3.LUT R5, R5, R4, RZ, 0x3c, !PT ;  /* 0x0000000405054212 */ /* 0x000fc800078e3cff */
[----:B------:R-:W-:-:S04]  /*20a70*/  @P4 LOP3.LUT R4, R5, R4, RZ, 0x3c, !PT ;  /* 0x0000000405044212 */ /* 0x000fc800078e3cff */
[----:B------:R-:W-:-:S05]  /*20a80*/  @P4 LOP3.LUT R5, R5, R4, RZ, 0x3c, !PT ;  /* 0x0000000405054212 */ /* 0x000fca00078e3cff */
[----:B------:R1:W-:Y:S04]  /*20a90*/  @P4 LDGSTS.E.BYPASS.LTC128B.128 [R3+0xe800], desc[UR44][R4.64], !P3 ;  /* 0x0e80000004034fae */ /* 0x0003e8000d901d6c */
[----:B-1----:R-:W1:Y:S04]  /*20aa0*/  SHFL.IDX PT, R5, R0, 0x2, 0x1c1f ;  /* 0x005c1f0000057f89 */ /* 0x002e6800000e0000 */
[----:B------:R-:W2:Y:S04]  /*20ab0*/  SHFL.IDX PT, R4, R2, 0x2, 0x1c1f ;  /* 0x005c1f0002047f89 */ /* 0x000ea800000e0000 */
[----:B------:R-:W3:Y:S04]  /*20ac0*/  SHFL.IDX PT, R0, R0, 0x3, 0x1c1f ;  /* 0x007c1f0000007f89 */ /* 0x000ee800000e0000 */
[----:B------:R-:W4:Y:S01]  /*20ad0*/  SHFL.IDX PT, R2, R2, 0x3, 0x1c1f ;  /* 0x007c1f0002027f89 */ /* 0x000f2200000e0000 */
[----:B-1----:R-:W-:-:S05]  /*20ae0*/  @P1 IADD3 R5, P0, R9, R5, RZ ;  /* 0x0000000509051210 */ /* 0x002fca0007f1e0ff */
[----:B--2---:R-:W-:Y:S01]  /*20af0*/  @P1 IMAD.X R4, RZ, RZ, R4, P0 ;  /* 0x000000ffff041224 */ /* 0x004fe200000e0604 */
[----:B---3--:R-:W-:-:S04]  /*20b00*/  @P2 IADD3 R0, P0, R9, R0, RZ ;  /* 0x0000000009002210 */ /* 0x008fc80007f1e0ff */
[----:B------:R-:W-:Y:S01]  /*20b10*/  @P1 LOP3.LUT R5, R5, R4, RZ, 0x3c, !PT ;  /* 0x0000000405051212 */ /* 0x000fe200078e3cff */
[----:B----4-:R-:W-:-:S03]  /*20b20*/  @P2 IMAD.X R2, RZ, RZ, R2, P0 ;  /* 0x000000ffff022224 */ /* 0x010fc600000e0602 */
[----:B------:R-:W-:-:S04]  /*20b30*/  @P1 LOP3.LUT R4, R5, R4, RZ, 0x3c, !PT ;  /* 0x0000000405041212 */ /* 0x000fc800078e3cff */
[----:B------:R-:W-:-:S05]  /*20b40*/  @P1 LOP3.LUT R5, R5, R4, RZ, 0x3c, !PT ;  /* 0x0000000405051212 */ /* 0x000fca00078e3cff */
[----:B------:R1:W-:Y:S02]  /*20b50*/  @P1 LDGSTS.E.BYPASS.LTC128B.128 [R3+0xf000], desc[UR44][R4.64], !P3 ;  /* 0x0f00000004031fae */ /* 0x0003e4000d901d6c */
[----:B-1----:R-:W-:Y:S02]  /*20b60*/  @P2 IMAD.MOV.U32 R4, RZ, RZ, R0 ;  /* 0x000000ffff042224 */ /* 0x002fe400078e0000 */
[----:B------:R-:W-:Y:S01]  /*20b70*/  @P2 IMAD.MOV.U32 R5, RZ, RZ, R2 ;  /* 0x000000ffff052224 */ /* 0x000fe200078e0002 */
[----:B------:R1:W2:Y:S04]  /*20b80*/  SHFL.IDX PT, R0, R7, RZ, 0x1c1f ;  /* 0x001c1fff07007589 */ /* 0x0002a800000e0000 */
[----:B------:R3:W-:Y:S04]  /*20b90*/  @P2 LDGSTS.E.BYPASS.LTC128B.128 [R3+0xf800], desc[UR44][R4.64], !P3 ;  /* 0x0f80000004032fae */ /* 0x0007e8000d901d6c */
[----:B---3--:R1:W3:Y:S02]  /*20ba0*/  SHFL.IDX PT, R4, R8, RZ, 0x1c1f ;  /* 0x001c1fff08047589 */ /* 0x0082e400000e0000 */
.L_x_1788:
        /* <DEDUP_REMOVED lines=9> */
[----:B--2---:R-:W-:-:S06]  /*20c40*/  IMAD.X R5, RZ, RZ, R0, P0 ;  /* 0x000000ffff057224 */ /* 0x004fcc00000e0600 */
[----:B------:R-:W-:Y:S01]  /*20c50*/  @!PT LDS RZ, [RZ] ;  /* 0x00000000fffff984 */ /* 0x000fe20000000800 */
[----:B------:R-:W-:Y:S01]  /*20c60*/  @!PT LDS RZ, [RZ] ;  /* 0x00000000fffff984 */ /* 0x000fe20000000800 */
[----:B------:R-:W-:Y:S01]  /*20c70*/  @!PT LDS RZ, [RZ] ;  /* 0x00000000fffff984 */ /* 0x000fe20000000800 */
[----:B------:R4:W-:Y:S02]  /*20c80*/  LDGSTS.E.BYPASS.LTC128B.128 [R3+0x10000], desc[UR44][R4.64], !P1 ;  /* 0x1000000004037fae */ /* 0x0009e4000c901d6c */
.L_x_1652:
[----:B------:R-:W-:Y:S05]  /*20c90*/  BSYNC B0 ;  /* 0x0000000000007941 */ /* 0x000fea0003800000 */
.L_x_1651:
[----:B------:R-:W-:Y:S01]  /*20ca0*/  NOP ;  /* 0x0000000000007918 */ /* 0x000fe20000000000 */
[----:B------:R-:W-:-:S13]  /*20cb0*/  PLOP3.LUT P0, PT, PT, PT, PT, 0x80, 0x0 ;  /* 0x000000000000781c */ /* 0x000fda0003f0f070 */
.L_x_1653:
        /* <DEDUP_REMOVED lines=11> */
.L_x_1654:
[----:B----4-:R2:W5:Y:S01]  /*20d70*/  LDL.LU R3, [R1+0x50] ;  /* 0x0000500001037983 */ /* 0x0105620000300800 */
[----:B------:R-:W-:Y:S01]  /*20d80*/  VIADD R0, R17, 0xb000 ;  /* 0x0000b00011007836 */ /* 0x000fe20000000000 */
[----:B------:R2:W-:Y:S06]  /*20d90*/  SYNCS.ARRIVE.TRANS64.A1T0 RZ, [R6+URZ+0x13230], RZ ;  /* 0x013230ff06ff79a7 */ /* 0x0005ec000810003f */
[----:B------:R-:W-:Y:S05]  /*20da0*/  WARPSYNC.ALL ;  /* 0x0000000000007948 */ /* 0x000fea0003800000 */
[----:B------:R-:W-:Y:S01]  /*20db0*/  BAR.SYNC.DEFER_BLOCKING 0x8, 0x200 ;  /* 0x0208000000007b1d */ /* 0x000fe20000010000 */
[----:B------:R-:W-:Y:S02]  /*20dc0*/  LOP3.LUT P1, RZ, R0, 0x1bf, RZ, 0xc0, !PT ;  /* 0x000001bf00ff7812 */ /* 0x000fe4000782c0ff */
[----:B------:R-:W-:-:S03]  /*20dd0*/  SHF.R.S32.HI R29, RZ, 0x1f, R27 ;  /* 0x0000001fff1d7819 */ /* 0x000fc6000001141b */
[----:B------:R-:W-:Y:S01]  /*20de0*/  ULDC.64 UR4, c[0x0][0x298] ;  /* 0x0000a60000047ab9 */ /* 0x000fe20000000a00 */
[----:B------:R-:W-:Y:S01]  /*20df0*/  ULDC.64 UR6, c[0x0][0xa00] ;  /* 0x0002800000067ab9 */ /* 0x000fe20000000a00 */
[----:B------:R-:W-:Y:S01]  /*20e00*/  BSSY B6, `(.L_x_1655) ;  /* 0x000001b000067945 */ /* 0x000fe20003800000 */
[----:B------:R-:W-:-:S04]  /*20e10*/  ISETP.NE.U32.AND P0, PT, RZ, UR6, PT ;  /* 0x00000006ff007c0c */ /* 0x000fc8000bf05070 */
[----:B------:R-:W-:-:S04]  /*20e20*/  ISETP.NE.AND.EX P0, PT, RZ, UR7, PT, P0 ;  /* 0x00000007ff007c0c */ /* 0x000fc8000bf05300 */
[----:B------:R-:W-:Y:S02]  /*20e30*/  SEL R29, R29, RZ, !P0 ;  /* 0x000000ff1d1d7207 */ /* 0x000fe40004000000 */
[----:B0-----:R-:W-:Y:S02]  /*20e40*/  SEL R22, R27, RZ, !P0 ;  /* 0x000000ff1b167207 */ /* 0x001fe40004000000 */
[----:B-----5:R-:W-:Y:S01]  /*20e50*/  SHF.R.S32.HI R2, RZ, 0x1f, R3 ;  /* 0x0000001fff027819 */ /* 0x020fe20000011403 */
[----:B------:R-:W-:-:S04]  /*20e60*/  IMAD.WIDE.U32 R18, R3, UR4, RZ ;  /* 0x0000000403127c25 */ /* 0x000fc8000f8e00ff */
        /* <DEDUP_REMOVED lines=8> */
[----:B---3--:R-:W-:Y:S02]  /*20ef0*/  IMAD.U32 R4, RZ, RZ, UR4 ;  /* 0x00000004ff047e24 */ /* 0x008fe4000f8e00ff */
[----:B------:R-:W0:Y:S01]  /*20f00*/  LDC.64 R2, c[0x4][R2] ;  /* 0x0100000002027b82 */ /* 0x000e220000000a00 */
[----:B------:R-:W-:Y:S02]  /*20f10*/  IMAD.U32 R5, RZ, RZ, UR5 ;  /* 0x00000005ff057e24 */ /* 0x000fe4000f8e00ff */
[----:B--2---:R-:W-:Y:S02]  /*20f20*/  IMAD.U32 R6, RZ, RZ, UR6 ;  /* 0x00000006ff067e24 */ /* 0x004fe4000f8e00ff */
[----:B-1----:R-:W-:-:S02]  /*20f30*/  IMAD.U32 R7, RZ, RZ, UR7 ;  /* 0x00000007ff077e24 */ /* 0x002fc4000f8e00ff */
[----:B------:R-:W-:Y:S02]  /*20f40*/  IMAD.U32 R10, RZ, RZ, UR8 ;  /* 0x00000008ff0a7e24 */ /* 0x000fe4000f8e00ff */
[----:B------:R-:W-:Y:S02]  /*20f50*/  IMAD.U32 R11, RZ, RZ, UR9 ;  /* 0x00000009ff0b7e24 */ /* 0x000fe4000f8e00ff */
[----:B------:R-:W-:Y:S02]  /*20f60*/  IMAD.MOV.U32 R8, RZ, RZ, 0x70 ;  /* 0x00000070ff087424 */ /* 0x000fe400078e00ff */
[----:B------:R-:W-:Y:S02]  /*20f70*/  IMAD.MOV.U32 R12, RZ, RZ, 0x1 ;  /* 0x00000001ff0c7424 */ /* 0x000fe400078e00ff */
[----:B------:R-:W-:-:S07]  /*20f80*/  IMAD.MOV.U32 R13, RZ, RZ, RZ ;  /* 0x000000ffff0d7224 */ /* 0x000fce00078e00ff */
[----:B------:R-:W-:-:S07]  /*20f90*/  LEPC R20, `(.L_x_1656) ;  /* 0x000000001014794e */ /* 0x000fce0000000000 */
[----:B0-----:R-:W-:Y:S05]  /*20fa0*/  CALL.ABS.NOINC R2 ;  /* 0x0000000002007343 */ /* 0x001fea0003c00000 */
.L_x_1656:
[----:B------:R-:W-:Y:S05]  /*20fb0*/  BSYNC B6 ;  /* 0x0000000000067941 */ /* 0x000fea0003800000 */
.L_x_1655:
[----:B------:R-:W4:Y:S01]  /*20fc0*/  LDL R20, [R1+0x18] ;  /* 0x0000180001147983 */ /* 0x000f220000100800 */
[----:B------:R-:W0:Y:S01]  /*20fd0*/  LDC R9, c[0x0][0x448] ;  /* 0x00011200ff097b82 */ /* 0x000e220000000800 */
[----:B------:R-:W-:Y:S01]  /*20fe0*/  ULDC.64 UR4, c[0x0][0x2d8] ;  /* 0x0000b60000047ab9 */ /* 0x000fe20000000a00 */
[----:B------:R-:W-:Y:S01]  /*20ff0*/  IMAD.MOV.U32 R2, RZ, RZ, R18 ;  /* 0x000000ffff027224 */ /* 0x000fe200078e0012 */
[----:B------:R0:W5:Y:S01]  /*21000*/  LDL R10, [R1+0x5c] ;  /* 0x00005c00010a7983 */ /* 0x0001620000100800 */
[----:B------:R-:W-:Y:S01]  /*21010*/  IMAD.MOV.U32 R3, RZ, RZ, R23 ;  /* 0x000000ffff037224 */ /* 0x000fe200078e0017 */
[----:B------:R-:W-:Y:S01]  /*21020*/  ULDC.64 UR6, c[0x0][0x2c8] ;  /* 0x0000b20000067ab9 */ /* 0x000fe20000000a00 */
[----:B------:R-:W-:Y:S01]  /*21030*/  ULDC.64 UR8, c[0x0][0x280] ;  /* 0x0000a00000087ab9 */ /* 0x000fe20000000a00 */
[----:B------:R-:W-:Y:S01]  /*21040*/  IMAD.WIDE.U32 R2, R26, UR4, R2 ;  /* 0x000000041a027c25 */ /* 0x000fe2000f8e0002 */
[----:B0-----:R-:W-:-:S13]  /*21050*/  ISETP.NE.AND P1, PT, R9, 0x1, PT ;  /* 0x000000010900780c */ /* 0x001fda0003f25270 */
[----:B---3--:R-:W0:Y:S08]  /*21060*/  @P1 LDC R4, c[0x0][0x44c] ;  /* 0x00011300ff041b82 */ /* 0x008e300000000800 */
[----:B------:R-:W3:Y:S08]  /*21070*/  @P1 LDC R5, c[0x0][0x450] ;  /* 0x00011400ff051b82 */ /* 0x000ef00000000800 */
[----:B-1----:R-:W1:Y:S01]  /*21080*/  @P1 LDC R8, c[0x0][0x450] ;  /* 0x00011400ff081b82 */ /* 0x002e620000000800 */
[----:B----4-:R-:W-:-:S02]  /*21090*/  IMAD R0, R20, UR4, RZ ;  /* 0x0000000414007c24 */ /* 0x010fc4000f8e02ff */
[----:B------:R-:W4:Y:S02]  /*210a0*/  S2R R20, SR_TID.X ;  /* 0x0000000000147919 */ /* 0x000f240000002100 */
[----:B------:R-:W-:Y:S01]  /*210b0*/  IMAD R0, R26, UR5, R0 ;  /* 0x000000051a007c24 */ /* 0x000fe2000f8e0200 */
[----:B------:R-:W-:-:S03]  /*210c0*/  ULDC.64 UR4, c[0x0][0x2e0] ;  /* 0x0000b80000047ab9 */ /* 0x000fc60000000a00 */
[----:B------:R-:W-:Y:S02]  /*210d0*/  IMAD.IADD R3, R3, 0x1, R0 ;  /* 0x0000000103037824 */ /* 0x000fe400078e0200 */
[----:B------:R-:W-:Y:S02]  /*210e0*/  IMAD R0, R29, UR4, RZ ;  /* 0x000000041d007c24 */ /* 0x000fe4000f8e02ff */
[----:B------:R-:W-:-:S04]  /*210f0*/  IMAD.WIDE.U32 R2, R22, UR4, R2 ;  /* 0x0000000416027c25 */ /* 0x000fc8000f8e0002 */
[----:B------:R-:W-:Y:S01]  /*21100*/  IMAD R0, R22, UR5, R0 ;  /* 0x0000000516007c24 */ /* 0x000fe2000f8e0200 */
[----:B------:R-:W-:-:S03]  /*21110*/  ULDC.64 UR4, c[0x0][0x2d0] ;  /* 0x0000b40000047ab9 */ /* 0x000fc60000000a00 */
[----:B------:R-:W-:Y:S01]  /*21120*/  IMAD.IADD R3, R3, 0x1, R0 ;  /* 0x0000000103037824 */ /* 0x000fe200078e0200 */
[C---:B----4-:R-:W-:Y:S01]  /*21130*/  LOP3.LUT R21, R20.reuse, 0x7f, RZ, 0xc0, !PT ;  /* 0x0000007f14157812 */ /* 0x050fe200078ec0ff */
[----:B------:R-:W-:-:S03]  /*21140*/  IMAD.SHL.U32 R20, R20, 0x20, RZ ;  /* 0x0000002014147824 */ /* 0x000fc600078e00ff */
[----:B------:R-:W-:-:S04]  /*21150*/  SHF.R.U32.HI R21, RZ, 0x2, R21 ;  /* 0x00000002ff157819 */ /* 0x000fc80000011615 */
[----:B------:R-:W-:-:S05]  /*21160*/  LOP3.LUT R20, R21, 0x60, R20, 0xf8, !PT ;  /* 0x0000006015147812 */ /* 0x000fca00078ef814 */
[----:B--2---:R-:W-:-:S04]  /*21170*/  IMAD.IADD R6, R20, 0x1, R25 ;  /* 0x0000000114067824 */ /* 0x004fc800078e0219 */
[----:B0-----:R-:W-:-:S04]  /*21180*/  @P1 IMAD.HI.U32 R0, R6, R4, RZ ;  /* 0x0000000406001227 */ /* 0x001fc800078e00ff */
[----:B------:R-:W-:Y:S01]  /*21190*/  IMAD.MOV.U32 R4, RZ, RZ, R6 ;  /* 0x000000ffff047224 */ /* 0x000fe200078e0006 */
[----:B---3--:R-:W-:-:S04]  /*211a0*/  @P1 SHF.R.U32.HI R4, RZ, R5, R0 ;  /* 0x00000005ff041219 */ /* 0x008fc80000011600 */
[--C-:B------:R-:W-:Y:S01]  /*211b0*/  SHF.R.S32.HI R0, RZ, 0x1f, R4.reuse ;  /* 0x0000001fff007819 */ /* 0x100fe20000011404 */
[----:B------:R-:W-:-:S04]  /*211c0*/  IMAD.MOV R7, RZ, RZ, -R4 ;  /* 0x000000ffff077224 */ /* 0x000fc800078e0a04 */
[----:B------:R-:W-:-:S04]  /*211d0*/  IMAD R0, R0, UR4, RZ ;  /* 0x0000000400007c24 */ /* 0x000fc8000f8e02ff */
[C---:B------:R-:W-:Y:S02]  /*211e0*/  IMAD R0, R4.reuse, UR5, R0 ;  /* 0x0000000504007c24 */ /* 0x040fe4000f8e0200 */
[----:B------:R-:W-:-:S04]  /*211f0*/  IMAD.WIDE.U32 R4, R4, UR4, R2 ;  /* 0x0000000404047c25 */ /* 0x000fc8000f8e0002 */
[----:B------:R-:W-:Y:S02]  /*21200*/  IMAD.IADD R5, R5, 0x1, R0 ;  /* 0x0000000105057824 */ /* 0x000fe400078e0200 */
[----:B------:R-:W-:-:S05]  /*21210*/  IMAD R0, R9, R7, R6 ;  /* 0x0000000709007224 */ /* 0x000fca00078e0206 */
[----:B------:R-:W-:Y:S01]  /*21220*/  SHF.R.S32.HI R7, RZ, 0x1f, R0 ;  /* 0x0000001fff077819 */ /* 0x000fe20000011400 */
[----:B------:R-:W-:-:S04]  /*21230*/  IMAD.WIDE.U32 R4, R0, UR6, R4 ;  /* 0x0000000600047c25 */ /* 0x000fc8000f8e0004 */
[----:B------:R-:W-:-:S04]  /*21240*/  IMAD R7, R7, UR6, RZ ;  /* 0x0000000607077c24 */ /* 0x000fc8000f8e02ff */
[----:B------:R-:W-:Y:S02]  /*21250*/  IMAD R0, R0, UR7, R7 ;  /* 0x0000000700007c24 */ /* 0x000fe4000f8e0207 */
[----:B------:R-:W0:Y:S01]  /*21260*/  @P1 LDC R7, c[0x0][0x44c] ;  /* 0x00011300ff071b82 */ /* 0x000e220000000800 */
[----:B------:R-:W-:Y:S01]  /*21270*/  IADD3 R4, P0, R4, UR8, RZ ;  /* 0x0000000804047c10 */ /* 0x000fe2000ff1e0ff */
[----:B------:R-:W2:Y:S03]  /*21280*/  S2R R20, SR_TID.X ;  /* 0x0000000000147919 */ /* 0x000ea60000002100 */
[----:B------:R-:W-:Y:S01]  /*21290*/  IADD3.X R0, R5, UR9, R0, P0, !PT ;  /* 0x0000000905007c10 */ /* 0x000fe200087fe400 */
[----:B------:R-:W-:-:S04]  /*212a0*/  VIADD R5, R6, 0x80 ;  /* 0x0000008006057836 */ /* 0x000fc80000000000 */
[----:B------:R-:W-:Y:S02]  /*212b0*/  IMAD.MOV.U32 R6, RZ, RZ, R5 ;  /* 0x000000ffff067224 */ /* 0x000fe400078e0005 */
[----:B0-----:R-:W-:-:S05]  /*212c0*/  @P1 IMAD.HI.U32 R7, R5, R7, RZ ;  /* 0x0000000705071227 */ /* 0x001fca00078e00ff */
[----:B-1----:R-:W-:-:S05]  /*212d0*/  @P1 SHF.R.U32.HI R6, RZ, R8, R7 ;  /* 0x00000008ff061219 */ /* 0x002fca0000011607 */
        /* <DEDUP_REMOVED lines=8> */
[----:B--2---:R-:W-:Y:S02]  /*21360*/  IMAD.SHL.U32 R18, R20, 0x10, RZ ;  /* 0x0000001014127824 */ /* 0x004fe400078e00ff */
        /* <DEDUP_REMOVED lines=13> */
[----:B------:R-:W-:Y:S02]  /*21440*/  IMAD R2, R28, R9, RZ ;  /* 0x000000091c027224 */ /* 0x000fe400078e02ff */
[----:B------:R-:W-:Y:S01]  /*21450*/  IMAD.IADD R25, R19, 0x1, R25 ;  /* 0x0000000113197824 */ /* 0x000fe200078e0219 */
[----:B------:R-:W1:Y:S04]  /*21460*/  SHFL.IDX PT, R7, R0, RZ, 0x1c1f ;  /* 0x001c1fff00077589 */ /* 0x000e6800000e0000 */
[----:B------:R-:W-:-:S13]  /*21470*/  ISETP.GE.AND P2, PT, R25, R2, PT ;  /* 0x000000021900720c */ /* 0x000fda0003f46270 */
[----:B0-----:R-:W-:-:S05]  /*21480*/  @!P2 IADD3 R6, P1, R18, R6, RZ ;  /* 0x000000061206a210 */ /* 0x001fca0007f3e0ff */
[----:B-1----:R-:W-:-:S05]  /*21490*/  @!P2 IMAD.X R7, RZ, RZ, R7, P1 ;  /* 0x000000ffff07a224 */ /* 0x002fca00008e0607 */
        /* <DEDUP_REMOVED lines=24> */
[----:B0-----:R-:W-:-:S05]  /*21620*/  VIADD R4, R25, 0x80 ;  /* 0x0000008019047836 */ /* 0x001fca0000000000 */
        /* <DEDUP_REMOVED lines=12> */
[----:B-1----:R-:W-:Y:S02]  /*216f0*/  @!P1 IMAD.MOV.U32 R6, RZ, RZ, R0 ;  /* 0x000000ffff069224 */ /* 0x002fe400078e0000 */
[----:B------:R-:W-:-:S05]  /*21700*/  @!P1 IMAD.MOV.U32 R7, RZ, RZ, R4 ;  /* 0x000000ffff079224 */ /* 0x000fca00078e0004 */
[----:B--2---:R0:W-:Y:S02]  /*21710*/  @!P1 LDGSTS.E.BYPASS.LTC128B.128 [R10+0xd000], desc[UR44][R6.64], !P0 ;  /* 0x0d000000060a9fae */ /* 0x0041e4000c101d6c */
.L_x_1801:
        /* <DEDUP_REMOVED lines=10> */
.L_x_1658:
        /* <DEDUP_REMOVED lines=18> */
.L_x_1802:
[----:B------:R-:W-:Y:S05]  /*218e0*/  BSYNC B0 ;  /* 0x0000000000007941 */ /* 0x000fea0003800000 */
.L_x_1659:
[----:B------:R-:W1:Y:S04]  /*218f0*/  LDL.LU R3, [R1+0x54] ;  /* 0x0000540001037983 */ /* 0x000e680000300800 */
[----:B------:R-:W2:Y:S01]  /*21900*/  LDL R2, [R1+0x28] ;  /* 0x0000280001027983 */ /* 0x000ea20000100800 */
[----:B-1----:R-:W-:-:S05]  /*21910*/  VIADD R0, R3, 0xfffffffe ;  /* 0xfffffffe03007836 */ /* 0x002fca0000000000 */
[----:B--2---:R-:W-:-:S13]  /*21920*/  ISETP.GE.AND P0, PT, R0, R2, PT ;  /* 0x000000020000720c */ /* 0x004fda0003f06270 */
[----:B------:R-:W-:Y:S05]  /*21930*/  @!P0 BRA `(.L_x_1661) ;  /* 0x00000014003c8947 */ /* 0x000fea0003800000 */
[----:B------:R1:W-:Y:S04]  /*21940*/  STL [R1+0x4], R0 ;  /* 0x0000040001007387 */ /* 0x0003e80000100800 */
[----:B------:R1:W5:Y:S04]  /*21950*/  LDL.LU R20, [R1] ;  /* 0x0000000001147983 */ /* 0x0003680000300800 */
[----:B------:R1:W5:Y:S02]  /*21960*/  LDL.LU R21, [R1+0x10] ;  /* 0x0000100001157983 */ /* 0x0003640000300800 */
.L_x_1681:
[----:B0-2---:R-:W2:Y:S04]  /*21970*/  LDL R3, [R1+0x20] ;  /* 0x0000200001037983 */ /* 0x005ea80000100800 */
[----:B------:R-:W3:Y:S04]  /*21980*/  LDL R8, [R1+0x24] ;  /* 0x0000240001087983 */ /* 0x000ee80000100800 */
[----:B------:R-:W4:Y:S04]  /*21990*/  LDL R12, [R1+0xc] ;  /* 0x00000c00010c7983 */ /* 0x000f280000100800 */
[----:B0-----:R-:W2:Y:S01]  /*219a0*/  LDL.LU R10, [R1+0x4] ;  /* 0x00000400010a7983 */ /* 0x001ea20000300800 */
[----:B-1----:R-:W0:Y:S01]  /*219b0*/  S2R R0, SR_TID.X ;  /* 0x0000000000007919 */ /* 0x002e220000002100 */
[----:B------:R-:W1:Y:S01]  /*219c0*/  S2R R4, SR_TID.X ;  /* 0x0000000000047919 */ /* 0x000e620000002100 */
[----:B------:R-:W1:Y:S01]  /*219d0*/  S2R R13, SR_TID.X ;  /* 0x00000000000d7919 */ /* 0x000e620000002100 */
[----:B------:R-:W4:Y:S01]  /*219e0*/  LDL R11, [R1+0x28] ;  /* 0x00002800010b7983 */ /* 0x000f220000100800 */
[----:B------:R-:W-:Y:S05]  /*219f0*/  YIELD ;  /* 0x0000000000007946 */ /* 0x000fea0003800000 */
[----:B------:R-:W-:Y:S01]  /*21a00*/  ULDC.64 UR4, c[0x0][0x428] ;  /* 0x00010a0000047ab9 */ /* 0x000fe20000000a00 */
[----:B------:R-:W4:Y:S01]  /*21a10*/  LDL R9, [R1+0x64] ;  /* 0x0000640001097983 */ /* 0x000f220000100800 */
[----:B------:R-:W-:Y:S01]  /*21a20*/  ULDC.64 UR6, c[0x0][0x418] ;  /* 0x0001060000067ab9 */ /* 0x000fe20000000a00 */
[----:B0-----:R-:W-:-:S02]  /*21a30*/  LOP3.LUT R2, R0, 0x7f, RZ, 0xc0, !PT ;  /* 0x0000007f00027812 */ /* 0x001fc400078ec0ff */
[----:B------:R-:W0:Y:S02]  /*21a40*/  LDC R0, c[0x0][0x430] ;  /* 0x00010c00ff007b82 */ /* 0x000e240000000800 */
[----:B------:R-:W-:Y:S01]  /*21a50*/  SHF.R.U32.HI R2, RZ, 0x2, R2 ;  /* 0x00000002ff027819 */ /* 0x000fe20000011602 */
[----:B-1----:R-:W-:-:S05]  /*21a60*/  IMAD.SHL.U32 R4, R4, 0x20, RZ ;  /* 0x0000002004047824 */ /* 0x002fca00078e00ff */
[----:B------:R-:W-:Y:S02]  /*21a70*/  LOP3.LUT R4, R2, 0x60, R4, 0xf8, !PT ;  /* 0x0000006002047812 */ /* 0x000fe400078ef804 */
[----:B------:R-:W1:Y:S01]  /*21a80*/  S2R R2, SR_TID.X ;  /* 0x0000000000027919 */ /* 0x000e620000002100 */
[----:B0-----:R-:W-:-:S13]  /*21a90*/  ISETP.NE.AND P0, PT, R0, 0x1, PT ;  /* 0x000000010000780c */ /* 0x001fda0003f05270 */
[----:B------:R-:W0:Y:S08]  /*21aa0*/  @P0 LDC R6, c[0x0][0x434] ;  /* 0x00010d00ff060b82 */ /* 0x000e300000000800 */
[----:B------:R-:W0:Y:S01]  /*21ab0*/  @P0 LDC R5, c[0x0][0x438] ;  /* 0x00010e00ff050b82 */ /* 0x000e220000000800 */
[----:B-1----:R-:W-:Y:S01]  /*21ac0*/  LOP3.LUT R2, R2, 0x7f, RZ, 0xc0, !PT ;  /* 0x0000007f02027812 */ /* 0x002fe200078ec0ff */
[----:B------:R-:W-:-:S03]  /*21ad0*/  IMAD.SHL.U32 R13, R13, 0x20, RZ ;  /* 0x000000200d0d7824 */ /* 0x000fc600078e00ff */
[----:B------:R-:W-:-:S04]  /*21ae0*/  SHF.R.U32.HI R7, RZ, 0x2, R2 ;  /* 0x00000002ff077819 */ /* 0x000fc80000011602 */
[----:B------:R-:W-:Y:S02]  /*21af0*/  LOP3.LUT R13, R7, 0x60, R13, 0xf8, !PT ;  /* 0x00000060070d7812 */ /* 0x000fe400078ef80d */
[----:B------:R-:W1:Y:S02]  /*21b00*/  @P0 LDC R7, c[0x0][0x434] ;  /* 0x00010d00ff070b82 */ /* 0x000e640000000800 */
[----:B------:R-:W-:-:S04]  /*21b10*/  LOP3.LUT R13, R13, 0x80, RZ, 0xfc, !PT ;  /* 0x000000800d0d7812 */ /* 0x000fc800078efcff */
[----:B------:R-:W-:Y:S01]  /*21b20*/  ISETP.GT.U32.AND P1, PT, R13, 0x9f, PT ;  /* 0x0000009f0d00780c */ /* 0x000fe20003f24070 */
[----:B--2---:R-:W-:-:S04]  /*21b30*/  IMAD R3, R10, 0xa0, R3 ;  /* 0x000000a00a037824 */ /* 0x004fc800078e0203 */
[----:B------:R-:W-:-:S04]  /*21b40*/  IMAD.IADD R4, R4, 0x1, R3 ;  /* 0x0000000104047824 */ /* 0x000fc800078e0203 */
[----:B0-----:R-:W-:-:S04]  /*21b50*/  @P0 IMAD.HI.U32 R6, R4, R6, RZ ;  /* 0x0000000604060227 */ /* 0x001fc800078e00ff */
[----:B------:R-:W-:Y:S01]  /*21b60*/  IMAD.MOV.U32 R2, RZ, RZ, R4 ;  /* 0x000000ffff027224 */ /* 0x000fe200078e0004 */
[----:B------:R-:W-:Y:S02]  /*21b70*/  @P0 SHF.R.U32.HI R2, RZ, R5, R6 ;  /* 0x00000005ff020219 */ /* 0x000fe40000011606 */
[----:B------:R-:W0:Y:S01]  /*21b80*/  @P0 LDC R6, c[0x0][0x438] ;  /* 0x00010e00ff060b82 */ /* 0x000e220000000800 */
[----:B------:R-:W-:-:S04]  /*21b90*/  IMAD.IADD R3, R13, 0x1, R3 ;  /* 0x000000010d037824 */ /* 0x000fc800078e0203 */
[----:B-1----:R-:W-:-:S04]  /*21ba0*/  @P0 IMAD.HI.U32 R7, R3, R7, RZ ;  /* 0x0000000703070227 */ /* 0x002fc800078e00ff */
[----:B------:R-:W-:Y:S02]  /*21bb0*/  IMAD.MOV.U32 R5, RZ, RZ, R3 ;  /* 0x000000ffff057224 */ /* 0x000fe400078e0003 */
[----:B---3--:R-:W-:Y:S01]  /*21bc0*/  IMAD R8, R8, UR4, RZ ;  /* 0x0000000408087c24 */ /* 0x008fe2000f8e02ff */
[----:B0-----:R-:W-:Y:S01]  /*21bd0*/  @P0 SHF.R.U32.HI R5, RZ, R6, R7 ;  /* 0x00000006ff050219 */ /* 0x001fe20000011607 */
[----:B------:R-:W-:-:S04]  /*21be0*/  IMAD.MOV R7, RZ, RZ, -R2 ;  /* 0x000000ffff077224 */ /* 0x000fc800078e0a02 */
[----:B------:R-:W-:Y:S02]  /*21bf0*/  IMAD.MOV R6, RZ, RZ, -R5 ;  /* 0x000000ffff067224 */ /* 0x000fe400078e0a05 */
[C---:B------:R-:W-:Y:S02]  /*21c00*/  IMAD R4, R0.reuse, R7, R4 ;  /* 0x0000000700047224 */ /* 0x040fe400078e0204 */
[----:B------:R-:W-:Y:S01]  /*21c10*/  IMAD R0, R0, R6, R3 ;  /* 0x0000000600007224 */ /* 0x000fe200078e0203 */
[----:B------:R-:W-:Y:S01]  /*21c20*/  SHF.R.S32.HI R3, RZ, 0x1f, R2 ;  /* 0x0000001fff037819 */ /* 0x000fe20000011402 */
[C---:B----4-:R-:W-:Y:S02]  /*21c30*/  IMAD R8, R12.reuse, UR5, R8 ;  /* 0x000000050c087c24 */ /* 0x050fe4000f8e0208 */
[----:B------:R-:W-:-:S04]  /*21c40*/  IMAD.WIDE.U32 R2, R12, UR4, R2 ;  /* 0x000000040c027c25 */ /* 0x000fc8000f8e0002 */
[----:B------:R-:W-:Y:S01]  /*21c50*/  IMAD.IADD R3, R8, 0x1, R3 ;  /* 0x0000000108037824 */ /* 0x000fe200078e0203 */
        /* <DEDUP_REMOVED lines=8> */
[----:B-----5:R-:W-:-:S03]  /*21ce0*/  VIADD R3, R20, 0x1 ;  /* 0x0000000114037836 */ /* 0x020fc60000000000 */
[----:B------:R-:W-:Y:S01]  /*21cf0*/  @!P1 LEA.HI.X R7, R2, UR7, R8, 0x2, P0 ;  /* 0x0000000702079c11 */ /* 0x000fe200080f1408 */
[----:B------:R-:W-:Y:S02]  /*21d00*/  IMAD.MOV.U32 R8, RZ, RZ, RZ ;  /* 0x000000ffff087224 */ /* 0x000fe400078e00ff */
[----:B------:R-:W-:Y:S01]  /*21d10*/  IMAD.MOV.U32 R2, RZ, RZ, R10 ;  /* 0x000000ffff027224 */ /* 0x000fe200078e000a */
[----:B------:R-:W-:-:S03]  /*21d20*/  ISETP.NE.AND P0, PT, R3, 0x2, PT ;  /* 0x000000020300780c */ /* 0x000fc60003f05270 */
[----:B------:R0:W5:Y:S01]  /*21d30*/  @!P1 LDG.E R8, desc[UR44][R6.64] ;  /* 0x0000002c06089981 */ /* 0x000162000c1e1900 */
[----:B------:R-:W-:Y:S02]  /*21d40*/  ISETP.GT.AND P1, PT, R2, R11, PT ;  /* 0x0000000b0200720c */ /* 0x000fe40003f24270 */
[----:B------:R-:W-:Y:S01]  /*21d50*/  SEL R2, RZ, 0x1, P0 ;  /* 0x00000001ff027807 */ /* 0x000fe20000000000 */
[----:B------:R-:W-:Y:S01]  /*21d60*/  VIADD R10, R10, 0xffffffff ;  /* 0xffffffff0a0a7836 */ /* 0x000fe20000000000 */
[----:B------:R-:W-:Y:S02]  /*21d70*/  SEL R3, R3, RZ, P0 ;  /* 0x000000ff03037207 */ /* 0x000fe40000000000 */
[----:B------:R-:W-:Y:S02]  /*21d80*/  LOP3.LUT R2, R21, R2, RZ, 0x3c, !PT ;  /* 0x0000000215027212 */ /* 0x000fe400078e3cff */
[----:B------:R0:W-:Y:S04]  /*21d90*/  STL [R1+0x4], R10 ;  /* 0x0000040a01007387 */ /* 0x0001e80000100800 */
[----:B------:R0:W-:Y:S04]  /*21da0*/  STL [R1+0x10], R2 ;  /* 0x0000100201007387 */ /* 0x0001e80000100800 */
[----:B------:R0:W-:Y:S01]  /*21db0*/  STL [R1], R3 ;  /* 0x0000000301007387 */ /* 0x0001e20000100800 */
[----:B------:R-:W-:-:S02]  /*21dc0*/  ISETP.NE.AND P2, PT, R9, 0x3, PT ;  /* 0x000000030900780c */ /* 0x000fc40003f45270 */
[----:B--2---:R-:W-:-:S11]  /*21dd0*/  SHF.R.S32.HI R28, RZ, 0x1f, R5 ;  /* 0x0000001fff1c7819 */ /* 0x004fd60000011405 */
[----:B0-----:R-:W-:Y:S05]  /*21de0*/  @!P2 BRA `(.L_x_1662) ;  /* 0x000000000004a947 */ /* 0x001fea0003800000 */
[----:B------:R-:W-:Y:S01]  /*21df0*/  BPT.TRAP 0x1 ;  /* 0x000000040000795c */ /* 0x000fe20000300000 */
.L_x_1662:
[----:B------:R-:W-:Y:S01]  /*21e00*/  IMAD R6, R3, 0x8, R17 ;  /* 0x0000000803067824 */ /* 0x000fe200078e0211 */
[----:B------:R-:W-:Y:S01]  /*21e10*/  SHF.L.U32 R29, R2, 0x1f, RZ ;  /* 0x0000001f021d7819 */ /* 0x000fe200000006ff */
[----:B------:R-:W-:Y:S01]  /*21e20*/  BSSY B0, `(.L_x_1663) ;  /* 0x0000004000007945 */ /* 0x000fe20003800000 */
[----:B------:R-:W-:Y:S02]  /*21e30*/  SHF.R.S32.HI R25, RZ, 0x1f, R4 ;  /* 0x0000001fff197819 */ /* 0x000fe40000011404 */
[----:B------:R-:W0:Y:S02]  /*21e40*/  SYNCS.PHASECHK.TRANS64.TRYWAIT P0, [R6+URZ+0x13280], R29 ;  /* 0x0132801d060075a7 */ /* 0x000e24000800017f */
[----:B0-----:R-:W-:Y:S05]  /*21e50*/  @!P0 BRA `(.L_x_1664) ;  /* 0x00000048009c8947 */ /* 0x001fea0003800000 */
.L_x_1803:
[----:B------:R-:W-:Y:S05]  /*21e60*/  BSYNC B0 ;  /* 0x0000000000007941 */ /* 0x000fea0003800000 */
.L_x_1663:
        /* <DEDUP_REMOVED lines=67> */
.L_x_1815:
        /* <DEDUP_REMOVED lines=11> */
.L_x_1666:
        /* <DEDUP_REMOVED lines=11> */
.L_x_1667:
[----:B------:R2:W-:Y:S01]  /*22400*/  SYNCS.ARRIVE.TRANS64.A1T0 RZ, [R6+URZ+0x13270], RZ ;  /* 0x013270ff06ff79a7 */ /* 0x0005e2000810003f */
[----:B------:R-:W-:Y:S05]  /*22410*/  @!P3 BRA `(.L_x_1668) ;  /* 0x000000000004b947 */ /* 0x000fea0003800000 */
[----:B------:R-:W-:Y:S01]  /*22420*/  BPT.TRAP 0x1 ;  /* 0x000000040000795c */ /* 0x000fe20000300000 */
.L_x_1668:
[----:B------:R-:W3:Y:S01]  /*22430*/  SYNCS.PHASECHK.TRANS64.TRYWAIT P0, [R6+URZ+0x13240], R29 ;  /* 0x0132401d060075a7 */ /* 0x000ee2000800017f */
[----:B------:R-:W-:Y:S04]  /*22440*/  BSSY B0, `(.L_x_1669) ;  /* 0x0000002000007945 */ /* 0x000fe80003800000 */
[----:B---3--:R-:W-:Y:S05]  /*22450*/  @!P0 BRA `(.L_x_1670) ;  /* 0x0000004800cc8947 */ /* 0x008fea0003800000 */
.L_x_1816:
[----:B------:R-:W-:Y:S05]  /*22460*/  BSYNC B0 ;  /* 0x0000000000007941 */ /* 0x000fea0003800000 */
.L_x_1669:
        /* <DEDUP_REMOVED lines=59> */
.L_x_1828:
        /* <DEDUP_REMOVED lines=8> */
.L_x_1672:
        /* <DEDUP_REMOVED lines=11> */
.L_x_1673:
[----:B------:R-:W5:Y:S01]  /*22950*/  LDL R0, [R1+0x58] ;  /* 0x0000580001007983 */ /* 0x000f620000100800 */
[----:B------:R0:W-:Y:S01]  /*22960*/  SYNCS.ARRIVE.TRANS64.A1T0 RZ, [R6+URZ+0x13230], RZ ;  /* 0x013230ff06ff79a7 */ /* 0x0001e2000810003f */
[----:B-----5:R-:W-:-:S13]  /*22970*/  ISETP.NE.AND P0, PT, R0, 0x3, PT ;  /* 0x000000030000780c */ /* 0x020fda0003f05270 */
[----:B0-----:R-:W-:Y:S05]  /*22980*/  @!P0 BRA `(.L_x_1674) ;  /* 0x0000000000048947 */ /* 0x001fea0003800000 */
[----:B------:R-:W-:Y:S01]  /*22990*/  BPT.TRAP 0x1 ;  /* 0x000000040000795c */ /* 0x000fe20000300000 */
.L_x_1674:
[----:B------:R-:W-:Y:S01]  /*229a0*/  LOP3.LUT R0, R21, 0x1, RZ, 0x3c, !PT ;  /* 0x0000000115007812 */ /* 0x000fe200078e3cff */
[----:B------:R-:W-:Y:S01]  /*229b0*/  IMAD R2, R20, 0x8, R17 ;  /* 0x0000000814027824 */ /* 0x000fe200078e0211 */
[----:B------:R-:W-:Y:S02]  /*229c0*/  BSSY B0, `(.L_x_1675) ;  /* 0x0000004000007945 */ /* 0x000fe40003800000 */
[----:B------:R-:W-:-:S04]  /*229d0*/  SHF.L.U32 R0, R0, 0x1f, RZ ;  /* 0x0000001f00007819 */ /* 0x000fc800000006ff */
[----:B------:R-:W0:Y:S02]  /*229e0*/  SYNCS.PHASECHK.TRANS64.TRYWAIT P2, [R2+URZ+0x13270], R0 ;  /* 0x01327000020075a7 */ /* 0x000e24000804017f */
[----:B0-----:R-:W-:Y:S05]  /*229f0*/  @!P2 BRA `(.L_x_1676) ;  /* 0x0000004800d4a947 */ /* 0x001fea0003800000 */
.L_x_1829:
[----:B------:R-:W-:Y:S05]  /*22a00*/  BSYNC B0 ;  /* 0x0000000000007941 */ /* 0x000fea0003800000 */
.L_x_1675:
[----:B------:R-:W5:Y:S02]  /*22a10*/  LDL R3, [R1+0x64] ;  /* 0x0000640001037983 */ /* 0x000f640000100800 */
[----:B-----5:R-:W-:-:S13]  /*22a20*/  ISETP.NE.AND P2, PT, R3, 0x3, PT ;  /* 0x000000030300780c */ /* 0x020fda0003f45270 */
[----:B------:R-:W-:Y:S05]  /*22a30*/  @!P2 BRA `(.L_x_1677) ;  /* 0x000000000004a947 */ /* 0x000fea0003800000 */
[----:B------:R-:W-:Y:S01]  /*22a40*/  BPT.TRAP 0x1 ;  /* 0x000000040000795c */ /* 0x000fe20000300000 */
.L_x_1677:
[----:B------:R-:W-:Y:S01]  /*22a50*/  SHF.L.U32 R0, R21, 0x1f, RZ ;  /* 0x0000001f15007819 */ /* 0x000fe200000006ff */
[----:B------:R-:W-:-:S03]  /*22a60*/  IMAD R3, R20, 0x2800, RZ ;  /* 0x0000280014037824 */ /* 0x000fc600078e02ff */
[----:B------:R-:W0:Y:S02]  /*22a70*/  SYNCS.PHASECHK.TRANS64.TRYWAIT P2, [R2+URZ+0x13260], R0 ;  /* 0x01326000020075a7 */ /* 0x000e24000804017f */
[----:B0-----:R-:W-:Y:S05]  /*22a80*/  @!P2 BRA `(.L_x_1678) ;  /* 0x0000004800c4a947 */ /* 0x001fea0003800000 */
.L_x_1830:
[----:B------:R-:W5:Y:S04]  /*22a90*/  LDL R4, [R1+0x38] ;  /* 0x0000380001047983 */ /* 0x000f680000100800 */
[----:B------:R-:W4:Y:S04]  /*22aa0*/  LDL R10, [R1+0x34] ;  /* 0x00003400010a7983 */ /* 0x000f280000100800 */
[----:B------:R-:W4:Y:S01]  /*22ab0*/  LDL R12, [R1+0x64] ;  /* 0x00006400010c7983 */ /* 0x000f220000100800 */
[----:B------:R-:W-:Y:S05]  /*22ac0*/  WARPSYNC.ALL ;  /* 0x0000000000007948 */ /* 0x000fea0003800000 */
[----:B-----5:R-:W-:-:S05]  /*22ad0*/  LOP3.LUT R0, R3, R4, RZ, 0xfc, !PT ;  /* 0x0000000403007212 */ /* 0x020fca00078efcff */
[----:B------:R-:W-:-:S05]  /*22ae0*/  IMAD.IADD R0, R17, 0x1, R0 ;  /* 0x0000000111007824 */ /* 0x000fca00078e0200 */
[----:B--23--:R-:W0:Y:S01]  /*22af0*/  LDSM.16.MT88.4 R4, [R0+0x6000] ;  /* 0x006000000004783b */ /* 0x00ce220000004200 */
[----:B----4-:R-:W-:-:S05]  /*22b00*/  LOP3.LUT R3, R3, R10, RZ, 0xfc, !PT ;  /* 0x0000000a03037212 */ /* 0x010fca00078efcff */
        /* <DEDUP_REMOVED lines=39> */
.L_x_1679:
[----:B--2---:R2:W-:Y:S01]  /*22d80*/  SYNCS.ARRIVE.TRANS64.A1T0 RZ, [R2+URZ+0x13250], RZ ;  /* 0x013250ff02ff79a7 */ /* 0x0045e2000810003f */
[----:B------:R-:W-:Y:S06]  /*22d90*/  BAR.SYNC.DEFER_BLOCKING 0x2, 0x80 ;  /* 0x0082000000007b1d */ /* 0x000fec0000010000 */
[----:B------:R-:W-:Y:S05]  /*22da0*/  @!P0 BRA `(.L_x_1680) ;  /* 0x0000000000048947 */ /* 0x000fea0003800000 */
[----:B------:R-:W-:Y:S01]  /*22db0*/  BPT.TRAP 0x1 ;  /* 0x000000040000795c */ /* 0x000fe20000300000 */
.L_x_1680:
[----:B------:R-:W3:Y:S01]  /*22dc0*/  LDL R0, [R1+0x2c] ;  /* 0x00002c0001007983 */ /* 0x000ee20000100800 */
[----:B--2---:R-:W-:-:S03]  /*22dd0*/  VIADD R2, R2, 0x13280 ;  /* 0x0001328002027836 */ /* 0x004fc60000000000 */
[----:B------:R2:W5:Y:S04]  /*22de0*/  LDL R20, [R1] ;  /* 0x0000000001147983 */ /* 0x0005680000100800 */
[----:B------:R2:W5:Y:S01]  /*22df0*/  LDL R21, [R1+0x10] ;  /* 0x0000100001157983 */ /* 0x0005620000100800 */
[----:B---3--:R-:W-:-:S04]  /*22e00*/  PRMT R2, R0, 0x654, R2 ;  /* 0x0000065400027816 */ /* 0x008fc80000000002 */
[----:B------:R2:W-:Y:S01]  /*22e10*/  SYNCS.ARRIVE.TRANS64.RED.A1T0 RZ, [R2+URZ], RZ ;  /* 0x000000ff02ff79a7 */ /* 0x0005e2000810043f */
[----:B------:R-:W-:Y:S05]  /*22e20*/  @P1 BRA `(.L_x_1681) ;  /* 0xffffffe800d01947 */ /* 0x000fea000383ffff */
.L_x_1661:
[----:B------:R-:W2:Y:S02]  /*22e30*/  S2R R0, SR_TID.X ;  /* 0x0000000000007919 */ /* 0x000ea40000002100 */
[----:B--2---:R-:W-:Y:S02]  /*22e40*/  LOP3.LUT R2, R0, 0x7f, RZ, 0xc0, !PT ;  /* 0x0000007f00027812 */ /* 0x004fe400078ec0ff */
[----:B------:R-:W2:Y:S01]  /*22e50*/  LDL R0, [R1+0x58] ;  /* 0x0000580001007983 */ /* 0x000ea20000100800 */
[----:B------:R-:W-:Y:S01]  /*22e60*/  BSSY B0, `(.L_x_1682) ;  /* 0x0000010000007945 */ /* 0x000fe20003800000 */
[----:B------:R-:W-:Y:S02]  /*22e70*/  ISETP.NE.AND P1, PT, R2, RZ, PT ;  /* 0x000000ff0200720c */ /* 0x000fe40003f25270 */
[----:B--2---:R-:W-:-:S11]  /*22e80*/  ISETP.NE.AND P0, PT, R0, 0x3, PT ;  /* 0x000000030000780c */ /* 0x004fd60003f05270 */
        /* <DEDUP_REMOVED lines=13> */
.L_x_1683:
[----:B------:R-:W-:Y:S05]  /*22f60*/  BSYNC B0 ;  /* 0x0000000000007941 */ /* 0x000fea0003800000 */
.L_x_1682:
[----:B------:R-:W-:Y:S05]  /*22f70*/  @!P0 BRA `(.L_x_1684) ;  /* 0x0000000000048947 */ /* 0x000fea0003800000 */
[----:B------:R-:W-:Y:S01]  /*22f80*/  BPT.TRAP 0x1 ;  /* 0x000000040000795c */ /* 0x000fe20000300000 */
.L_x_1684:
        /* <DEDUP_REMOVED lines=8> */
.L_x_1831:
[----:B------:R-:W-:Y:S05]  /*23010*/  BSYNC B0 ;  /* 0x0000000000007941 */ /* 0x000fea0003800000 */
.L_x_1685:
[----:B------:R-:W2:Y:S02]  /*23020*/  LDL R2, [R1+0x64] ;  /* 0x0000640001027983 */ /* 0x000ea40000100800 */
[----:B--2---:R-:W-:-:S13]  /*23030*/  ISETP.NE.AND P1, PT, R2, 0x3, PT ;  /* 0x000000030200780c */ /* 0x004fda0003f25270 */
[----:B------:R-:W-:Y:S05]  /*23040*/  @!P1 BRA `(.L_x_1687) ;  /* 0x0000000000049947 */ /* 0x000fea0003800000 */
[----:B------:R-:W-:Y:S01]  /*23050*/  BPT.TRAP 0x1 ;  /* 0x000000040000795c */ /* 0x000fe20000300000 */
.L_x_1687:
[----:B0-----:R-:W2:Y:S02]  /*23060*/  LDL R0, [R1+0x10] ;  /* 0x0000100001007983 */ /* 0x001ea40000100800 */
[----:B--2---:R-:W-:-:S04]  /*23070*/  SHF.L.U32 R0, R0, 0x1f, RZ ;  /* 0x0000001f00007819 */ /* 0x004fc800000006ff */
[----:B------:R-:W0:Y:S02]  /*23080*/  SYNCS.PHASECHK.TRANS64.TRYWAIT P1, [R3+URZ+0x13260], R0 ;  /* 0x01326000030075a7 */ /* 0x000e24000802017f */
[----:B0-----:R-:W-:Y:S05]  /*23090*/  @!P1 BRA `(.L_x_1688) ;  /* 0x0000004400689947 */ /* 0x001fea0003800000 */
.L_x_1832:
[----:B------:R-:W2:Y:S04]  /*230a0*/  LDL R12, [R1] ;  /* 0x00000000010c7983 */ /* 0x000ea80000100800 */
[----:B------:R-:W0:Y:S04]  /*230b0*/  LDL R4, [R1+0x38] ;  /* 0x0000380001047983 */ /* 0x000e280000100800 */
[----:B------:R-:W3:Y:S04]  /*230c0*/  LDL R10, [R1+0x34] ;  /* 0x00003400010a7983 */ /* 0x000ee80000100800 */
[----:B------:R-:W4:Y:S01]  /*230d0*/  LDL R13, [R1+0x64] ;  /* 0x00006400010d7983 */ /* 0x000f220000100800 */
[----:B------:R-:W-:Y:S05]  /*230e0*/  WARPSYNC.ALL ;  /* 0x0000000000007948 */ /* 0x000fea0003800000 */
        /* <DEDUP_REMOVED lines=44> */
.L_x_1689:
[----:B--2---:R2:W-:Y:S01]  /*233b0*/  SYNCS.ARRIVE.TRANS64.A1T0 RZ, [R3+URZ+0x13250], RZ ;  /* 0x013250ff03ff79a7 */ /* 0x0045e2000810003f */
[----:B------:R-:W-:Y:S06]  /*233c0*/  BAR.SYNC.DEFER_BLOCKING 0x2, 0x80 ;  /* 0x0082000000007b1d */ /* 0x000fec0000010000 */
[----:B------:R-:W-:Y:S05]  /*233d0*/  @!P0 BRA `(.L_x_1690) ;  /* 0x0000000000048947 */ /* 0x000fea0003800000 */
[----:B------:R-:W-:Y:S01]  /*233e0*/  BPT.TRAP 0x1 ;  /* 0x000000040000795c */ /* 0x000fe20000300000 */
.L_x_1690:
[----:B------:R-:W3:Y:S04]  /*233f0*/  LDL R0, [R1+0x2c] ;  /* 0x00002c0001007983 */ /* 0x000ee80000100800 */
[----:B------:R-:W4:Y:S01]  /*23400*/  LDL.LU R4, [R1+0x10] ;  /* 0x0000100001047983 */ /* 0x000f220000300800 */
[----:B--2---:R-:W-:-:S05]  /*23410*/  VIADD R3, R3, 0x13280 ;  /* 0x0001328003037836 */ /* 0x004fca0000000000 */
[----:B---3--:R-:W-:Y:S01]  /*23420*/  PRMT R3, R0, 0x654, R3 ;  /* 0x0000065400037816 */ /* 0x008fe20000000003 */
[----:B------:R-:W-:-:S03]  /*23430*/  VIADD R0, R12, 0x1 ;  /* 0x000000010c007836 */ /* 0x000fc60000000000 */
[----:B------:R2:W-:Y:S02]  /*23440*/  SYNCS.ARRIVE.TRANS64.RED.A1T0 RZ, [R3+URZ], RZ ;  /* 0x000000ff03ff79a7 */ /* 0x0005e4000810043f */
[----:B------:R-:W-:-:S04]  /*23450*/  ISETP.NE.AND P0, PT, R0, 0x2, PT ;  /* 0x000000020000780c */ /* 0x000fc80003f05270 */
[----:B0-----:R-:W-:Y:S02]  /*23460*/  SEL R2, RZ, 0x1, P0 ;  /* 0x00000001ff027807 */ /* 0x001fe40000000000 */
[----:B------:R-:W-:Y:S02]  /*23470*/  SEL R0, R0, RZ, P0 ;  /* 0x000000ff00007207 */ /* 0x000fe40000000000 */
[----:B----4-:R-:W-:-:S03]  /*23480*/  LOP3.LUT R4, R4, R2, RZ, 0x3c, !PT ;  /* 0x0000000204047212 */ /* 0x010fc600078e3cff */
[----:B------:R2:W-:Y:S04]  /*23490*/  STL [R1], R0 ;  /* 0x0000000001007387 */ /* 0x0005e80000100800 */
[----:B------:R2:W-:Y:S02]  /*234a0*/  STL [R1+0x10], R4 ;  /* 0x0000100401007387 */ /* 0x0005e40000100800 */
.L_x_1631:
[----:B------:R-:W-:-:S13]  /*234b0*/  LOP3.LUT P0, RZ, R16, 0x10, RZ, 0xc0, !PT ;  /* 0x0000001010ff7812 */ /* 0x000fda000780c0ff */
[----:B------:R-:W-:Y:S05]  /*234c0*/  @!P0 BRA `(.L_x_1691) ;  /* 0x0000000000288947 */ /* 0x000fea0003800000 */
[----:B------:R-:W-:Y:S05]  /*234d0*/  WARPSYNC.ALL ;  /* 0x0000000000007948 */ /* 0x000fea0003800000 */
[----:B------:R-:W2:Y:S08]  /*234e0*/  S2UR UR4, SR_CgaCtaId ;  /* 0x00000000000479c3 */ /* 0x000eb00000008800 */
[----:B------:R-:W-:Y:S01]  /*234f0*/  BAR.SYNC.DEFER_BLOCKING 0x5, 0x200 ;  /* 0x0148000000007b1d */ /* 0x000fe20000010000 */
[----:B------:R-:W-:Y:S01]  /*23500*/  MOV R17, 0x400 ;  /* 0x0000040000117802 */ /* 0x000fe20000000f00 */
[----:B--2---:R-:W-:-:S05]  /*23510*/  IMAD.U32 R0, RZ, RZ, UR4 ;  /* 0x00000004ff007e24 */ /* 0x004fca000f8e00ff */
[----:B------:R-:W-:Y:S01]  /*23520*/  LEA R17, R0, R17, 0x18 ;  /* 0x0000001100117211 */ /* 0x000fe200078ec0ff */
[----:B------:R2:W-:Y:S04]  /*23530*/  STL [R1+0x2c], R0 ;  /* 0x00002c0001007387 */ /* 0x0005e80000100800 */
[----:B------:R2:W3:Y:S01]  /*23540*/  LDS.128 R24, [R17+0x132d0] ;  /* 0x0132d00011187984 */ /* 0x0004e20000000c00 */
[----:B------:R-:W-:Y:S06]  /*23550*/  BAR.ARV 0x4, 0x200 ;  /* 0x0108000000007b1d */ /* 0x000fec0000002000 */
[----:B------:R-:W-:Y:S05]  /*23560*/  BRA `(.L_x_1692) ;  /* 0x0000000800d47947 */ /* 0x000fea0003800000 */
.L_x_1691:
[----:B--2---:R-:W2:Y:S01]  /*23570*/  S2R R0, SR_TID.X ;  /* 0x0000000000007919 */ /* 0x004ea20000002100 */
[----:B------:R-:W-:Y:S01]  /*23580*/  UMOV UR4, 0xffffffff ;  /* 0xffffffff00047882 */ /* 0x000fe20000000000 */
[----:B--2---:R-:W-:-:S04]  /*23590*/  LOP3.LUT R4, R0, 0x1f, RZ, 0xc0, !PT ;  /* 0x0000001f00047812 */ /* 0x004fc800078ec0ff */
[----:B------:R-:W-:Y:S01]  /*235a0*/  ISETP.NE.AND P0, PT, R4, 0x1f, PT ;  /* 0x0000001f0400780c */ /* 0x000fe20003f05270 */
[----:B------:R-:W-:-:S12]  /*235b0*/  BRA.DIV UR4, `(.L_x_1693) ;  /* 0x0000004204347947 */ /* 0x000fd8000b800000 */
[----:B01----:R-:W-:Y:S01]  /*235c0*/  IMAD.IADD R5, R27, 0x1, R4 ;  /* 0x000000011b057824 */ /* 0x003fe200078e0204 */
[----:B------:R-:W-:-:S04]  /*235d0*/  ULDC UR4, c[0x0][0xc3c] ;  /* 0x00030f0000047ab9 */ /* 0x000fc80000000800 */
[----:B------:R-:W-:-:S13]  /*235e0*/  ISETP.GE.OR P1, PT, R5, UR4, !P0 ;  /* 0x0000000405007c0c */ /* 0x000fda000c726670 */
[----:B------:R-:W0:Y:S02]  /*235f0*/  @!P1 LDC.64 R2, c[0x0][0xc80] ;  /* 0x00032000ff029b82 */ /* 0x000e240000000a00 */
[----:B0-----:R-:W-:-:S06]  /*23600*/  @!P1 IMAD.WIDE R2, R5, 0x4, R2 ;  /* 0x0000000405029825 */ /* 0x001fcc00078e0202 */
[----:B------:R0:W2:Y:S01]  /*23610*/  @!P1 LDG.E R3, desc[UR44][R2.64] ;  /* 0x0000002c02039981 */ /* 0x0000a2000c1e1900 */
[C---:B------:R-:W-:Y:S02]  /*23620*/  ISETP.GE.U32.AND P2, PT, R4.reuse, 0x2, PT ;  /* 0x000000020400780c */ /* 0x040fe40003f46070 */
[C---:B------:R-:W-:Y:S01]  /*23630*/  ISETP.GE.U32.AND P3, PT, R4.reuse, 0x4, PT ;  /* 0x000000040400780c */ /* 0x040fe20003f66070 */
[----:B------:R-:W-:Y:S01]  /*23640*/  SHFL.IDX PT, R0, R24, RZ, 0x1f ;  /* 0x00001fff18007589 */ /* 0x000fe200000e0000 */
[C---:B------:R-:W-:Y:S02]  /*23650*/  ISETP.GE.U32.AND P4, PT, R4.reuse, 0x8, PT ;  /* 0x000000080400780c */ /* 0x040fe40003f86070 */
[C---:B------:R-:W-:Y:S01]  /*23660*/  ISETP.GE.U32.AND P5, PT, R4.reuse, 0x10, PT ;  /* 0x000000100400780c */ /* 0x040fe20003fa6070 */
[----:B0-----:R-:W-:Y:S02]  /*23670*/  IMAD.MOV.U32 R2, RZ, RZ, RZ ;  /* 0x000000ffff027224 */ /* 0x001fe400078e00ff */
[----:B--2---:R-:W-:Y:S01]  /*23680*/  @!P1 IMAD.MOV.U32 R2, RZ, RZ, R3 ;  /* 0x000000ffff029224 */ /* 0x004fe200078e0003 */
[----:B------:R-:W-:-:S04]  /*23690*/  ISETP.NE.AND P1, PT, R4, RZ, PT ;  /* 0x000000ff0400720c */ /* 0x000fc80003f25270 */
        /* <DEDUP_REMOVED lines=16> */
[----:B------:R0:W1:Y:S02]  /*237a0*/  SHFL.IDX PT, R14, R3, 0x1f, 0x1f ;  /* 0x03e01f00030e7f89 */ /* 0x00006400000e0000 */
.L_x_1842:
[----:B------:R-:W-:Y:S02]  /*237b0*/  ULDC UR4, c[0x0][0xc38] ;  /* 0x00030e0000047ab9 */ /* 0x000fe40000000800 */
[----:B------:R-:W-:-:S04]  /*237c0*/  IMAD.U32 R4, RZ, RZ, UR4 ;  /* 0x00000004ff047e24 */ /* 0x000fc8000f8e00ff */
[----:B-1----:R-:W-:-:S04]  /*237d0*/  IMAD R24, R14, R4, RZ ;  /* 0x000000040e187224 */ /* 0x002fc800078e02ff */
[----:B------:R-:W-:-:S05]  /*237e0*/  IMAD.IADD R5, R5, 0x1, R24 ;  /* 0x0000000105057824 */ /* 0x000fca00078e0218 */
[----:B------:R-:W-:-:S13]  /*237f0*/  ISETP.GT.AND P6, PT, R5, R0, PT ;  /* 0x000000000500720c */ /* 0x000fda0003fc4270 */
[----:B------:R-:W-:Y:S05]  /*23800*/  @P6 BRA `(.L_x_1694) ;  /* 0x00000000009c6947 */ /* 0x000fea0003800000 */
.L_x_1699:
        /* <DEDUP_REMOVED lines=8> */
[----:B------:R-:W-:Y:S01]  /*23890*/  ISETP.GE.OR P6, PT, R7, R2, !P0 ;  /* 0x000000020700720c */ /* 0x000fe200047c6670 */
[----:B------:R-:W-:-:S12]  /*238a0*/  IMAD.MOV.U32 R2, RZ, RZ, RZ ;  /* 0x000000ffff027224 */ /* 0x000fd800078e00ff */
[----:B------:R-:W-:Y:S05]  /*238b0*/  @P6 BRA `(.L_x_1697) ;  /* 0x00000000000c6947 */ /* 0x000fea0003800000 */
[----:B------:R-:W0:Y:S02]  /*238c0*/  LDC.64 R2, c[0x0][0xc80] ;  /* 0x00032000ff027b82 */ /* 0x000e240000000a00 */
[----:B0-----:R-:W-:-:S06]  /*238d0*/  IMAD.WIDE R2, R7, 0x4, R2 ;  /* 0x0000000407027825 */ /* 0x001fcc00078e0202 */
[----:B------:R0:W5:Y:S02]  /*238e0*/  LDG.E R2, desc[UR44][R2.64] ;  /* 0x0000002c02027981 */ /* 0x000164000c1e1900 */
.L_x_1697:
[----:B------:R-:W-:Y:S05]  /*238f0*/  BSYNC B0 ;  /* 0x0000000000007941 */ /* 0x000fea0003800000 */
.L_x_1696:
        /* <DEDUP_REMOVED lines=18> */
.L_x_1850:
[----:B------:R-:W-:Y:S02]  /*23a20*/  ULDC UR4, c[0x0][0xc38] ;  /* 0x00030e0000047ab9 */ /* 0x000fe40000000800 */
[----:B------:R-:W-:-:S04]  /*23a30*/  IMAD.U32 R4, RZ, RZ, UR4 ;  /* 0x00000004ff047e24 */ /* 0x000fc8000f8e00ff */
[----:B-1----:R-:W-:-:S04]  /*23a40*/  IMAD R24, R14, R4, RZ ;  /* 0x000000040e187224 */ /* 0x002fc800078e02ff */
[----:B------:R-:W-:-:S05]  /*23a50*/  IMAD.IADD R5, R24, 0x1, R5 ;  /* 0x0000000118057824 */ /* 0x000fca00078e0205 */
[----:B------:R-:W-:-:S13]  /*23a60*/  ISETP.GT.AND P6, PT, R5, R0, PT ;  /* 0x000000000500720c */ /* 0x000fda0003fc4270 */
[----:B------:R-:W-:Y:S05]  /*23a70*/  @!P6 BRA `(.L_x_1699) ;  /* 0xfffffffc0064e947 */ /* 0x000fea000383ffff */
.L_x_1694:
        /* <DEDUP_REMOVED lines=8> */
.L_x_1854:
[----:B------:R-:W-:Y:S01]  /*23b00*/  ISETP.NE.AND P0, PT, R5, RZ, PT ;  /* 0x000000ff0500720c */ /* 0x000fe20003f05270 */
[----:B------:R-:W-:-:S12]  /*23b10*/  IMAD.MOV.U32 R5, RZ, RZ, RZ ;  /* 0x000000ffff057224 */ /* 0x000fd800078e00ff */
[----:B------:R-:W-:Y:S05]  /*23b20*/  @!P0 BRA `(.L_x_1701) ;  /* 0x0000000000108947 */ /* 0x000fea0003800000 */
[----:B------:R-:W-:Y:S01]  /*23b30*/  UMOV UR4, 0xffffffff ;  /* 0xffffffff00047882 */ /* 0x000fe20000000000 */
[----:B------:R-:W-:Y:S02]  /*23b40*/  VIADD R12, R6, 0xffffffff ;  /* 0xffffffff060c7836 */ /* 0x000fe40000000000 */
[----:B------:R-:W-:Y:S05]  /*23b50*/  BRA.DIV UR4, `(.L_x_1702) ;  /* 0x0000004204f87947 */ /* 0x000fea000b800000 */
[----:B------:R3:W4:Y:S02]  /*23b60*/  SHFL.IDX PT, R5, R3, R12, 0x1f ;  /* 0x00001f0c03057589 */ /* 0x00072400000e0000 */
.L_x_1701:
[----:B01-3--:R-:W0:Y:S01]  /*23b70*/  LDC.64 R2, c[0x0][0xc90] ;  /* 0x00032400ff027b82 */ /* 0x00be220000000a00 */
[----:B------:R-:W-:-:S04]  /*23b80*/  IMAD.IADD R27, R6, 0x1, R27 ;  /* 0x00000001061b7824 */ /* 0x000fc800078e021b */
[----:B0-----:R-:W-:-:S05]  /*23b90*/  IMAD.WIDE R2, R27, 0x4, R2 ;  /* 0x000000041b027825 */ /* 0x001fca00078e0202 */
[----:B------:R-:W2:Y:S01]  /*23ba0*/  LDG.E R7, desc[UR44][R2.64] ;  /* 0x0000002c02077981 */ /* 0x000ea2000c1e1900 */
[----:B----4-:R-:W-:-:S04]  /*23bb0*/  IMAD R24, R5, R4, R24 ;  /* 0x0000000405187224 */ /* 0x010fc800078e0218 */
[----:B------:R-:W-:Y:S02]  /*23bc0*/  IMAD.IADD R0, R0, 0x1, -R24 ;  /* 0x0000000100007824 */ /* 0x000fe400078e0a18 */
[----:B--2---:R-:W-:-:S05]  /*23bd0*/  IMAD R6, R25, R7, RZ ;  /* 0x0000000719067224 */ /* 0x004fca00078e02ff */
[----:B------:R-:W-:-:S04]  /*23be0*/  IABS R8, R6 ;  /* 0x0000000600087213 */ /* 0x000fc80000000000 */
[----:B------:R-:W0:Y:S08]  /*23bf0*/  I2F.RP R2, R8 ;  /* 0x0000000800027306 */ /* 0x000e300000209400 */
[----:B0-----:R-:W0:Y:S02]  /*23c00*/  MUFU.RCP R2, R2 ;  /* 0x0000000200027308 */ /* 0x001e240000001000 */
[----:B0-----:R-:W-:-:S06]  /*23c10*/  VIADD R2, R2, 0xffffffe ;  /* 0x0ffffffe02027836 */ /* 0x001fcc0000000000 */
[----:B------:R-:W0:Y:S02]  /*23c20*/  F2I.FTZ.U32.TRUNC.NTZ R3, R2 ;  /* 0x0000000200037305 */ /* 0x000e24000021f000 */
[----:B0-----:R-:W-:-:S04]  /*23c30*/  IMAD.MOV R2, RZ, RZ, -R3 ;  /* 0x000000ffff027224 */ /* 0x001fc800078e0a03 */
[----:B------:R-:W-:Y:S02]  /*23c40*/  IMAD R5, R2, R8, RZ ;  /* 0x0000000802057224 */ /* 0x000fe400078e02ff */
[----:B------:R-:W-:-:S04]  /*23c50*/  IMAD.MOV.U32 R2, RZ, RZ, RZ ;  /* 0x000000ffff027224 */ /* 0x000fc800078e00ff */
[----:B------:R-:W-:Y:S01]  /*23c60*/  IMAD.HI.U32 R2, R3, R5, R2 ;  /* 0x0000000503027227 */ /* 0x000fe200078e0002 */
[----:B------:R-:W-:Y:S02]  /*23c70*/  IABS R3, R0 ;  /* 0x0000000000037213 */ /* 0x000fe40000000000 */
[----:B------:R-:W-:-:S03]  /*23c80*/  IABS R5, R6 ;  /* 0x0000000600057213 */ /* 0x000fc60000000000 */
[----:B------:R-:W-:-:S04]  /*23c90*/  IMAD.HI.U32 R2, R2, R3, RZ ;  /* 0x0000000302027227 */ /* 0x000fc800078e00ff */
[----:B------:R-:W-:-:S04]  /*23ca0*/  IMAD.MOV R5, RZ, RZ, -R5 ;  /* 0x000000ffff057224 */ /* 0x000fc800078e0a05 */
        /* <DEDUP_REMOVED lines=16> */
[----:B------:R-:W-:-:S03]  /*23db0*/  IMAD.IADD R5, R0, 0x1, R5 ;  /* 0x0000000100057824 */ /* 0x000fc600078e0205 */
        /* <DEDUP_REMOVED lines=23> */
[----:B------:R-:W-:Y:S01]  /*23f30*/  @!P1 LOP3.LUT R2, RZ, R4, RZ, 0x33, !PT ;  /* 0x00000004ff029212 */ /* 0x000fe200078e33ff */
[----:B------:R-:W-:-:S04]  /*23f40*/  IMAD.MOV R4, RZ, RZ, -R4 ;  /* 0x000000ffff047224 */ /* 0x000fc800078e0a04 */
[----:B------:R-:W-:Y:S01]  /*23f50*/  IMAD R26, R2, R4, R5 ;  /* 0x00000004021a7224 */ /* 0x000fe200078e0205 */
[----:B------:R-:W-:-:S05]  /*23f60*/  LOP3.LUT R2, RZ, R2, RZ, 0x33, !PT ;  /* 0x00000002ff027212 */ /* 0x000fca00078e33ff */
[----:B------:R-:W-:Y:S01]  /*23f70*/  IMAD.IADD R25, R25, 0x1, R2 ;  /* 0x0000000119197824 */ /* 0x000fe200078e0202 */
[----:B------:R-:W-:Y:S06]  /*23f80*/  BRA `(.L_x_1703) ;  /* 0x00000000001c7947 */ /* 0x000fec0003800000 */
.L_x_1695:
[----:B------:R-:W-:Y:S01]  /*23f90*/  UMOV UR4, URZ ;  /* 0x0000003f00047c82 */ /* 0x000fe20008000000 */
[----:B------:R-:W-:Y:S01]  /*23fa0*/  UMOV UR5, URZ ;  /* 0x0000003f00057c82 */ /* 0x000fe20008000000 */
[----:B------:R-:W-:Y:S01]  /*23fb0*/  ULDC UR6, c[0x0][0xc3c] ;  /* 0x00030f0000067ab9 */ /* 0x000fe20000000800 */
[----:B------:R-:W-:Y:S02]  /*23fc0*/  IMAD.MOV.U32 R24, RZ, RZ, R0 ;  /* 0x000000ffff187224 */ /* 0x000fe400078e0000 */
[----:B------:R-:W-:Y:S02]  /*23fd0*/  IMAD.U32 R25, RZ, RZ, UR4 ;  /* 0x00000004ff197e24 */ /* 0x000fe4000f8e00ff */
[----:B------:R-:W-:Y:S02]  /*23fe0*/  IMAD.U32 R26, RZ, RZ, UR5 ;  /* 0x00000005ff1a7e24 */ /* 0x000fe4000f8e00ff */
[----:B------:R-:W-:-:S07]  /*23ff0*/  IMAD.U32 R27, RZ, RZ, UR6 ;  /* 0x00000006ff1b7e24 */ /* 0x000fce000f8e00ff */
.L_x_1703:
[----:B------:R1:W2:Y:S01]  /*24000*/  LDL R2, [R1+0x2c] ;  /* 0x00002c0001027983 */ /* 0x0002a20000100800 */
[----:B------:R-:W3:Y:S01]  /*24010*/  S2R R0, SR_TID.X ;  /* 0x0000000000007919 */ /* 0x000ee20000002100 */
[----:B------:R-:W-:Y:S05]  /*24020*/  WARPSYNC.ALL ;  /* 0x0000000000007948 */ /* 0x000fea0003800000 */
[----:B---3--:R-:W-:Y:S01]  /*24030*/  LOP3.LUT R0, R0, 0x1f, RZ, 0xc0, !PT ;  /* 0x0000001f00007812 */ /* 0x008fe200078ec0ff */
[----:B------:R-:W-:Y:S03]  /*24040*/  BAR.SYNC.DEFER_BLOCKING 0x4, 0x200 ;  /* 0x0108000000007b1d */ /* 0x000fe60000010000 */
[----:B------:R-:W-:-:S13]  /*24050*/  ISETP.NE.AND P0, PT, R0, RZ, PT ;  /* 0x000000ff0000720c */ /* 0x000fda0003f05270 */
[----:B------:R-:W-:Y:S01]  /*24060*/  @!P0 MOV R0, 0x400 ;  /* 0x0000040000008802 */ /* 0x000fe20000000f00 */
[----:B--2---:R-:W2:Y:S03]  /*24070*/  @!P0 S2R R2, SR_CgaCtaId ;  /* 0x0000000000028919 */ /* 0x004ea60000008800 */
[----:B--2---:R-:W-:Y:S01]  /*24080*/  @!P0 LEA R17, R2, R0, 0x18 ;  /* 0x0000000002118211 */ /* 0x004fe200078ec0ff */
[----:B------:R1:W-:Y:S04]  /*24090*/  @!P0 STL [R1+0x2c], R2 ;  /* 0x00002c0201008387 */ /* 0x0003e80000100800 */
[----:B------:R1:W-:Y:S01]  /*240a0*/  @!P0 STS.128 [R17+0x132d0], R24 ;  /* 0x0132d01811008388 */ /* 0x0003e20000000c00 */
[----:B------:R-:W-:Y:S06]  /*240b0*/  BAR.ARV 0x5, 0x200 ;  /* 0x0148000000007b1d */ /* 0x000fec0000002000 */
.L_x_1692:
[----:B------:R-:W-:Y:S02]  /*240c0*/  ULDC UR4, c[0x0][0xc3c] ;  /* 0x00030f0000047ab9 */ /* 0x000fe40000000800 */
[----:B---3--:R-:W-:-:S13]  /*240d0*/  ISETP.GE.AND P0, PT, R27, UR4, PT ;  /* 0x000000041b007c0c */ /* 0x008fda000bf06270 */
[----:B------:R-:W-:Y:S05]  /*240e0*/  @!P0 BRA `(.L_x_1704) ;  /* 0xffffff9400c08947 */ /* 0x000fea000383ffff */
[----:B------:R-:W-:Y:S05]  /*240f0*/  BSYNC B7 ;  /* 0x0000000000077941 */ /* 0x000fea0003800000 */
.L_x_1578:
[----:B--2---:R-:W2:Y:S01]  /*24100*/  LDL.LU R0, [R1+0x60] ;  /* 0x0000600001007983 */ /* 0x004ea20000300800 */
[----:B------:R-:W-:Y:S01]  /*24110*/  BSSY B0, `(.L_x_1705) ;  /* 0x000000b000007945 */ /* 0x000fe20003800000 */
[----:B01----:R-:W0:Y:S01]  /*24120*/  S2R R5, SR_CgaCtaId ;  /* 0x0000000000057919 */ /* 0x003e220000008800 */
        /* <DEDUP_REMOVED lines=9> */
.L_x_1857:
[----:B------:R-:W-:Y:S05]  /*241c0*/  BSYNC B0 ;  /* 0x0000000000007941 */ /* 0x000fea0003800000 */
.L_x_1705:
[----:B------:R-:W-:-:S03]  /*241d0*/  UMOV UR4, 0xffffffff ;  /* 0xffffffff00047882 */ /* 0x000fc60000000000 */
[----:B------:R-:W-:Y:S05]  /*241e0*/  BRA.DIV UR4, `(.L_x_1707) ;  /* 0x0000003e04907947 */ /* 0x000fea000b800000 */
[----:B0-----:R-:W0:Y:S02]  /*241f0*/  S2R R0, SR_TID.X ;  /* 0x0000000000007919 */ /* 0x001e240000002100 */
[----:B0-----:R-:W-:-:S04]  /*24200*/  SHF.R.U32.HI R0, RZ, 0x5, R0 ;  /* 0x00000005ff007819 */ /* 0x001fc80000011600 */
[----:B------:R-:W-:-:S05]  /*24210*/  LOP3.LUT R0, R0, 0x3, RZ, 0xc0, !PT ;  /* 0x0000000300007812 */ /* 0x000fca00078ec0ff */
[----:B------:R0:W1:Y:S02]  /*24220*/  SHFL.IDX PT, R14, R0, RZ, 0x1f ;  /* 0x00001fff000e7589 */ /* 0x00006400000e0000 */
.L_x_1860:
[----:B-1----:R-:W-:-:S13]  /*24230*/  ISETP.NE.AND P0, PT, R14, RZ, PT ;  /* 0x000000ff0e00720c */ /* 0x002fda0003f05270 */
[----:B------:R-:W-:Y:S05]  /*24240*/  @P0 BRA `(.L_x_1387) ;  /* 0x0000000000b40947 */ /* 0x000fea0003800000 */
[----:B------:R-:W-:-:S03]  /*24250*/  UMOV UR4, 0xffffffff ;  /* 0xffffffff00047882 */ /* 0x000fc60000000000 */
[----:B------:R-:W-:Y:S05]  /*24260*/  BRA.DIV UR4, `(.L_x_1708) ;  /* 0x0000003e04a47947 */ /* 0x000fea000b800000 */
[----:B------:R-:W-:-:S13]  /*24270*/  ELECT P6, URZ, PT ;  /* 0x00000000003f782f */ /* 0x000fda00038c0000 */
.L_x_1863:
[----:B------:R-:W-:Y:S05]  /*24280*/  @!P6 BRA `(.L_x_1387) ;  /* 0x0000000000a4e947 */ /* 0x000fea0003800000 */
[----:B0-----:R-:W2:Y:S02]  /*24290*/  LDL.LU R0, [R1+0x44] ;  /* 0x0000440001007983 */ /* 0x001ea40000300800 */
[----:B--2---:R-:W-:-:S04]  /*242a0*/  LOP3.LUT R0, R0, 0x2, RZ, 0xfc, !PT ;  /* 0x0000000200007812 */ /* 0x004fc800078efcff */
[----:B------:R-:W-:-:S13]  /*242b0*/  ISETP.NE.AND P0, PT, R0, 0x3, PT ;  /* 0x000000030000780c */ /* 0x000fda0003f05270 */
[----:B------:R-:W-:Y:S05]  /*242c0*/  @!P0 BRA `(.L_x_1709) ;  /* 0x0000000000048947 */ /* 0x000fea0003800000 */
[----:B------:R-:W-:Y:S01]  /*242d0*/  BPT.TRAP 0x1 ;  /* 0x000000040000795c */ /* 0x000fe20000300000 */
.L_x_1709:
        /* <DEDUP_REMOVED lines=9> */
.L_x_1864:
[----:B------:R-:W2:Y:S01]  /*24370*/  LDL.LU R6, [R1+0x10] ;  /* 0x0000100001067983 */ /* 0x000ea20000300800 */
[----:B------:R-:W-:Y:S02]  /*24380*/  SEL R0, R0, RZ, P2 ;  /* 0x000000ff00007207 */ /* 0x000fe40001000000 */
[----:B--2---:R-:W-:Y:S01]  /*24390*/  LOP3.LUT R2, R6, R2, RZ, 0x3c, !PT ;  /* 0x0000000206027212 */ /* 0x004fe200078e3cff */
[----:B------:R-:W-:Y:S06]  /*243a0*/  @!P0 BRA `(.L_x_1711) ;  /* 0x0000000000048947 */ /* 0x000fec0003800000 */
[----:B------:R-:W-:Y:S01]  /*243b0*/  BPT.TRAP 0x1 ;  /* 0x000000040000795c */ /* 0x000fe20000300000 */
.L_x_1711:
[----:B------:R-:W-:Y:S01]  /*243c0*/  IMAD R5, R0, 0x8, R5 ;  /* 0x0000000800057824 */ /* 0x000fe200078e0205 */
[----:B------:R-:W-:-:S04]  /*243d0*/  SHF.L.U32 R0, R2, 0x1f, RZ ;  /* 0x0000001f02007819 */ /* 0x000fc800000006ff */
[----:B------:R-:W1:Y:S02]  /*243e0*/  SYNCS.PHASECHK.TRANS64.TRYWAIT P1, [R5+URZ+0x13240], R0 ;  /* 0x01324000050075a7 */ /* 0x000e64000802017f */
[----:B-1----:R-:W-:Y:S05]  /*243f0*/  @!P1 BRA `(.L_x_1712) ;  /* 0x0000003c00749947 */ /* 0x002fea0003800000 */
.L_x_1865:
[----:B------:R-:W-:Y:S05]  /*24400*/  @!P0 BRA `(.L_x_1713) ;  /* 0x0000000000048947 */ /* 0x000fea0003800000 */
[----:B------:R-:W-:Y:S01]  /*24410*/  BPT.TRAP 0x1 ;  /* 0x000000040000795c */ /* 0x000fe20000300000 */
.L_x_1713:
[----:B------:R-:W2:Y:S02]  /*24420*/  SYNCS.PHASECHK.TRANS64.TRYWAIT P1, [R4+URZ+0x13260], R3 ;  /* 0x01326003040075a7 */ /* 0x000ea4000802017f */
[----:B--2---:R-:W-:Y:S05]  /*24430*/  @!P1 BRA `(.L_x_1714) ;  /* 0x0000003c00789947 */ /* 0x004fea0003800000 */
.L_x_1866:
[----:B------:R-:W-:Y:S05]  /*24440*/  @!P0 BRA `(.L_x_1715) ;  /* 0x0000000000048947 */ /* 0x000fea0003800000 */
[----:B------:R-:W-:Y:S01]  /*24450*/  BPT.TRAP 0x1 ;  /* 0x000000040000795c */ /* 0x000fe20000300000 */
.L_x_1715:
[----:B------:R-:W3:Y:S02]  /*24460*/  SYNCS.PHASECHK.TRANS64.TRYWAIT P1, [R5+URZ+0x13260], R0 ;  /* 0x01326000050075a7 */ /* 0x000ee4000802017f */
[----:B---3--:R-:W-:Y:S05]  /*24470*/  @!P1 BRA `(.L_x_1716) ;  /* 0x0000003c007c9947 */ /* 0x008fea0003800000 */
.L_x_1867:
[----:B------:R-:W-:Y:S05]  /*24480*/  @!P0 BRA `(.L_x_1717) ;  /* 0x0000000000048947 */ /* 0x000fea0003800000 */
[----:B------:R-:W-:Y:S01]  /*24490*/  BPT.TRAP 0x1 ;  /* 0x000000040000795c */ /* 0x000fe20000300000 */
.L_x_1717:
[----:B------:R-:W4:Y:S02]  /*244a0*/  SYNCS.PHASECHK.TRANS64.TRYWAIT P1, [R4+URZ+0x13280], R3 ;  /* 0x01328003040075a7 */ /* 0x000f24000802017f */
[----:B----4-:R-:W-:Y:S05]  /*244b0*/  @!P1 BRA `(.L_x_1718) ;  /* 0x0000003c00809947 */ /* 0x010fea0003800000 */
.L_x_1868:
[----:B------:R-:W-:Y:S05]  /*244c0*/  @!P0 BRA `(.L_x_1719) ;  /* 0x0000000000048947 */ /* 0x000fea0003800000 */
[----:B------:R-:W-:Y:S01]  /*244d0*/  BPT.TRAP 0x1 ;  /* 0x000000040000795c */ /* 0x000fe20000300000 */
.L_x_1719:
[----:B------:R0:W0:Y:S02]  /*244e0*/  SYNCS.PHASECHK.TRANS64.TRYWAIT P0, [R5+URZ+0x13280], R0 ;  /* 0x01328000050075a7 */ /* 0x000024000800017f */
[----:B0-----:R-:W-:Y:S05]  /*244f0*/  @!P0 NANOSLEEP.SYNCS 0x989680 ;  /* 0x009896800000895d */ /* 0x001fea0003900000 */
[----:B------:R-:W0:Y:S02]  /*24500*/  @!P0 SYNCS.PHASECHK.TRANS64 P0, [R5+URZ+0x13280], R0 ;  /* 0x01328000050085a7 */ /* 0x000e24000800007f */
[----:B0-----:R-:W-:Y:S05]  /*24510*/  @!P0 BRA `(.L_x_1719) ;  /* 0xfffffffc00f08947 */ /* 0x001fea000383ffff */
.L_x_1387:
[----:B------:R-:W-:Y:S05]  /*24520*/  BSYNC B8 ;  /* 0x0000000000087941 */ /* 0x000fea0003800000 */
.L_x_1384:
[----:B------:R-:W-:Y:S05]  /*24530*/  EXIT ;  /* 0x000000000000794d */ /* 0x000fea0003800000 */
.L_x_1411:
[----:B-1----:R1:W2:Y:S02]  /*24540*/  SYNCS.PHASECHK.TRANS64.TRYWAIT P5, [R64+URZ+0x13290], R73 ;  /* 0x01329049400075a7 */ /* 0x0022a400080a017f */
[----:B--2---:R-:W-:Y:S05]  /*24550*/  @!P5 NANOSLEEP.SYNCS 0x989680 ;  /* 0x009896800000d95d */ /* 0x004fea0003900000 */
[----:B------:R-:W2:Y:S02]  /*24560*/  @!P5 SYNCS.PHASECHK.TRANS64 P5, [R64+URZ+0x13290], R73 ;  /* 0x013290494000d5a7 */ /* 0x000ea400080a007f */
[----:B--2---:R-:W-:Y:S05]  /*24570*/  @!P5 BRA `(.L_x_1411) ;  /* 0xfffffffc00f0d947 */ /* 0x004fea000383ffff */
[----:B------:R-:W-:Y:S05]  /*24580*/  BRA `(.L_x_1720) ;  /* 0xfffffde000e47947 */ /* 0x000fea000383ffff */
.L_x_1412:
[----:B------:R-:W-:Y:S01]  /*24590*/  BSSY B1, `(.L_x_1721) ;  /* 0x0000007000017945 */ /* 0x000fe20003800000 */
[----:B------:R-:W-:Y:S02]  /*245a0*/  IMAD.MOV.U32 R12, RZ, RZ, RZ ;  /* 0x000000ffff0c7224 */ /* 0x000fe400078e00ff */
[----:B------:R-:W-:Y:S02]  /*245b0*/  IMAD.MOV.U32 R11, RZ, RZ, 0x1e1f ;  /* 0x00001e1fff0b7424 */ /* 0x000fe400078e00ff */
[----:B------:R-:W-:-:S07]  /*245c0*/  IMAD.MOV.U32 R15, RZ, RZ, -0x1 ;  /* 0xffffffffff0f7424 */ /* 0x000fce00078e00ff */
[----:B01----:R-:W-:Y:S05]  /*245d0*/  WARPSYNC.COLLECTIVE R15, `(.L_x_1722) ;  /* 0x000000000f087348 */ /* 0x003fea0003c00000 */
[----:B------:R2:W3:Y:S02]  /*245e0*/  SHFL.IDX P6, R14, R13, R12, R11 ;  /* 0x0000000c0d0e7389 */ /* 0x0004e400000c000b */
[----:B0123--:R-:W-:Y:S01]  /*245f0*/  ENDCOLLECTIVE ;  /* 0x000000000000791b */ /* 0x00ffe20003800000 */
.L_x_1722:
[----:B------:R-:W-:Y:S05]  /*24600*/  BSYNC B1 ;  /* 0x0000000000017941 */ /* 0x000fea0003800000 */
.L_x_1721:
        /* <DEDUP_REMOVED lines=8> */
.L_x_1723:
[----:B------:R-:W-:Y:S05]  /*24690*/  BRA `(.L_x_1724) ;  /* 0xfffffde000b47947 */ /* 0x000fea000383ffff */
.L_x_1422:
[----:B0-----:R0:W1:Y:S02]  /*246a0*/  SYNCS.PHASECHK.TRANS64.TRYWAIT P6, [R64+URZ+0x13290], R73 ;  /* 0x01329049400075a7 */ /* 0x00106400080c017f */
[----:B-1----:R-:W-:Y:S05]  /*246b0*/  @!P6 NANOSLEEP.SYNCS 0x989680 ;  /* 0x009896800000e95d */ /* 0x002fea0003900000 */
[----:B------:R-:W1:Y:S02]  /*246c0*/  @!P6 SYNCS.PHASECHK.TRANS64 P6, [R64+URZ+0x13290], R73 ;  /* 0x013290494000e5a7 */ /* 0x000e6400080c007f */
[----:B-1----:R-:W-:Y:S05]  /*246d0*/  @!P6 BRA `(.L_x_1422) ;  /* 0xfffffffc00f0e947 */ /* 0x002fea000383ffff */
[----:B------:R-:W-:Y:S05]  /*246e0*/  BRA `(.L_x_1725) ;  /* 0xfffffdf000e07947 */ /* 0x000fea000383ffff */
.L_x_1423:
[----:B------:R-:W-:Y:S01]  /*246f0*/  BSSY B1, `(.L_x_1726) ;  /* 0x0000007000017945 */ /* 0x000fe20003800000 */
[----:B------:R-:W-:Y:S02]  /*24700*/  IMAD.MOV.U32 R12, RZ, RZ, RZ ;  /* 0x000000ffff0c7224 */ /* 0x000fe400078e00ff */
[----:B------:R-:W-:Y:S02]  /*24710*/  IMAD.MOV.U32 R11, RZ, RZ, 0x1e1f ;  /* 0x00001e1fff0b7424 */ /* 0x000fe400078e00ff */
[----:B------:R-:W-:-:S07]  /*24720*/  IMAD.MOV.U32 R15, RZ, RZ, -0x1 ;  /* 0xffffffffff0f7424 */ /* 0x000fce00078e00ff */
[----:B0-----:R-:W-:Y:S05]  /*24730*/  WARPSYNC.COLLECTIVE R15, `(.L_x_1727) ;  /* 0x000000000f087348 */ /* 0x001fea0003c00000 */
[----:B------:R1:W2:Y:S02]  /*24740*/  SHFL.IDX P6, R14, R13, R12, R11 ;  /* 0x0000000c0d0e7389 */ /* 0x0002a400000c000b */
[----:B012---:R-:W-:Y:S01]  /*24750*/  ENDCOLLECTIVE ;  /* 0x000000000000791b */ /* 0x007fe20003800000 */
.L_x_1727:
[----:B------:R-:W-:Y:S05]  /*24760*/  BSYNC B1 ;  /* 0x0000000000017941 */ /* 0x000fea0003800000 */
.L_x_1726:
        /* <DEDUP_REMOVED lines=8> */
.L_x_1728:
[----:B------:R-:W-:Y:S05]  /*247f0*/  BRA `(.L_x_1729) ;  /* 0xfffffdf000b07947 */ /* 0x000fea000383ffff */
.L_x_1428:
[----:B0-----:R0:W1:Y:S02]  /*24800*/  SYNCS.PHASECHK.TRANS64.TRYWAIT P3, [R64+URZ+0x13290], R73 ;  /* 0x01329049400075a7 */ /* 0x001064000806017f */
[----:B-1----:R-:W-:Y:S05]  /*24810*/  @!P3 NANOSLEEP.SYNCS 0x989680 ;  /* 0x009896800000b95d */ /* 0x002fea0003900000 */
[----:B------:R-:W1:Y:S02]  /*24820*/  @!P3 SYNCS.PHASECHK.TRANS64 P3, [R64+URZ+0x13290], R73 ;  /* 0x013290494000b5a7 */ /* 0x000e64000806007f */
[----:B-1----:R-:W-:Y:S05]  /*24830*/  @!P3 BRA `(.L_x_1428) ;  /* 0xfffffffc00f0b947 */ /* 0x002fea000383ffff */
[----:B------:R-:W-:Y:S05]  /*24840*/  BRA `(.L_x_1730) ;  /* 0xfffffe0000847947 */ /* 0x000fea000383ffff */
.L_x_1429:
[----:B------:R-:W-:Y:S01]  /*24850*/  BSSY B1, `(.L_x_1731) ;  /* 0x0000007000017945 */ /* 0x000fe20003800000 */
[----:B------:R-:W-:Y:S02]  /*24860*/  IMAD.MOV.U32 R12, RZ, RZ, RZ ;  /* 0x000000ffff0c7224 */ /* 0x000fe400078e00ff */
[----:B------:R-:W-:Y:S02]  /*24870*/  IMAD.MOV.U32 R11, RZ, RZ, 0x1e1f ;  /* 0x00001e1fff0b7424 */ /* 0x000fe400078e00ff */
[----:B------:R-:W-:-:S07]  /*24880*/  IMAD.MOV.U32 R15, RZ, RZ, -0x1 ;  /* 0xffffffffff0f7424 */ /* 0x000fce00078e00ff */
[----:B0-----:R-:W-:Y:S05]  /*24890*/  WARPSYNC.COLLECTIVE R15, `(.L_x_1732) ;  /* 0x000000000f087348 */ /* 0x001fea0003c00000 */
[----:B------:R1:W2:Y:S02]  /*248a0*/  SHFL.IDX P6, R14, R13, R12, R11 ;  /* 0x0000000c0d0e7389 */ /* 0x0002a400000c000b */
[----:B012---:R-:W-:Y:S01]  /*248b0*/  ENDCOLLECTIVE ;  /* 0x000000000000791b */ /* 0x007fe20003800000 */
.L_x_1732:
[----:B------:R-:W-:Y:S05]  /*248c0*/  BSYNC B1 ;  /* 0x0000000000017941 */ /* 0x000fea0003800000 */
.L_x_1731:
        /* <DEDUP_REMOVED lines=8> */
.L_x_1733:
[----:B------:R-:W-:Y:S05]  /*24950*/  BRA `(.L_x_1734) ;  /* 0xfffffe0000c07947 */ /* 0x000fea000383ffff */
.L_x_1433:
[----:B-1----:R1:W0:Y:S02]  /*24960*/  SYNCS.PHASECHK.TRANS64.TRYWAIT P4, [R64+URZ+0x132b0], R73 ;  /* 0x0132b049400075a7 */ /* 0x002224000808017f */
[----:B0-----:R-:W-:Y:S05]  /*24970*/  @!P4 NANOSLEEP.SYNCS 0x989680 ;  /* 0x009896800000c95d */ /* 0x001fea0003900000 */
[----:B------:R-:W0:Y:S02]  /*24980*/  @!P4 SYNCS.PHASECHK.TRANS64 P4, [R64+URZ+0x132b0], R73 ;  /* 0x0132b0494000c5a7 */ /* 0x000e24000808007f */
[----:B0-----:R-:W-:Y:S05]  /*24990*/  @!P4 BRA `(.L_x_1433) ;  /* 0xfffffffc00f0c947 */ /* 0x001fea000383ffff */
[----:B------:R-:W-:Y:S05]  /*249a0*/  BRA `(.L_x_1735) ;  /* 0xfffffe0400387947 */ /* 0x000fea000383ffff */
.L_x_1459:
[----:B------:R-:W-:Y:S01]  /*249b0*/  BSSY B1, `(.L_x_1736) ;  /* 0x0000007000017945 */ /* 0x000fe20003800000 */
[----:B------:R-:W-:Y:S02]  /*249c0*/  IMAD.MOV.U32 R12, RZ, RZ, RZ ;  /* 0x000000ffff0c7224 */ /* 0x000fe400078e00ff */
[----:B------:R-:W-:Y:S02]  /*249d0*/  IMAD.MOV.U32 R11, RZ, RZ, 0x1e1f ;  /* 0x00001e1fff0b7424 */ /* 0x000fe400078e00ff */
[----:B------:R-:W-:-:S07]  /*249e0*/  IMAD.MOV.U32 R15, RZ, RZ, -0x1 ;  /* 0xffffffffff0f7424 */ /* 0x000fce00078e00ff */
[----:B------:R-:W-:Y:S05]  /*249f0*/  WARPSYNC.COLLECTIVE R15, `(.L_x_1737) ;  /* 0x000000000f087348 */ /* 0x000fea0003c00000 */
[----:B------:R0:W1:Y:S02]  /*24a00*/  SHFL.IDX P6, R14, R13, R12, R11 ;  /* 0x0000000c0d0e7389 */ /* 0x00006400000c000b */
[----:B01----:R-:W-:Y:S01]  /*24a10*/  ENDCOLLECTIVE ;  /* 0x000000000000791b */ /* 0x003fe20003800000 */
.L_x_1737:
[----:B------:R-:W-:Y:S05]  /*24a20*/  BSYNC B1 ;  /* 0x0000000000017941 */ /* 0x000fea0003800000 */
.L_x_1736:
        /* <DEDUP_REMOVED lines=8> */
.L_x_1738:
[----:B------:R-:W-:Y:S02]  /*24ab0*/  IMAD.MOV.U32 R13, RZ, RZ, R4 ;  /* 0x000000ffff0d7224 */ /* 0x000fe400078e0004 */
[----:B------:R-:W-:-:S07]  /*24ac0*/  IMAD.MOV.U32 R3, RZ, RZ, R14 ;  /* 0x000000ffff037224 */ /* 0x000fce00078e000e */
[----:B------:R-:W-:Y:S05]  /*24ad0*/  WARPSYNC.COLLECTIVE R15, `(.L_x_1739) ;  /* 0x000000000f087348 */ /* 0x000fea0003c00000 */
[----:B------:R0:W1:Y:S02]  /*24ae0*/  SHFL.IDX P6, R14, R13, R12, R11 ;  /* 0x0000000c0d0e7389 */ /* 0x00006400000c000b */
[----:B01----:R-:W-:Y:S01]  /*24af0*/  ENDCOLLECTIVE ;  /* 0x000000000000791b */ /* 0x003fe20003800000 */
.L_x_1739:
[----:B------:R-:W-:Y:S02]  /*24b00*/  IMAD.MOV.U32 R13, RZ, RZ, R5 ;  /* 0x000000ffff0d7224 */ /* 0x000fe400078e0005 */
[----:B------:R-:W-:-:S07]  /*24b10*/  IMAD.MOV.U32 R4, RZ, RZ, R14 ;  /* 0x000000ffff047224 */ /* 0x000fce00078e000e */
[----:B------:R-:W-:Y:S05]  /*24b20*/  WARPSYNC.COLLECTIVE R15, `(.L_x_1740) ;  /* 0x000000000f087348 */ /* 0x000fea0003c00000 */
[----:B------:R0:W1:Y:S02]  /*24b30*/  SHFL.IDX P6, R14, R13, R12, R11 ;  /* 0x0000000c0d0e7389 */ /* 0x00006400000c000b */
[----:B01----:R-:W-:Y:S01]  /*24b40*/  ENDCOLLECTIVE ;  /* 0x000000000000791b */ /* 0x003fe20003800000 */
.L_x_1740:
[----:B------:R-:W-:Y:S05]  /*24b50*/  BRA `(.L_x_1741) ;  /* 0xfffffe1800047947 */ /* 0x000fea000383ffff */
.L_x_1463:
[----:B-1----:R1:W2:Y:S02]  /*24b60*/  SYNCS.PHASECHK.TRANS64.TRYWAIT P0, [R22+URZ+0x13200], R5 ;  /* 0x01320005160075a7 */ /* 0x0022a4000800017f */
[----:B--2---:R-:W-:Y:S05]  /*24b70*/  @!P0 NANOSLEEP.SYNCS 0x989680 ;  /* 0x009896800000895d */ /* 0x004fea0003900000 */
[----:B------:R-:W2:Y:S02]  /*24b80*/  @!P0 SYNCS.PHASECHK.TRANS64 P0, [R22+URZ+0x13200], R5 ;  /* 0x01320005160085a7 */ /* 0x000ea4000800007f */
[----:B--2---:R-:W-:Y:S05]  /*24b90*/  @!P0 BRA `(.L_x_1463) ;  /* 0xfffffffc00f08947 */ /* 0x004fea000383ffff */
[----:B------:R-:W-:Y:S05]  /*24ba0*/  BRA `(.L_x_1742) ;  /* 0xfffffe18009c7947 */ /* 0x000fea000383ffff */
.L_x_1467:
[----:B------:R-:W-:Y:S01]  /*24bb0*/  BSSY B1, `(.L_x_1743) ;  /* 0x0000007000017945 */ /* 0x000fe20003800000 */
[----:B------:R-:W-:Y:S02]  /*24bc0*/  IMAD.MOV.U32 R12, RZ, RZ, RZ ;  /* 0x000000ffff0c7224 */ /* 0x000fe400078e00ff */
[----:B------:R-:W-:Y:S02]  /*24bd0*/  IMAD.MOV.U32 R11, RZ, RZ, 0x1e1f ;  /* 0x00001e1fff0b7424 */ /* 0x000fe400078e00ff */
[----:B------:R-:W-:-:S07]  /*24be0*/  IMAD.MOV.U32 R15, RZ, RZ, -0x1 ;  /* 0xffffffffff0f7424 */ /* 0x000fce00078e00ff */
[----:B------:R-:W-:Y:S05]  /*24bf0*/  WARPSYNC.COLLECTIVE R15, `(.L_x_1744) ;  /* 0x000000000f087348 */ /* 0x000fea0003c00000 */
[----:B------:R0:W1:Y:S02]  /*24c00*/  SHFL.IDX P6, R14, R13, R12, R11 ;  /* 0x0000000c0d0e7389 */ /* 0x00006400000c000b */
[----:B01----:R-:W-:Y:S01]  /*24c10*/  ENDCOLLECTIVE ;  /* 0x000000000000791b */ /* 0x003fe20003800000 */
.L_x_1744:
[----:B------:R-:W-:Y:S05]  /*24c20*/  BSYNC B1 ;  /* 0x0000000000017941 */ /* 0x000fea0003800000 */
.L_x_1743:
        /* <DEDUP_REMOVED lines=8> */
.L_x_1745:
[----:B------:R-:W-:Y:S02]  /*24cb0*/  IMAD.MOV.U32 R13, RZ, RZ, R7 ;  /* 0x000000ffff0d7224 */ /* 0x000fe400078e0007 */
[----:B------:R-:W-:-:S07]  /*24cc0*/  IMAD.MOV.U32 R5, RZ, RZ, R14 ;  /* 0x000000ffff057224 */ /* 0x000fce00078e000e */
[----:B------:R-:W-:Y:S05]  /*24cd0*/  WARPSYNC.COLLECTIVE R15, `(.L_x_1746) ;  /* 0x000000000f087348 */ /* 0x000fea0003c00000 */
[----:B------:R0:W1:Y:S02]  /*24ce0*/  SHFL.IDX P6, R14, R13, R12, R11 ;  /* 0x0000000c0d0e7389 */ /* 0x00006400000c000b */
[----:B01----:R-:W-:Y:S01]  /*24cf0*/  ENDCOLLECTIVE ;  /* 0x000000000000791b */ /* 0x003fe20003800000 */
.L_x_1746:
[----:B------:R-:W-:Y:S02]  /*24d00*/  IMAD.MOV.U32 R13, RZ, RZ, R0 ;  /* 0x000000ffff0d7224 */ /* 0x000fe400078e0000 */
[----:B------:R-:W-:-:S07]  /*24d10*/  IMAD.MOV.U32 R7, RZ, RZ, R14 ;  /* 0x000000ffff077224 */ /* 0x000fce00078e000e */
[----:B------:R-:W-:Y:S05]  /*24d20*/  WARPSYNC.COLLECTIVE R15, `(.L_x_1747) ;  /* 0x000000000f087348 */ /* 0x000fea0003c00000 */
[----:B------:R0:W1:Y:S02]  /*24d30*/  SHFL.IDX P6, R14, R13, R12, R11 ;  /* 0x0000000c0d0e7389 */ /* 0x00006400000c000b */
[----:B01----:R-:W-:Y:S01]  /*24d40*/  ENDCOLLECTIVE ;  /* 0x000000000000791b */ /* 0x003fe20003800000 */
.L_x_1747:
[----:B------:R-:W-:Y:S05]  /*24d50*/  BRA `(.L_x_1748) ;  /* 0xfffffe2800c87947 */ /* 0x000fea000383ffff */
.L_x_1471:
[----:B0-----:R0:W1:Y:S02]  /*24d60*/  SYNCS.PHASECHK.TRANS64.TRYWAIT P1, [R22+URZ+0x13200], R13 ;  /* 0x0132000d160075a7 */ /* 0x001064000802017f */
[----:B-1----:R-:W-:Y:S05]  /*24d70*/  @!P1 NANOSLEEP.SYNCS 0x989680 ;  /* 0x009896800000995d */ /* 0x002fea0003900000 */
[----:B------:R-:W1:Y:S02]  /*24d80*/  @!P1 SYNCS.PHASECHK.TRANS64 P1, [R22+URZ+0x13200], R13 ;  /* 0x0132000d160095a7 */ /* 0x000e64000802007f */
[----:B-1----:R-:W-:Y:S05]  /*24d90*/  @!P1 BRA `(.L_x_1471) ;  /* 0xfffffffc00f09947 */ /* 0x002fea000383ffff */
[----:B------:R-:W-:Y:S05]  /*24da0*/  BRA `(.L_x_1749) ;  /* 0xfffffe2c00507947 */ /* 0x000fea000383ffff */
.L_x_1475:
[----:B-1----:R1:W3:Y:S02]  /*24db0*/  SYNCS.PHASECHK.TRANS64.TRYWAIT P1, [R12+URZ+0x13230], R3 ;  /* 0x013230030c0075a7 */ /* 0x0022e4000802017f */
[----:B---3--:R-:W-:Y:S05]  /*24dc0*/  @!P1 NANOSLEEP.SYNCS 0x989680 ;  /* 0x009896800000995d */ /* 0x008fea0003900000 */
[----:B------:R-:W3:Y:S02]  /*24dd0*/  @!P1 SYNCS.PHASECHK.TRANS64 P1, [R12+URZ+0x13230], R3 ;  /* 0x013230030c0095a7 */ /* 0x000ee4000802007f */
[----:B---3--:R-:W-:Y:S05]  /*24de0*/  @!P1 BRA `(.L_x_1475) ;  /* 0xfffffffc00f09947 */ /* 0x008fea000383ffff */
[----:B------:R-:W-:Y:S05]  /*24df0*/  BRA `(.L_x_1474) ;  /* 0xfffffe3c00a07947 */ /* 0x000fea000383ffff */
.L_x_1496:
[----:B-1----:R1:W2:Y:S02]  /*24e00*/  SYNCS.PHASECHK.TRANS64.TRYWAIT P1, [R14+URZ+0x13230], R11 ;  /* 0x0132300b0e0075a7 */ /* 0x0022a4000802017f */
[----:B--2---:R-:W-:Y:S05]  /*24e10*/  @!P1 NANOSLEEP.SYNCS 0x989680 ;  /* 0x009896800000995d */ /* 0x004fea0003900000 */
[----:B------:R-:W2:Y:S02]  /*24e20*/  @!P1 SYNCS.PHASECHK.TRANS64 P1, [R14+URZ+0x13230], R11 ;  /* 0x0132300b0e0095a7 */ /* 0x000ea4000802007f */
[----:B--2---:R-:W-:Y:S05]  /*24e30*/  @!P1 BRA `(.L_x_1496) ;  /* 0xfffffffc00f09947 */ /* 0x004fea000383ffff */
[----:B------:R-:W-:Y:S05]  /*24e40*/  BRA `(.L_x_1495) ;  /* 0xfffffe8400f47947 */ /* 0x000fea000383ffff */
.L_x_1501:
[----:B-1----:R1:W2:Y:S02]  /*24e50*/  SYNCS.PHASECHK.TRANS64.TRYWAIT P1, [R15+URZ+0x13250], R10 ;  /* 0x0132500a0f0075a7 */ /* 0x0022a4000802017f */
[----:B--2---:R-:W-:Y:S05]  /*24e60*/  @!P1 NANOSLEEP.SYNCS 0x989680 ;  /* 0x009896800000995d */ /* 0x004fea0003900000 */
[----:B------:R-:W2:Y:S02]  /*24e70*/  @!P1 SYNCS.PHASECHK.TRANS64 P1, [R15+URZ+0x13250], R10 ;  /* 0x0132500a0f0095a7 */ /* 0x000ea4000802007f */
[----:B--2---:R-:W-:Y:S05]  /*24e80*/  @!P1 BRA `(.L_x_1501) ;  /* 0xfffffffc00f09947 */ /* 0x004fea000383ffff */
[----:B------:R-:W-:Y:S05]  /*24e90*/  BRA `(.L_x_1500) ;  /* 0xfffffe8c00647947 */ /* 0x000fea000383ffff */
.L_x_1524:
[----:B-1----:R1:W2:Y:S02]  /*24ea0*/  SYNCS.PHASECHK.TRANS64.TRYWAIT P1, [R8+URZ+0x13230], R13 ;  /* 0x0132300d080075a7 */ /* 0x0022a4000802017f */
[----:B--2---:R-:W-:Y:S05]  /*24eb0*/  @!P1 NANOSLEEP.SYNCS 0x989680 ;  /* 0x009896800000995d */ /* 0x004fea0003900000 */
[----:B------:R-:W2:Y:S02]  /*24ec0*/  @!P1 SYNCS.PHASECHK.TRANS64 P1, [R8+URZ+0x13230], R13 ;  /* 0x0132300d080095a7 */ /* 0x000ea4000802007f */
[----:B--2---:R-:W-:Y:S05]  /*24ed0*/  @!P1 BRA `(.L_x_1524) ;  /* 0xfffffffc00f09947 */ /* 0x004fea000383ffff */
[----:B------:R-:W-:Y:S05]  /*24ee0*/  BRA `(.L_x_1523) ;  /* 0xfffffed400e87947 */ /* 0x000fea000383ffff */
.L_x_1529:
[----:B-1----:R1:W2:Y:S02]  /*24ef0*/  SYNCS.PHASECHK.TRANS64.TRYWAIT P1, [R3+URZ+0x13250], R8 ;  /* 0x01325008030075a7 */ /* 0x0022a4000802017f */
[----:B--2---:R-:W-:Y:S05]  /*24f00*/  @!P1 NANOSLEEP.SYNCS 0x989680 ;  /* 0x009896800000995d */ /* 0x004fea0003900000 */
[----:B------:R-:W2:Y:S02]  /*24f10*/  @!P1 SYNCS.PHASECHK.TRANS64 P1, [R3+URZ+0x13250], R8 ;  /* 0x01325008030095a7 */ /* 0x000ea4000802007f */
[----:B--2---:R-:W-:Y:S05]  /*24f20*/  @!P1 BRA `(.L_x_1529) ;  /* 0xfffffffc00f09947 */ /* 0x004fea000383ffff */
[----:B------:R-:W-:Y:S05]  /*24f30*/  BRA `(.L_x_1528) ;  /* 0xfffffedc00587947 */ /* 0x000fea000383ffff */
.L_x_1539:
[----:B-1----:R1:W2:Y:S02]  /*24f40*/  SYNCS.PHASECHK.TRANS64.TRYWAIT P1, [R8+URZ+0x13230], R11 ;  /* 0x0132300b080075a7 */ /* 0x0022a4000802017f */
[----:B--2---:R-:W-:Y:S05]  /*24f50*/  @!P1 NANOSLEEP.SYNCS 0x989680 ;  /* 0x009896800000995d */ /* 0x004fea0003900000 */
[----:B------:R-:W2:Y:S02]  /*24f60*/  @!P1 SYNCS.PHASECHK.TRANS64 P1, [R8+URZ+0x13230], R11 ;  /* 0x0132300b080095a7 */ /* 0x000ea4000802007f */
[----:B--2---:R-:W-:Y:S05]  /*24f70*/  @!P1 BRA `(.L_x_1539) ;  /* 0xfffffffc00f09947 */ /* 0x004fea000383ffff */
[----:B------:R-:W-:Y:S05]  /*24f80*/  BRA `(.L_x_1538) ;  /* 0xffffff04009c7947 */ /* 0x000fea000383ffff */
.L_x_1544:
[----:B-1----:R1:W2:Y:S02]  /*24f90*/  SYNCS.PHASECHK.TRANS64.TRYWAIT P1, [R12+URZ+0x13250], R8 ;  /* 0x013250080c0075a7 */ /* 0x0022a4000802017f */
[----:B--2---:R-:W-:Y:S05]  /*24fa0*/  @!P1 NANOSLEEP.SYNCS 0x989680 ;  /* 0x009896800000995d */ /* 0x004fea0003900000 */
[----:B------:R-:W2:Y:S02]  /*24fb0*/  @!P1 SYNCS.PHASECHK.TRANS64 P1, [R12+URZ+0x13250], R8 ;  /* 0x013250080c0095a7 */ /* 0x000ea4000802007f */
[----:B--2---:R-:W-:Y:S05]  /*24fc0*/  @!P1 BRA `(.L_x_1544) ;  /* 0xfffffffc00f09947 */ /* 0x004fea000383ffff */
[----:B------:R-:W-:Y:S05]  /*24fd0*/  BRA `(.L_x_1543) ;  /* 0xffffff0c000c7947 */ /* 0x000fea000383ffff */
.L_x_1560:
[----:B-1----:R1:W2:Y:S02]  /*24fe0*/  SYNCS.PHASECHK.TRANS64.TRYWAIT P1, [R13+URZ+0x13250], R2 ;  /* 0x013250020d0075a7 */ /* 0x0022a4000802017f */
[----:B--2---:R-:W-:Y:S05]  /*24ff0*/  @!P1 NANOSLEEP.SYNCS 0x989680 ;  /* 0x009896800000995d */ /* 0x004fea0003900000 */
[----:B------:R-:W2:Y:S02]  /*25000*/  @!P1 SYNCS.PHASECHK.TRANS64 P1, [R13+URZ+0x13250], R2 ;  /* 0x013250020d0095a7 */ /* 0x000ea4000802007f */
[----:B--2---:R-:W-:Y:S05]  /*25010*/  @!P1 BRA `(.L_x_1560) ;  /* 0xfffffffc00f09947 */ /* 0x004fea000383ffff */
[----:B------:R-:W-:Y:S05]  /*25020*/  BRA `(.L_x_1559) ;  /* 0xffffff5000907947 */ /* 0x000fea000383ffff */
.L_x_1592:
[----:B------:R-:W0:Y:S01]  /*25030*/  S2R R9, SR_TID.X ;  /* 0x0000000000097919 */ /* 0x000e220000002100 */
[----:B------:R-:W-:Y:S01]  /*25040*/  BSSY B1, `(.L_x_1750) ;  /* 0x000000a000017945 */ /* 0x000fe20003800000 */
[----:B------:R-:W-:Y:S02]  /*25050*/  IMAD.MOV.U32 R12, RZ, RZ, RZ ;  /* 0x000000ffff0c7224 */ /* 0x000fe400078e00ff */
[----:B------:R-:W-:Y:S02]  /*25060*/  IMAD.MOV.U32 R11, RZ, RZ, 0x1f ;  /* 0x0000001fff0b7424 */ /* 0x000fe400078e00ff */
[----:B------:R-:W-:Y:S01]  /*25070*/  IMAD.MOV.U32 R15, RZ, RZ, -0x1 ;  /* 0xffffffffff0f7424 */ /* 0x000fe200078e00ff */
[----:B0-----:R-:W-:-:S04]  /*25080*/  SHF.R.U32.HI R9, RZ, 0x5, R9 ;  /* 0x00000005ff097819 */ /* 0x001fc80000011609 */
[----:B------:R-:W-:-:S05]  /*25090*/  LOP3.LUT R9, R9, 0x3, RZ, 0xc0, !PT ;  /* 0x0000000309097812 */ /* 0x000fca00078ec0ff */
[----:B------:R-:W-:-:S07]  /*250a0*/  IMAD.MOV.U32 R13, RZ, RZ, R9 ;  /* 0x000000ffff0d7224 */ /* 0x000fce00078e0009 */
[----:B------:R-:W-:Y:S05]  /*250b0*/  WARPSYNC.COLLECTIVE R15, `(.L_x_1751) ;  /* 0x000000000f087348 */ /* 0x000fea0003c00000 */
[----:B------:R0:W1:Y:S02]  /*250c0*/  SHFL.IDX P6, R14, R13, R12, R11 ;  /* 0x0000000c0d0e7389 */ /* 0x00006400000c000b */
[----:B01----:R-:W-:Y:S01]  /*250d0*/  ENDCOLLECTIVE ;  /* 0x000000000000791b */ /* 0x003fe20003800000 */
.L_x_1751:
[----:B------:R-:W-:Y:S05]  /*250e0*/  BSYNC B1 ;  /* 0x0000000000017941 */ /* 0x000fea0003800000 */
.L_x_1750:
[----:B------:R-:W-:Y:S05]  /*250f0*/  BRA `(.L_x_1752) ;  /* 0xffffff9000487947 */ /* 0x000fea000383ffff */
.L_x_1594:
[----:B------:R-:W-:Y:S01]  /*25100*/  BSSY B1, `(.L_x_1753) ;  /* 0x0000006000017945 */ /* 0x000fe20003800000 */
[----:B------:R-:W-:-:S07]  /*25110*/  IMAD.MOV.U32 R15, RZ, RZ, -0x1 ;  /* 0xffffffffff0f7424 */ /* 0x000fce00078e00ff */
[----:B0-----:R-:W-:Y:S05]  /*25120*/  WARPSYNC.COLLECTIVE R15, `(.L_x_1754) ;  /* 0x000000000f0c7348 */ /* 0x001fea0003c00000 */
[----:B------:R-:W-:Y:S02]  /*25130*/  ELECT P6, UR62, PT ;  /* 0x00000000003e782f */ /* 0x000fe400038c0000 */
[----:B------:R-:W-:Y:S01]  /*25140*/  MOV R14, UR62 ;  /* 0x0000003e000e7c02 */ /* 0x000fe20008000f00 */
[----:B0-----:R-:W-:Y:S10]  /*25150*/  ENDCOLLECTIVE ;  /* 0x000000000000791b */ /* 0x001ff40003800000 */
.L_x_1754:
[----:B------:R-:W-:Y:S05]  /*25160*/  BSYNC B1 ;  /* 0x0000000000017941 */ /* 0x000fea0003800000 */
.L_x_1753:
[----:B------:R-:W-:Y:S05]  /*25170*/  BRA `(.L_x_1593) ;  /* 0xffffff9000407947 */ /* 0x000fea000383ffff */
.L_x_1596:
[----:B0-----:R0:W1:Y:S02]  /*25180*/  SYNCS.PHASECHK.TRANS64.TRYWAIT P0, [R17+URZ+0x13220], R5 ;  /* 0x01322005110075a7 */ /* 0x001064000800017f */
[----:B-1----:R-:W-:Y:S05]  /*25190*/  @!P0 NANOSLEEP.SYNCS 0x989680 ;  /* 0x009896800000895d */ /* 0x002fea0003900000 */
[----:B------:R-:W1:Y:S02]  /*251a0*/  @!P0 SYNCS.PHASECHK.TRANS64 P0, [R17+URZ+0x13220], R5 ;  /* 0x01322005110085a7 */ /* 0x000e64000800007f */
[----:B-1----:R-:W-:Y:S05]  /*251b0*/  @!P0 BRA `(.L_x_1596) ;  /* 0xfffffffc00f08947 */ /* 0x002fea000383ffff */
[----:B------:R-:W-:Y:S05]  /*251c0*/  BRA `(.L_x_1755) ;  /* 0xffffff9000507947 */ /* 0x000fea000383ffff */
.L_x_1600:
[----:B0-----:R0:W1:Y:S02]  /*251d0*/  SYNCS.PHASECHK.TRANS64.TRYWAIT P0, [R5+URZ+0x132a0], R6 ;  /* 0x0132a006050075a7 */ /* 0x001064000800017f */
[----:B-1----:R-:W-:Y:S05]  /*251e0*/  @!P0 NANOSLEEP.SYNCS 0x989680 ;  /* 0x009896800000895d */ /* 0x002fea0003900000 */
[----:B------:R-:W1:Y:S02]  /*251f0*/  @!P0 SYNCS.PHASECHK.TRANS64 P0, [R5+URZ+0x132a0], R6 ;  /* 0x0132a006050085a7 */ /* 0x000e64000800007f */
[----:B-1----:R-:W-:Y:S05]  /*25200*/  @!P0 BRA `(.L_x_1600) ;  /* 0xfffffffc00f08947 */ /* 0x002fea000383ffff */
[----:B------:R-:W-:Y:S05]  /*25210*/  BRA `(.L_x_1756) ;  /* 0xffffff9000707947 */ /* 0x000fea000383ffff */
.L_x_1605:
[----:B-1----:R1:W2:Y:S02]  /*25220*/  SYNCS.PHASECHK.TRANS64.TRYWAIT P0, [R5+URZ+0x132c0], R6 ;  /* 0x0132c006050075a7 */ /* 0x0022a4000800017f */
[----:B--2---:R-:W-:Y:S05]  /*25230*/  @!P0 NANOSLEEP.SYNCS 0x989680 ;  /* 0x009896800000895d */ /* 0x004fea0003900000 */
[----:B------:R-:W2:Y:S02]  /*25240*/  @!P0 SYNCS.PHASECHK.TRANS64 P0, [R5+URZ+0x132c0], R6 ;  /* 0x0132c006050085a7 */ /* 0x000ea4000800007f */
[----:B--2---:R-:W-:Y:S05]  /*25250*/  @!P0 BRA `(.L_x_1605) ;  /* 0xfffffffc00f08947 */ /* 0x004fea000383ffff */
[----:B------:R-:W-:Y:S05]  /*25260*/  BRA `(.L_x_1757) ;  /* 0xffffff9000f07947 */ /* 0x000fea000383ffff */
.L_x_1612:
[----:B0-----:R0:W1:Y:S02]  /*25270*/  SYNCS.PHASECHK.TRANS64.TRYWAIT P1, [R5+URZ+0x132a0], R6 ;  /* 0x0132a006050075a7 */ /* 0x001064000802017f */
[----:B-1----:R-:W-:Y:S05]  /*25280*/  @!P1 NANOSLEEP.SYNCS 0x989680 ;  /* 0x009896800000995d */ /* 0x002fea0003900000 */
[----:B------:R-:W1:Y:S02]  /*25290*/  @!P1 SYNCS.PHASECHK.TRANS64 P1, [R5+URZ+0x132a0], R6 ;  /* 0x0132a006050095a7 */ /* 0x000e64000802007f */
[----:B-1----:R-:W-:Y:S05]  /*252a0*/  @!P1 BRA `(.L_x_1612) ;  /* 0xfffffffc00f09947 */ /* 0x002fea000383ffff */
[----:B------:R-:W-:Y:S05]  /*252b0*/  BRA `(.L_x_1758) ;  /* 0xffffff9400c47947 */ /* 0x000fea000383ffff */
.L_x_1617:
[----:B-1----:R1:W2:Y:S02]  /*252c0*/  SYNCS.PHASECHK.TRANS64.TRYWAIT P1, [R5+URZ+0x132c0], R6 ;  /* 0x0132c006050075a7 */ /* 0x0022a4000802017f */
[----:B--2---:R-:W-:Y:S05]  /*252d0*/  @!P1 NANOSLEEP.SYNCS 0x989680 ;  /* 0x009896800000995d */ /* 0x004fea0003900000 */
[----:B------:R-:W2:Y:S02]  /*252e0*/  @!P1 SYNCS.PHASECHK.TRANS64 P1, [R5+URZ+0x132c0], R6 ;  /* 0x0132c006050095a7 */ /* 0x000ea4000802007f */
[----:B--2---:R-:W-:Y:S05]  /*252f0*/  @!P1 BRA `(.L_x_1617) ;  /* 0xfffffffc00f09947 */ /* 0x004fea000383ffff */
[----:B------:R-:W-:Y:S05]  /*25300*/  BRA `(.L_x_1759) ;  /* 0xffffff9800407947 */ /* 0x000fea000383ffff */
.L_x_1640:
[----:B------:R-:W0:Y:S01]  /*25310*/  S2R R19, SR_TID.X ;  /* 0x0000000000137919 */ /* 0x000e220000002100 */
[----:B------:R-:W-:Y:S01]  /*25320*/  BSSY B0, `(.L_x_1760) ;  /* 0x0000009000007945 */ /* 0x000fe20003800000 */
[----:B------:R-:W-:Y:S02]  /*25330*/  IMAD.MOV.U32 R12, RZ, RZ, RZ ;  /* 0x000000ffff0c7224 */ /* 0x000fe400078e00ff */
[----:B------:R-:W-:Y:S02]  /*25340*/  IMAD.MOV.U32 R11, RZ, RZ, 0x1f ;  /* 0x0000001fff0b7424 */ /* 0x000fe400078e00ff */
[----:B------:R-:W-:Y:S01]  /*25350*/  IMAD.MOV.U32 R15, RZ, RZ, -0x1 ;  /* 0xffffffffff0f7424 */ /* 0x000fe200078e00ff */
[----:B0-----:R-:W-:-:S04]  /*25360*/  SHF.R.U32.HI R13, RZ, 0x5, R19 ;  /* 0x00000005ff0d7819 */ /* 0x001fc80000011613 */
[----:B------:R-:W-:-:S07]  /*25370*/  LOP3.LUT R13, R13, 0x3, RZ, 0xc0, !PT ;  /* 0x000000030d0d7812 */ /* 0x000fce00078ec0ff */
[----:B-----5:R-:W-:Y:S05]  /*25380*/  WARPSYNC.COLLECTIVE R15, `(.L_x_1761) ;  /* 0x000000000f087348 */ /* 0x020fea0003c00000 */
[----:B------:R0:W1:Y:S02]  /*25390*/  SHFL.IDX P6, R14, R13, R12, R11 ;  /* 0x0000000c0d0e7389 */ /* 0x00006400000c000b */
[----:B01---5:R-:W-:Y:S01]  /*253a0*/  ENDCOLLECTIVE ;  /* 0x000000000000791b */ /* 0x023fe20003800000 */
.L_x_1761:
[----:B------:R-:W-:Y:S05]  /*253b0*/  BSYNC B0 ;  /* 0x0000000000007941 */ /* 0x000fea0003800000 */
.L_x_1760:
[----:B------:R-:W-:Y:S05]  /*253c0*/  BRA `(.L_x_1762) ;  /* 0xffffffa800b47947 */ /* 0x000fea000383ffff */
.L_x_1643:
[----:B0-----:R-:W2:Y:S02]  /*253d0*/  LDL R0, [R1+0x4c] ;  /* 0x00004c0001007983 */ /* 0x001ea40000100800 */
[----:B--2---:R0:W1:Y:S02]  /*253e0*/  SYNCS.PHASECHK.TRANS64.TRYWAIT P0, [R6+URZ+0x13280], R0 ;  /* 0x01328000060075a7 */ /* 0x004064000800017f */
[----:B-1----:R-:W-:Y:S05]  /*253f0*/  @!P0 NANOSLEEP.SYNCS 0x989680 ;  /* 0x009896800000895d */ /* 0x002fea0003900000 */
[----:B------:R-:W1:Y:S02]  /*25400*/  @!P0 SYNCS.PHASECHK.TRANS64 P0, [R6+URZ+0x13280], R0 ;  /* 0x01328000060085a7 */ /* 0x000e64000800007f */
[----:B-1----:R-:W-:Y:S05]  /*25410*/  @!P0 BRA `(.L_x_1643) ;  /* 0xfffffffc00ec8947 */ /* 0x002fea000383ffff */
[----:B------:R-:W-:Y:S05]  /*25420*/  BRA `(.L_x_1763) ;  /* 0xffffffa800d87947 */ /* 0x000fea000383ffff */
.L_x_1644:
        /* <DEDUP_REMOVED lines=8> */
.L_x_1765:
[----:B------:R-:W-:Y:S05]  /*254b0*/  BSYNC B0 ;  /* 0x0000000000007941 */ /* 0x000fea0003800000 */
.L_x_1764:
        /* <DEDUP_REMOVED lines=12> */
.L_x_1766:
[----:B------:R-:W-:Y:S01]  /*25580*/  @P3 LOP3.LUT R16, R16, 0x8, RZ, 0xfc, !PT ;  /* 0x0000000810103812 */ /* 0x000fe200078efcff */
[----:B------:R-:W-:Y:S02]  /*25590*/  IMAD.MOV.U32 R13, RZ, RZ, R2 ;  /* 0x000000ffff0d7224 */ /* 0x000fe400078e0002 */
[----:B------:R-:W-:Y:S02]  /*255a0*/  IMAD.MOV.U32 R12, RZ, RZ, 0x1 ;  /* 0x00000001ff0c7424 */ /* 0x000fe400078e00ff */
[----:B------:R-:W-:-:S07]  /*255b0*/  IMAD.MOV.U32 R3, RZ, RZ, R14 ;  /* 0x000000ffff037224 */ /* 0x000fce00078e000e */
[----:B------:R-:W-:Y:S05]  /*255c0*/  WARPSYNC.COLLECTIVE R15, `(.L_x_1767) ;  /* 0x000000000f087348 */ /* 0x000fea0003c00000 */
[----:B------:R0:W1:Y:S02]  /*255d0*/  SHFL.IDX P6, R14, R13, R12, R11 ;  /* 0x0000000c0d0e7389 */ /* 0x00006400000c000b */
[----:B01----:R-:W-:Y:S01]  /*255e0*/  ENDCOLLECTIVE ;  /* 0x000000000000791b */ /* 0x003fe20003800000 */
.L_x_1767:
        /* <DEDUP_REMOVED lines=13> */
.L_x_1768:
[----:B------:R-:W-:Y:S02]  /*256c0*/  IMAD.MOV.U32 R13, RZ, RZ, R2 ;  /* 0x000000ffff0d7224 */ /* 0x000fe400078e0002 */
[----:B------:R-:W-:Y:S02]  /*256d0*/  IMAD.MOV.U32 R12, RZ, RZ, 0x2 ;  /* 0x00000002ff0c7424 */ /* 0x000fe400078e00ff */
[----:B------:R-:W-:-:S07]  /*256e0*/  IMAD.MOV.U32 R10, RZ, RZ, R14 ;  /* 0x000000ffff0a7224 */ /* 0x000fce00078e000e */
[----:B------:R-:W-:Y:S05]  /*256f0*/  WARPSYNC.COLLECTIVE R15, `(.L_x_1769) ;  /* 0x000000000f087348 */ /* 0x000fea0003c00000 */
[----:B------:R0:W1:Y:S02]  /*25700*/  SHFL.IDX P6, R14, R13, R12, R11 ;  /* 0x0000000c0d0e7389 */ /* 0x00006400000c000b */
[----:B01----:R-:W-:Y:S01]  /*25710*/  ENDCOLLECTIVE ;  /* 0x000000000000791b */ /* 0x003fe20003800000 */
.L_x_1769:
        /* <DEDUP_REMOVED lines=12> */
.L_x_1770:
[----:B------:R-:W-:Y:S02]  /*257e0*/  IMAD.MOV.U32 R13, RZ, RZ, R2 ;  /* 0x000000ffff0d7224 */ /* 0x000fe400078e0002 */
[----:B------:R-:W-:Y:S02]  /*257f0*/  IMAD.MOV.U32 R12, RZ, RZ, 0x3 ;  /* 0x00000003ff0c7424 */ /* 0x000fe400078e00ff */
[----:B------:R-:W-:-:S07]  /*25800*/  IMAD.MOV.U32 R10, RZ, RZ, R14 ;  /* 0x000000ffff0a7224 */ /* 0x000fce00078e000e */
[----:B------:R-:W-:Y:S05]  /*25810*/  WARPSYNC.COLLECTIVE R15, `(.L_x_1771) ;  /* 0x000000000f087348 */ /* 0x000fea0003c00000 */
[----:B------:R0:W1:Y:S02]  /*25820*/  SHFL.IDX P6, R14, R13, R12, R11 ;  /* 0x0000000c0d0e7389 */ /* 0x00006400000c000b */
[----:B01----:R-:W-:Y:S01]  /*25830*/  ENDCOLLECTIVE ;  /* 0x000000000000791b */ /* 0x003fe20003800000 */
.L_x_1771:
        /* <DEDUP_REMOVED lines=12> */
.L_x_1772:
[----:B------:R-:W-:Y:S02]  /*25900*/  IMAD.MOV.U32 R13, RZ, RZ, R22 ;  /* 0x000000ffff0d7224 */ /* 0x000fe400078e0016 */
[----:B------:R-:W-:Y:S02]  /*25910*/  IMAD.MOV.U32 R12, RZ, RZ, RZ ;  /* 0x000000ffff0c7224 */ /* 0x000fe400078e00ff */
[----:B------:R-:W-:-:S07]  /*25920*/  IMAD.MOV.U32 R0, RZ, RZ, R14 ;  /* 0x000000ffff007224 */ /* 0x000fce00078e000e */
[----:B------:R-:W-:Y:S05]  /*25930*/  WARPSYNC.COLLECTIVE R15, `(.L_x_1773) ;  /* 0x000000000f087348 */ /* 0x000fea0003c00000 */
[----:B------:R0:W1:Y:S02]  /*25940*/  SHFL.IDX P6, R14, R13, R12, R11 ;  /* 0x0000000c0d0e7389 */ /* 0x00006400000c000b */
[----:B01----:R-:W-:Y:S01]  /*25950*/  ENDCOLLECTIVE ;  /* 0x000000000000791b */ /* 0x003fe20003800000 */
.L_x_1773:
        /* <DEDUP_REMOVED lines=13> */
.L_x_1774:
[----:B------:R-:W-:Y:S01]  /*25a30*/  IMAD.MOV.U32 R10, RZ, RZ, R14 ;  /* 0x000000ffff0a7224 */ /* 0x000fe200078e000e */
[----:B------:R-:W-:Y:S06]  /*25a40*/  BRA `(.L_x_1775) ;  /* 0xffffffa800b87947 */ /* 0x000fec000383ffff */
.L_x_1649:
[----:B---3--:R-:W3:Y:S02]  /*25a50*/  LDL R0, [R1+0x4c] ;  /* 0x00004c0001007983 */ /* 0x008ee40000100800 */
[----:B---3--:R3:W4:Y:S02]  /*25a60*/  SYNCS.PHASECHK.TRANS64.TRYWAIT P0, [R6+URZ+0x13240], R0 ;  /* 0x01324000060075a7 */ /* 0x008724000800017f */
[----:B----4-:R-:W-:Y:S05]  /*25a70*/  @!P0 NANOSLEEP.SYNCS 0x989680 ;  /* 0x009896800000895d */ /* 0x010fea0003900000 */
[----:B------:R-:W4:Y:S02]  /*25a80*/  @!P0 SYNCS.PHASECHK.TRANS64 P0, [R6+URZ+0x13240], R0 ;  /* 0x01324000060085a7 */ /* 0x000f24000800007f */
[----:B----4-:R-:W-:Y:S05]  /*25a90*/  @!P0 BRA `(.L_x_1649) ;  /* 0xfffffffc00ec8947 */ /* 0x010fea000383ffff */
[----:B------:R-:W-:Y:S05]  /*25aa0*/  BRA `(.L_x_1776) ;  /* 0xffffffac00187947 */ /* 0x000fea000383ffff */
.L_x_1650:
        /* <DEDUP_REMOVED lines=8> */
.L_x_1778:
[----:B------:R-:W-:Y:S05]  /*25b30*/  BSYNC B0 ;  /* 0x0000000000007941 */ /* 0x000fea0003800000 */
.L_x_1777:
        /* <DEDUP_REMOVED lines=10> */
.L_x_1779:
        /* <DEDUP_REMOVED lines=8> */
.L_x_1780:
        /* <DEDUP_REMOVED lines=15> */
.L_x_1781:
[----:B------:R-:W-:Y:S02]  /*25d50*/  IMAD.MOV.U32 R13, RZ, RZ, R2 ;  /* 0x000000ffff0d7224 */ /* 0x000fe400078e0002 */
[----:B------:R-:W-:Y:S02]  /*25d60*/  IMAD.MOV.U32 R12, RZ, RZ, 0x2 ;  /* 0x00000002ff0c7424 */ /* 0x000fe400078e00ff */
[----:B------:R-:W-:-:S07]  /*25d70*/  IMAD.MOV.U32 R5, RZ, RZ, R14 ;  /* 0x000000ffff057224 */ /* 0x000fce00078e000e */
[----:B------:R-:W-:Y:S05]  /*25d80*/  WARPSYNC.COLLECTIVE R15, `(.L_x_1782) ;  /* 0x000000000f087348 */ /* 0x000fea0003c00000 */
[----:B------:R0:W1:Y:S02]  /*25d90*/  SHFL.IDX P6, R14, R13, R12, R11 ;  /* 0x0000000c0d0e7389 */ /* 0x00006400000c000b */
[----:B01----:R-:W-:Y:S01]  /*25da0*/  ENDCOLLECTIVE ;  /* 0x000000000000791b */ /* 0x003fe20003800000 */
.L_x_1782:
        /* <DEDUP_REMOVED lines=14> */
.L_x_1783:
[----:B------:R-:W-:Y:S02]  /*25e90*/  IMAD.MOV.U32 R13, RZ, RZ, R2 ;  /* 0x000000ffff0d7224 */ /* 0x000fe400078e0002 */
[----:B------:R-:W-:Y:S02]  /*25ea0*/  IMAD.MOV.U32 R12, RZ, RZ, 0x3 ;  /* 0x00000003ff0c7424 */ /* 0x000fe400078e00ff */
[----:B------:R-:W-:-:S07]  /*25eb0*/  IMAD.MOV.U32 R5, RZ, RZ, R14 ;  /* 0x000000ffff057224 */ /* 0x000fce00078e000e */
[----:B------:R-:W-:Y:S05]  /*25ec0*/  WARPSYNC.COLLECTIVE R15, `(.L_x_1784) ;  /* 0x000000000f087348 */ /* 0x000fea0003c00000 */
[----:B------:R0:W1:Y:S02]  /*25ed0*/  SHFL.IDX P6, R14, R13, R12, R11 ;  /* 0x0000000c0d0e7389 */ /* 0x00006400000c000b */
[----:B01----:R-:W-:Y:S01]  /*25ee0*/  ENDCOLLECTIVE ;  /* 0x000000000000791b */ /* 0x003fe20003800000 */
.L_x_1784:
        /* <DEDUP_REMOVED lines=10> */
.L_x_1785:
        /* <DEDUP_REMOVED lines=10> */
.L_x_1786:
[----:B------:R-:W-:-:S05]  /*26030*/  @P2 IADD3 R0, P0, R18, R0, RZ ;  /* 0x0000000012002210 */ /* 0x000fca0007f1e0ff */
[----:B------:R-:W-:Y:S02]  /*26040*/  @P2 IMAD.MOV.U32 R4, RZ, RZ, R0 ;  /* 0x000000ffff042224 */ /* 0x000fe400078e0000 */
[----:B------:R-:W-:Y:S02]  /*26050*/  @P2 IMAD.X R2, RZ, RZ, R2, P0 ;  /* 0x000000ffff022224 */ /* 0x000fe400000e0602 */
[----:B------:R-:W-:Y:S02]  /*26060*/  IMAD.MOV.U32 R13, RZ, RZ, R8 ;  /* 0x000000ffff0d7224 */ /* 0x000fe400078e0008 */
[----:B------:R-:W-:-:S05]  /*26070*/  @P2 IMAD.MOV.U32 R5, RZ, RZ, R2 ;  /* 0x000000ffff052224 */ /* 0x000fca00078e0002 */
        /* <DEDUP_REMOVED lines=8> */
.L_x_1787:
[----:B------:R-:W-:Y:S01]  /*26100*/  IMAD.MOV.U32 R4, RZ, RZ, R14 ;  /* 0x000000ffff047224 */ /* 0x000fe200078e000e */
[----:B------:R-:W-:Y:S06]  /*26110*/  BRA `(.L_x_1788) ;  /* 0xffffffa800a47947 */ /* 0x000fec000383ffff */
.L_x_1657:
[----:B------:R-:W-:Y:S02]  /*26120*/  IMAD.MOV.U32 R13, RZ, RZ, R0 ;  /* 0x000000ffff0d7224 */ /* 0x000fe400078e0000 */
[----:B------:R-:W-:Y:S02]  /*26130*/  IMAD.MOV.U32 R12, RZ, RZ, RZ ;  /* 0x000000ffff0c7224 */ /* 0x000fe400078e00ff */
[----:B------:R-:W-:Y:S02]  /*26140*/  IMAD.MOV.U32 R11, RZ, RZ, 0x1c1f ;  /* 0x00001c1fff0b7424 */ /* 0x000fe400078e00ff */
[----:B------:R-:W-:Y:S02]  /*26150*/  IMAD.MOV.U32 R15, RZ, RZ, -0x1 ;  /* 0xffffffffff0f7424 */ /* 0x000fe400078e00ff */
[----:B------:R-:W-:Y:S02]  /*26160*/  IMAD R2, R28, R9, RZ ;  /* 0x000000091c027224 */ /* 0x000fe400078e02ff */
[----:B------:R-:W-:-:S07]  /*26170*/  IMAD.IADD R25, R19, 0x1, R25 ;  /* 0x0000000113197824 */ /* 0x000fce00078e0219 */
[----:B-----5:R-:W-:Y:S05]  /*26180*/  WARPSYNC.COLLECTIVE R15, `(.L_x_1789) ;  /* 0x000000000f087348 */ /* 0x020fea0003c00000 */
[----:B------:R0:W1:Y:S02]  /*26190*/  SHFL.IDX P6, R14, R13, R12, R11 ;  /* 0x0000000c0d0e7389 */ /* 0x00006400000c000b */
[----:B01---5:R-:W-:Y:S01]  /*261a0*/  ENDCOLLECTIVE ;  /* 0x000000000000791b */ /* 0x023fe20003800000 */
.L_x_1789:
[C---:B------:R-:W-:Y:S01]  /*261b0*/  VIADD R9, R25.reuse, 0x20 ;  /* 0x0000002019097836 */ /* 0x040fe20000000000 */
[----:B------:R-:W-:Y:S01]  /*261c0*/  ISETP.GE.AND P2, PT, R25, R2, PT ;  /* 0x000000021900720c */ /* 0x000fe20003f46270 */
[----:B------:R-:W-:Y:S02]  /*261d0*/  IMAD.MOV.U32 R13, RZ, RZ, R4 ;  /* 0x000000ffff0d7224 */ /* 0x000fe400078e0004 */
[----:B------:R-:W-:-:S10]  /*261e0*/  IMAD.MOV.U32 R7, RZ, RZ, R14 ;  /* 0x000000ffff077224 */ /* 0x000fd400078e000e */
[----:B------:R-:W-:Y:S05]  /*261f0*/  WARPSYNC.COLLECTIVE R15, `(.L_x_1790) ;  /* 0x000000000f087348 */ /* 0x000fea0003c00000 */
[----:B------:R0:W1:Y:S02]  /*26200*/  SHFL.IDX P6, R14, R13, R12, R11 ;  /* 0x0000000c0d0e7389 */ /* 0x00006400000c000b */
[----:B01----:R-:W-:Y:S01]  /*26210*/  ENDCOLLECTIVE ;  /* 0x000000000000791b */ /* 0x003fe20003800000 */
.L_x_1790:
[----:B------:R-:W-:Y:S02]  /*26220*/  IMAD.MOV.U32 R13, RZ, RZ, R0 ;  /* 0x000000ffff0d7224 */ /* 0x000fe400078e0000 */
[----:B------:R-:W-:Y:S02]  /*26230*/  IMAD.MOV.U32 R12, RZ, RZ, 0x1 ;  /* 0x00000001ff0c7424 */ /* 0x000fe400078e00ff */
[----:B------:R-:W-:-:S07]  /*26240*/  IMAD.MOV.U32 R6, RZ, RZ, R14 ;  /* 0x000000ffff067224 */ /* 0x000fce00078e000e */
[----:B------:R-:W-:Y:S05]  /*26250*/  WARPSYNC.COLLECTIVE R15, `(.L_x_1791) ;  /* 0x000000000f087348 */ /* 0x000fea0003c00000 */
[----:B------:R0:W1:Y:S02]  /*26260*/  SHFL.IDX P6, R14, R13, R12, R11 ;  /* 0x0000000c0d0e7389 */ /* 0x00006400000c000b */
[----:B01----:R-:W-:Y:S01]  /*26270*/  ENDCOLLECTIVE ;  /* 0x000000000000791b */ /* 0x003fe20003800000 */
.L_x_1791:
[----:B------:R-:W-:-:S05]  /*26280*/  @!P2 IADD3 R6, P1, R18, R6, RZ ;  /* 0x000000061206a210 */ /* 0x000fca0007f3e0ff */
[----:B------:R-:W-:Y:S01]  /*26290*/  @!P2 IMAD.X R7, RZ, RZ, R7, P1 ;  /* 0x000000ffff07a224 */ /* 0x000fe200008e0607 */
[----:B------:R-:W-:-:S04]  /*262a0*/  ISETP.GE.AND P1, PT, R9, R2, PT ;  /* 0x000000020900720c */ /* 0x000fc80003f26270 */
[----:B------:R-:W-:Y:S01]  /*262b0*/  @!PT LDS RZ, [RZ] ;  /* 0x00000000fffff984 */ /* 0x000fe20000000800 */
[----:B------:R-:W-:Y:S01]  /*262c0*/  @!PT LDS RZ, [RZ] ;  /* 0x00000000fffff984 */ /* 0x000fe20000000800 */
[----:B------:R-:W-:Y:S01]  /*262d0*/  @!PT LDS RZ, [RZ] ;  /* 0x00000000fffff984 */ /* 0x000fe20000000800 */
[----:B------:R0:W-:Y:S01]  /*262e0*/  @!P2 LDGSTS.E.BYPASS.LTC128B.128 [R10+0xb000], desc[UR44][R6.64], !P0 ;  /* 0x0b000000060aafae */ /* 0x0001e2000c101d6c */
[----:B------:R-:W-:Y:S02]  /*262f0*/  IMAD.MOV.U32 R13, RZ, RZ, R4 ;  /* 0x000000ffff0d7224 */ /* 0x000fe400078e0004 */
[----:B0-----:R-:W-:-:S07]  /*26300*/  IMAD.MOV.U32 R6, RZ, RZ, R14 ;  /* 0x000000ffff067224 */ /* 0x001fce00078e000e */
[----:B------:R-:W-:Y:S05]  /*26310*/  WARPSYNC.COLLECTIVE R15, `(.L_x_1792) ;  /* 0x000000000f087348 */ /* 0x000fea0003c00000 */
[----:B------:R0:W1:Y:S02]  /*26320*/  SHFL.IDX P6, R14, R13, R12, R11 ;  /* 0x0000000c0d0e7389 */ /* 0x00006400000c000b */
[----:B01----:R-:W-:Y:S01]  /*26330*/  ENDCOLLECTIVE ;  /* 0x000000000000791b */ /* 0x003fe20003800000 */
.L_x_1792:
[----:B------:R-:W-:Y:S02]  /*26340*/  IMAD.MOV.U32 R13, RZ, RZ, R0 ;  /* 0x000000ffff0d7224 */ /* 0x000fe400078e0000 */
[----:B------:R-:W-:Y:S02]  /*26350*/  IMAD.MOV.U32 R12, RZ, RZ, 0x2 ;  /* 0x00000002ff0c7424 */ /* 0x000fe400078e00ff */
[----:B------:R-:W-:-:S07]  /*26360*/  IMAD.MOV.U32 R7, RZ, RZ, R14 ;  /* 0x000000ffff077224 */ /* 0x000fce00078e000e */
[----:B------:R-:W-:Y:S05]  /*26370*/  WARPSYNC.COLLECTIVE R15, `(.L_x_1793) ;  /* 0x000000000f087348 */ /* 0x000fea0003c00000 */
[----:B------:R0:W1:Y:S02]  /*26380*/  SHFL.IDX P6, R14, R13, R12, R11 ;  /* 0x0000000c0d0e7389 */ /* 0x00006400000c000b */
[----:B01----:R-:W-:Y:S01]  /*26390*/  ENDCOLLECTIVE ;  /* 0x000000000000791b */ /* 0x003fe20003800000 */
.L_x_1793:
        /* <DEDUP_REMOVED lines=16> */
.L_x_1794:
[----:B------:R-:W-:Y:S02]  /*264a0*/  IMAD.MOV.U32 R13, RZ, RZ, R0 ;  /* 0x000000ffff0d7224 */ /* 0x000fe400078e0000 */
[----:B------:R-:W-:Y:S02]  /*264b0*/  IMAD.MOV.U32 R12, RZ, RZ, 0x3 ;  /* 0x00000003ff0c7424 */ /* 0x000fe400078e00ff */
[----:B------:R-:W-:-:S07]  /*264c0*/  IMAD.MOV.U32 R7, RZ, RZ, R14 ;  /* 0x000000ffff077224 */ /* 0x000fce00078e000e */
[----:B------:R-:W-:Y:S05]  /*264d0*/  WARPSYNC.COLLECTIVE R15, `(.L_x_1795) ;  /* 0x000000000f087348 */ /* 0x000fea0003c00000 */
[----:B------:R0:W1:Y:S02]  /*264e0*/  SHFL.IDX P6, R14, R13, R12, R11 ;  /* 0x0000000c0d0e7389 */ /* 0x00006400000c000b */
[----:B01----:R-:W-:Y:S01]  /*264f0*/  ENDCOLLECTIVE ;  /* 0x000000000000791b */ /* 0x003fe20003800000 */
.L_x_1795:
[----:B------:R-:W-:-:S05]  /*26500*/  @!P1 IADD3 R7, P2, R18, R7, RZ ;  /* 0x0000000712079210 */ /* 0x000fca0007f5e0ff */
[----:B------:R-:W-:-:S05]  /*26510*/  @!P1 IMAD.X R6, RZ, RZ, R6, P2 ;  /* 0x000000ffff069224 */ /* 0x000fca00010e0606 */
[-C--:B------:R-:W-:Y:S01]  /*26520*/  @!P1 LOP3.LUT R7, R7, R6.reuse, RZ, 0x3c, !PT ;  /* 0x0000000607079212 */ /* 0x080fe200078e3cff */
[----:B------:R-:W-:Y:S02]  /*26530*/  IMAD.MOV.U32 R13, RZ, RZ, R4 ;  /* 0x000000ffff0d7224 */ /* 0x000fe400078e0004 */
[----:B------:R-:W-:Y:S01]  /*26540*/  VIADD R4, R25, 0x60 ;  /* 0x0000006019047836 */ /* 0x000fe20000000000 */
[----:B------:R-:W-:-:S04]  /*26550*/  @!P1 LOP3.LUT R6, R7, R6, RZ, 0x3c, !PT ;  /* 0x0000000607069212 */ /* 0x000fc800078e3cff */
[----:B------:R-:W-:Y:S01]  /*26560*/  @!P1 LOP3.LUT R7, R7, R6, RZ, 0x3c, !PT ;  /* 0x0000000607079212 */ /* 0x000fe200078e3cff */
[----:B------:R-:W-:-:S07]  /*26570*/  IMAD.MOV.U32 R0, RZ, RZ, R14 ;  /* 0x000000ffff007224 */ /* 0x000fce00078e000e */
[----:B------:R-:W-:Y:S05]  /*26580*/  WARPSYNC.COLLECTIVE R15, `(.L_x_1796) ;  /* 0x000000000f087348 */ /* 0x000fea0003c00000 */
[----:B------:R0:W1:Y:S02]  /*26590*/  SHFL.IDX P6, R14, R13, R12, R11 ;  /* 0x0000000c0d0e7389 */ /* 0x00006400000c000b */
[----:B01----:R-:W-:Y:S01]  /*265a0*/  ENDCOLLECTIVE ;  /* 0x000000000000791b */ /* 0x003fe20003800000 */
.L_x_1796:
[----:B------:R-:W-:Y:S01]  /*265b0*/  @!PT LDS RZ, [RZ] ;  /* 0x00000000fffff984 */ /* 0x000fe20000000800 */
[----:B------:R-:W-:Y:S01]  /*265c0*/  @!PT LDS RZ, [RZ] ;  /* 0x00000000fffff984 */ /* 0x000fe20000000800 */
[----:B------:R-:W-:Y:S01]  /*265d0*/  @!PT LDS RZ, [RZ] ;  /* 0x00000000fffff984 */ /* 0x000fe20000000800 */
[----:B------:R0:W-:Y:S01]  /*265e0*/  @!P1 LDGSTS.E.BYPASS.LTC128B.128 [R10+0xc000], desc[UR44][R6.64], !P0 ;  /* 0x0c000000060a9fae */ /* 0x0001e2000c101d6c */
[----:B------:R-:W-:Y:S01]  /*265f0*/  ISETP.GE.AND P1, PT, R4, R2, PT ;  /* 0x000000020400720c */ /* 0x000fe20003f26270 */
[----:B------:R-:W-:Y:S02]  /*26600*/  IMAD.MOV.U32 R13, RZ, RZ, R3 ;  /* 0x000000ffff0d7224 */ /* 0x000fe400078e0003 */
[----:B------:R-:W-:Y:S02]  /*26610*/  IMAD.MOV.U32 R12, RZ, RZ, RZ ;  /* 0x000000ffff0c7224 */ /* 0x000fe400078e00ff */
[----:B0-----:R-:W-:-:S08]  /*26620*/  IMAD.MOV.U32 R6, RZ, RZ, R14 ;  /* 0x000000ffff067224 */ /* 0x001fd000078e000e */
[----:B------:R-:W-:Y:S05]  /*26630*/  WARPSYNC.COLLECTIVE R15, `(.L_x_1797) ;  /* 0x000000000f087348 */ /* 0x000fea0003c00000 */
[----:B------:R0:W1:Y:S02]  /*26640*/  SHFL.IDX P6, R14, R13, R12, R11 ;  /* 0x0000000c0d0e7389 */ /* 0x00006400000c000b */
[----:B01----:R-:W-:Y:S01]  /*26650*/  ENDCOLLECTIVE ;  /* 0x000000000000791b */ /* 0x003fe20003800000 */
.L_x_1797:
        /* <DEDUP_REMOVED lines=11> */
.L_x_1798:
        /* <DEDUP_REMOVED lines=8> */
.L_x_1799:
[----:B------:R-:W-:-:S05]  /*26790*/  @!P1 IADD3 R0, P3, R18, R0, RZ ;  /* 0x0000000012009210 */ /* 0x000fca0007f7e0ff */
[----:B------:R-:W-:Y:S02]  /*267a0*/  @!P1 IMAD.X R4, RZ, RZ, R4, P3 ;  /* 0x000000ffff049224 */ /* 0x000fe400018e0604 */
[----:B------:R-:W-:Y:S02]  /*267b0*/  @!P1 IMAD.MOV.U32 R6, RZ, RZ, R0 ;  /* 0x000000ffff069224 */ /* 0x000fe400078e0000 */
        /* <DEDUP_REMOVED lines=10> */
.L_x_1800:
[----:B------:R-:W-:Y:S01]  /*26860*/  IMAD.MOV.U32 R5, RZ, RZ, R14 ;  /* 0x000000ffff057224 */ /* 0x000fe200078e000e */
[----:B------:R-:W-:Y:S06]  /*26870*/  BRA `(.L_x_1801) ;  /* 0xffffffac00a87947 */ /* 0x000fec000383ffff */
.L_x_1660:
[----:B-1----:R1:W2:Y:S02]  /*26880*/  SYNCS.PHASECHK.TRANS64.TRYWAIT P0, [R17+URZ+0x13220], R0 ;  /* 0x01322000110075a7 */ /* 0x0022a4000800017f */
[----:B--2---:R-:W-:Y:S05]  /*26890*/  @!P0 NANOSLEEP.SYNCS 0x989680 ;  /* 0x009896800000895d */ /* 0x004fea0003900000 */
[----:B------:R-:W2:Y:S02]  /*268a0*/  @!P0 SYNCS.PHASECHK.TRANS64 P0, [R17+URZ+0x13220], R0 ;  /* 0x01322000110085a7 */ /* 0x000ea4000800007f */
[----:B--2---:R-:W-:Y:S05]  /*268b0*/  @!P0 BRA `(.L_x_1660) ;  /* 0xfffffffc00f08947 */ /* 0x004fea000383ffff */
[----:B------:R-:W-:Y:S05]  /*268c0*/  BRA `(.L_x_1802) ;  /* 0xffffffb000047947 */ /* 0x000fea000383ffff */
.L_x_1664:
[----:B0-----:R0:W1:Y:S02]  /*268d0*/  SYNCS.PHASECHK.TRANS64.TRYWAIT P0, [R6+URZ+0x13280], R29 ;  /* 0x0132801d060075a7 */ /* 0x001064000800017f */
[----:B-1----:R-:W-:Y:S05]  /*268e0*/  @!P0 NANOSLEEP.SYNCS 0x989680 ;  /* 0x009896800000895d */ /* 0x002fea0003900000 */
[----:B------:R-:W1:Y:S02]  /*268f0*/  @!P0 SYNCS.PHASECHK.TRANS64 P0, [R6+URZ+0x13280], R29 ;  /* 0x0132801d060085a7 */ /* 0x000e64000800007f */
[----:B-1----:R-:W-:Y:S05]  /*26900*/  @!P0 BRA `(.L_x_1664) ;  /* 0xfffffffc00f08947 */ /* 0x002fea000383ffff */
[----:B------:R-:W-:Y:S05]  /*26910*/  BRA `(.L_x_1803) ;  /* 0xffffffb400507947 */ /* 0x000fea000383ffff */
.L_x_1665:
        /* <DEDUP_REMOVED lines=8> */
.L_x_1805:
[----:B------:R-:W-:Y:S05]  /*269a0*/  BSYNC B0 ;  /* 0x0000000000007941 */ /* 0x000fea0003800000 */
.L_x_1804:
        /* <DEDUP_REMOVED lines=10> */
.L_x_1806:
        /* <DEDUP_REMOVED lines=11> */
.L_x_1807:
        /* <DEDUP_REMOVED lines=10> */
.L_x_1808:
        /* <DEDUP_REMOVED lines=11> */
.L_x_1809:
        /* <DEDUP_REMOVED lines=10> */
.L_x_1810:
        /* <DEDUP_REMOVED lines=11> */
.L_x_1811:
        /* <DEDUP_REMOVED lines=10> */
.L_x_1812:
[----:B------:R-:W-:Y:S02]  /*26e40*/  IMAD.MOV.U32 R13, RZ, RZ, R18 ;  /* 0x000000ffff0d7224 */ /* 0x000fe400078e0012 */
[----:B------:R-:W-:Y:S02]  /*26e50*/  IMAD.MOV.U32 R12, RZ, RZ, RZ ;  /* 0x000000ffff0c7224 */ /* 0x000fe400078e00ff */
[----:B------:R-:W-:Y:S02]  /*26e60*/  IMAD.SHL.U32 R3, R3, 0x10, RZ ;  /* 0x0000001003037824 */ /* 0x000fe400078e00ff */
[----:B------:R-:W-:-:S07]  /*26e70*/  IMAD.MOV.U32 R2, RZ, RZ, R14 ;  /* 0x000000ffff027224 */ /* 0x000fce00078e000e */
[----:B------:R-:W-:Y:S05]  /*26e80*/  WARPSYNC.COLLECTIVE R15, `(.L_x_1813) ;  /* 0x000000000f087348 */ /* 0x000fea0003c00000 */
[----:B------:R0:W1:Y:S02]  /*26e90*/  SHFL.IDX P6, R14, R13, R12, R11 ;  /* 0x0000000c0d0e7389 */ /* 0x00006400000c000b */
[----:B01----:R-:W-:Y:S01]  /*26ea0*/  ENDCOLLECTIVE ;  /* 0x000000000000791b */ /* 0x003fe20003800000 */
.L_x_1813:
        /* <DEDUP_REMOVED lines=12> */
.L_x_1814:
[----:B------:R-:W-:Y:S01]  /*26f70*/  IMAD.MOV.U32 R2, RZ, RZ, R14 ;  /* 0x000000ffff027224 */ /* 0x000fe200078e000e */
[----:B------:R-:W-:Y:S06]  /*26f80*/  BRA `(.L_x_1815) ;  /* 0xffffffb000c47947 */ /* 0x000fec000383ffff */
.L_x_1670:
[----:B---3--:R3:W4:Y:S02]  /*26f90*/  SYNCS.PHASECHK.TRANS64.TRYWAIT P0, [R6+URZ+0x13240], R29 ;  /* 0x0132401d060075a7 */ /* 0x008724000800017f */
[----:B----4-:R-:W-:Y:S05]  /*26fa0*/  @!P0 NANOSLEEP.SYNCS 0x989680 ;  /* 0x009896800000895d */ /* 0x010fea0003900000 */
[----:B------:R-:W4:Y:S02]  /*26fb0*/  @!P0 SYNCS.PHASECHK.TRANS64 P0, [R6+URZ+0x13240], R29 ;  /* 0x0132401d060085a7 */ /* 0x000f24000800007f */
[----:B----4-:R-:W-:Y:S05]  /*26fc0*/  @!P0 BRA `(.L_x_1670) ;  /* 0xfffffffc00f08947 */ /* 0x010fea000383ffff */
[----:B------:R-:W-:Y:S05]  /*26fd0*/  BRA `(.L_x_1816) ;  /* 0xffffffb400207947 */ /* 0x000fea000383ffff */
.L_x_1671:
        /* <DEDUP_REMOVED lines=8> */
.L_x_1818:
[----:B------:R-:W-:Y:S05]  /*27060*/  BSYNC B0 ;  /* 0x0000000000007941 */ /* 0x000fea0003800000 */
.L_x_1817:
        /* <DEDUP_REMOVED lines=8> */
.L_x_1819:
[----:B------:R-:W-:Y:S02]  /*270f0*/  IMAD.MOV.U32 R13, RZ, RZ, R5 ;  /* 0x000000ffff0d7224 */ /* 0x000fe400078e0005 */
[----:B------:R-:W-:Y:S02]  /*27100*/  IMAD.MOV.U32 R12, RZ, RZ, 0x1 ;  /* 0x00000001ff0c7424 */ /* 0x000fe400078e00ff */
[----:B------:R-:W-:-:S07]  /*27110*/  IMAD.MOV.U32 R2, RZ, RZ, R14 ;  /* 0x000000ffff027224 */ /* 0x000fce00078e000e */
[----:B------:R-:W-:Y:S05]  /*27120*/  WARPSYNC.COLLECTIVE R15, `(.L_x_1820) ;  /* 0x000000000f087348 */ /* 0x000fea0003c00000 */
[----:B------:R0:W1:Y:S02]  /*27130*/  SHFL.IDX P6, R14, R13, R12, R11 ;  /* 0x0000000c0d0e7389 */ /* 0x00006400000c000b */
[----:B01----:R-:W-:Y:S01]  /*27140*/  ENDCOLLECTIVE ;  /* 0x000000000000791b */ /* 0x003fe20003800000 */
.L_x_1820:
        /* <DEDUP_REMOVED lines=11> */
.L_x_1821:
[----:B------:R-:W-:Y:S02]  /*27200*/  IMAD.MOV.U32 R13, RZ, RZ, R5 ;  /* 0x000000ffff0d7224 */ /* 0x000fe400078e0005 */
[----:B------:R-:W-:Y:S02]  /*27210*/  IMAD.MOV.U32 R12, RZ, RZ, 0x2 ;  /* 0x00000002ff0c7424 */ /* 0x000fe400078e00ff */
[----:B------:R-:W-:-:S07]  /*27220*/  IMAD.MOV.U32 R2, RZ, RZ, R14 ;  /* 0x000000ffff027224 */ /* 0x000fce00078e000e */
[----:B------:R-:W-:Y:S05]  /*27230*/  WARPSYNC.COLLECTIVE R15, `(.L_x_1822) ;  /* 0x000000000f087348 */ /* 0x000fea0003c00000 */
[----:B------:R0:W1:Y:S02]  /*27240*/  SHFL.IDX P6, R14, R13, R12, R11 ;  /* 0x0000000c0d0e7389 */ /* 0x00006400000c000b */
[----:B01----:R-:W-:Y:S01]  /*27250*/  ENDCOLLECTIVE ;  /* 0x000000000000791b */ /* 0x003fe20003800000 */
.L_x_1822:
        /* <DEDUP_REMOVED lines=11> */
.L_x_1823:
[----:B------:R-:W-:Y:S02]  /*27310*/  IMAD.MOV.U32 R13, RZ, RZ, R5 ;  /* 0x000000ffff0d7224 */ /* 0x000fe400078e0005 */
[----:B------:R-:W-:Y:S02]  /*27320*/  IMAD.MOV.U32 R12, RZ, RZ, 0x3 ;  /* 0x00000003ff0c7424 */ /* 0x000fe400078e00ff */
[----:B------:R-:W-:-:S07]  /*27330*/  IMAD.MOV.U32 R2, RZ, RZ, R14 ;  /* 0x000000ffff027224 */ /* 0x000fce00078e000e */
[----:B------:R-:W-:Y:S05]  /*27340*/  WARPSYNC.COLLECTIVE R15, `(.L_x_1824) ;  /* 0x000000000f087348 */ /* 0x000fea0003c00000 */
[----:B------:R0:W1:Y:S02]  /*27350*/  SHFL.IDX P6, R14, R13, R12, R11 ;  /* 0x0000000c0d0e7389 */ /* 0x00006400000c000b */
[----:B01----:R-:W-:Y:S01]  /*27360*/  ENDCOLLECTIVE ;  /* 0x000000000000791b */ /* 0x003fe20003800000 */
.L_x_1824:
        /* <DEDUP_REMOVED lines=11> */
.L_x_1825:
[----:B------:R-:W-:Y:S02]  /*27420*/  IMAD.MOV.U32 R13, RZ, RZ, R4 ;  /* 0x000000ffff0d7224 */ /* 0x000fe400078e0004 */
[----:B------:R-:W-:Y:S02]  /*27430*/  IMAD.MOV.U32 R12, RZ, RZ, RZ ;  /* 0x000000ffff0c7224 */ /* 0x000fe400078e00ff */
[----:B------:R-:W-:-:S07]  /*27440*/  IMAD.MOV.U32 R2, RZ, RZ, R14 ;  /* 0x000000ffff027224 */ /* 0x000fce00078e000e */
[----:B------:R-:W-:Y:S05]  /*27450*/  WARPSYNC.COLLECTIVE R15, `(.L_x_1826) ;  /* 0x000000000f087348 */ /* 0x000fea0003c00000 */
[----:B------:R0:W1:Y:S02]  /*27460*/  SHFL.IDX P6, R14, R13, R12, R11 ;  /* 0x0000000c0d0e7389 */ /* 0x00006400000c000b */
[----:B01----:R-:W-:Y:S01]  /*27470*/  ENDCOLLECTIVE ;  /* 0x000000000000791b */ /* 0x003fe20003800000 */
.L_x_1826:
        /* <DEDUP_REMOVED lines=11> */
.L_x_1827:
[----:B------:R-:W-:Y:S01]  /*27530*/  IMAD.MOV.U32 R2, RZ, RZ, R14 ;  /* 0x000000ffff027224 */ /* 0x000fe200078e000e */
[----:B------:R-:W-:Y:S06]  /*27540*/  BRA `(.L_x_1828) ;  /* 0xffffffb000b47947 */ /* 0x000fec000383ffff */
.L_x_1676:
[----:B------:R0:W0:Y:S02]  /*27550*/  SYNCS.PHASECHK.TRANS64.TRYWAIT P2, [R2+URZ+0x13270], R0 ;  /* 0x01327000020075a7 */ /* 0x000024000804017f */
[----:B0-----:R-:W-:Y:S05]  /*27560*/  @!P2 NANOSLEEP.SYNCS 0x989680 ;  /* 0x009896800000a95d */ /* 0x001fea0003900000 */
[----:B------:R-:W0:Y:S02]  /*27570*/  @!P2 SYNCS.PHASECHK.TRANS64 P2, [R2+URZ+0x13270], R0 ;  /* 0x013270000200a5a7 */ /* 0x000e24000804007f */
[----:B0-----:R-:W-:Y:S05]  /*27580*/  @!P2 BRA `(.L_x_1676) ;  /* 0xfffffffc00f0a947 */ /* 0x001fea000383ffff */
[----:B------:R-:W-:Y:S05]  /*27590*/  BRA `(.L_x_1829) ;  /* 0xffffffb400187947 */ /* 0x000fea000383ffff */
.L_x_1678:
[----:B------:R0:W0:Y:S02]  /*275a0*/  SYNCS.PHASECHK.TRANS64.TRYWAIT P2, [R2+URZ+0x13260], R0 ;  /* 0x01326000020075a7 */ /* 0x000024000804017f */
[----:B0-----:R-:W-:Y:S05]  /*275b0*/  @!P2 NANOSLEEP.SYNCS 0x989680 ;  /* 0x009896800000a95d */ /* 0x001fea0003900000 */
[----:B------:R-:W0:Y:S02]  /*275c0*/  @!P2 SYNCS.PHASECHK.TRANS64 P2, [R2+URZ+0x13260], R0 ;  /* 0x013260000200a5a7 */ /* 0x000e24000804007f */
[----:B0-----:R-:W-:Y:S05]  /*275d0*/  @!P2 BRA `(.L_x_1678) ;  /* 0xfffffffc00f0a947 */ /* 0x001fea000383ffff */
[----:B------:R-:W-:Y:S05]  /*275e0*/  BRA `(.L_x_1830) ;  /* 0xffffffb400287947 */ /* 0x000fea000383ffff */
.L_x_1686:
[----:B0-----:R0:W2:Y:S02]  /*275f0*/  SYNCS.PHASECHK.TRANS64.TRYWAIT P1, [R3+URZ+0x13270], R0 ;  /* 0x01327000030075a7 */ /* 0x0010a4000802017f */
[----:B--2---:R-:W-:Y:S05]  /*27600*/  @!P1 NANOSLEEP.SYNCS 0x989680 ;  /* 0x009896800000995d */ /* 0x004fea0003900000 */
[----:B------:R-:W2:Y:S02]  /*27610*/  @!P1 SYNCS.PHASECHK.TRANS64 P1, [R3+URZ+0x13270], R0 ;  /* 0x01327000030095a7 */ /* 0x000ea4000802007f */
[----:B--2---:R-:W-:Y:S05]  /*27620*/  @!P1 BRA `(.L_x_1686) ;  /* 0xfffffffc00f09947 */ /* 0x004fea000383ffff */
[----:B------:R-:W-:Y:S05]  /*27630*/  BRA `(.L_x_1831) ;  /* 0xffffffb800747947 */ /* 0x000fea000383ffff */
.L_x_1688:
[----:B0-----:R0:W2:Y:S02]  /*27640*/  SYNCS.PHASECHK.TRANS64.TRYWAIT P1, [R3+URZ+0x13260], R0 ;  /* 0x01326000030075a7 */ /* 0x0010a4000802017f */
[----:B--2---:R-:W-:Y:S05]  /*27650*/  @!P1 NANOSLEEP.SYNCS 0x989680 ;  /* 0x009896800000995d */ /* 0x004fea0003900000 */
[----:B------:R-:W2:Y:S02]  /*27660*/  @!P1 SYNCS.PHASECHK.TRANS64 P1, [R3+URZ+0x13260], R0 ;  /* 0x01326000030095a7 */ /* 0x000ea4000802007f */
[----:B--2---:R-:W-:Y:S05]  /*27670*/  @!P1 BRA `(.L_x_1688) ;  /* 0xfffffffc00f09947 */ /* 0x004fea000383ffff */
[----:B------:R-:W-:Y:S05]  /*27680*/  BRA `(.L_x_1832) ;  /* 0xffffffb800847947 */ /* 0x000fea000383ffff */
.L_x_1693:
[----:B------:R-:W-:Y:S01]  /*27690*/  BSSY B0, `(.L_x_1833) ;  /* 0x0000008000007945 */ /* 0x000fe20003800000 */
[----:B------:R-:W-:Y:S02]  /*276a0*/  IMAD.MOV.U32 R13, RZ, RZ, R24 ;  /* 0x000000ffff0d7224 */ /* 0x000fe400078e0018 */
[----:B------:R-:W-:Y:S02]  /*276b0*/  IMAD.MOV.U32 R12, RZ, RZ, RZ ;  /* 0x000000ffff0c7224 */ /* 0x000fe400078e00ff */
[----:B------:R-:W-:Y:S02]  /*276c0*/  IMAD.MOV.U32 R11, RZ, RZ, 0x1f ;  /* 0x0000001fff0b7424 */ /* 0x000fe400078e00ff */
[----:B------:R-:W-:-:S07]  /*276d0*/  IMAD.MOV.U32 R15, RZ, RZ, -0x1 ;  /* 0xffffffffff0f7424 */ /* 0x000fce00078e00ff */
[----:B01---5:R-:W-:Y:S05]  /*276e0*/  WARPSYNC.COLLECTIVE R15, `(.L_x_1834) ;  /* 0x000000000f087348 */ /* 0x023fea0003c00000 */
[----:B------:R2:W3:Y:S02]  /*276f0*/  SHFL.IDX P6, R14, R13, R12, R11 ;  /* 0x0000000c0d0e7389 */ /* 0x0004e400000c000b */
[----:B0123-5:R-:W-:Y:S01]  /*27700*/  ENDCOLLECTIVE ;  /* 0x000000000000791b */ /* 0x02ffe20003800000 */
.L_x_1834:
[----:B------:R-:W-:Y:S05]  /*27710*/  BSYNC B0 ;  /* 0x0000000000007941 */ /* 0x000fea0003800000 */
.L_x_1833:
[----:B------:R-:W-:Y:S02]  /*27720*/  IMAD.MOV.U32 R13, RZ, RZ, R24 ;  /* 0x000000ffff0d7224 */ /* 0x000fe400078e0018 */
[----:B------:R-:W-:Y:S02]  /*27730*/  IMAD.MOV.U32 R12, RZ, RZ, 0x1 ;  /* 0x00000001ff0c7424 */ /* 0x000fe400078e00ff */
[----:B------:R-:W-:Y:S02]  /*27740*/  IMAD.MOV.U32 R11, RZ, RZ, 0x1f ;  /* 0x0000001fff0b7424 */ /* 0x000fe400078e00ff */
[----:B------:R-:W-:Y:S02]  /*27750*/  IMAD.MOV.U32 R15, RZ, RZ, -0x1 ;  /* 0xffffffffff0f7424 */ /* 0x000fe400078e00ff */
[----:B------:R-:W-:Y:S02]  /*27760*/  IMAD.IADD R7, R27, 0x1, R4 ;  /* 0x000000011b077824 */ /* 0x000fe400078e0204 */
[----:B------:R-:W-:-:S07]  /*27770*/  IMAD.MOV.U32 R0, RZ, RZ, R14 ;  /* 0x000000ffff007224 */ /* 0x000fce00078e000e */
[----:B------:R-:W-:Y:S05]  /*27780*/  WARPSYNC.COLLECTIVE R15, `(.L_x_1835) ;  /* 0x000000000f087348 */ /* 0x000fea0003c00000 */
[----:B------:R0:W1:Y:S02]  /*27790*/  SHFL.IDX P6, R14, R13, R12, R11 ;  /* 0x0000000c0d0e7389 */ /* 0x00006400000c000b */
[----:B01----:R-:W-:Y:S01]  /*277a0*/  ENDCOLLECTIVE ;  /* 0x000000000000791b */ /* 0x003fe20003800000 */
.L_x_1835:
[----:B------:R-:W-:Y:S02]  /*277b0*/  ULDC UR4, c[0x0][0xc3c] ;  /* 0x00030f0000047ab9 */ /* 0x000fe40000000800 */
[----:B------:R-:W-:-:S13]  /*277c0*/  ISETP.GE.OR P1, PT, R7, UR4, !P0 ;  /* 0x0000000407007c0c */ /* 0x000fda000c726670 */
[----:B------:R-:W0:Y:S01]  /*277d0*/  @!P1 LDC.64 R2, c[0x0][0xc80] ;  /* 0x00032000ff029b82 */ /* 0x000e220000000a00 */
[----:B------:R-:W-:Y:S02]  /*277e0*/  IMAD.MOV.U32 R11, RZ, RZ, RZ ;  /* 0x000000ffff0b7224 */ /* 0x000fe400078e00ff */
        /* <DEDUP_REMOVED lines=14> */
.L_x_1836:
[----:B------:R-:W-:Y:S01]  /*278d0*/  IMAD.MOV.U32 R12, RZ, RZ, 0x2 ;  /* 0x00000002ff0c7424 */ /* 0x000fe200078e00ff */
[----:B------:R-:W-:-:S05]  /*278e0*/  SEL R7, R14, RZ, P1 ;  /* 0x000000ff0e077207 */ /* 0x000fca0000800000 */
[----:B------:R-:W-:-:S04]  /*278f0*/  IMAD.IADD R3, R2, 0x1, R7 ;  /* 0x0000000102037824 */ /* 0x000fc800078e0207 */
[----:B------:R-:W-:-:S07]  /*27900*/  IMAD.MOV.U32 R13, RZ, RZ, R3 ;  /* 0x000000ffff0d7224 */ /* 0x000fce00078e0003 */
[----:B------:R-:W-:Y:S05]  /*27910*/  WARPSYNC.COLLECTIVE R15, `(.L_x_1837) ;  /* 0x000000000f087348 */ /* 0x000fea0003c00000 */
[----:B------:R0:W1:Y:S02]  /*27920*/  SHFL.UP P6, R14, R13, R12, R11 ;  /* 0x0400000c0d0e7389 */ /* 0x00006400000c000b */
[----:B01----:R-:W-:Y:S01]  /*27930*/  ENDCOLLECTIVE ;  /* 0x000000000000791b */ /* 0x003fe20003800000 */
.L_x_1837:
[----:B------:R-:W-:Y:S01]  /*27940*/  IMAD.MOV.U32 R12, RZ, RZ, 0x4 ;  /* 0x00000004ff0c7424 */ /* 0x000fe200078e00ff */
[----:B------:R-:W-:-:S05]  /*27950*/  SEL R14, R14, RZ, P2 ;  /* 0x000000ff0e0e7207 */ /* 0x000fca0001000000 */
[----:B------:R-:W-:-:S04]  /*27960*/  IMAD.IADD R3, R3, 0x1, R14 ;  /* 0x0000000103037824 */ /* 0x000fc800078e020e */
[----:B------:R-:W-:-:S07]  /*27970*/  IMAD.MOV.U32 R13, RZ, RZ, R3 ;  /* 0x000000ffff0d7224 */ /* 0x000fce00078e0003 */
[----:B------:R-:W-:Y:S05]  /*27980*/  WARPSYNC.COLLECTIVE R15, `(.L_x_1838) ;  /* 0x000000000f087348 */ /* 0x000fea0003c00000 */
[----:B------:R0:W1:Y:S02]  /*27990*/  SHFL.UP P6, R14, R13, R12, R11 ;  /* 0x0400000c0d0e7389 */ /* 0x00006400000c000b */
[----:B01----:R-:W-:Y:S01]  /*279a0*/  ENDCOLLECTIVE ;  /* 0x000000000000791b */ /* 0x003fe20003800000 */
.L_x_1838:
[----:B------:R-:W-:Y:S01]  /*279b0*/  IMAD.MOV.U32 R12, RZ, RZ, 0x8 ;  /* 0x00000008ff0c7424 */ /* 0x000fe200078e00ff */
[----:B------:R-:W-:-:S05]  /*279c0*/  SEL R14, R14, RZ, P3 ;  /* 0x000000ff0e0e7207 */ /* 0x000fca0001800000 */
[----:B------:R-:W-:-:S04]  /*279d0*/  IMAD.IADD R3, R3, 0x1, R14 ;  /* 0x0000000103037824 */ /* 0x000fc800078e020e */
[----:B------:R-:W-:-:S07]  /*279e0*/  IMAD.MOV.U32 R13, RZ, RZ, R3 ;  /* 0x000000ffff0d7224 */ /* 0x000fce00078e0003 */
[----:B------:R-:W-:Y:S05]  /*279f0*/  WARPSYNC.COLLECTIVE R15, `(.L_x_1839) ;  /* 0x000000000f087348 */ /* 0x000fea0003c00000 */
[----:B------:R0:W1:Y:S02]  /*27a00*/  SHFL.UP P6, R14, R13, R12, R11 ;  /* 0x0400000c0d0e7389 */ /* 0x00006400000c000b */
[----:B01----:R-:W-:Y:S01]  /*27a10*/  ENDCOLLECTIVE ;  /* 0x000000000000791b */ /* 0x003fe20003800000 */
.L_x_1839:
[----:B------:R-:W-:Y:S01]  /*27a20*/  IMAD.MOV.U32 R12, RZ, RZ, 0x10 ;  /* 0x00000010ff0c7424 */ /* 0x000fe200078e00ff */
[----:B------:R-:W-:-:S05]  /*27a30*/  SEL R14, R14, RZ, P4 ;  /* 0x000000ff0e0e7207 */ /* 0x000fca0002000000 */
[----:B------:R-:W-:-:S04]  /*27a40*/  IMAD.IADD R3, R3, 0x1, R14 ;  /* 0x0000000103037824 */ /* 0x000fc800078e020e */
[----:B------:R-:W-:-:S07]  /*27a50*/  IMAD.MOV.U32 R13, RZ, RZ, R3 ;  /* 0x000000ffff0d7224 */ /* 0x000fce00078e0003 */
[----:B------:R-:W-:Y:S05]  /*27a60*/  WARPSYNC.COLLECTIVE R15, `(.L_x_1840) ;  /* 0x000000000f087348 */ /* 0x000fea0003c00000 */
[----:B------:R0:W1:Y:S02]  /*27a70*/  SHFL.UP P6, R14, R13, R12, R11 ;  /* 0x0400000c0d0e7389 */ /* 0x00006400000c000b */
[----:B01----:R-:W-:Y:S01]  /*27a80*/  ENDCOLLECTIVE ;  /* 0x000000000000791b */ /* 0x003fe20003800000 */
.L_x_1840:
[----:B------:R-:W-:Y:S02]  /*27a90*/  IMAD.MOV.U32 R12, RZ, RZ, 0x1f ;  /* 0x0000001fff0c7424 */ /* 0x000fe400078e00ff */
[----:B------:R-:W-:Y:S01]  /*27aa0*/  IMAD.MOV.U32 R11, RZ, RZ, 0x1f ;  /* 0x0000001fff0b7424 */ /* 0x000fe200078e00ff */
[----:B------:R-:W-:-:S05]  /*27ab0*/  SEL R14, R14, RZ, P5 ;  /* 0x000000ff0e0e7207 */ /* 0x000fca0002800000 */
[----:B------:R-:W-:-:S04]  /*27ac0*/  IMAD.IADD R3, R3, 0x1, R14 ;  /* 0x0000000103037824 */ /* 0x000fc800078e020e */
[----:B------:R-:W-:-:S07]  /*27ad0*/  IMAD.MOV.U32 R13, RZ, RZ, R3 ;  /* 0x000000ffff0d7224 */ /* 0x000fce00078e0003 */
[----:B------:R-:W-:Y:S05]  /*27ae0*/  WARPSYNC.COLLECTIVE R15, `(.L_x_1841) ;  /* 0x000000000f087348 */ /* 0x000fea0003c00000 */
[----:B------:R0:W1:Y:S02]  /*27af0*/  SHFL.IDX P6, R14, R13, R12, R11 ;  /* 0x0000000c0d0e7389 */ /* 0x00006400000c000b */
[----:B01----:R-:W-:Y:S01]  /*27b00*/  ENDCOLLECTIVE ;  /* 0x000000000000791b */ /* 0x003fe20003800000 */
.L_x_1841:
[----:B------:R-:W-:Y:S05]  /*27b10*/  BRA `(.L_x_1842) ;  /* 0xffffffbc00247947 */ /* 0x000fea000383ffff */
.L_x_1698:
[----:B------:R-:W-:Y:S01]  /*27b20*/  BSSY B0, `(.L_x_1843) ;  /* 0x0000008000007945 */ /* 0x000fe20003800000 */
[----:B-----5:R-:W-:Y:S02]  /*27b30*/  IMAD.MOV.U32 R13, RZ, RZ, R2 ;  /* 0x000000ffff0d7224 */ /* 0x020fe400078e0002 */
[----:B------:R-:W-:Y:S02]  /*27b40*/  IMAD.MOV.U32 R12, RZ, RZ, 0x1 ;  /* 0x00000001ff0c7424 */ /* 0x000fe400078e00ff */
[----:B------:R-:W-:Y:S02]  /*27b50*/  IMAD.MOV.U32 R11, RZ, RZ, RZ ;  /* 0x000000ffff0b7224 */ /* 0x000fe400078e00ff */
[----:B------:R-:W-:-:S07]  /*27b60*/  IMAD.MOV.U32 R15, RZ, RZ, -0x1 ;  /* 0xffffffffff0f7424 */ /* 0x000fce00078e00ff */
[----:B0-----:R-:W-:Y:S05]  /*27b70*/  WARPSYNC.COLLECTIVE R15, `(.L_x_1844) ;  /* 0x000000000f087348 */ /* 0x001fea0003c00000 */
[----:B------:R1:W2:Y:S02]  /*27b80*/  SHFL.UP P6, R14, R13, R12, R11 ;  /* 0x0400000c0d0e7389 */ /* 0x0002a400000c000b */
[----:B012---:R-:W-:Y:S01]  /*27b90*/  ENDCOLLECTIVE ;  /* 0x000000000000791b */ /* 0x007fe20003800000 */
.L_x_1844:
[----:B------:R-:W-:Y:S05]  /*27ba0*/  BSYNC B0 ;  /* 0x0000000000007941 */ /* 0x000fea0003800000 */
.L_x_1843:
[----:B------:R-:W-:Y:S01]  /*27bb0*/  SEL R3, R14, RZ, P1 ;  /* 0x000000ff0e037207 */ /* 0x000fe20000800000 */
[----:B------:R-:W-:Y:S02]  /*27bc0*/  IMAD.MOV.U32 R12, RZ, RZ, 0x2 ;  /* 0x00000002ff0c7424 */ /* 0x000fe400078e00ff */
[----:B------:R-:W-:Y:S02]  /*27bd0*/  IMAD.MOV.U32 R11, RZ, RZ, RZ ;  /* 0x000000ffff0b7224 */ /* 0x000fe400078e00ff */
[----:B------:R-:W-:Y:S02]  /*27be0*/  IMAD.IADD R3, R2, 0x1, R3 ;  /* 0x0000000102037824 */ /* 0x000fe400078e0203 */
[----:B------:R-:W-:Y:S02]  /*27bf0*/  IMAD.MOV.U32 R15, RZ, RZ, -0x1 ;  /* 0xffffffffff0f7424 */ /* 0x000fe400078e00ff */
[----:B------:R-:W-:-:S07]  /*27c00*/  IMAD.MOV.U32 R13, RZ, RZ, R3 ;  /* 0x000000ffff0d7224 */ /* 0x000fce00078e0003 */
[----:B------:R-:W-:Y:S05]  /*27c10*/  WARPSYNC.COLLECTIVE R15, `(.L_x_1845) ;  /* 0x000000000f087348 */ /* 0x000fea0003c00000 */
[----:B------:R0:W1:Y:S02]  /*27c20*/  SHFL.UP P6, R14, R13, R12, R11 ;  /* 0x0400000c0d0e7389 */ /* 0x00006400000c000b */
[----:B01----:R-:W-:Y:S01]  /*27c30*/  ENDCOLLECTIVE ;  /* 0x000000000000791b */ /* 0x003fe20003800000 */
.L_x_1845:
[----:B------:R-:W-:Y:S01]  /*27c40*/  IMAD.MOV.U32 R12, RZ, RZ, 0x4 ;  /* 0x00000004ff0c7424 */ /* 0x000fe200078e00ff */
[----:B------:R-:W-:-:S05]  /*27c50*/  SEL R14, R14, RZ, P2 ;  /* 0x000000ff0e0e7207 */ /* 0x000fca0001000000 */
[----:B------:R-:W-:-:S04]  /*27c60*/  IMAD.IADD R3, R3, 0x1, R14 ;  /* 0x0000000103037824 */ /* 0x000fc800078e020e */
[----:B------:R-:W-:-:S07]  /*27c70*/  IMAD.MOV.U32 R13, RZ, RZ, R3 ;  /* 0x000000ffff0d7224 */ /* 0x000fce00078e0003 */
[----:B------:R-:W-:Y:S05]  /*27c80*/  WARPSYNC.COLLECTIVE R15, `(.L_x_1846) ;  /* 0x000000000f087348 */ /* 0x000fea0003c00000 */
[----:B------:R0:W1:Y:S02]  /*27c90*/  SHFL.UP P6, R14, R13, R12, R11 ;  /* 0x0400000c0d0e7389 */ /* 0x00006400000c000b */
[----:B01----:R-:W-:Y:S01]  /*27ca0*/  ENDCOLLECTIVE ;  /* 0x000000000000791b */ /* 0x003fe20003800000 */
.L_x_1846:
[----:B------:R-:W-:Y:S01]  /*27cb0*/  IMAD.MOV.U32 R12, RZ, RZ, 0x8 ;  /* 0x00000008ff0c7424 */ /* 0x000fe200078e00ff */
[----:B------:R-:W-:-:S05]  /*27cc0*/  SEL R14, R14, RZ, P3 ;  /* 0x000000ff0e0e7207 */ /* 0x000fca0001800000 */
[----:B------:R-:W-:-:S04]  /*27cd0*/  IMAD.IADD R3, R3, 0x1, R14 ;  /* 0x0000000103037824 */ /* 0x000fc800078e020e */
[----:B------:R-:W-:-:S07]  /*27ce0*/  IMAD.MOV.U32 R13, RZ, RZ, R3 ;  /* 0x000000ffff0d7224 */ /* 0x000fce00078e0003 */
[----:B------:R-:W-:Y:S05]  /*27cf0*/  WARPSYNC.COLLECTIVE R15, `(.L_x_1847) ;  /* 0x000000000f087348 */ /* 0x000fea0003c00000 */
[----:B------:R0:W1:Y:S02]  /*27d00*/  SHFL.UP P6, R14, R13, R12, R11 ;  /* 0x0400000c0d0e7389 */ /* 0x00006400000c000b */
[----:B01----:R-:W-:Y:S01]  /*27d10*/  ENDCOLLECTIVE ;  /* 0x000000000000791b */ /* 0x003fe20003800000 */
.L_x_1847:
[----:B------:R-:W-:Y:S01]  /*27d20*/  IMAD.MOV.U32 R12, RZ, RZ, 0x10 ;  /* 0x00000010ff0c7424 */ /* 0x000fe200078e00ff */
[----:B------:R-:W-:-:S05]  /*27d30*/  SEL R14, R14, RZ, P4 ;  /* 0x000000ff0e0e7207 */ /* 0x000fca0002000000 */
[----:B------:R-:W-:-:S04]  /*27d40*/  IMAD.IADD R3, R3, 0x1, R14 ;  /* 0x0000000103037824 */ /* 0x000fc800078e020e */
[----:B------:R-:W-:-:S07]  /*27d50*/  IMAD.MOV.U32 R13, RZ, RZ, R3 ;  /* 0x000000ffff0d7224 */ /* 0x000fce00078e0003 */
[----:B------:R-:W-:Y:S05]  /*27d60*/  WARPSYNC.COLLECTIVE R15, `(.L_x_1848) ;  /* 0x000000000f087348 */ /* 0x000fea0003c00000 */
[----:B------:R0:W1:Y:S02]  /*27d70*/  SHFL.UP P6, R14, R13, R12, R11 ;  /* 0x0400000c0d0e7389 */ /* 0x00006400000c000b */
[----:B01----:R-:W-:Y:S01]  /*27d80*/  ENDCOLLECTIVE ;  /* 0x000000000000791b */ /* 0x003fe20003800000 */
.L_x_1848:
        /* <DEDUP_REMOVED lines=8> */
.L_x_1849:
[----:B------:R-:W-:Y:S05]  /*27e10*/  BRA `(.L_x_1850) ;  /* 0xffffffbc00007947 */ /* 0x000fea000383ffff */
.L_x_1700:
[----:B------:R-:W-:Y:S01]  /*27e20*/  BSSY B0, `(.L_x_1851) ;  /* 0x0000006000007945 */ /* 0x000fe20003800000 */
[----:B------:R-:W-:Y:S01]  /*27e30*/  PLOP3.LUT P6, PT, P6, PT, PT, 0x8, 0x0 ;  /* 0x000000000000781c */ /* 0x000fe200037ce170 */
[----:B------:R-:W-:-:S12]  /*27e40*/  IMAD.MOV.U32 R15, RZ, RZ, -0x1 ;  /* 0xffffffffff0f7424 */ /* 0x000fd800078e00ff */
[----:B0----5:R-:W-:Y:S05]  /*27e50*/  WARPSYNC.COLLECTIVE R15, `(.L_x_1852) ;  /* 0x000000000f087348 */ /* 0x021fea0003c00000 */
[----:B------:R-:W-:Y:S01]  /*27e60*/  VOTE.ANY R14, PT, P6 ;  /* 0x00000000000e7806 */ /* 0x000fe200030e0100 */
[----:B0----5:R-:W-:Y:S06]  /*27e70*/  ENDCOLLECTIVE ;  /* 0x000000000000791b */ /* 0x021fec0003800000 */
.L_x_1852:
[----:B------:R-:W-:Y:S05]  /*27e80*/  BSYNC B0 ;  /* 0x0000000000007941 */ /* 0x000fea0003800000 */
.L_x_1851:
[----:B------:R-:W-:Y:S02]  /*27e90*/  IMAD.MOV.U32 R5, RZ, RZ, R14 ;  /* 0x000000ffff057224 */ /* 0x000fe400078e000e */
[----:B------:R-:W-:Y:S02]  /*27ea0*/  IMAD.MOV.U32 R13, RZ, RZ, R2 ;  /* 0x000000ffff0d7224 */ /* 0x000fe400078e0002 */
[----:B------:R-:W0:Y:S01]  /*27eb0*/  POPC R6, R5 ;  /* 0x0000000500067309 */ /* 0x000e220000000000 */
[----:B------:R-:W-:Y:S02]  /*27ec0*/  IMAD.MOV.U32 R11, RZ, RZ, 0x1f ;  /* 0x0000001fff0b7424 */ /* 0x000fe400078e00ff */
[----:B------:R-:W-:Y:S02]  /*27ed0*/  IMAD.MOV.U32 R15, RZ, RZ, -0x1 ;  /* 0xffffffffff0f7424 */ /* 0x000fe400078e00ff */
[----:B0-----:R-:W-:-:S07]  /*27ee0*/  IMAD.MOV.U32 R12, RZ, RZ, R6 ;  /* 0x000000ffff0c7224 */ /* 0x001fce00078e0006 */
[----:B------:R-:W-:Y:S05]  /*27ef0*/  WARPSYNC.COLLECTIVE R15, `(.L_x_1853) ;  /* 0x000000000f087348 */ /* 0x000fea0003c00000 */
[----:B------:R0:W1:Y:S02]  /*27f00*/  SHFL.IDX P6, R14, R13, R12, R11 ;  /* 0x0000000c0d0e7389 */ /* 0x00006400000c000b */
[----:B01----:R-:W-:Y:S01]  /*27f10*/  ENDCOLLECTIVE ;  /* 0x000000000000791b */ /* 0x003fe20003800000 */
.L_x_1853:
[----:B------:R-:W-:Y:S01]  /*27f20*/  IMAD.MOV.U32 R25, RZ, RZ, R14 ;  /* 0x000000ffff197224 */ /* 0x000fe200078e000e */
[----:B------:R-:W-:Y:S06]  /*27f30*/  BRA `(.L_x_1854) ;  /* 0xffffffb800f07947 */ /* 0x000fec000383ffff */
.L_x_1702:
[----:B------:R-:W-:Y:S01]  /*27f40*/  BSSY B0, `(.L_x_1855) ;  /* 0x0000007000007945 */ /* 0x000fe20003800000 */
[----:B------:R-:W-:Y:S02]  /*27f50*/  IMAD.MOV.U32 R13, RZ, RZ, R3 ;  /* 0x000000ffff0d7224 */ /* 0x000fe400078e0003 */
[----:B------:R-:W-:Y:S02]  /*27f60*/  IMAD.MOV.U32 R11, RZ, RZ, 0x1f ;  /* 0x0000001fff0b7424 */ /* 0x000fe400078e00ff */
[----:B------:R-:W-:-:S07]  /*27f70*/  IMAD.MOV.U32 R15, RZ, RZ, -0x1 ;  /* 0xffffffffff0f7424 */ /* 0x000fce00078e00ff */
[----:B012--5:R-:W-:Y:S05]  /*27f80*/  WARPSYNC.COLLECTIVE R15, `(.L_x_1856) ;  /* 0x000000000f087348 */ /* 0x027fea0003c00000 */
[----:B------:R3:W4:Y:S02]  /*27f90*/  SHFL.IDX P6, R14, R13, R12, R11 ;  /* 0x0000000c0d0e7389 */ /* 0x00072400000c000b */
[----:B012345:R-:W-:Y:S01]  /*27fa0*/  ENDCOLLECTIVE ;  /* 0x000000000000791b */ /* 0x03ffe20003800000 */
.L_x_1856:
[----:B------:R-:W-:Y:S05]  /*27fb0*/  BSYNC B0 ;  /* 0x0000000000007941 */ /* 0x000fea0003800000 */
.L_x_1855:
[----:B------:R-:W-:Y:S01]  /*27fc0*/  IMAD.MOV.U32 R5, RZ, RZ, R14 ;  /* 0x000000ffff057224 */ /* 0x000fe200078e000e */
[----:B------:R-:W-:Y:S06]  /*27fd0*/  BRA `(.L_x_1701) ;  /* 0xffffffb800e47947 */ /* 0x000fec000383ffff */
.L_x_1706:
[----:B0-----:R0:W1:Y:S02]  /*27fe0*/  SYNCS.PHASECHK.TRANS64.TRYWAIT P0, [R5+URZ+0x13220], R0 ;  /* 0x01322000050075a7 */ /* 0x001064000800017f */
[----:B-1----:R-:W-:Y:S05]  /*27ff0*/  @!P0 NANOSLEEP.SYNCS 0x989680 ;  /* 0x009896800000895d */ /* 0x002fea0003900000 */
[----:B------:R-:W1:Y:S02]  /*28000*/  @!P0 SYNCS.PHASECHK.TRANS64 P0, [R5+URZ+0x13220], R0 ;  /* 0x01322000050085a7 */ /* 0x000e64000800007f */
[----:B-1----:R-:W-:Y:S05]  /*28010*/  @!P0 BRA `(.L_x_1706) ;  /* 0xfffffffc00f08947 */ /* 0x002fea000383ffff */
[----:B------:R-:W-:Y:S05]  /*28020*/  BRA `(.L_x_1857) ;  /* 0xffffffc000647947 */ /* 0x000fea000383ffff */
.L_x_1707:
        /* <DEDUP_REMOVED lines=11> */
.L_x_1859:
[----:B------:R-:W-:Y:S05]  /*280e0*/  BSYNC B0 ;  /* 0x0000000000007941 */ /* 0x000fea0003800000 */
.L_x_1858:
[----:B------:R-:W-:Y:S05]  /*280f0*/  BRA `(.L_x_1860) ;  /* 0xffffffc0004c7947 */ /* 0x000fea000383ffff */
.L_x_1708:
[----:B------:R-:W-:Y:S01]  /*28100*/  BSSY B0, `(.L_x_1861) ;  /* 0x0000006000007945 */ /* 0x000fe20003800000 */
[----:B------:R-:W-:-:S07]  /*28110*/  IMAD.MOV.U32 R15, RZ, RZ, -0x1 ;  /* 0xffffffffff0f7424 */ /* 0x000fce00078e00ff */
[----:B0----5:R-:W-:Y:S05]  /*28120*/  WARPSYNC.COLLECTIVE R15, `(.L_x_1862) ;  /* 0x000000000f0c7348 */ /* 0x021fea0003c00000 */
[----:B------:R-:W-:Y:S02]  /*28130*/  ELECT P6, UR62, PT ;  /* 0x00000000003e782f */ /* 0x000fe400038c0000 */
[----:B------:R-:W-:Y:S01]  /*28140*/  MOV R14, UR62 ;  /* 0x0000003e000e7c02 */ /* 0x000fe20008000f00 */
[----:B0----5:R-:W-:Y:S10]  /*28150*/  ENDCOLLECTIVE ;  /* 0x000000000000791b */ /* 0x021ff40003800000 */
.L_x_1862:
[----:B------:R-:W-:Y:S05]  /*28160*/  BSYNC B0 ;  /* 0x0000000000007941 */ /* 0x000fea0003800000 */
.L_x_1861:
[----:B------:R-:W-:Y:S05]  /*28170*/  BRA `(.L_x_1863) ;  /* 0xffffffc000407947 */ /* 0x000fea000383ffff */
.L_x_1710:
[----:B0-----:R0:W1:Y:S02]  /*28180*/  SYNCS.PHASECHK.TRANS64.TRYWAIT P1, [R4+URZ+0x13240], R3 ;  /* 0x01324003040075a7 */ /* 0x001064000802017f */
[----:B-1----:R-:W-:Y:S05]  /*28190*/  @!P1 NANOSLEEP.SYNCS 0x989680 ;  /* 0x009896800000995d */ /* 0x002fea0003900000 */
[----:B------:R-:W1:Y:S02]  /*281a0*/  @!P1 SYNCS.PHASECHK.TRANS64 P1, [R4+URZ+0x13240], R3 ;  /* 0x01324003040095a7 */ /* 0x000e64000802007f */
[----:B-1----:R-:W-:Y:S05]  /*281b0*/  @!P1 BRA `(.L_x_1710) ;  /* 0xfffffffc00f09947 */ /* 0x002fea000383ffff */
[----:B------:R-:W-:Y:S05]  /*281c0*/  BRA `(.L_x_1864) ;  /* 0xffffffc000687947 */ /* 0x000fea000383ffff */
.L_x_1712:
[----:B-1----:R1:W2:Y:S02]  /*281d0*/  SYNCS.PHASECHK.TRANS64.TRYWAIT P1, [R5+URZ+0x13240], R0 ;  /* 0x01324000050075a7 */ /* 0x0022a4000802017f */
[----:B--2---:R-:W-:Y:S05]  /*281e0*/  @!P1 NANOSLEEP.SYNCS 0x989680 ;  /* 0x009896800000995d */ /* 0x004fea0003900000 */
[----:B------:R-:W2:Y:S02]  /*281f0*/  @!P1 SYNCS.PHASECHK.TRANS64 P1, [R5+URZ+0x13240], R0 ;  /* 0x01324000050095a7 */ /* 0x000ea4000802007f */
[----:B--2---:R-:W-:Y:S05]  /*28200*/  @!P1 BRA `(.L_x_1712) ;  /* 0xfffffffc00f09947 */ /* 0x004fea000383ffff */
[----:B------:R-:W-:Y:S05]  /*28210*/  BRA `(.L_x_1865) ;  /* 0xffffffc000787947 */ /* 0x000fea000383ffff */
.L_x_1714:
[----:B--2---:R2:W3:Y:S02]  /*28220*/  SYNCS.PHASECHK.TRANS64.TRYWAIT P1, [R4+URZ+0x13260], R3 ;  /* 0x01326003040075a7 */ /* 0x0044e4000802017f */
[----:B---3--:R-:W-:Y:S05]  /*28230*/  @!P1 NANOSLEEP.SYNCS 0x989680 ;  /* 0x009896800000995d */ /* 0x008fea0003900000 */
[----:B------:R-:W3:Y:S02]  /*28240*/  @!P1 SYNCS.PHASECHK.TRANS64 P1, [R4+URZ+0x13260], R3 ;  /* 0x01326003040095a7 */ /* 0x000ee4000802007f */
[----:B---3--:R-:W-:Y:S05]  /*28250*/  @!P1 BRA `(.L_x_1714) ;  /* 0xfffffffc00f09947 */ /* 0x008fea000383ffff */
[----:B------:R-:W-:Y:S05]  /*28260*/  BRA `(.L_x_1866) ;  /* 0xffffffc000747947 */ /* 0x000fea000383ffff */
.L_x_1716:
[----:B---3--:R3:W4:Y:S02]  /*28270*/  SYNCS.PHASECHK.TRANS64.TRYWAIT P1, [R5+URZ+0x13260], R0 ;  /* 0x01326000050075a7 */ /* 0x008724000802017f */
[----:B----4-:R-:W-:Y:S05]  /*28280*/  @!P1 NANOSLEEP.SYNCS 0x989680 ;  /* 0x009896800000995d */ /* 0x010fea0003900000 */
[----:B------:R-:W4:Y:S02]  /*28290*/  @!P1 SYNCS.PHASECHK.TRANS64 P1, [R5+URZ+0x13260], R0 ;  /* 0x01326000050095a7 */ /* 0x000f24000802007f */
[----:B----4-:R-:W-:Y:S05]  /*282a0*/  @!P1 BRA `(.L_x_1716) ;  /* 0xfffffffc00f09947 */ /* 0x010fea000383ffff */
[----:B------:R-:W-:Y:S05]  /*282b0*/  BRA `(.L_x_1867) ;  /* 0xffffffc000707947 */ /* 0x000fea000383ffff */
.L_x_1718:
[----:B----4-:R4:W0:Y:S02]  /*282c0*/  SYNCS.PHASECHK.TRANS64.TRYWAIT P1, [R4+URZ+0x13280], R3 ;  /* 0x01328003040075a7 */ /* 0x010824000802017f */
[----:B0-----:R-:W-:Y:S05]  /*282d0*/  @!P1 NANOSLEEP.SYNCS 0x989680 ;  /* 0x009896800000995d */ /* 0x001fea0003900000 */
[----:B------:R-:W0:Y:S02]  /*282e0*/  @!P1 SYNCS.PHASECHK.TRANS64 P1, [R4+URZ+0x13280], R3 ;  /* 0x01328003040095a7 */ /* 0x000e24000802007f */
[----:B0-----:R-:W-:Y:S05]  /*282f0*/  @!P1 BRA `(.L_x_1718) ;  /* 0xfffffffc00f09947 */ /* 0x001fea000383ffff */
[----:B------:R-:W-:Y:S05]  /*28300*/  BRA `(.L_x_1868) ;  /* 0xffffffc0006c7947 */ /* 0x000fea000383ffff */
.L_x_1869:
        /* <DEDUP_REMOVED lines=15> */
.L_x_2752:


//--------------------- .text._ZN7cutlass13device_kernelIN5flash11enable_sm90INS1_16FlashAttnFwdSm90INS1_25CollectiveMainloopFwdSm90ILi2EN4cute5tupleIJNS5_1CILi1EEES8_S8_EEENS6_IJNS7_ILi192EEENS7_ILi160EEENS7_ILi64EEEEEELi64ENS_12float_e4m3_tEfNS_4arch4Sm90ELb1ELb0ELb1ELb0ELb1ELb0ELb0ELb1ELb1ELb1ELb0ELb0EEENS1_21CollectiveEpilogueFwdINS6_IJSA_SC_SB_EEES9_NS_10bfloat16_tESG_Li384ELb0ELb1ELb0ELb1EEENS1_30DynamicPersistentTileSchedulerILi384ELi128ELb0ELb1ELb1EEEEEEEEEvNT_6ParamsE --------------------------
	.section	.text._ZN7cutlass13device_kernelIN5flash11enable_sm90INS1_16FlashAttnFwdSm90INS1_25CollectiveMainloopFwdSm90ILi2EN4cute5tupleIJNS5_1CILi1EEES8_S8_EEENS6_IJNS7_ILi192EEENS7_ILi160EEENS7_ILi64EEEEEELi64ENS_12float_e4m3_tEfNS_4arch4Sm90ELb1ELb0ELb1ELb0ELb1ELb0ELb0ELb1ELb1ELb1ELb0ELb0EEENS1_21CollectiveEpilogueFwdINS6_IJSA_SC_SB_EEES9_NS_10bfloat16_tESG_Li384ELb0ELb1ELb0ELb1EEENS1_30DynamicPersistentTileSchedulerILi384ELi128ELb0ELb1ELb1EEEEEEEEEvNT_6ParamsE,"ax",@progbits
	.align	128
.text._ZN7cutlass13device_kernelIN5flash11enable_sm90INS1_16FlashAttnFwdSm90INS1_25CollectiveMainloopFwdSm90ILi2EN4cute5tupleIJNS5_1CILi1EEES8_S8_EEENS6_IJNS7_ILi192EEENS7_ILi160EEENS7_ILi64EEEEEELi64ENS_12float_e4m3_tEfNS_4arch4Sm90ELb1ELb0ELb1ELb0ELb1ELb0ELb0ELb1ELb1ELb1ELb0ELb0EEENS1_21CollectiveEpilogueFwdINS6_IJSA_SC_SB_EEES9_NS_10bfloat16_tESG_Li384ELb0ELb1ELb0ELb1EEENS1_30DynamicPersistentTileSchedulerILi384ELi128ELb0ELb1ELb1EEEEEEEEEvNT_6ParamsE:
        .type           _ZN7cutlass13device_kernelIN5flash11enable_sm90INS1_16FlashAttnFwdSm90INS1_25CollectiveMainloopFwdSm90ILi2EN4cute5tupleIJNS5_1CILi1EEES8_S8_EEENS6_IJNS7_ILi192EEENS7_ILi160EEENS7_ILi64EEEEEELi64ENS_12float_e4m3_tEfNS_4arch4Sm90ELb1ELb0ELb1ELb0ELb1ELb0ELb0ELb1ELb1ELb1ELb0ELb0EEENS1_21CollectiveEpilogueFwdINS6_IJSA_SC_SB_EEES9_NS_10bfloat16_tESG_Li384ELb0ELb1ELb0ELb1EEENS1_30DynamicPersistentTileSchedulerILi384ELi128ELb0ELb1ELb1EEEEEEEEEvNT_6ParamsE,@function
        .size           _ZN7cutlass13device_kernelIN5flash11enable_sm90INS1_16FlashAttnFwdSm90INS1_25CollectiveMainloopFwdSm90ILi2EN4cute5tupleIJNS5_1CILi1EEES8_S8_EEENS6_IJNS7_ILi192EEENS7_ILi160EEENS7_ILi64EEEEEELi64ENS_12float_e4m3_tEfNS_4arch4Sm90ELb1ELb0ELb1ELb0ELb1ELb0ELb0ELb1ELb1ELb1ELb0ELb0EEENS1_21CollectiveEpilogueFwdINS6_IJSA_SC_SB_EEES9_NS_10bfloat16_tESG_Li384ELb0ELb1ELb0ELb1EEENS1_30DynamicPersistentTileSchedulerILi384ELi128ELb0ELb1ELb1EEEEEEEEEvNT_6ParamsE,(.L_x_2753 - _ZN7cutlass13device_kernelIN5flash11enable_sm90INS1_16FlashAttnFwdSm90INS1_25CollectiveMainloopFwdSm90ILi2EN4cute5tupleIJNS5_1CILi1EEES8_S8_EEENS6_IJNS7_ILi192EEENS7_ILi160EEENS7_ILi64EEEEEELi64ENS_12float_e4m3_tEfNS_4arch4Sm90ELb1ELb0ELb1ELb0ELb1ELb0ELb0ELb1ELb1ELb1ELb0ELb0EEENS1_21CollectiveEpilogueFwdINS6_IJSA_SC_SB_EEES9_NS_10bfloat16_tESG_Li384ELb0ELb1ELb0ELb1EEENS1_30DynamicPersistentTileSchedulerILi384ELi128ELb0ELb1ELb1EEEEEEEEEvNT_6ParamsE)
        .other          _ZN7cutlass13device_kernelIN5flash11enable_sm90INS1_16FlashAttnFwdSm90INS1_25CollectiveMainloopFwdSm90ILi2EN4cute5tupleIJNS5_1CILi1EEES8_S8_EEENS6_IJNS7_ILi192EEENS7_ILi160EEENS7_ILi64EEEEEELi64ENS_12float_e4m3_tEfNS_4arch4Sm90ELb1ELb0ELb1ELb0ELb1ELb0ELb0ELb1ELb1ELb1ELb0ELb0EEENS1_21CollectiveEpilogueFwdINS6_IJSA_SC_SB_EEES9_NS_10bfloat16_tESG_Li384ELb0ELb1ELb0ELb1EEENS1_30DynamicPersistentTileSchedulerILi384ELi128ELb0ELb1ELb1EEEEEEEEEvNT_6ParamsE,@"STO_CUDA_ENTRY STV_DEFAULT"
_ZN7cutlass13device_kernelIN5flash11enable_sm90INS1_16FlashAttnFwdSm90INS1_25CollectiveMainloopFwdSm90ILi2EN4cute5tupleIJNS5_1CILi1EEES8_S8_EEENS6_IJNS7_ILi192EEENS7_ILi160EEENS7_ILi64EEEEEELi64ENS_12float_e4m3_tEfNS_4arch4Sm90ELb1ELb0ELb1ELb0ELb1ELb0ELb0ELb1ELb1ELb1ELb0ELb0EEENS1_21CollectiveEpilogueFwdINS6_IJSA_SC_SB_EEES9_NS_10bfloat16_tESG_Li384ELb0ELb1ELb0ELb1EEENS1_30DynamicPersistentTileSchedulerILi384ELi128ELb0ELb1ELb1EEEEEEEEEvNT_6ParamsE:
        /* <DEDUP_REMOVED lines=45> */
.L_x_1870:
        /* <DEDUP_REMOVED lines=22> */
.L_x_1871:
        /* <DEDUP_REMOVED lines=18> */
.L_x_1872:
        /* <DEDUP_REMOVED lines=22> */
.L_x_1873:
        /* <DEDUP_REMOVED lines=24> */
.L_x_1874:
        /* <DEDUP_REMOVED lines=10> */
.L_x_1876:
        /* <DEDUP_REMOVED lines=23> */
[----:B------:R-:W-:Y:S01]  /*0a40*/  LOP3.LUT R3, R2, 0x3fffff0, RZ, 0xc0, !PT ;  /* 0x03fffff002037812 */ /* 0x000fe200078ec0ff */
        /* <DEDUP_REMOVED lines=8> */
[----:B------:R-:W-:Y:S02]  /*0ad0*/  IADD3 R2, R5, -R2, RZ ;  /* 0x8000000205027210 */ /* 0x000fe40007ffe0ff */
[----:B------:R-:W-:-:S02]  /*0ae0*/  LEA.HI R7, R0, R10, RZ, 0x2 ;  /* 0x0000000a00077211 */ /* 0x000fc400078f10ff */
[--C-:B------:R-:W-:Y:S01]  /*0af0*/  SHF.R.S32.HI R5, RZ, 0x2, R4.reuse ;  /* 0x00000002ff057819 */ /* 0x100fe20000011404 */
[----:B------:R-:W-:Y:S01]  /*0b00*/  IMAD R2, R2, 0x8, R3 ;  /* 0x0000000802027824 */ /* 0x000fe200078e0203 */
[----:B------:R-:W-:Y:S02]  /*0b10*/  SHF.R.S32.HI R8, RZ, 0x1f, R4 ;  /* 0x0000001fff087819 */ /* 0x000fe40000011404 */
[----:B------:R-:W-:Y:S02]  /*0b20*/  SHF.R.S32.HI R156, RZ, 0x7, R156 ;  /* 0x00000007ff9c7819 */ /* 0x000fe4000001149c */
[----:B------:R-:W-:Y:S01]  /*0b30*/  LOP3.LUT R7, R7, 0xfffffffc, RZ, 0xc0, !PT ;  /* 0xfffffffc07077812 */ /* 0x000fe200078ec0ff */
[----:B------:R0:W-:Y:S01]  /*0b40*/  STL [R1], R2 ;  /* 0x0000000201007387 */ /* 0x0001e20000100800 */
[----:B------:R-:W-:Y:S02]  /*0b50*/  LEA.HI R8, R8, R5, RZ, 0x3 ;  /* 0x0000000508087211 */ /* 0x000fe400078f18ff */
[----:B------:R-:W-:Y:S01]  /*0b60*/  LEA.HI R0, R0, R10, RZ, 0x3 ;  /* 0x0000000a00007211 */ /* 0x000fe200078f18ff */
[----:B------:R-:W-:Y:S01]  /*0b70*/  IMAD.IADD R7, R10, 0x1, -R7 ;  /* 0x000000010a077824 */ /* 0x000fe200078e0a07 */
[----:B------:R-:W-:-:S02]  /*0b80*/  LOP3.LUT R8, R8, 0xfffffff8, RZ, 0xc0, !PT ;  /* 0xfffffff808087812 */ /* 0x000fc400078ec0ff */
[----:B------:R-:W-:Y:S02]  /*0b90*/  LEA.HI R6, R6, R23, RZ, 0x5 ;  /* 0x0000001706067211 */ /* 0x000fe400078f28ff */
[----:B------:R-:W-:Y:S01]  /*0ba0*/  LOP3.LUT R18, R0, 0xfffffff8, RZ, 0xc0, !PT ;  /* 0xfffffff800127812 */ /* 0x000fe200078ec0ff */
[----:B0-----:R-:W-:Y:S01]  /*0bb0*/  IMAD.HI R2, R156, 0x55555556, RZ ;  /* 0x555555569c027827 */ /* 0x001fe200078e02ff */
[----:B------:R-:W-:Y:S02]  /*0bc0*/  LEA.HI R9, R7, R7, RZ, 0x1 ;  /* 0x0000000707097211 */ /* 0x000fe400078f08ff */
[----:B------:R-:W-:Y:S01]  /*0bd0*/  SHF.R.S32.HI R6, RZ, 0x5, R6 ;  /* 0x00000005ff067819 */ /* 0x000fe20000011406 */
[----:B------:R-:W-:Y:S01]  /*0be0*/  IMAD.IADD R5, R5, 0x1, -R8 ;  /* 0x0000000105057824 */ /* 0x000fe200078e0a08 */
[----:B------:R-:W-:Y:S01]  /*0bf0*/  LEA.HI R3, R2, R2, RZ, 0x1 ;  /* 0x0000000202037211 */ /* 0x000fe200078f08ff */
[----:B------:R-:W-:Y:S01]  /*0c00*/  IMAD.IADD R18, R10, 0x1, -R18 ;  /* 0x000000010a127824 */ /* 0x000fe200078e0a12 */
[----:B------:R-:W-:Y:S01]  /*0c10*/  LOP3.LUT R2, R9, 0x1ffffffe, RZ, 0xc0, !PT ;  /* 0x1ffffffe09027812 */ /* 0x000fe200078ec0ff */
[----:B------:R-:W-:Y:S01]  /*0c20*/  IMAD R6, R6, 0x10, R5 ;  /* 0x0000001006067824 */ /* 0x000fe200078e0205 */
[----:B------:R-:W-:Y:S01]  /*0c30*/  LOP3.LUT R16, R4, 0x7ffffffc, RZ, 0xc0, !PT ;  /* 0x7ffffffc04107812 */ /* 0x000fe200078ec0ff */
[----:B------:R-:W-:Y:S01]  /*0c40*/  IMAD R3, R3, -0x3, R156 ;  /* 0xfffffffd03037824 */ /* 0x000fe200078e029c */
[----:B------:R-:W-:Y:S01]  /*0c50*/  SHF.L.U32 R19, R18, 0x3, RZ ;  /* 0x0000000312137819 */ /* 0x000fe200000006ff */
[----:B------:R-:W-:Y:S01]  /*0c60*/  IMAD.IADD R2, R7, 0x1, -R2 ;  /* 0x0000000107027824 */ /* 0x000fe200078e0a02 */
[----:B------:R-:W-:Y:S01]  /*0c70*/  SHF.R.S32.HI R22, RZ, 0x3, R0 ;  /* 0x00000003ff167819 */ /* 0x000fe20000011400 */
[----:B------:R-:W-:Y:S01]  /*0c80*/  IMAD R157, R3, 0x40, R6 ;  /* 0x00000040039d7824 */ /* 0x000fe200078e0206 */
[----:B------:R-:W-:Y:S01]  /*0c90*/  SHF.R.S32.HI R0, RZ, 0x1f, R19 ;  /* 0x0000001fff007819 */ /* 0x000fe20000011413 */
[----:B------:R-:W-:-:S02]  /*0ca0*/  IMAD.IADD R16, R23, 0x1, -R16 ;  /* 0x0000000117107824 */ /* 0x000fc400078e0a10 */
[----:B------:R-:W-:-:S07]  /*0cb0*/  IMAD R17, R2, 0x8, R157 ;  /* 0x0000000802117824 */ /* 0x000fce00078e029d */
.L_x_1921:
        /* <DEDUP_REMOVED lines=21> */
.L_x_1877:
[----:B------:R-:W-:Y:S01]  /*0e10*/  ULDC UR8, c[0x0][0xc54] ;  /* 0x0003150000087ab9 */ /* 0x000fe20000000800 */
[----:B------:R-:W-:Y:S01]  /*0e20*/  UMOV UR4, UR9 ;  /* 0x0000000900047c82 */ /* 0x000fe20008000000 */
[----:B------:R-:W-:-:S11]  /*0e30*/  UISETP.NE.AND UP0, UPT, UR8, 0x1, UPT ;  /* 0x000000010800788c */ /* 0x000fd6000bf05270 */
[----:B------:R-:W-:Y:S02]  /*0e40*/  @UP0 ULDC.64 UR10, c[0x0][0xc58] ;  /* 0x00031600000a0ab9 */ /* 0x000fe40000000a00 */
[----:B------:R-:W-:-:S04]  /*0e50*/  UIMAD.WIDE.U32 UR6, UR9, UR10, URZ ;  /* 0x0000000a090672a5 */ /* 0x000fc8000f8e003f */
[----:B------:R-:W-:-:S04]  /*0e60*/  @UP0 USHF.R.U32.HI UR4, URZ, UR11, UR7 ;  /* 0x0000000b3f040299 */ /* 0x000fc80008011607 */
[----:B------:R-:W-:-:S12]  /*0e70*/  UIMAD UR6, UR4, UR8, URZ ;  /* 0x00000008040672a4 */ /* 0x000fd8000f8e023f */
.L_x_1878:
[----:B------:R-:W-:Y:S01]  /*0e80*/  ULOP3.LUT UR4, URZ, UR4, URZ, 0x33, !UPT ;  /* 0x000000043f047292 */ /* 0x000fe2000f8e333f */
[----:B------:R-:W-:Y:S01]  /*0e90*/  PLOP3.LUT P0, PT, PT, PT, PT, 0x80, 0x0 ;  /* 0x000000000000781c */ /* 0x000fe20003f0f070 */
[----:B------:R-:W-:Y:S01]  /*0ea0*/  UIADD3 UR10, UR9, -UR6, URZ ;  /* 0x80000006090a7290 */ /* 0x000fe2000fffe03f */
[----:B------:R-:W-:Y:S01]  /*0eb0*/  IMAD.MOV.U32 R0, RZ, RZ, RZ ;  /* 0x000000ffff007224 */ /* 0x000fe200078e00ff */
[----:B------:R-:W-:Y:S01]  /*0ec0*/  ULDC UR7, c[0x0][0x448] ;  /* 0x0001120000077ab9 */ /* 0x000fe20000000800 */
[----:B------:R-:W-:Y:S01]  /*0ed0*/  ULDC UR6, c[0x0][0xc3c] ;  /* 0x00030f0000067ab9 */ /* 0x000fe20000000800 */
[----:B------:R-:W-:Y:S01]  /*0ee0*/  UISETP.NE.AND UP2, UPT, UR7, 0x1, UPT ;  /* 0x000000010700788c */ /* 0x000fe2000bf45270 */
[----:B------:R-:W-:Y:S01]  /*0ef0*/  IMAD.MOV.U32 R2, RZ, RZ, RZ ;  /* 0x000000ffff027224 */ /* 0x000fe200078e00ff */
[----:B------:R-:W-:Y:S01]  /*0f00*/  UIADD3 UR4, UR4, UR6, URZ ;  /* 0x0000000604047290 */ /* 0x000fe2000fffe03f */
[----:B------:R-:W-:Y:S01]  /*0f10*/  CS2R R54, SRZ ;  /* 0x0000000000367805 */ /* 0x000fe2000001ff00 */
[----:B------:R-:W-:Y:S01]  /*0f20*/  ULDC.64 UR12, c[0x0][0x418] ;  /* 0x00010600000c7ab9 */ /* 0x000fe20000000a00 */
[----:B------:R-:W-:Y:S01]  /*0f30*/  ULDC UR41, c[0x0][0x424] ;  /* 0x0001090000297ab9 */ /* 0x000fe20000000800 */
[----:B------:R-:W-:Y:S01]  /*0f40*/  UISETP.NE.U32.AND UP0, UPT, UR12, URZ, UPT ;  /* 0x0000003f0c00728c */ /* 0x000fe2000bf05070 */
[----:B------:R-:W-:Y:S01]  /*0f50*/  CS2R R6, SRZ ;  /* 0x0000000000067805 */ /* 0x000fe2000001ff00 */
[----:B------:R-:W-:Y:S01]  /*0f60*/  UIMAD UR40, UR4, 0xc0, URZ ;  /* 0x000000c0042878a4 */ /* 0x000fe2000f8e023f */
[----:B------:R-:W-:Y:S01]  /*0f70*/  CS2R R52, SRZ ;  /* 0x0000000000347805 */ /* 0x000fe2000001ff00 */
[----:B------:R-:W-:Y:S01]  /*0f80*/  UISETP.NE.AND.EX UP0, UPT, UR13, URZ, UPT, UP0 ;  /* 0x0000003f0d00728c */ /* 0x000fe2000bf05300 */
[----:B------:R-:W-:Y:S01]  /*0f90*/  CS2R R8, SRZ ;  /* 0x0000000000087805 */ /* 0x000fe2000001ff00 */
[----:B------:R-:W-:Y:S01]  /*0fa0*/  UIADD3 UR4, UR40, 0xbf, URZ ;  /* 0x000000bf28047890 */ /* 0x000fe2000fffe03f */
[----:B------:R-:W-:Y:S01]  /*0fb0*/  CS2R R46, SRZ ;  /* 0x00000000002e7805 */ /* 0x000fe2000001ff00 */
[----:B------:R-:W-:Y:S01]  /*0fc0*/  ULDC UR8, c[0x0][0x288] ;  /* 0x0000a20000087ab9 */ /* 0x000fe20000000800 */
[----:B------:R-:W-:Y:S01]  /*0fd0*/  @UP2 ULDC UR6, c[0x0][0x44c] ;  /* 0x0001130000062ab9 */ /* 0x000fe20000000800 */
[----:B------:R-:W-:Y:S01]  /*0fe0*/  UIADD3 UR8, -UR8, 0xa0, URZ ;  /* 0x000000a008087890 */ /* 0x000fe2000fffe13f */
[----:B------:R-:W-:Y:S01]  /*0ff0*/  CS2R R10, SRZ ;  /* 0x00000000000a7805 */ /* 0x000fe2000001ff00 */
[----:B------:R-:W-:Y:S01]  /*1000*/  UIMAD.WIDE.U32 UR6, UR4, UR6, URZ ;  /* 0x00000006040672a5 */ /* 0x000fe2000f8e003f */
[----:B------:R-:W-:Y:S01]  /*1010*/  CS2R R44, SRZ ;  /* 0x00000000002c7805 */ /* 0x000fe2000001ff00 */
[----:B------:R-:W-:Y:S01]  /*1020*/  USEL UR41, UR41, 0x1, UP0 ;  /* 0x0000000129297887 */ /* 0x000fe20008000000 */
[----:B------:R-:W-:Y:S01]  /*1030*/  CS2R R12, SRZ ;  /* 0x00000000000c7805 */ /* 0x000fe2000001ff00 */
[----:B------:R-:W-:Y:S01]  /*1040*/  ULDC UR9, c[0x0][0x2f0] ;  /* 0x0000bc0000097ab9 */ /* 0x000fe20000000800 */
[----:B------:R-:W-:Y:S01]  /*1050*/  @UP2 ULDC UR12, c[0x0][0x450] ;  /* 0x00011400000c2ab9 */ /* 0x000fe20000000800 */
[----:B------:R-:W-:Y:S01]  /*1060*/  UIMAD UR8, UR41, UR9, UR8 ;  /* 0x00000009290872a4 */ /* 0x000fe2000f8e0208 */
[----:B------:R-:W-:Y:S01]  /*1070*/  CS2R R38, SRZ ;  /* 0x0000000000267805 */ /* 0x000fe2000001ff00 */
[----:B------:R-:W-:Y:S01]  /*1080*/  @UP2 USHF.R.U32.HI UR4, URZ, UR12, UR7 ;  /* 0x0000000c3f042299 */ /* 0x000fe20008011607 */
[----:B------:R-:W-:Y:S01]  /*1090*/  CS2R R14, SRZ ;  /* 0x00000000000e7805 */ /* 0x000fe2000001ff00 */
[----:B------:R-:W-:Y:S01]  /*10a0*/  UIMAD UR6, UR41, UR9, 0x9f ;  /* 0x0000009f290674a4 */ /* 0x000fe2000f8e0209 */
[----:B------:R-:W-:Y:S01]  /*10b0*/  CS2R R36, SRZ ;  /* 0x0000000000247805 */ /* 0x000fe2000001ff00 */
[----:B------:R-:W-:Y:S01]  /*10c0*/  UIADD3 UR8, UR8, UR4, URZ ;  /* 0x0000000408087290 */ /* 0x000fe2000fffe03f */
[----:B------:R-:W-:Y:S01]  /*10d0*/  CS2R R20, SRZ ;  /* 0x0000000000147805 */ /* 0x000fe2000001ff00 */
[----:B------:R-:W-:Y:S01]  /*10e0*/  UIMAD.WIDE UR6, UR6, 0x66666667, URZ ;  /* 0x66666667060678a5 */ /* 0x000fe2000f8e023f */
[----:B------:R-:W-:Y:S01]  /*10f0*/  CS2R R30, SRZ ;  /* 0x00000000001e7805 */ /* 0x000fe2000001ff00 */
[----:B------:R-:W-:Y:S01]  /*1100*/  UIMAD.WIDE UR8, UR8, 0x66666667, URZ ;  /* 0x66666667080878a5 */ /* 0x000fe2000f8e023f */
[----:B------:R-:W-:Y:S01]  /*1110*/  CS2R R24, SRZ ;  /* 0x0000000000187805 */ /* 0x000fe2000001ff00 */
[----:B------:R-:W-:Y:S01]  /*1120*/  ULDC UR11, c[0x0][0xc54] ;  /* 0x00031500000b7ab9 */ /* 0x000fe20000000800 */
[----:B------:R-:W-:Y:S01]  /*1130*/  USHF.R.U32.HI UR4, URZ, 0x1f, UR7 ;  /* 0x0000001f3f047899 */ /* 0x000fe20008011607 */
[----:B------:R-:W-:Y:S01]  /*1140*/  CS2R R28, SRZ ;  /* 0x00000000001c7805 */ /* 0x000fe2000001ff00 */
[----:B------:R-:W-:Y:S01]  /*1150*/  UIMAD UR11, UR5, UR11, UR10 ;  /* 0x0000000b050b72a4 */ /* 0x000fe2000f8e020a */
[----:B------:R-:W-:Y:S01]  /*1160*/  CS2R R56, SRZ ;  /* 0x0000000000387805 */ /* 0x000fe2000001ff00 */
[----:B------:R-:W-:-:S02]  /*1170*/  USHF.R.U32.HI UR5, URZ, 0x1f, UR9 ;  /* 0x0000001f3f057899 */ /* 0x000fc40008011609 */
[----:B------:R-:W-:Y:S02]  /*1180*/  ULEA.HI.SX32 UR7, UR7, UR4, 0x1a ;  /* 0x0000000407077291 */ /* 0x000fe4000f8fd23f */
[----:B------:R-:W-:Y:S01]  /*1190*/  ULEA.HI.SX32 UR9, UR9, UR5, 0x1a ;  /* 0x0000000509097291 */ /* 0x000fe2000f8fd23f */
[----:B------:R-:W-:Y:S01]  /*11a0*/  ULDC UR43, c[0x0][0xc48] ;  /* 0x00031200002b7ab9 */ /* 0x000fe20000000800 */
[----:B------:R-:W-:Y:S02]  /*11b0*/  UMOV UR42, UR11 ;  /* 0x0000000b002a7c82 */ /* 0x000fe40008000000 */
[----:B------:R-:W-:Y:S02]  /*11c0*/  UISETP.LT.AND UP0, UPT, UR7, UR9, UPT ;  /* 0x000000090700728c */ /* 0x000fe4000bf01270 */
[----:B------:R-:W-:Y:S02]  /*11d0*/  UISETP.NE.AND UP1, UPT, UR43, 0x1, UPT ;  /* 0x000000012b00788c */ /* 0x000fe4000bf25270 */
[----:B------:R-:W-:-:S02]  /*11e0*/  USEL UR50, UR7, UR9, UP0 ;  /* 0x0000000907327287 */ /* 0x000fc40008000000 */
[----:B------:R-:W-:Y:S02]  /*11f0*/  UP2UR UR47, UPR, URZ, 0x4 ;  /* 0x000000043f2f7883 */ /* 0x000fe40008000000 */
[----:B------:R-:W-:-:S05]  /*1200*/  UISETP.GE.AND UP0, UPT, UR50, 0x1, UPT ;  /* 0x000000013200788c */ /* 0x000fca000bf06270 */
[----:B------:R-:W-:Y:S01]  /*1210*/  @UP1 ULDC UR10, c[0x0][0xc4c] ;  /* 0x00031300000a1ab9 */ /* 0x000fe20000000800 */
[----:B------:R-:W-:Y:S01]  /*1220*/  PLOP3.LUT P1, PT, PT, PT, UP0, 0x80, 0x0 ;  /* 0x000000000000781c */ /* 0x000fe20003f2f008 */
[----:B------:R-:W-:Y:S01]  /*1230*/  UIMAD.WIDE.U32 UR4, UR11, UR10, URZ ;  /* 0x0000000a0b0472a5 */ /* 0x000fe2000f8e003f */
[----:B------:R-:W-:-:S03]  /*1240*/  @UP1 ULDC UR6, c[0x0][0xc50] ;  /* 0x0003140000061ab9 */ /* 0x000fc60000000800 */
[----:B------:R-:W-:-:S04]  /*1250*/  @UP1 USHF.R.U32.HI UR42, URZ, UR6, UR5 ;  /* 0x000000063f2a1299 */ /* 0x000fc80008011605 */
[----:B------:R-:W-:-:S04]  /*1260*/  UIADD3 UR4, -UR42, URZ, URZ ;  /* 0x0000003f2a047290 */ /* 0x000fc8000fffe13f */
[----:B------:R-:W-:Y:S01]  /*1270*/  UIMAD UR43, UR43, UR4, UR11 ;  /* 0x000000042b2b72a4 */ /* 0x000fe2000f8e020b */
[----:B------:R-:W-:Y:S11]  /*1280*/  @!P1 BRA `(.L_x_1879) ;  /* 0x000000a400f09947 */ /* 0x000ff60003800000 */
[----:B------:R-:W0:Y:S01]  /*1290*/  SHFL.IDX PT, R0, R156, RZ, 0x1f ;  /* 0x00001fff9c007589 */ /* 0x000e2200000e0000 */
[----:B------:R-:W1:Y:S01]  /*12a0*/  S2UR UR44, SR_CgaCtaId ;  /* 0x00000000002c79c3 */ /* 0x000e620000008800 */
[----:B------:R-:W-:Y:S01]  /*12b0*/  UMOV UR45, 0x400 ;  /* 0x00000400002d7882 */ /* 0x000fe20000000000 */
[----:B0-----:R-:W-:Y:S01]  /*12c0*/  R2UR UR6, R0 ;  /* 0x00000000000672ca */ /* 0x001fe200000e0000 */
[----:B-1----:R-:W-:-:S12]  /*12d0*/  ULEA UR45, UR44, UR45, 0x18 ;  /* 0x0000002d2c2d7291 */ /* 0x002fd8000f8ec03f */
        /* <DEDUP_REMOVED lines=26> */
.L_x_1880:
        /* <DEDUP_REMOVED lines=37> */
[----:B------:R-:W-:Y:S01]  /*16d0*/  MOV R2, UR4 ;  /* 0x0000000400027c02 */ /* 0x000fe20008000f00 */
        /* <DEDUP_REMOVED lines=18> */
.L_x_2007:
[----:B------:R-:W-:Y:S05]  /*1800*/  @!P0 BRA `(.L_x_1882) ;  /* 0x0000000000048947 */ /* 0x000fea0003800000 */
[----:B------:R-:W-:Y:S01]  /*1810*/  BPT.TRAP 0x1 ;  /* 0x000000040000795c */ /* 0x000fe20000300000 */
.L_x_1882:
[----:B------:R-:W-:Y:S02]  /*1820*/  IMAD.U32 R2, RZ, RZ, UR38 ;  /* 0x00000026ff027e24 */ /* 0x000fe4000f8e00ff */
[----:B0-----:R-:W-:-:S03]  /*1830*/  IMAD.U32 R3, RZ, RZ, UR37 ;  /* 0x00000025ff037e24 */ /* 0x001fc6000f8e00ff */
[----:B------:R-:W-:Y:S02]  /*1840*/  LEA R2, R2, UR45, 0x3 ;  /* 0x0000002d02027c11 */ /* 0x000fe4000f8e18ff */
[----:B------:R-:W-:-:S04]  /*1850*/  SHF.L.U32 R3, R3, 0x1f, RZ ;  /* 0x0000001f03037819 */ /* 0x000fc800000006ff */
[----:B------:R0:W1:Y:S01]  /*1860*/  SYNCS.PHASECHK.TRANS64.TRYWAIT P1, [R2+URZ+0x13230], R3 ;  /* 0x01323003020075a7 */ /* 0x000062000802017f */
[----:B------:R-:W-:Y:S05]  /*1870*/  @!P0 BRA `(.L_x_1883) ;  /* 0x0000000000048947 */ /* 0x000fea0003800000 */
[----:B------:R-:W-:Y:S01]  /*1880*/  BPT.TRAP 0x1 ;  /* 0x000000040000795c */ /* 0x000fe20000300000 */
.L_x_1883:
[----:B-1----:R-:W-:Y:S05]  /*1890*/  @P1 BRA `(.L_x_1884) ;  /* 0x0000000000081947 */ /* 0x002fea0003800000 */
[----:B------:R-:W1:Y:S02]  /*18a0*/  SYNCS.PHASECHK.TRANS64.TRYWAIT P1, [R2+URZ+0x13230], R3 ;  /* 0x01323003020075a7 */ /* 0x000e64000802017f */
[----:B-1----:R-:W-:Y:S05]  /*18b0*/  @!P1 BRA `(.L_x_1885) ;  /* 0x0000010800789947 */ /* 0x002fea0003800000 */
.L_x_1884:
[----:B------:R-:W-:-:S04]  /*18c0*/  UIADD3 UR4, UR45, 0xe000, URZ ;  /* 0x0000e0002d047890 */ /* 0x000fc8000fffe03f */
[----:B------:R-:W-:-:S04]  /*18d0*/  USHF.R.U32.HI UR4, URZ, 0x4, UR4 ;  /* 0x000000043f047899 */ /* 0x000fc80008011604 */
[----:B------:R-:W-:-:S06]  /*18e0*/  ULOP3.LUT UR4, UR4, 0x3fff, URZ, 0xc0, !UPT ;  /* 0x00003fff04047892 */ /* 0x000fcc000f8ec03f */
[----:B------:R-:W-:Y:S01]  /*18f0*/  MOV R4, UR4 ;  /* 0x0000000400047c02 */ /* 0x000fe20008000f00 */
        /* <DEDUP_REMOVED lines=69> */
.L_x_1886:
[----:B------:R-:W-:Y:S01]  /*1d50*/  UISETP.NE.AND UP0, UPT, UR47, URZ, UPT ;  /* 0x0000003f2f00728c */ /* 0x000fe2000bf05270 */
[C---:B------:R-:W-:Y:S01]  /*1d60*/  FMUL.FTZ R14, R0.reuse, R76 ;  /* 0x0000004c000e7220 */ /* 0x040fe20000410000 */
[C---:B------:R-:W-:Y:S01]  /*1d70*/  FMUL.FTZ R76, R0.reuse, R78 ;  /* 0x0000004e004c7220 */ /* 0x040fe20000410000 */
[C---:B------:R-:W-:Y:S01]  /*1d80*/  FMUL.FTZ R78, R0.reuse, R82 ;  /* 0x00000052004e7220 */ /* 0x040fe20000410000 */
[----:B------:R-:W-:Y:S02]  /*1d90*/  VIADD R82, R17, UR40 ;  /* 0x0000002811527c36 */ /* 0x000fe40008000000 */
[C---:B------:R-:W-:Y:S01]  /*1da0*/  FMUL.FTZ R8, R0.reuse, R96 ;  /* 0x0000006000087220 */ /* 0x040fe20000410000 */
[----:B------:R-:W-:Y:S01]  /*1db0*/  PLOP3.LUT P1, PT, PT, PT, UP0, 0x80, 0x0 ;  /* 0x000000000000781c */ /* 0x000fe20003f2f008 */
[C---:B------:R-:W-:Y:S01]  /*1dc0*/  FMUL.FTZ R96, R0.reuse, R74 ;  /* 0x0000004a00607220 */ /* 0x040fe20000410000 */
[----:B------:R-:W-:Y:S01]  /*1dd0*/  PLOP3.LUT P2, PT, PT, PT, UP0, 0x80, 0x0 ;  /* 0x000000000000781c */ /* 0x000fe20003f4f008 */
[C---:B------:R-:W-:Y:S01]  /*1de0*/  FMUL.FTZ R74, R0.reuse, R57 ;  /* 0x00000039004a7220 */ /* 0x040fe20000410000 */
[C---:B------:R-:W-:Y:S01]  /*1df0*/  FMUL.FTZ R104, R0.reuse, R59 ;  /* 0x0000003b00687220 */ /* 0x040fe20000410000 */
[----:B------:R-:W-:Y:S01]  /*1e00*/  @UP0 ULDC UR6, c[0x0][0x44c] ;  /* 0x0001130000060ab9 */ /* 0x000fe20000000800 */
[----:B------:R-:W-:Y:S01]  /*1e10*/  ULDC UR11, c[0x0][0x2f0] ;  /* 0x0000bc00000b7ab9 */ /* 0x000fe20000000800 */
[C---:B------:R-:W-:Y:S01]  /*1e20*/  FMUL.FTZ R59, R0.reuse, R61 ;  /* 0x0000003d003b7220 */ /* 0x040fe20000410000 */
[C---:B------:R-:W-:Y:S01]  /*1e30*/  FMUL.FTZ R61, R0.reuse, R65 ;  /* 0x00000041003d7220 */ /* 0x040fe20000410000 */
[C---:B------:R-:W-:Y:S01]  /*1e40*/  FMUL.FTZ R65, R0.reuse, R67 ;  /* 0x0000004300417220 */ /* 0x040fe20000410000 */
[C---:B01----:R-:W-:Y:S01]  /*1e50*/  FMUL.FTZ R3, R0.reuse, R88 ;  /* 0x0000005800037220 */ /* 0x043fe20000410000 */
[C---:B------:R-:W-:Y:S01]  /*1e60*/  FMUL.FTZ R5, R0.reuse, R89 ;  /* 0x0000005900057220 */ /* 0x040fe20000410000 */
[----:B------:R-:W-:Y:S01]  /*1e70*/  FMUL.FTZ R88, R0, R90 ;  /* 0x0000005a00587220 */ /* 0x000fe20000410000 */
[----:B------:R-:W-:Y:S01]  /*1e80*/  @P1 IMAD.HI.U32 R57, R82, UR6, RZ ;  /* 0x0000000652391c27 */ /* 0x000fe2000f8e00ff */
[----:B------:R-:W-:-:S03]  /*1e90*/  @UP0 ULDC UR6, c[0x0][0x450] ;  /* 0x0001140000060ab9 */ /* 0x000fc60000000800 */
[C---:B------:R-:W-:Y:S01]  /*1ea0*/  FMUL.FTZ R89, R0.reuse, R91 ;  /* 0x0000005b00597220 */ /* 0x040fe20000410000 */
[C---:B------:R-:W-:Y:S01]  /*1eb0*/  FMUL.FTZ R12, R0.reuse, R72 ;  /* 0x00000048000c7220 */ /* 0x040fe20000410000 */
[C---:B------:R-:W-:Y:S01]  /*1ec0*/  FMUL.FTZ R106, R0.reuse, R63 ;  /* 0x0000003f006a7220 */ /* 0x040fe20000410000 */
[----:B------:R-:W-:Y:S01]  /*1ed0*/  @P2 SHF.R.U32.HI R82, RZ, UR6, R57 ;  /* 0x00000006ff522c19 */ /* 0x000fe20008011639 */
[----:B------:R-:W-:Y:S01]  /*1ee0*/  UIMAD UR6, UR50, -0xa0, URZ ;  /* 0xffffff60320678a4 */ /* 0x000fe2000f8e023f */
[C---:B------:R-:W-:Y:S01]  /*1ef0*/  FMUL.FTZ R72, R0.reuse, R84 ;  /* 0x0000005400487220 */ /* 0x040fe20000410000 */
[C---:B------:R-:W-:Y:S01]  /*1f00*/  FMUL.FTZ R63, R0.reuse, R69 ;  /* 0x00000045003f7220 */ /* 0x040fe20000410000 */
[----:B------:R-:W-:Y:S01]  /*1f10*/  IMAD.U32 R69, RZ, RZ, UR11 ;  /* 0x0000000bff457e24 */ /* 0x000fe2000f8e00ff */
[----:B------:R-:W0:Y:S01]  /*1f20*/  SHFL.IDX PT, R57, R82, 0x1, 0x1c1f ;  /* 0x003c1f0052397f89 */ /* 0x000e2200000e0000 */
[----:B------:R-:W-:Y:S01]  /*1f30*/  UIADD3 UR7, UR6, 0xa1, URZ ;  /* 0x000000a106077890 */ /* 0x000fe2000fffe03f */
[C---:B------:R-:W-:Y:S01]  /*1f40*/  FMUL.FTZ R90, R0.reuse, R94 ;  /* 0x0000005e005a7220 */ /* 0x040fe20000410000 */
[----:B------:R-:W-:Y:S01]  /*1f50*/  UIMAD UR6, UR41, UR11, UR6 ;  /* 0x0000000b290672a4 */ /* 0x000fe2000f8e0206 */
[C---:B------:R-:W-:Y:S01]  /*1f60*/  FMUL.FTZ R13, R0.reuse, R73 ;  /* 0x00000049000d7220 */ /* 0x040fe20000410000 */
[C---:B------:R-:W-:Y:S01]  /*1f70*/  FMUL.FTZ R73, R0.reuse, R85 ;  /* 0x0000005500497220 */ /* 0x040fe20000410000 */
[----:B------:R-:W1:Y:S01]  /*1f80*/  MUFU.TANH R88, R88 ;  /* 0x0000005800587308 */ /* 0x000e620000002400 */
[----:B------:R-:W-:Y:S01]  /*1f90*/  IMAD.U32 R67, RZ, RZ, UR7 ;  /* 0x00000007ff437e24 */ /* 0x000fe2000f8e00ff */
[----:B------:R-:W-:Y:S01]  /*1fa0*/  UIADD3 UR6, UR6, 0xa0, URZ ;  /* 0x000000a006067890 */ /* 0x000fe2000fffe03f */
[C---:B------:R-:W-:Y:S01]  /*1fb0*/  FMUL.FTZ R91, R0.reuse, R95 ;  /* 0x0000005f005b7220 */ /* 0x040fe20000410000 */
[----:B------:R-:W-:Y:S01]  /*1fc0*/  FMUL.FTZ R105, R0, R62 ;  /* 0x0000003e00697220 */ /* 0x000fe20000410000 */
[----:B------:R-:W-:Y:S01]  /*1fd0*/  IMAD R84, R16, -0x2, R67 ;  /* 0xfffffffe10547824 */ /* 0x000fe200078e0243 */
[----:B------:R-:W-:Y:S01]  /*1fe0*/  ULDC UR12, c[0x0][0x288] ;  /* 0x0000a200000c7ab9 */ /* 0x000fe20000000800 */
[----:B------:R-:W-:Y:S01]  /*1ff0*/  FMUL.FTZ R62, R0, R68 ;  /* 0x00000044003e7220 */ /* 0x000fe20000410000 */
[----:B------:R-:W2:Y:S01]  /*2000*/  MUFU.TANH R89, R89 ;  /* 0x0000005900597308 */ /* 0x000ea20000002400 */
[----:B------:R-:W-:-:S02]  /*2010*/  IMAD.U32 R85, RZ, RZ, UR6 ;  /* 0x00000006ff557e24 */ /* 0x000fc4000f8e00ff */
[C---:B------:R-:W-:Y:S01]  /*2020*/  FMUL.FTZ R6, R0.reuse, R92 ;  /* 0x0000005c00067220 */ /* 0x040fe20000410000 */
[----:B------:R-:W-:Y:S02]  /*2030*/  IMAD R84, R69, UR41, R84 ;  /* 0x0000002945547c24 */ /* 0x000fe4000f8e0254 */
[----:B------:R-:W-:Y:S01]  /*2040*/  FMUL.FTZ R92, R0, R98 ;  /* 0x00000062005c7220 */ /* 0x000fe20000410000 */
[----:B------:R-:W-:Y:S02]  /*2050*/  IMAD R85, R16, -0x2, R85 ;  /* 0xfffffffe10557824 */ /* 0x000fe400078e0255 */
[C---:B------:R-:W-:Y:S01]  /*2060*/  FMUL.FTZ R7, R0.reuse, R93 ;  /* 0x0000005d00077220 */ /* 0x040fe20000410000 */
[C---:B------:R-:W-:Y:S01]  /*2070*/  FMUL.FTZ R93, R0.reuse, R99 ;  /* 0x00000063005d7220 */ /* 0x040fe20000410000 */
[----:B------:R-:W3:Y:S01]  /*2080*/  MUFU.TANH R90, R90 ;  /* 0x0000005a005a7308 */ /* 0x000ee20000002400 */
[C---:B------:R-:W-:Y:S01]  /*2090*/  FMUL.FTZ R94, R0.reuse, R102 ;  /* 0x00000066005e7220 */ /* 0x040fe20000410000 */
[----:B0-----:R-:W-:Y:S01]  /*20a0*/  IADD3 R68, R57, -UR12, R84 ;  /* 0x8000000c39447c10 */ /* 0x001fe2000fffe054 */
[C---:B------:R-:W-:Y:S01]  /*20b0*/  FMUL.FTZ R9, R0.reuse, R97 ;  /* 0x0000006100097220 */ /* 0x040fe20000410000 */
[C---:B------:R-:W-:Y:S01]  /*20c0*/  FMUL.FTZ R95, R0.reuse, R103 ;  /* 0x00000067005f7220 */ /* 0x040fe20000410000 */
[C---:B------:R-:W-:Y:S01]  /*20d0*/  FMUL.FTZ R75, R0.reuse, R75 ;  /* 0x0000004b004b7220 */ /* 0x040fe20000410000 */
[----:B------:R-:W-:Y:S01]  /*20e0*/  VIMNMX R57, R85, R68, PT ;  /* 0x0000004455397248 */ /* 0x000fe20003fe0100 */
[C---:B------:R-:W-:Y:S01]  /*20f0*/  FMUL.FTZ R11, R0.reuse, R101 ;  /* 0x00000065000b7220 */ /* 0x040fe20000410000 */
[----:B------:R-:W0:Y:S01]  /*2100*/  MUFU.TANH R91, R91 ;  /* 0x0000005b005b7308 */ /* 0x000e220000002400 */
[C---:B------:R-:W-:Y:S01]  /*2110*/  FMUL.FTZ R15, R0.reuse, R77 ;  /* 0x0000004d000f7220 */ /* 0x040fe20000410000 */
[C---:B------:R-:W-:Y:S01]  /*2120*/  ISETP.GT.AND P1, PT, R57.reuse, RZ, PT ;  /* 0x000000ff3900720c */ /* 0x040fe20003f24270 */
[C---:B------:R-:W-:Y:S01]  /*2130*/  FMUL.FTZ R77, R0.reuse, R79 ;  /* 0x0000004f004d7220 */ /* 0x040fe20000410000 */
[C---:B------:R-:W-:Y:S01]  /*2140*/  ISETP.GT.AND P2, PT, R57.reuse, 0x1, PT ;  /* 0x000000013900780c */ /* 0x040fe20003f44270 */
[C---:B------:R-:W-:Y:S01]  /*2150*/  FMUL.FTZ R10, R0.reuse, R100 ;  /* 0x00000064000a7220 */ /* 0x040fe20000410000 */
[----:B------:R-:W-:Y:S01]  /*2160*/  ISETP.GT.AND P3, PT, R57, 0x8, PT ;  /* 0x000000083900780c */ /* 0x000fe20003f64270 */
[----:B------:R-:W-:Y:S01]  /*2170*/  FMUL.FTZ R100, R0, R87 ;  /* 0x0000005700647220 */ /* 0x000fe20000410000 */
[----:B------:R-:W4:Y:S01]  /*2180*/  MUFU.TANH R92, R92 ;  /* 0x0000005c005c7308 */ /* 0x000f220000002400 */
[----:B-1----:R-:W-:Y:S01]  /*2190*/  FSEL R97, R88, -INF , P1 ;  /* 0xff80000058617808 */ /* 0x002fe20000800000 */
[C---:B------:R-:W-:Y:S01]  /*21a0*/  FMUL.FTZ R79, R0.reuse, R83 ;  /* 0x00000053004f7220 */ /* 0x040fe20000410000 */
[----:B--2---:R-:W-:Y:S01]  /*21b0*/  FSEL R89, R89, -INF , P2 ;  /* 0xff80000059597808 */ /* 0x004fe20001000000 */
[C---:B------:R-:W-:Y:S01]  /*21c0*/  FMUL.FTZ R98, R0.reuse, R86 ;  /* 0x0000005600627220 */ /* 0x040fe20000410000 */
[----:B------:R-:W-:Y:S01]  /*21d0*/  ISETP.GT.AND P1, PT, R57, 0x9, PT ;  /* 0x000000093900780c */ /* 0x000fe20003f24270 */
[----:B------:R-:W-:Y:S01]  /*21e0*/  FMUL.FTZ R42, R0, R42 ;  /* 0x0000002a002a7220 */ /* 0x000fe20000410000 */
[----:B---3--:R-:W-:Y:S01]  /*21f0*/  FSEL R99, R90, -INF , P3 ;  /* 0xff8000005a637808 */ /* 0x008fe20001800000 */
[----:B------:R-:W1:Y:S01]  /*2200*/  MUFU.TANH R93, R93 ;  /* 0x0000005d005d7308 */ /* 0x000e620000002400 */
[----:B------:R-:W-:Y:S01]  /*2210*/  FMNMX.FTZ R68, R97, R89, !PT ;  /* 0x0000005961447209 */ /* 0x000fe20007810000 */
[C---:B------:R-:W-:Y:S01]  /*2220*/  FMUL.FTZ R21, R0.reuse, R81 ;  /* 0x0000005100157220 */ /* 0x040fe20000410000 */
[----:B------:R-:W-:Y:S01]  /*2230*/  ISETP.GT.AND P2, PT, R57, 0x10, PT ;  /* 0x000000103900780c */ /* 0x000fe20003f44270 */
[C---:B------:R-:W-:Y:S01]  /*2240*/  FMUL.FTZ R43, R0.reuse, R43 ;  /* 0x0000002b002b7220 */ /* 0x040fe20000410000 */
[----:B0-----:R-:W-:Y:S01]  /*2250*/  FSEL R91, R91, -INF , P1 ;  /* 0xff8000005b5b7808 */ /* 0x001fe20000800000 */
[C---:B------:R-:W-:Y:S01]  /*2260*/  FMUL.FTZ R102, R0.reuse, R58 ;  /* 0x0000003a00667220 */ /* 0x040fe20000410000 */
[----:B------:R-:W-:Y:S01]  /*2270*/  FMNMX.FTZ R68, R99, R68, !PT ;  /* 0x0000004463447209 */ /* 0x000fe20007810000 */
[----:B------:R-:W0:Y:S01]  /*2280*/  MUFU.TANH R94, R94 ;  /* 0x0000005e005e7308 */ /* 0x000e220000002400 */
[----:B------:R-:W-:Y:S01]  /*2290*/  ISETP.GT.AND P1, PT, R57, 0x11, PT ;  /* 0x000000113900780c */ /* 0x000fe20003f24270 */
[----:B------:R-:W-:Y:S01]  /*22a0*/  FMUL.FTZ R20, R0, R80 ;  /* 0x0000005000147220 */ /* 0x000fe20000410000 */
[----:B----4-:R-:W-:Y:S01]  /*22b0*/  FSEL R103, R92, -INF , P2 ;  /* 0xff8000005c677808 */ /* 0x010fe20001000000 */
[C---:B------:R-:W-:Y:S01]  /*22c0*/  FMUL.FTZ R58, R0.reuse, R60 ;  /* 0x0000003c003a7220 */ /* 0x040fe20000410000 */
[----:B------:R-:W-:Y:S01]  /*22d0*/  FMNMX.FTZ R68, R91, R68, !PT ;  /* 0x000000445b447209 */ /* 0x000fe20007810000 */
[C---:B------:R-:W-:Y:S01]  /*22e0*/  FMUL.FTZ R67, R0.reuse, R71 ;  /* 0x0000004700437220 */ /* 0x040fe20000410000 */
[----:B------:R-:W-:Y:S01]  /*22f0*/  ISETP.GT.AND P2, PT, R57, 0x18, PT ;  /* 0x000000183900780c */ /* 0x000fe20003f44270 */
[----:B------:R-:W2:Y:S01]  /*2300*/  MUFU.TANH R95, R95 ;  /* 0x0000005f005f7308 */ /* 0x000ea20000002400 */
[----:B-1----:R-:W-:Y:S01]  /*2310*/  FSEL R101, R93, -INF , P1 ;  /* 0xff8000005d657808 */ /* 0x002fe20000800000 */
[C---:B------:R-:W-:Y:S01]  /*2320*/  FMUL.FTZ R60, R0.reuse, R64 ;  /* 0x00000040003c7220 */ /* 0x040fe20000410000 */
[----:B------:R-:W-:Y:S01]  /*2330*/  FMNMX.FTZ R68, R103, R68, !PT ;  /* 0x0000004467447209 */ /* 0x000fe20007810000 */
[C---:B------:R-:W-:Y:S01]  /*2340*/  FMUL.FTZ R64, R0.reuse, R66 ;  /* 0x0000004200407220 */ /* 0x040fe20000410000 */
[----:B------:R-:W-:Y:S01]  /*2350*/  ISETP.GT.AND P1, PT, R57, 0x19, PT ;  /* 0x000000193900780c */ /* 0x000fe20003f24270 */
[----:B------:R-:W-:Y:S01]  /*2360*/  FMUL.FTZ R66, R0, R70 ;  /* 0x0000004600427220 */ /* 0x000fe20000410000 */
[----:B------:R-:W-:Y:S01]  /*2370*/  FMNMX.FTZ R68, R101, R68, !PT ;  /* 0x0000004465447209 */ /* 0x000fe20007810000 */
[----:B------:R-:W1:Y:S01]  /*2380*/  MUFU.TANH R96, R96 ;  /* 0x0000006000607308 */ /* 0x000e620000002400 */
[----:B0-----:R-:W-:Y:S01]  /*2390*/  FSEL R93, R94, -INF , P2 ;  /* 0xff8000005e5d7808 */ /* 0x001fe20001000000 */
[C---:B------:R-:W-:Y:S01]  /*23a0*/  FMUL.FTZ R46, R0.reuse, R46 ;  /* 0x0000002e002e7220 */ /* 0x040fe20000410000 */
[----:B------:R-:W-:Y:S01]  /*23b0*/  ISETP.GT.AND P2, PT, R57, 0x20, PT ;  /* 0x000000203900780c */ /* 0x000fe20003f44270 */
[C---:B------:R-:W-:Y:S01]  /*23c0*/  FMUL.FTZ R47, R0.reuse, R47 ;  /* 0x0000002f002f7220 */ /* 0x040fe20000410000 */
[----:B------:R-:W-:Y:S01]  /*23d0*/  FMNMX.FTZ R68, R93, R68, !PT ;  /* 0x000000445d447209 */ /* 0x000fe20007810000 */
[C---:B------:R-:W-:Y:S01]  /*23e0*/  FMUL.FTZ R50, R0.reuse, R50 ;  /* 0x0000003200327220 */ /* 0x040fe20000410000 */
[C---:B------:R-:W-:Y:S01]  /*23f0*/  FMUL.FTZ R51, R0.reuse, R51 ;  /* 0x0000003300337220 */ /* 0x040fe20000410000 */
[----:B------:R-:W0:Y:S01]  /*2400*/  MUFU.TANH R75, R75 ;  /* 0x0000004b004b7308 */ /* 0x000e220000002400 */
[----:B--2---:R-:W-:Y:S01]  /*2410*/  FSEL R87, R95, -INF , P1 ;  /* 0xff8000005f577808 */ /* 0x004fe20000800000 */
[C---:B------:R-:W-:Y:S01]  /*2420*/  FMUL.FTZ R55, R0.reuse, R55 ;  /* 0x0000003700377220 */ /* 0x040fe20000410000 */
[----:B------:R-:W-:Y:S01]  /*2430*/  ISETP.GT.AND P1, PT, R57, 0x21, PT ;  /* 0x000000213900780c */ /* 0x000fe20003f24270 */
[----:B------:R-:W-:Y:S01]  /*2440*/  FMUL.FTZ R54, R0, R54 ;  /* 0x0000003600367220 */ /* 0x000fe20000410000 */
[----:B------:R-:W-:Y:S01]  /*2450*/  FMNMX.FTZ R69, R87, R68, !PT ;  /* 0x0000004457457209 */ /* 0x000fe20007810000 */
[----:B------:R-:W2:Y:S01]  /*2460*/  SHFL.IDX PT, R82, R82, RZ, 0x1c1f ;  /* 0x001c1fff52527589 */ /* 0x000ea200000e0000 */
[----:B------:R-:W-:Y:S01]  /*2470*/  ULDC UR20, c[0x0][0x988] ;  /* 0x0002620000147ab9 */ /* 0x000fe20000000800 */
[----:B------:R-:W3:Y:S01]  /*2480*/  MUFU.TANH R76, R76 ;  /* 0x0000004c004c7308 */ /* 0x000ee20000002400 */
[----:B-1----:R-:W-:Y:S01]  /*2490*/  FSEL R86, R96, -INF , P2 ;  /* 0xff80000060567808 */ /* 0x002fe20001000000 */
[C---:B------:R-:W-:Y:S01]  /*24a0*/  FMUL.FTZ R56, R0.reuse, R56 ;  /* 0x0000003800387220 */ /* 0x040fe20000410000 */
[----:B------:R-:W-:Y:S01]  /*24b0*/  ISETP.GT.AND P2, PT, R57, 0x28, PT ;  /* 0x000000283900780c */ /* 0x000fe20003f44270 */
[C---:B------:R-:W-:Y:S01]  /*24c0*/  FMUL.FTZ R40, R0.reuse, R40 ;  /* 0x0000002800287220 */ /* 0x040fe20000410000 */
[C---:B------:R-:W-:Y:S01]  /*24d0*/  FMUL.FTZ R41, R0.reuse, R41 ;  /* 0x0000002900297220 */ /* 0x040fe20000410000 */
[C---:B------:R-:W-:Y:S01]  /*24e0*/  FMUL.FTZ R28, R0.reuse, R28 ;  /* 0x0000001c001c7220 */ /* 0x040fe20000410000 */
[----:B------:R-:W-:Y:S01]  /*24f0*/  FMUL.FTZ R37, R0, R37 ;  /* 0x0000002500257220 */ /* 0x000fe20000410000 */
[----:B------:R-:W1:Y:S01]  /*2500*/  MUFU.TANH R77, R77 ;  /* 0x0000004d004d7308 */ /* 0x000e620000002400 */
[----:B0-----:R-:W-:Y:S01]  /*2510*/  FSEL R83, R75, -INF , P1 ;  /* 0xff8000004b537808 */ /* 0x001fe20000800000 */
[----:B------:R-:W-:Y:S01]  /*2520*/  @UP0 ULDC UR6, c[0x0][0x44c] ;  /* 0x0001130000060ab9 */ /* 0x000fe20000000800 */
[C---:B------:R-:W-:Y:S01]  /*2530*/  ISETP.GT.AND P1, PT, R57.reuse, 0x29, PT ;  /* 0x000000293900780c */ /* 0x040fe20003f24270 */
[----:B------:R-:W-:Y:S01]  /*2540*/  UIMAD.WIDE.U32 UR6, UR40, UR6, URZ ;  /* 0x00000006280672a5 */ /* 0x000fe2000f8e003f */
[----:B------:R-:W-:Y:S01]  /*2550*/  R2UR UR13, R2 ;  /* 0x00000000020d72ca */ /* 0x000fe200000e0000 */
[----:B------:R-:W-:Y:S01]  /*2560*/  @UP0 ULDC UR14, c[0x0][0x450] ;  /* 0x00011400000e0ab9 */ /* 0x000fe20000000800 */
[----:B------:R-:W-:Y:S01]  /*2570*/  UMOV UR10, UR40 ;  /* 0x00000028000a7c82 */ /* 0x000fe20008000000 */
[----:B------:R-:W0:Y:S01]  /*2580*/  MUFU.TANH R78, R78 ;  /* 0x0000004e004e7308 */ /* 0x000e220000002400 */
[----:B---3--:R-:W-:Y:S01]  /*2590*/  FSEL R81, R76, -INF , P2 ;  /* 0xff8000004c517808 */ /* 0x008fe20001000000 */
[----:B------:R-:W-:Y:S01]  /*25a0*/  UIMAD UR11, UR41, UR11, -UR12 ;  /* 0x0000000b290b72a4 */ /* 0x000fe2000f8e0a0c */
[----:B------:R-:W-:Y:S01]  /*25b0*/  ISETP.GT.AND P2, PT, R57, 0x30, PT ;  /* 0x000000303900780c */ /* 0x000fe20003f44270 */
[----:B------:R-:W-:-:S02]  /*25c0*/  @UP0 USHF.R.U32.HI UR10, URZ, UR14, UR7 ;  /* 0x0000000e3f0a0299 */ /* 0x000fc40008011607 */
[----:B------:R-:W-:Y:S02]  /*25d0*/  UIADD3 UR24, UR50, -0x2, URZ ;  /* 0xfffffffe32187890 */ /* 0x000fe4000fffe03f */
[----:B------:R-:W3:Y:S01]  /*25e0*/  MUFU.TANH R79, R79 ;  /* 0x0000004f004f7308 */ /* 0x000ee20000002400 */
[----:B-1----:R-:W-:Y:S01]  /*25f0*/  FSEL R80, R77, -INF , P1 ;  /* 0xff8000004d507808 */ /* 0x002fe20000800000 */
[----:B------:R-:W-:Y:S01]  /*2600*/  UIADD3 UR6, UR11, UR10, URZ ;  /* 0x0000000a0b067290 */ /* 0x000fe2000fffe03f */
[----:B------:R-:W-:-:S03]  /*2610*/  ISETP.GT.AND P1, PT, R57, 0x31, PT ;  /* 0x000000313900780c */ /* 0x000fc60003f24270 */
[----:B------:R-:W-:Y:S02]  /*2620*/  UIMAD.WIDE UR6, UR6, 0x66666667, URZ ;  /* 0x66666667060678a5 */ /* 0x000fe4000f8e023f */
[----:B------:R1:W-:Y:S01]  /*2630*/  MUFU.TANH R88, R42 ;  /* 0x0000002a00587308 */ /* 0x0003e20000002400 */
[----:B0-----:R-:W-:Y:S01]  /*2640*/  FSEL R76, R78, -INF , P2 ;  /* 0xff8000004e4c7808 */ /* 0x001fe20001000000 */
[----:B------:R-:W-:Y:S01]  /*2650*/  USHF.R.U32.HI UR6, URZ, 0x1f, UR7 ;  /* 0x0000001f3f067899 */ /* 0x000fe20008011607 */
[----:B------:R-:W-:-:S03]  /*2660*/  ISETP.GT.AND P2, PT, R57, 0x38, PT ;  /* 0x000000383900780c */ /* 0x000fc60003f44270 */
[----:B------:R-:W-:Y:S02]  /*2670*/  ULEA.HI.SX32 UR7, UR7, UR6, 0x1a ;  /* 0x0000000607077291 */ /* 0x000fe4000f8fd23f */
[----:B------:R-:W0:Y:S01]  /*2680*/  MUFU.TANH R98, R98 ;  /* 0x0000006200627308 */ /* 0x000e220000002400 */
[----:B-1----:R-:W-:Y:S01]  /*2690*/  FMNMX.FTZ R42, R86, R69, !PT ;  /* 0x00000045562a7209 */ /* 0x002fe20007810000 */
[----:B------:R-:W-:Y:S01]  /*26a0*/  UISETP.LT.AND UP0, UPT, URZ, UR7, UPT ;  /* 0x000000073f00728c */ /* 0x000fe2000bf01270 */
[----:B---3--:R-:W-:Y:S01]  /*26b0*/  FSEL R75, R79, -INF , P1 ;  /* 0xff8000004f4b7808 */ /* 0x008fe20000800000 */
[----:B------:R-:W-:Y:S01]  /*26c0*/  UIADD3 UR6, UR13, 0x13240, URZ ;  /* 0x000132400d067890 */ /* 0x000fe2000fffe03f */
[----:B------:R-:W-:Y:S01]  /*26d0*/  FMNMX.FTZ R42, R83, R42, !PT ;  /* 0x0000002a532a7209 */ /* 0x000fe20007810000 */
[----:B------:R-:W-:Y:S01]  /*26e0*/  USEL UR23, URZ, UR7, !UP0 ;  /* 0x000000073f177287 */ /* 0x000fe2000c000000 */
[----:B------:R-:W-:Y:S01]  /*26f0*/  ISETP.GT.AND P1, PT, R57, 0x39, PT ;  /* 0x000000393900780c */ /* 0x000fe20003f24270 */
[----:B------:R-:W1:Y:S01]  /*2700*/  MUFU.TANH R100, R100 ;  /* 0x0000006400647308 */ /* 0x000e620000002400 */
[----:B------:R-:W-:-:S02]  /*2710*/  UPRMT UR6, UR44, 0x654, UR6 ;  /* 0x000006542c067896 */ /* 0x000fc40008000006 */
[----:B------:R-:W-:-:S05]  /*2720*/  UISETP.GE.AND UP0, UPT, UR24, UR23, UPT ;  /* 0x000000171800728c */ /* 0x000fca000bf06270 */
[----:B------:R3:W-:Y:S01]  /*2730*/  MUFU.TANH R90, R43 ;  /* 0x0000002b005a7308 */ /* 0x0007e20000002400 */
[----:B0-----:R-:W-:Y:S01]  /*2740*/  FSEL R71, R98, -INF , P2 ;  /* 0xff80000062477808 */ /* 0x001fe20001000000 */
[----:B------:R-:W-:Y:S01]  /*2750*/  SYNCS.ARRIVE.TRANS64.RED.A1T0 RZ, [UR6], RZ ;  /* 0x000000ffffff79a7 */ /* 0x000fe20008100406 */
[----:B------:R-:W-:-:S05]  /*2760*/  ISETP.GT.AND P2, PT, R57, 0x40, PT ;  /* 0x000000403900780c */ /* 0x000fca0003f44270 */
[----:B------:R-:W0:Y:S01]  /*2770*/  MUFU.TANH R102, R102 ;  /* 0x0000006600667308 */ /* 0x000e220000002400 */
[----:B---3--:R-:W-:Y:S02]  /*2780*/  FMNMX.FTZ R43, R81, R42, !PT ;  /* 0x0000002a512b7209 */ /* 0x008fe40007810000 */
[----:B-1----:R-:W-:Y:S02]  /*2790*/  FSEL R70, R100, -INF , P1 ;  /* 0xff80000064467808 */ /* 0x002fe40000800000 */
[----:B------:R-:W-:Y:S02]  /*27a0*/  FMNMX.FTZ R43, R80, R43, !PT ;  /* 0x0000002b502b7209 */ /* 0x000fe40007810000 */
[----:B------:R-:W-:Y:S01]  /*27b0*/  ISETP.GT.AND P1, PT, R57, 0x41, PT ;  /* 0x000000413900780c */ /* 0x000fe20003f24270 */
[----:B------:R-:W1:Y:S01]  /*27c0*/  MUFU.TANH R104, R104 ;  /* 0x0000006800687308 */ /* 0x000e620000002400 */
[----:B------:R-:W-:-:S04]  /*27d0*/  FMNMX.FTZ R42, R76, R43, !PT ;  /* 0x0000002b4c2a7209 */ /* 0x000fc80007810000 */
[----:B------:R-:W-:-:S03]  /*27e0*/  FMNMX.FTZ R42, R75, R42, !PT ;  /* 0x0000002a4b2a7209 */ /* 0x000fc60007810000 */
[----:B------:R-:W3:Y:S01]  /*27f0*/  MUFU.TANH R105, R105 ;  /* 0x0000006900697308 */ /* 0x000ee20000002400 */
[----:B------:R-:W-:Y:S02]  /*2800*/  FMNMX.FTZ R43, R71, R42, !PT ;  /* 0x0000002a472b7209 */ /* 0x000fe40007810000 */
[----:B0-----:R-:W-:Y:S02]  /*2810*/  FSEL R69, R102, -INF , P2 ;  /* 0xff80000066457808 */ /* 0x001fe40001000000 */
[----:B------:R-:W-:-:S03]  /*2820*/  ISETP.GT.AND P2, PT, R57, 0x48, PT ;  /* 0x000000483900780c */ /* 0x000fc60003f44270 */
[----:B------:R-:W0:Y:S01]  /*2830*/  MUFU.TANH R106, R106 ;  /* 0x0000006a006a7308 */ /* 0x000e220000002400 */
[----:B-1----:R-:W-:Y:S02]  /*2840*/  FSEL R42, R104, -INF , P1 ;  /* 0xff800000682a7808 */ /* 0x002fe40000800000 */
[----:B------:R-:W-:-:S05]  /*2850*/  ISETP.GT.AND P1, PT, R57, 0x49, PT ;  /* 0x000000493900780c */ /* 0x000fca0003f24270 */
[----:B------:R-:W-:Y:S08]  /*2860*/  MUFU.TANH R64, R64 ;  /* 0x0000004000407308 */ /* 0x000ff00000002400 */
[----:B------:R1:W-:Y:S08]  /*2870*/  MUFU.TANH R68, R46 ;  /* 0x0000002e00447308 */ /* 0x0003f00000002400 */
[----:B------:R-:W4:Y:S01]  /*2880*/  MUFU.TANH R65, R65 ;  /* 0x0000004100417308 */ /* 0x000f220000002400 */
[----:B-1----:R-:W-:-:S02]  /*2890*/  FMNMX.FTZ R46, R70, R43, !PT ;  /* 0x0000002b462e7209 */ /* 0x002fc40007810000 */
[----:B---3--:R-:W-:Y:S02]  /*28a0*/  FSEL R43, R105, -INF , P2 ;  /* 0xff800000692b7808 */ /* 0x008fe40001000000 */
[----:B------:R-:W-:-:S03]  /*28b0*/  ISETP.GT.AND P2, PT, R57, 0x50, PT ;  /* 0x000000503900780c */ /* 0x000fc60003f44270 */
[----:B------:R1:W-:Y:S08]  /*28c0*/  MUFU.TANH R92, R47 ;  /* 0x0000002f005c7308 */ /* 0x0003f00000002400 */
[----:B------:R-:W3:Y:S01]  /*28d0*/  MUFU.TANH R66, R66 ;  /* 0x0000004200427308 */ /* 0x000ee20000002400 */
[----:B-1----:R-:W-:Y:S02]  /*28e0*/  FMNMX.FTZ R47, R69, R46, !PT ;  /* 0x0000002e452f7209 */ /* 0x002fe40007810000 */
[----:B0-----:R-:W-:-:S02]  /*28f0*/  FSEL R46, R106, -INF , P1 ;  /* 0xff8000006a2e7808 */ /* 0x001fc40000800000 */
[----:B------:R-:W-:-:S03]  /*2900*/  ISETP.GT.AND P1, PT, R57, 0x51, PT ;  /* 0x000000513900780c */ /* 0x000fc60003f24270 */
[----:B------:R0:W-:Y:S08]  /*2910*/  MUFU.TANH R78, R50 ;  /* 0x00000032004e7308 */ /* 0x0001f00000002400 */
[----:B------:R-:W1:Y:S01]  /*2920*/  MUFU.TANH R67, R67 ;  /* 0x0000004300437308 */ /* 0x000e620000002400 */
[----:B0-----:R-:W-:-:S04]  /*2930*/  FMNMX.FTZ R50, R42, R47, !PT ;  /* 0x0000002f2a327209 */ /* 0x001fc80007810000 */
[----:B------:R-:W-:-:S03]  /*2940*/  FMNMX.FTZ R47, R43, R50, !PT ;  /* 0x000000322b2f7209 */ /* 0x000fc60007810000 */
[----:B------:R0:W5:Y:S01]  /*2950*/  MUFU.TANH R79, R51 ;  /* 0x00000033004f7308 */ /* 0x0001620000002400 */
[----:B------:R-:W-:Y:S02]  /*2960*/  FMNMX.FTZ R77, R46, R47, !PT ;  /* 0x0000002f2e4d7209 */ /* 0x000fe40007810000 */
[----:B----4-:R-:W-:Y:S02]  /*2970*/  FSEL R47, R65, -INF , P1 ;  /* 0xff800000412f7808 */ /* 0x010fe40000800000 */
[----:B------:R-:W-:-:S03]  /*2980*/  ISETP.GT.AND P1, PT, R57, 0x59, PT ;  /* 0x000000593900780c */ /* 0x000fc60003f24270 */
[----:B------:R4:W-:Y:S01]  /*2990*/  MUFU.TANH R95, R55 ;  /* 0x00000037005f7308 */ /* 0x0009e20000002400 */
[----:B0-----:R-:W-:Y:S01]  /*29a0*/  FMUL.FTZ R51, R0, R26 ;  /* 0x0000001a00337220 */ /* 0x001fe20000410000 */
[----:B------:R-:W-:Y:S02]  /*29b0*/  FSEL R26, R64, -INF , P2 ;  /* 0xff800000401a7808 */ /* 0x000fe40001000000 */
[----:B------:R-:W-:Y:S02]  /*29c0*/  ISETP.GT.AND P2, PT, R57, 0x58, PT ;  /* 0x000000583900780c */ /* 0x000fe40003f44270 */
[----:B------:R-:W-:Y:S02]  /*29d0*/  FMNMX.FTZ R64, R26, R77, !PT ;  /* 0x0000004d1a407209 */ /* 0x000fe40007810000 */
[----:B---3--:R-:W-:Y:S01]  /*29e0*/  FSEL R50, R66, -INF , P2 ;  /* 0xff80000042327808 */ /* 0x008fe20001000000 */
[----:B------:R0:W3:Y:S01]  /*29f0*/  MUFU.TANH R94, R54 ;  /* 0x00000036005e7308 */ /* 0x0000e20000002400 */
[----:B----4-:R-:W-:-:S02]  /*2a00*/  FMNMX.FTZ R55, R47, R64, !PT ;  /* 0x000000402f377209 */ /* 0x010fc40007810000 */
[----:B------:R-:W-:Y:S02]  /*2a10*/  ISETP.GT.AND P2, PT, R57, 0x60, PT ;  /* 0x000000603900780c */ /* 0x000fe40003f44270 */
[----:B------:R-:W-:Y:S01]  /*2a20*/  FMNMX.FTZ R64, R50, R55, !PT ;  /* 0x0000003732407209 */ /* 0x000fe20007810000 */
[----:B------:R-:W-:Y:S01]  /*2a30*/  FMUL.FTZ R55, R0, R30 ;  /* 0x0000001e00377220 */ /* 0x000fe20000410000 */
[----:B------:R-:W-:Y:S01]  /*2a40*/  FSEL R30, R88, -INF , P2 ;  /* 0xff800000581e7808 */ /* 0x000fe20001000000 */
[----:B------:R4:W2:Y:S01]  /*2a50*/  MUFU.TANH R96, R51 ;  /* 0x0000003300607308 */ /* 0x0008a20000002400 */
[C---:B0-----:R-:W-:Y:S01]  /*2a60*/  FMUL.FTZ R54, R0.reuse, R27 ;  /* 0x0000001b00367220 */ /* 0x041fe20000410000 */
[----:B-1----:R-:W-:Y:S02]  /*2a70*/  FSEL R27, R67, -INF , P1 ;  /* 0xff800000431b7808 */ /* 0x002fe40000800000 */
[----:B------:R-:W-:Y:S02]  /*2a80*/  ISETP.GT.AND P1, PT, R57, 0x61, PT ;  /* 0x000000613900780c */ /* 0x000fe40003f24270 */
[----:B------:R-:W-:Y:S01]  /*2a90*/  FMNMX.FTZ R65, R27, R64, !PT ;  /* 0x000000401b417209 */ /* 0x000fe20007810000 */
[----:B------:R-:W-:Y:S01]  /*2aa0*/  FMUL.FTZ R64, R0, R31 ;  /* 0x0000001f00407220 */ /* 0x000fe20000410000 */
[----:B------:R-:W-:Y:S01]  /*2ab0*/  ISETP.GT.AND P2, PT, R57, 0x68, PT ;  /* 0x000000683900780c */ /* 0x000fe20003f44270 */
[----:B------:R0:W1:Y:S01]  /*2ac0*/  MUFU.TANH R77, R54 ;  /* 0x00000036004d7308 */ /* 0x0000620000002400 */
[----:B----4-:R-:W-:-:S02]  /*2ad0*/  FSEL R51, R90, -INF , P1 ;  /* 0xff8000005a337808 */ /* 0x010fc40000800000 */
[----:B------:R-:W-:Y:S02]  /*2ae0*/  FMNMX.FTZ R66, R30, R65, !PT ;  /* 0x000000411e427209 */ /* 0x000fe40007810000 */
[----:B------:R-:W-:Y:S02]  /*2af0*/  ISETP.GT.AND P1, PT, R57, 0x69, PT ;  /* 0x000000693900780c */ /* 0x000fe40003f24270 */
[----:B------:R-:W-:Y:S01]  /*2b00*/  FMNMX.FTZ R65, R51, R66, !PT ;  /* 0x0000004233417209 */ /* 0x000fe20007810000 */
[----:B------:R4:W1:Y:S01]  /*2b10*/  MUFU.TANH R88, R55 ;  /* 0x0000003700587308 */ /* 0x0008620000002400 */
[----:B0-----:R-:W-:Y:S01]  /*2b20*/  FSEL R54, R68, -INF , P2 ;  /* 0xff80000044367808 */ /* 0x001fe20001000000 */
[----:B------:R-:W-:Y:S01]  /*2b30*/  FMUL.FTZ R68, R0, R38 ;  /* 0x0000002600447220 */ /* 0x000fe20000410000 */
[----:B------:R-:W-:Y:S02]  /*2b40*/  ISETP.GT.AND P2, PT, R57, 0x70, PT ;  /* 0x000000703900780c */ /* 0x000fe40003f44270 */
[----:B------:R-:W-:-:S02]  /*2b50*/  FSEL R31, R92, -INF , P1 ;  /* 0xff8000005c1f7808 */ /* 0x000fc40000800000 */
[----:B------:R-:W-:Y:S01]  /*2b60*/  FMNMX.FTZ R66, R54, R65, !PT ;  /* 0x0000004136427209 */ /* 0x000fe20007810000 */
[----:B------:R-:W-:Y:S01]  /*2b70*/  FMUL.FTZ R65, R0, R34 ;  /* 0x0000002200417220 */ /* 0x000fe20000410000 */
[----:B------:R-:W-:Y:S01]  /*2b80*/  ISETP.GT.AND P1, PT, R57, 0x71, PT ;  /* 0x000000713900780c */ /* 0x000fe20003f24270 */
[----:B------:R3:W0:Y:S01]  /*2b90*/  MUFU.TANH R90, R64 ;  /* 0x00000040005a7308 */ /* 0x0006220000002400 */
[----:B----4-:R-:W-:Y:S02]  /*2ba0*/  FSEL R55, R78, -INF , P2 ;  /* 0xff8000004e377808 */ /* 0x010fe40001000000 */
[----:B------:R-:W-:Y:S02]  /*2bb0*/  FMNMX.FTZ R66, R31, R66, !PT ;  /* 0x000000421f427209 */ /* 0x000fe40007810000 */
[----:B------:R-:W-:Y:S02]  /*2bc0*/  ISETP.GT.AND P2, PT, R57, 0x78, PT ;  /* 0x000000783900780c */ /* 0x000fe40003f44270 */
[----:B-----5:R-:W-:Y:S01]  /*2bd0*/  FSEL R34, R79, -INF , P1 ;  /* 0xff8000004f227808 */ /* 0x020fe20000800000 */
[----:B------:R2:W4:Y:S01]  /*2be0*/  MUFU.TANH R92, R65 ;  /* 0x00000041005c7308 */ /* 0x0005220000002400 */
[----:B------:R-:W-:Y:S01]  /*2bf0*/  FMNMX.FTZ R67, R55, R66, !PT ;  /* 0x0000004237437209 */ /* 0x000fe20007810000 */
[----:B------:R-:W-:Y:S01]  /*2c00*/  FMUL.FTZ R66, R0, R35 ;  /* 0x0000002300427220 */ /* 0x000fe20000410000 */
[----:B------:R-:W-:-:S02]  /*2c10*/  ISETP.GT.AND P1, PT, R57, 0x79, PT ;  /* 0x000000793900780c */ /* 0x000fc40003f24270 */
[----:B---3--:R-:W-:Y:S02]  /*2c20*/  FSEL R64, R94, -INF , P2 ;  /* 0xff8000005e407808 */ /* 0x008fe40001000000 */
[----:B------:R-:W-:Y:S01]  /*2c30*/  FMNMX.FTZ R67, R34, R67, !PT ;  /* 0x0000004322437209 */ /* 0x000fe20007810000 */
[----:B------:R3:W5:Y:S01]  /*2c40*/  MUFU.TANH R94, R66 ;  /* 0x00000042005e7308 */ /* 0x0007620000002400 */
[----:B------:R-:W-:Y:S02]  /*2c50*/  ISETP.GT.AND P2, PT, R57, 0x80, PT ;  /* 0x000000803900780c */ /* 0x000fe40003f44270 */
[----:B------:R-:W-:Y:S02]  /*2c60*/  FSEL R35, R95, -INF , P1 ;  /* 0xff8000005f237808 */ /* 0x000fe40000800000 */
[----:B------:R-:W-:Y:S02]  /*2c70*/  FMNMX.FTZ R78, R64, R67, !PT ;  /* 0x00000043404e7209 */ /* 0x000fe40007810000 */
[----:B------:R-:W-:Y:S01]  /*2c80*/  ISETP.GT.AND P1, PT, R57, 0x81, PT ;  /* 0x000000813900780c */ /* 0x000fe20003f24270 */
[----:B------:R-:W-:Y:S01]  /*2c90*/  MUFU.TANH R3, R3 ;  /* 0x0000000300037308 */ /* 0x000fe20000002400 */
[----:B--2---:R-:W-:-:S02]  /*2ca0*/  FSEL R65, R96, -INF , P2 ;  /* 0xff80000060417808 */ /* 0x004fc40001000000 */
[----:B------:R-:W-:Y:S02]  /*2cb0*/  FMNMX.FTZ R78, R35, R78, !PT ;  /* 0x0000004e234e7209 */ /* 0x000fe40007810000 */
[----:B------:R-:W-:Y:S02]  /*2cc0*/  ISETP.GT.AND P2, PT, R57, 0x88, PT ;  /* 0x000000883900780c */ /* 0x000fe40003f44270 */
[----:B-1----:R-:W-:Y:S01]  /*2cd0*/  FSEL R38, R77, -INF , P1 ;  /* 0xff8000004d267808 */ /* 0x002fe20000800000 */
[C---:B------:R-:W-:Y:S01]  /*2ce0*/  FMUL.FTZ R77, R0.reuse, R39 ;  /* 0x00000027004d7220 */ /* 0x040fe20000410000 */
[----:B------:R-:W-:Y:S01]  /*2cf0*/  FMNMX.FTZ R79, R65, R78, !PT ;  /* 0x0000004e414f7209 */ /* 0x000fe20007810000 */
[----:B------:R1:W2:Y:S01]  /*2d00*/  MUFU.TANH R96, R68 ;  /* 0x0000004400607308 */ /* 0x0002a20000002400 */
[----:B------:R-:W-:Y:S01]  /*2d10*/  ISETP.GT.AND P1, PT, R57, 0x89, PT ;  /* 0x000000893900780c */ /* 0x000fe20003f24270 */
[----:B------:R-:W-:Y:S01]  /*2d20*/  FMUL.FTZ R78, R0, R45 ;  /* 0x0000002d004e7220 */ /* 0x000fe20000410000 */
[----:B------:R-:W-:-:S02]  /*2d30*/  FSEL R67, R88, -INF , P2 ;  /* 0xff80000058437808 */ /* 0x000fc40001000000 */
[----:B---3--:R-:W-:Y:S01]  /*2d40*/  FMNMX.FTZ R66, R38, R79, !PT ;  /* 0x0000004f26427209 */ /* 0x008fe20007810000 */
[----:B------:R-:W-:Y:S01]  /*2d50*/  FMUL.FTZ R79, R0, R44 ;  /* 0x0000002c004f7220 */ /* 0x000fe20000410000 */
[----:B------:R-:W-:Y:S01]  /*2d60*/  ISETP.GT.AND P2, PT, R57, 0x90, PT ;  /* 0x000000903900780c */ /* 0x000fe20003f44270 */
[----:B------:R-:W3:Y:S01]  /*2d70*/  MUFU.TANH R77, R77 ;  /* 0x0000004d004d7308 */ /* 0x000ee20000002400 */
[----:B0-----:R-:W-:Y:S02]  /*2d80*/  FSEL R39, R90, -INF , P1 ;  /* 0xff8000005a277808 */ /* 0x001fe40000800000 */
[----:B-1----:R-:W-:Y:S02]  /*2d90*/  FMNMX.FTZ R68, R67, R66, !PT ;  /* 0x0000004243447209 */ /* 0x002fe40007810000 */
[----:B------:R-:W-:Y:S02]  /*2da0*/  ISETP.GT.AND P1, PT, R57, 0x91, PT ;  /* 0x000000913900780c */ /* 0x000fe40003f24270 */
[----:B----4-:R-:W-:Y:S01]  /*2db0*/  FSEL R66, R92, -INF , P2 ;  /* 0xff8000005c427808 */ /* 0x010fe20001000000 */
[----:B------:R-:W0:Y:S01]  /*2dc0*/  MUFU.TANH R5, R5 ;  /* 0x0000000500057308 */ /* 0x000e220000002400 */
[----:B------:R-:W-:Y:S01]  /*2dd0*/  FMNMX.FTZ R95, R39, R68, !PT ;  /* 0x00000044275f7209 */ /* 0x000fe20007810000 */
[----:B------:R-:W-:Y:S01]  /*2de0*/  VIADD R92, R84, -UR12 ;  /* 0x8000000c545c7c36 */ /* 0x000fe20008000000 */
[----:B------:R-:W-:-:S02]  /*2df0*/  ISETP.GT.AND P2, PT, R57, 0x98, PT ;  /* 0x000000983900780c */ /* 0x000fc40003f44270 */
[----:B-----5:R-:W-:Y:S02]  /*2e00*/  FSEL R44, R94, -INF , P1 ;  /* 0xff8000005e2c7808 */ /* 0x020fe40000800000 */
[----:B------:R-:W-:Y:S01]  /*2e10*/  FMNMX.FTZ R95, R66, R95, !PT ;  /* 0x0000005f425f7209 */ /* 0x000fe20007810000 */
[----:B------:R-:W1:Y:S01]  /*2e20*/  MUFU.TANH R6, R6 ;  /* 0x0000000600067308 */ /* 0x000e620000002400 */
[----:B------:R-:W-:Y:S02]  /*2e30*/  ISETP.GT.AND P1, PT, R57, 0x99, PT ;  /* 0x000000993900780c */ /* 0x000fe40003f24270 */
[----:B--2---:R-:W-:Y:S02]  /*2e40*/  FSEL R45, R96, -INF , P2 ;  /* 0xff800000602d7808 */ /* 0x004fe40001000000 */
[----:B------:R-:W-:Y:S02]  /*2e50*/  FMNMX.FTZ R88, R44, R95, !PT ;  /* 0x0000005f2c587209 */ /* 0x000fe40007810000 */
[----:B---3--:R-:W-:Y:S01]  /*2e60*/  FSEL R68, R77, -INF , P1 ;  /* 0xff8000004d447808 */ /* 0x008fe20000800000 */
[C---:B------:R-:W-:Y:S01]  /*2e70*/  FMUL.FTZ R77, R0.reuse, R48 ;  /* 0x00000030004d7220 */ /* 0x040fe20000410000 */
[----:B------:R-:W-:Y:S01]  /*2e80*/  FMNMX.FTZ R57, R45, R88, !PT ;  /* 0x000000582d397209 */ /* 0x000fe20007810000 */
[C---:B------:R-:W-:Y:S01]  /*2e90*/  FMUL.FTZ R48, R0.reuse, R49 ;  /* 0x0000003100307220 */ /* 0x040fe20000410000 */
[C---:B------:R-:W-:Y:S01]  /*2ea0*/  FMUL.FTZ R49, R0.reuse, R52 ;  /* 0x0000003400317220 */ /* 0x040fe20000410000 */
[----:B------:R-:W-:Y:S01]  /*2eb0*/  FMUL.FTZ R52, R0, R53 ;  /* 0x0000003500347220 */ /* 0x000fe20000410000 */
[----:B------:R-:W-:Y:S01]  /*2ec0*/  FMNMX.FTZ R57, R68, R57, !PT ;  /* 0x0000003944397209 */ /* 0x000fe20007810000 */
[C---:B------:R-:W-:Y:S01]  /*2ed0*/  FMUL.FTZ R53, R0.reuse, R24 ;  /* 0x0000001800357220 */ /* 0x040fe20000410000 */
[C---:B------:R-:W-:Y:S01]  /*2ee0*/  FMUL.FTZ R24, R0.reuse, R25 ;  /* 0x0000001900187220 */ /* 0x040fe20000410000 */
[C---:B------:R-:W-:Y:S01]  /*2ef0*/  FMUL.FTZ R25, R0.reuse, R29 ;  /* 0x0000001d00197220 */ /* 0x040fe20000410000 */
[C---:B------:R-:W-:Y:S01]  /*2f00*/  FMUL.FTZ R29, R0.reuse, R32 ;  /* 0x00000020001d7220 */ /* 0x040fe20000410000 */
[----:B------:R-:W2:Y:S01]  /*2f10*/  SHFL.BFLY PT, R88, R57, 0x2, 0x1f ;  /* 0x0c401f0039587f89 */ /* 0x000ea200000e0000 */
[C---:B------:R-:W-:Y:S01]  /*2f20*/  FMUL.FTZ R32, R0.reuse, R33 ;  /* 0x0000002100207220 */ /* 0x040fe20000410000 */
[----:B------:R-:W-:Y:S01]  /*2f30*/  FMUL.FTZ R33, R0, R36 ;  /* 0x0000002400217220 */ /* 0x000fe20000410000 */
[----:B------:R-:W-:Y:S01]  /*2f40*/  IMAD.U32 R36, RZ, RZ, UR20 ;  /* 0x00000014ff247e24 */ /* 0x000fe2000f8e00ff */
[----:B------:R-:W3:Y:S01]  /*2f50*/  MUFU.TANH R7, R7 ;  /* 0x0000000700077308 */ /* 0x000ee20000002400 */
[----:B------:R-:W-:-:S04]  /*2f60*/  VIADDMNMX R92, R82, R92, R85, PT ;  /* 0x0000005c525c7246 */ /* 0x000fc80003800155 */
[C---:B------:R-:W-:Y:S02]  /*2f70*/  ISETP.GT.AND P2, PT, R92.reuse, 0x1, PT ;  /* 0x000000015c00780c */ /* 0x040fe40003f44270 */
[----:B------:R-:W-:Y:S01]  /*2f80*/  ISETP.GT.AND P3, PT, R92, 0x8, PT ;  /* 0x000000085c00780c */ /* 0x000fe20003f64270 */
[----:B------:R-:W4:Y:S01]  /*2f90*/  MUFU.TANH R8, R8 ;  /* 0x0000000800087308 */ /* 0x000f220000002400 */
[----:B0-----:R-:W-:Y:S02]  /*2fa0*/  FSEL R84, R5, -INF , P2 ;  /* 0xff80000005547808 */ /* 0x001fe40001000000 */
[----:B-1----:R-:W-:Y:S02]  /*2fb0*/  FSEL R6, R6, -INF , P3 ;  /* 0xff80000006067808 */ /* 0x002fe40001800000 */
[----:B------:R-:W-:-:S03]  /*2fc0*/  ISETP.GT.AND P2, PT, R92, 0x10, PT ;  /* 0x000000105c00780c */ /* 0x000fc60003f44270 */
[----:B------:R-:W0:Y:S01]  /*2fd0*/  MUFU.TANH R9, R9 ;  /* 0x0000000900097308 */ /* 0x000e220000002400 */
[----:B--2---:R-:W-:-:S07]  /*2fe0*/  FMNMX.FTZ R88, R57, R88, !PT ;  /* 0x0000005839587209 */ /* 0x004fce0007810000 */
[----:B------:R-:W1:Y:S01]  /*2ff0*/  MUFU.TANH R10, R10 ;  /* 0x0000000a000a7308 */ /* 0x000e620000002400 */
[----:B------:R-:W2:Y:S07]  /*3000*/  SHFL.BFLY PT, R57, R88, 0x1, 0x1f ;  /* 0x0c201f0058397f89 */ /* 0x000eae00000e0000 */
[----:B------:R-:W5:Y:S08]  /*3010*/  MUFU.TANH R11, R11 ;  /* 0x0000000b000b7308 */ /* 0x000f700000002400 */
[----:B------:R-:W5:Y:S08]  /*3020*/  MUFU.TANH R12, R12 ;  /* 0x0000000c000c7308 */ /* 0x000f700000002400 */
[----:B------:R-:W5:Y:S01]  /*3030*/  MUFU.TANH R13, R13 ;  /* 0x0000000d000d7308 */ /* 0x000f620000002400 */
[----:B--2---:R-:W-:-:S04]  /*3040*/  FMNMX.FTZ R57, R88, R57, !PT ;  /* 0x0000003958397209 */ /* 0x004fc80007810000 */
[C---:B------:R-:W-:Y:S01]  /*3050*/  FSETP.NEU.FTZ.AND P1, PT, R57.reuse, -INF , PT ;  /* 0xff8000003900780b */ /* 0x040fe20003f3d000 */
[----:B------:R-:W-:-:S02]  /*3060*/  FFMA.FTZ R36, R57, R36, -8 ;  /* 0xc100000039247423 */ /* 0x000fc40000010024 */
[----:B------:R-:W2:Y:S03]  /*3070*/  MUFU.TANH R14, R14 ;  /* 0x0000000e000e7308 */ /* 0x000ea60000002400 */
[----:B------:R-:W-:Y:S02]  /*3080*/  FSEL R36, R36, RZ, P1 ;  /* 0x000000ff24247208 */ /* 0x000fe40000800000 */
[----:B------:R-:W-:-:S03]  /*3090*/  ISETP.GT.AND P1, PT, R92, RZ, PT ;  /* 0x000000ff5c00720c */ /* 0x000fc60003f24270 */
[--C-:B------:R-:W-:Y:S01]  /*30a0*/  FFMA.FTZ R95, R93, UR20, -R36.reuse ;  /* 0x000000145d5f7c23 */ /* 0x100fe20008010824 */
[----:B------:R-:W-:Y:S01]  /*30b0*/  FSEL R3, R3, -INF , P1 ;  /* 0xff80000003037808 */ /* 0x000fe20000800000 */
[----:B------:R-:W2:Y:S01]  /*30c0*/  MUFU.TANH R15, R15 ;  /* 0x0000000f000f7308 */ /* 0x000ea20000002400 */
[----:B------:R-:W-:Y:S01]  /*30d0*/  ISETP.GT.AND P1, PT, R92, 0x9, PT ;  /* 0x000000095c00780c */ /* 0x000fe20003f24270 */
[--C-:B------:R-:W-:Y:S01]  /*30e0*/  FFMA.FTZ R96, R81, UR20, -R36.reuse ;  /* 0x0000001451607c23 */ /* 0x100fe20008010824 */
[----:B------:R-:W-:Y:S01]  /*30f0*/  FMNMX.FTZ R85, R3, R84, !PT ;  /* 0x0000005403557209 */ /* 0x000fe20007810000 */
[--C-:B------:R-:W-:Y:S01]  /*3100*/  FFMA.FTZ R88, R97, UR20, -R36.reuse ;  /* 0x0000001461587c23 */ /* 0x100fe20008010824 */
[----:B---3--:R-:W-:Y:S01]  /*3110*/  FSEL R7, R7, -INF , P1 ;  /* 0xff80000007077808 */ /* 0x008fe20000800000 */
[--C-:B------:R-:W-:Y:S01]  /*3120*/  FFMA.FTZ R90, R99, UR20, -R36.reuse ;  /* 0x00000014635a7c23 */ /* 0x100fe20008010824 */
[----:B------:R-:W-:Y:S01]  /*3130*/  FMNMX.FTZ R94, R6, R85, !PT ;  /* 0x00000055065e7209 */ /* 0x000fe20007810000 */
[----:B------:R-:W3:Y:S01]  /*3140*/  MUFU.TANH R20, R20 ;  /* 0x0000001400147308 */ /* 0x000ee20000002400 */
[----:B------:R-:W-:Y:S01]  /*3150*/  ISETP.GT.AND P1, PT, R92, 0x11, PT ;  /* 0x000000115c00780c */ /* 0x000fe20003f24270 */
[--C-:B------:R-:W-:Y:S01]  /*3160*/  FFMA.FTZ R89, R89, UR20, -R36.reuse ;  /* 0x0000001459597c23 */ /* 0x100fe20008010824 */
[----:B----4-:R-:W-:Y:S01]  /*3170*/  FSEL R85, R8, -INF , P2 ;  /* 0xff80000008557808 */ /* 0x010fe20001000000 */
[--C-:B------:R-:W-:Y:S01]  /*3180*/  FFMA.FTZ R64, R64, UR20, -R36.reuse ;  /* 0x0000001440407c23 */ /* 0x100fe20008010824 */
[----:B------:R-:W-:Y:S01]  /*3190*/  FMNMX.FTZ R94, R7, R94, !PT ;  /* 0x0000005e075e7209 */ /* 0x000fe20007810000 */
[--C-:B------:R-:W-:Y:S01]  /*31a0*/  FFMA.FTZ R91, R91, UR20, -R36.reuse ;  /* 0x000000145b5b7c23 */ /* 0x100fe20008010824 */
[----:B------:R-:W-:Y:S01]  /*31b0*/  ISETP.GT.AND P2, PT, R92, 0x18, PT ;  /* 0x000000185c00780c */ /* 0x000fe20003f44270 */
[----:B------:R4:W-:Y:S01]  /*31c0*/  MUFU.EX2 R8, R95 ;  /* 0x0000005f00087308 */ /* 0x0009e20000000800 */
[----:B0-----:R-:W-:Y:S01]  /*31d0*/  FSEL R9, R9, -INF , P1 ;  /* 0xff80000009097808 */ /* 0x001fe20000800000 */
[--C-:B------:R-:W-:Y:S01]  /*31e0*/  FFMA.FTZ R54, R54, UR20, -R36.reuse ;  /* 0x0000001436367c23 */ /* 0x100fe20008010824 */
[----:B------:R-:W-:Y:S01]  /*31f0*/  FMNMX.FTZ R94, R85, R94, !PT ;  /* 0x0000005e555e7209 */ /* 0x000fe20007810000 */
[--C-:B------:R-:W-:Y:S01]  /*3200*/  FFMA.FTZ R82, R103, UR20, -R36.reuse ;  /* 0x0000001467527c23 */ /* 0x100fe20008010824 */
[----:B------:R-:W-:Y:S01]  /*3210*/  ISETP.GT.AND P1, PT, R92, 0x19, PT ;  /* 0x000000195c00780c */ /* 0x000fe20003f24270 */
[--C-:B------:R-:W-:Y:S01]  /*3220*/  FFMA.FTZ R101, R101, UR20, -R36.reuse ;  /* 0x0000001465657c23 */ /* 0x100fe20008010824 */
[----:B-1----:R-:W-:Y:S01]  /*3230*/  FSEL R10, R10, -INF , P2 ;  /* 0xff8000000a0a7808 */ /* 0x002fe20001000000 */
[----:B------:R-:W0:Y:S01]  /*3240*/  MUFU.TANH R21, R21 ;  /* 0x0000001500157308 */ /* 0x000e220000002400 */
[----:B------:R-:W-:Y:S01]  /*3250*/  FMNMX.FTZ R93, R9, R94, !PT ;  /* 0x0000005e095d7209 */ /* 0x000fe20007810000 */
[--C-:B----4-:R-:W-:Y:S01]  /*3260*/  FFMA.FTZ R95, R86, UR20, -R36.reuse ;  /* 0x00000014565f7c23 */ /* 0x110fe20008010824 */
[----:B------:R-:W-:Y:S01]  /*3270*/  ISETP.GT.AND P2, PT, R92, 0x20, PT ;  /* 0x000000205c00780c */ /* 0x000fe20003f44270 */
[--C-:B------:R-:W-:Y:S01]  /*3280*/  FFMA.FTZ R87, R87, UR20, -R36.reuse ;  /* 0x0000001457577c23 */ /* 0x100fe20008010824 */
[----:B-----5:R-:W-:Y:S01]  /*3290*/  FSEL R11, R11, -INF , P1 ;  /* 0xff8000000b0b7808 */ /* 0x020fe20000800000 */
[--C-:B------:R-:W-:Y:S01]  /*32a0*/  FFMA.FTZ R83, R83, UR20, -R36.reuse ;  /* 0x0000001453537c23 */ /* 0x100fe20008010824 */
[----:B------:R-:W-:Y:S01]  /*32b0*/  FMNMX.FTZ R94, R10, R93, !PT ;  /* 0x0000005d0a5e7209 */ /* 0x000fe20007810000 */
[----:B------:R-:W1:Y:S01]  /*32c0*/  MUFU.TANH R72, R72 ;  /* 0x0000004800487308 */ /* 0x000e620000002400 */
[----:B------:R-:W-:Y:S01]  /*32d0*/  ISETP.GT.AND P1, PT, R92, 0x21, PT ;  /* 0x000000215c00780c */ /* 0x000fe20003f24270 */
[--C-:B------:R-:W-:Y:S01]  /*32e0*/  FFMA.FTZ R76, R76, UR20, -R36.reuse ;  /* 0x000000144c4c7c23 */ /* 0x100fe20008010824 */
[----:B------:R-:W-:Y:S01]  /*32f0*/  FSEL R86, R12, -INF , P2 ;  /* 0xff8000000c567808 */ /* 0x000fe20001000000 */
[--C-:B------:R-:W-:Y:S01]  /*3300*/  FFMA.FTZ R75, R75, UR20, -R36.reuse ;  /* 0x000000144b4b7c23 */ /* 0x100fe20008010824 */
[----:B------:R-:W-:Y:S01]  /*3310*/  FMNMX.FTZ R93, R11, R94, !PT ;  /* 0x0000005e0b5d7209 */ /* 0x000fe20007810000 */
[--C-:B------:R-:W-:Y:S01]  /*3320*/  FFMA.FTZ R26, R26, UR20, -R36.reuse ;  /* 0x000000141a1a7c23 */ /* 0x100fe20008010824 */
[----:B------:R-:W-:Y:S01]  /*3330*/  ISETP.GT.AND P2, PT, R92, 0x28, PT ;  /* 0x000000285c00780c */ /* 0x000fe20003f44270 */
[----:B------:R-:W4:Y:S01]  /*3340*/  MUFU.TANH R73, R73 ;  /* 0x0000004900497308 */ /* 0x000f220000002400 */
[----:B------:R-:W-:Y:S01]  /*3350*/  FSEL R13, R13, -INF , P1 ;  /* 0xff8000000d0d7808 */ /* 0x000fe20000800000 */
[--C-:B------:R-:W-:Y:S01]  /*3360*/  FFMA.FTZ R47, R47, UR20, -R36.reuse ;  /* 0x000000142f2f7c23 */ /* 0x100fe20008010824 */
[----:B------:R-:W-:Y:S01]  /*3370*/  FMNMX.FTZ R94, R86, R93, !PT ;  /* 0x0000005d565e7209 */ /* 0x000fe20007810000 */
[--C-:B------:R-:W-:Y:S01]  /*3380*/  FFMA.FTZ R31, R31, UR20, -R36.reuse ;  /* 0x000000141f1f7c23 */ /* 0x100fe20008010824 */
[----:B------:R-:W-:Y:S01]  /*3390*/  ISETP.GT.AND P1, PT, R92, 0x29, PT ;  /* 0x000000295c00780c */ /* 0x000fe20003f24270 */
[--C-:B------:R-:W-:Y:S01]  /*33a0*/  FFMA.FTZ R34, R34, UR20, -R36.reuse ;  /* 0x0000001422227c23 */ /* 0x100fe20008010824 */
[----:B--2---:R-:W-:Y:S01]  /*33b0*/  FSEL R14, R14, -INF , P2 ;  /* 0xff8000000e0e7808 */ /* 0x004fe20001000000 */
[----:B------:R-:W2:Y:S01]  /*33c0*/  MUFU.TANH R56, R56 ;  /* 0x0000003800387308 */ /* 0x000ea20000002400 */
[----:B------:R-:W-:Y:S01]  /*33d0*/  FMNMX.FTZ R93, R13, R94, !PT ;  /* 0x0000005e0d5d7209 */ /* 0x000fe20007810000 */
[--C-:B------:R-:W-:Y:S01]  /*33e0*/  FFMA.FTZ R38, R38, UR20, -R36.reuse ;  /* 0x0000001426267c23 */ /* 0x100fe20008010824 */
[----:B------:R-:W-:Y:S01]  /*33f0*/  ISETP.GT.AND P2, PT, R92, 0x30, PT ;  /* 0x000000305c00780c */ /* 0x000fe20003f44270 */
[--C-:B------:R-:W-:Y:S01]  /*3400*/  FFMA.FTZ R44, R44, UR20, -R36.reuse ;  /* 0x000000142c2c7c23 */ /* 0x100fe20008010824 */
[----:B------:R-:W-:Y:S01]  /*3410*/  FSEL R15, R15, -INF , P1 ;  /* 0xff8000000f0f7808 */ /* 0x000fe20000800000 */
[--C-:B------:R-:W-:Y:S01]  /*3420*/  FFMA.FTZ R45, R45, UR20, -R36.reuse ;  /* 0x000000142d2d7c23 */ /* 0x100fe20008010824 */
[----:B------:R-:W-:Y:S01]  /*3430*/  FMNMX.FTZ R94, R14, R93, !PT ;  /* 0x0000005d0e5e7209 */ /* 0x000fe20007810000 */
[----:B------:R-:W5:Y:S01]  /*3440*/  MUFU.TANH R74, R74 ;  /* 0x0000004a004a7308 */ /* 0x000f620000002400 */
[----:B------:R-:W-:Y:S01]  /*3450*/  ISETP.GT.AND P1, PT, R92, 0x31, PT ;  /* 0x000000315c00780c */ /* 0x000fe20003f24270 */
[----:B------:R-:W-:Y:S01]  /*3460*/  FFMA.FTZ R93, R80, UR20, -R36 ;  /* 0x00000014505d7c23 */ /* 0x000fe20008010824 */
[----:B---3--:R-:W-:-:S02]  /*3470*/  FSEL R81, R20, -INF , P2 ;  /* 0xff80000014517808 */ /* 0x008fc40001000000 */
[----:B------:R-:W-:Y:S02]  /*3480*/  FMNMX.FTZ R94, R15, R94, !PT ;  /* 0x0000005e0f5e7209 */ /* 0x000fe40007810000 */
[C---:B------:R-:W-:Y:S01]  /*3490*/  ISETP.GT.AND P2, PT, R92.reuse, 0x38, PT ;  /* 0x000000385c00780c */ /* 0x040fe20003f44270 */
[----:B------:R-:W3:Y:S01]  /*34a0*/  MUFU.TANH R58, R58 ;  /* 0x0000003a003a7308 */ /* 0x000ee20000002400 */
[----:B0-----:R-:W-:Y:S02]  /*34b0*/  FSEL R21, R21, -INF , P1 ;  /* 0xff80000015157808 */ /* 0x001fe40000800000 */
[----:B------:R-:W-:Y:S02]  /*34c0*/  FMNMX.FTZ R94, R81, R94, !PT ;  /* 0x0000005e515e7209 */ /* 0x000fe40007810000 */
[----:B------:R-:W-:Y:S02]  /*34d0*/  ISETP.GT.AND P1, PT, R92, 0x39, PT ;  /* 0x000000395c00780c */ /* 0x000fe40003f24270 */
[----:B-1----:R-:W-:Y:S01]  /*34e0*/  FSEL R72, R72, -INF , P2 ;  /* 0xff80000048487808 */ /* 0x002fe20001000000 */
[----:B------:R0:W-:Y:S01]  /*34f0*/  MUFU.EX2 R12, R95 ;  /* 0x0000005f000c7308 */ /* 0x0001e20000000800 */
[----:B------:R-:W-:-:S02]  /*3500*/  ISETP.GT.AND P2, PT, R92, 0x40, PT ;  /* 0x000000405c00780c */ /* 0x000fc40003f44270 */
[----:B----4-:R-:W-:Y:S02]  /*3510*/  FSEL R73, R73, -INF , P1 ;  /* 0xff80000049497808 */ /* 0x010fe40000800000 */
[----:B------:R-:W-:Y:S02]  /*3520*/  ISETP.GT.AND P1, PT, R92, 0x41, PT ;  /* 0x000000415c00780c */ /* 0x000fe40003f24270 */
[----:B--2---:R-:W-:Y:S01]  /*3530*/  FSEL R80, R56, -INF , P2 ;  /* 0xff80000038507808 */ /* 0x004fe20001000000 */
[----:B------:R-:W1:Y:S01]  /*3540*/  MUFU.TANH R59, R59 ;  /* 0x0000003b003b7308 */ /* 0x000e620000002400 */
[----:B0-----:R-:W-:Y:S02]  /*3550*/  FMNMX.FTZ R95, R21, R94, !PT ;  /* 0x0000005e155f7209 */ /* 0x001fe40007810000 */
[----:B------:R-:W-:Y:S02]  /*3560*/  ISETP.GT.AND P2, PT, R92, 0x48, PT ;  /* 0x000000485c00780c */ /* 0x000fe40003f44270 */
[----:B------:R-:W-:-:S02]  /*3570*/  FMNMX.FTZ R94, R72, R95, !PT ;  /* 0x0000005f485e7209 */ /* 0x000fc40007810000 */
[----:B-----5:R-:W-:Y:S01]  /*3580*/  FSEL R74, R74, -INF , P1 ;  /* 0xff8000004a4a7808 */ /* 0x020fe20000800000 */
[----:B------:R-:W0:Y:S01]  /*3590*/  MUFU.TANH R60, R60 ;  /* 0x0000003c003c7308 */ /* 0x000e220000002400 */
[----:B------:R-:W-:Y:S01]  /*35a0*/  FMNMX.FTZ R95, R73, R94, !PT ;  /* 0x0000005e495f7209 */ /* 0x000fe20007810000 */
[----:B------:R-:W-:Y:S01]  /*35b0*/  FFMA.FTZ R94, R71, UR20, -R36 ;  /* 0x00000014475e7c23 */ /* 0x000fe20008010824 */
[----:B------:R-:W-:Y:S02]  /*35c0*/  ISETP.GT.AND P1, PT, R92, 0x49, PT ;  /* 0x000000495c00780c */ /* 0x000fe40003f24270 */
[----:B------:R-:W-:Y:S02]  /*35d0*/  FMNMX.FTZ R95, R80, R95, !PT ;  /* 0x0000005f505f7209 */ /* 0x000fe40007810000 */
[----:B---3--:R-:W-:Y:S01]  /*35e0*/  FSEL R58, R58, -INF , P2 ;  /* 0xff8000003a3a7808 */ /* 0x008fe20001000000 */
[----:B------:R-:W2:Y:S01]  /*35f0*/  MUFU.TANH R61, R61 ;  /* 0x0000003d003d7308 */ /* 0x000ea20000002400 */
[----:B------:R-:W-:-:S02]  /*3600*/  FMNMX.FTZ R95, R74, R95, !PT ;  /* 0x0000005f4a5f7209 */ /* 0x000fc40007810000 */
[----:B------:R-:W-:Y:S02]  /*3610*/  ISETP.GT.AND P2, PT, R92, 0x50, PT ;  /* 0x000000505c00780c */ /* 0x000fe40003f44270 */
[----:B-1----:R-:W-:Y:S02]  /*3620*/  FSEL R59, R59, -INF , P1 ;  /* 0xff8000003b3b7808 */ /* 0x002fe40000800000 */
[----:B------:R-:W-:Y:S01]  /*3630*/  FMNMX.FTZ R56, R58, R95, !PT ;  /* 0x0000005f3a387209 */ /* 0x000fe20007810000 */
[----:B------:R-:W1:Y:S01]  /*3640*/  MUFU.TANH R62, R62 ;  /* 0x0000003e003e7308 */ /* 0x000e620000002400 */
[----:B------:R-:W-:Y:S01]  /*3650*/  ISETP.GT.AND P1, PT, R92, 0x51, PT ;  /* 0x000000515c00780c */ /* 0x000fe20003f24270 */
[--C-:B------:R-:W-:Y:S01]  /*3660*/  FFMA.FTZ R95, R70, UR20, -R36.reuse ;  /* 0x00000014465f7c23 */ /* 0x100fe20008010824 */
[----:B0-----:R-:W-:Y:S01]  /*3670*/  FSEL R71, R60, -INF , P2 ;  /* 0xff8000003c477808 */ /* 0x001fe20001000000 */
[----:B------:R-:W-:Y:S01]  /*3680*/  FFMA.FTZ R70, R69, UR20, -R36 ;  /* 0x0000001445467c23 */ /* 0x000fe20008010824 */
[----:B------:R-:W-:-:S02]  /*3690*/  FMNMX.FTZ R56, R59, R56, !PT ;  /* 0x000000383b387209 */ /* 0x000fc40007810000 */
[C---:B------:R-:W-:Y:S01]  /*36a0*/  ISETP.GT.AND P2, PT, R92.reuse, 0x58, PT ;  /* 0x000000585c00780c */ /* 0x040fe20003f44270 */
[----:B------:R-:W0:Y:S01]  /*36b0*/  MUFU.TANH R63, R63 ;  /* 0x0000003f003f7308 */ /* 0x000e220000002400 */
[----:B--2---:R-:W-:Y:S02]  /*36c0*/  FSEL R61, R61, -INF , P1 ;  /* 0xff8000003d3d7808 */ /* 0x004fe40000800000 */
[----:B------:R-:W-:Y:S02]  /*36d0*/  FMNMX.FTZ R56, R71, R56, !PT ;  /* 0x0000003847387209 */ /* 0x000fe40007810000 */
[----:B------:R-:W-:Y:S02]  /*36e0*/  ISETP.GT.AND P1, PT, R92, 0x59, PT ;  /* 0x000000595c00780c */ /* 0x000fe40003f24270 */
[----:B------:R-:W-:Y:S01]  /*36f0*/  FMNMX.FTZ R97, R61, R56, !PT ;  /* 0x000000383d617209 */ /* 0x000fe20007810000 */
[----:B------:R-:W2:Y:S01]  /*3700*/  MUFU.TANH R40, R40 ;  /* 0x0000002800287308 */ /* 0x000ea20000002400 */
[----:B-1----:R-:W-:-:S02]  /*3710*/  FSEL R62, R62, -INF , P2 ;  /* 0xff8000003e3e7808 */ /* 0x002fc40001000000 */
[----:B------:R-:W-:Y:S02]  /*3720*/  ISETP.GT.AND P2, PT, R92, 0x60, PT ;  /* 0x000000605c00780c */ /* 0x000fe40003f44270 */
[----:B------:R-:W-:Y:S01]  /*3730*/  FMNMX.FTZ R56, R62, R97, !PT ;  /* 0x000000613e387209 */ /* 0x000fe20007810000 */
[--C-:B------:R-:W-:Y:S01]  /*3740*/  FFMA.FTZ R97, R42, UR20, -R36.reuse ;  /* 0x000000142a617c23 */ /* 0x100fe20008010824 */
[----:B------:R-:W-:-:S01]  /*3750*/  FFMA.FTZ R42, R43, UR20, -R36 ;  /* 0x000000142b2a7c23 */ /* 0x000fc20008010824 */
[----:B------:R-:W1:Y:S01]  /*3760*/  MUFU.TANH R41, R41 ;  /* 0x0000002900297308 */ /* 0x000e620000002400 */
[----:B0-----:R-:W-:Y:S02]  /*3770*/  FSEL R63, R63, -INF , P1 ;  /* 0xff8000003f3f7808 */ /* 0x001fe40000800000 */
[----:B------:R-:W-:Y:S02]  /*3780*/  ISETP.GT.AND P1, PT, R92, 0x61, PT ;  /* 0x000000615c00780c */ /* 0x000fe40003f24270 */
[----:B------:R-:W-:-:S03]  /*3790*/  FMNMX.FTZ R56, R63, R56, !PT ;  /* 0x000000383f387209 */ /* 0x000fc60007810000 */
[----:B------:R-:W0:Y:S01]  /*37a0*/  MUFU.TANH R79, R79 ;  /* 0x0000004f004f7308 */ /* 0x000e220000002400 */
[----:B--2---:R-:W-:Y:S02]  /*37b0*/  FSEL R69, R40, -INF , P2 ;  /* 0xff80000028457808 */ /* 0x004fe40001000000 */
[----:B------:R-:W-:Y:S02]  /*37c0*/  ISETP.GT.AND P2, PT, R92, 0x68, PT ;  /* 0x000000685c00780c */ /* 0x000fe40003f44270 */
[----:B------:R-:W-:-:S03]  /*37d0*/  FMNMX.FTZ R56, R69, R56, !PT ;  /* 0x0000003845387209 */ /* 0x000fc60007810000 */
[----:B------:R-:W2:Y:S01]  /*37e0*/  MUFU.TANH R78, R78 ;  /* 0x0000004e004e7308 */ /* 0x000ea20000002400 */
[----:B-1----:R-:W-:Y:S02]  /*37f0*/  FSEL R41, R41, -INF , P1 ;  /* 0xff80000029297808 */ /* 0x002fe40000800000 */
[----:B------:R-:W-:Y:S02]  /*3800*/  ISETP.GT.AND P1, PT, R92, 0x69, PT ;  /* 0x000000695c00780c */ /* 0x000fe40003f24270 */
[----:B------:R-:W-:-:S03]  /*3810*/  FMNMX.FTZ R56, R41, R56, !PT ;  /* 0x0000003829387209 */ /* 0x000fc60007810000 */
[----:B------:R-:W1:Y:S01]  /*3820*/  MUFU.TANH R77, R77 ;  /* 0x0000004d004d7308 */ /* 0x000e620000002400 */
[----:B0-----:R-:W-:Y:S02]  /*3830*/  FSEL R79, R79, -INF , P2 ;  /* 0xff8000004f4f7808 */ /* 0x001fe40001000000 */
[----:B------:R-:W-:Y:S02]  /*3840*/  ISETP.GT.AND P2, PT, R92, 0x70, PT ;  /* 0x000000705c00780c */ /* 0x000fe40003f44270 */
[----:B------:R-:W-:-:S03]  /*3850*/  FMNMX.FTZ R43, R79, R56, !PT ;  /* 0x000000384f2b7209 */ /* 0x000fc60007810000 */
[----:B------:R-:W0:Y:S01]  /*3860*/  MUFU.TANH R48, R48 ;  /* 0x0000003000307308 */ /* 0x000e220000002400 */
[----:B--2---:R-:W-:Y:S02]  /*3870*/  FSEL R78, R78, -INF , P1 ;  /* 0xff8000004e4e7808 */ /* 0x004fe40000800000 */
[----:B------:R-:W-:Y:S02]  /*3880*/  ISETP.GT.AND P1, PT, R92, 0x71, PT ;  /* 0x000000715c00780c */ /* 0x000fe40003f24270 */
[----:B------:R-:W-:Y:S01]  /*3890*/  FMNMX.FTZ R56, R78, R43, !PT ;  /* 0x0000002b4e387209 */ /* 0x000fe20007810000 */
[----:B------:R-:W-:Y:S02]  /*38a0*/  FFMA.FTZ R43, R46, UR20, -R36 ;  /* 0x000000142e2b7c23 */ /* 0x000fe40008010824 */
[----:B------:R-:W2:Y:S01]  /*38b0*/  MUFU.TANH R49, R49 ;  /* 0x0000003100317308 */ /* 0x000ea20000002400 */
[----:B-1----:R-:W-:Y:S02]  /*38c0*/  FSEL R77, R77, -INF , P2 ;  /* 0xff8000004d4d7808 */ /* 0x002fe40001000000 */
[----:B------:R-:W-:-:S02]  /*38d0*/  ISETP.GT.AND P2, PT, R92, 0x78, PT ;  /* 0x000000785c00780c */ /* 0x000fc40003f44270 */
        /* <DEDUP_REMOVED lines=18> */
[----:B--2---:R-:W-:Y:S01]  /*3a00*/  FSEL R46, R24, -INF , P1 ;  /* 0xff800000182e7808 */ /* 0x004fe20000800000 */
[----:B------:R-:W-:Y:S01]  /*3a10*/  FFMA.FTZ R24, R50, UR20, -R36 ;  /* 0x0000001432187c23 */ /* 0x000fe20008010824 */
        /* <DEDUP_REMOVED lines=8> */
[----:B------:R-:W-:-:S05]  /*3aa0*/  ISETP.GT.AND P1, PT, R92, 0x91, PT ;  /* 0x000000915c00780c */ /* 0x000fca0003f24270 */
[----:B------:R-:W0:Y:S01]  /*3ab0*/  MUFU.TANH R33, R33 ;  /* 0x0000002100217308 */ /* 0x000e220000002400 */
[----:B--2---:R-:W-:Y:S02]  /*3ac0*/  FSEL R50, R29, -INF , P2 ;  /* 0xff8000001d327808 */ /* 0x004fe40001000000 */
[----:B------:R-:W-:Y:S02]  /*3ad0*/  FMNMX.FTZ R29, R25, R56, !PT ;  /* 0x00000038191d7209 */ /* 0x000fe40007810000 */
[----:B------:R-:W-:-:S03]  /*3ae0*/  ISETP.GT.AND P2, PT, R92, 0x98, PT ;  /* 0x000000985c00780c */ /* 0x000fc60003f44270 */
[----:B------:R-:W2:Y:S08]  /*3af0*/  MUFU.TANH R37, R37 ;  /* 0x0000002500257308 */ /* 0x000eb00000002400 */
[----:B------:R1:W-:Y:S08]  /*3b00*/  MUFU.EX2 R40, R70 ;  /* 0x0000004600287308 */ /* 0x0003f00000000800 */
[----:B------:R3:W-:Y:S01]  /*3b10*/  MUFU.EX2 R60, R94 ;  /* 0x0000005e003c7308 */ /* 0x0007e20000000800 */
[----:B-1----:R-:W-:Y:S01]  /*3b20*/  FSEL R70, R32, -INF , P1 ;  /* 0xff80000020467808 */ /* 0x002fe20000800000 */
[----:B------:R-:W-:Y:S01]  /*3b30*/  FFMA.FTZ R32, R27, UR20, -R36 ;  /* 0x000000141b207c23 */ /* 0x000fe20008010824 */
[----:B------:R-:W-:-:S02]  /*3b40*/  FMNMX.FTZ R27, R50, R29, !PT ;  /* 0x0000001d321b7209 */ /* 0x000fc40007810000 */
[----:B------:R-:W-:Y:S02]  /*3b50*/  ISETP.GT.AND P1, PT, R92, 0x99, PT ;  /* 0x000000995c00780c */ /* 0x000fe40003f24270 */
[----:B0-----:R-:W-:Y:S01]  /*3b60*/  FSEL R92, R33, -INF , P2 ;  /* 0xff800000215c7808 */ /* 0x001fe20001000000 */
[--C-:B------:R-:W-:Y:S01]  /*3b70*/  FFMA.FTZ R33, R55, UR20, -R36.reuse ;  /* 0x0000001437217c23 */ /* 0x100fe20008010824 */
[----:B------:R-:W-:Y:S01]  /*3b80*/  FMNMX.FTZ R27, R70, R27, !PT ;  /* 0x0000001b461b7209 */ /* 0x000fe20007810000 */
[--C-:B---3--:R-:W-:Y:S01]  /*3b90*/  FFMA.FTZ R94, R30, UR20, -R36.reuse ;  /* 0x000000141e5e7c23 */ /* 0x108fe20008010824 */
[----:B--2---:R-:W-:Y:S01]  /*3ba0*/  FSEL R37, R37, -INF , P1 ;  /* 0xff80000025257808 */ /* 0x004fe20000800000 */
[----:B------:R0:W-:Y:S01]  /*3bb0*/  MUFU.EX2 R20, R96 ;  /* 0x0000006000147308 */ /* 0x0001e20000000800 */
[----:B------:R-:W-:Y:S01]  /*3bc0*/  FMNMX.FTZ R30, R92, R27, !PT ;  /* 0x0000001b5c1e7209 */ /* 0x000fe20007810000 */
[----:B------:R-:W-:Y:S01]  /*3bd0*/  FFMA.FTZ R55, R67, UR20, -R36 ;  /* 0x0000001443377c23 */ /* 0x000fe20008010824 */
[----:B------:R-:W-:-:S02]  /*3be0*/  IMAD.U32 R67, RZ, RZ, UR20 ;  /* 0x00000014ff437e24 */ /* 0x000fc4000f8e00ff */
[----:B------:R-:W-:Y:S01]  /*3bf0*/  FMNMX.FTZ R56, R37, R30, !PT ;  /* 0x0000001e25387209 */ /* 0x000fe20007810000 */
[----:B------:R-:W-:-:S02]  /*3c00*/  FFMA.FTZ R30, R51, UR20, -R36 ;  /* 0x00000014331e7c23 */ /* 0x000fc40008010824 */
[----:B------:R1:W-:Y:S01]  /*3c10*/  MUFU.EX2 R27, R94 ;  /* 0x0000005e001b7308 */ /* 0x0003e20000000800 */
[----:B0-----:R-:W-:-:S01]  /*3c20*/  FFMA.FTZ R96, R35, UR20, -R36 ;  /* 0x0000001423607c23 */ /* 0x001fc20008010824 */
[----:B------:R-:W1:Y:S01]  /*3c30*/  SHFL.BFLY PT, R51, R56, 0x2, 0x1f ;  /* 0x0c401f0038337f89 */ /* 0x000e6200000e0000 */
[----:B------:R-:W-:-:S01]  /*3c40*/  FFMA.FTZ R35, R65, UR20, -R36 ;  /* 0x0000001441237c23 */ /* 0x000fc20008010824 */
[--C-:B------:R-:W-:Y:S01]  /*3c50*/  FFMA.FTZ R65, R39, UR20, -R36.reuse ;  /* 0x0000001427417c23 */ /* 0x100fe20008010824 */
[----:B------:R-:W-:-:S01]  /*3c60*/  FFMA.FTZ R39, R66, UR20, -R36 ;  /* 0x0000001442277c23 */ /* 0x000fc20008010824 */
[----:B------:R-:W-:Y:S02]  /*3c70*/  FFMA.FTZ R36, R68, UR20, -R36 ;  /* 0x0000001444247c23 */ /* 0x000fe40008010824 */
[----:B------:R-:W-:Y:S08]  /*3c80*/  MUFU.EX2 R88, R88 ;  /* 0x0000005800587308 */ /* 0x000ff00000000800 */
[----:B------:R-:W-:Y:S08]  /*3c90*/  MUFU.EX2 R89, R89 ;  /* 0x0000005900597308 */ /* 0x000ff00000000800 */
[----:B------:R-:W-:Y:S01]  /*3ca0*/  MUFU.EX2 R90, R90 ;  /* 0x0000005a005a7308 */ /* 0x000fe20000000800 */
[----:B-1----:R-:W-:-:S05]  /*3cb0*/  FMNMX.FTZ R94, R56, R51, !PT ;  /* 0x00000033385e7209 */ /* 0x002fca0007810000 */
[----:B------:R-:W0:Y:S02]  /*3cc0*/  SHFL.BFLY PT, R99, R94, 0x1, 0x1f ;  /* 0x0c201f005e637f89 */ /* 0x000e2400000e0000 */
[----:B------:R-:W-:Y:S08]  /*3cd0*/  MUFU.EX2 R51, R64 ;  /* 0x0000004000337308 */ /* 0x000ff00000000800 */
[----:B------:R-:W-:Y:S08]  /*3ce0*/  MUFU.EX2 R64, R65 ;  /* 0x0000004100407308 */ /* 0x000ff00000000800 */
[----:B------:R-:W1:Y:S01]  /*3cf0*/  MUFU.EX2 R91, R91 ;  /* 0x0000005b005b7308 */ /* 0x000e620000000800 */
[----:B0-----:R-:W-:-:S07]  /*3d00*/  FMNMX.FTZ R56, R94, R99, !PT ;  /* 0x000000635e387209 */ /* 0x001fce0007810000 */
[----:B------:R-:W-:Y:S01]  /*3d10*/  MUFU.EX2 R29, R32 ;  /* 0x00000020001d7308 */ /* 0x000fe20000000800 */
[C---:B------:R-:W-:Y:S01]  /*3d20*/  FSETP.NEU.FTZ.AND P1, PT, R56.reuse, -INF , PT ;  /* 0xff8000003800780b */ /* 0x040fe20003f3d000 */
[----:B------:R-:W-:-:S06]  /*3d30*/  FFMA.FTZ R66, R56, R67, -8 ;  /* 0xc100000038427423 */ /* 0x000fcc0000010043 */
[----:B------:R-:W-:Y:S01]  /*3d40*/  MUFU.EX2 R32, R54 ;  /* 0x0000003600207308 */ /* 0x000fe20000000800 */
[----:B------:R-:W-:Y:S02]  /*3d50*/  FSEL R66, R66, RZ, P1 ;  /* 0x000000ff42427208 */ /* 0x000fe40000800000 */
[----:B------:R-:W-:Y:S02]  /*3d60*/  PLOP3.LUT P1, PT, PT, PT, UP0, 0x80, 0x0 ;  /* 0x000000000000781c */ /* 0x000fe40003f2f008 */
[----:B-1----:R-:W-:Y:S01]  /*3d70*/  F2FP.SATFINITE.E4M3.F32.PACK_AB_MERGE_C R153, R91, R90, RZ ;  /* 0x0000005a5b99723e */ /* 0x002fe200048070ff */
[--C-:B------:R-:W-:Y:S01]  /*3d80*/  FFMA.FTZ R3, R3, UR20, -R66.reuse ;  /* 0x0000001403037c23 */ /* 0x100fe20008010842 */
[----:B------:R-:W-:-:S01]  /*3d90*/  FFMA.FTZ R84, R84, UR20, -R66 ;  /* 0x0000001454547c23 */ /* 0x000fc20008010842 */
[--C-:B------:R-:W-:Y:S01]  /*3da0*/  FFMA.FTZ R6, R6, UR20, -R66.reuse ;  /* 0x0000001406067c23 */ /* 0x100fe20008010842 */
[----:B------:R-:W-:-:S01]  /*3db0*/  FFMA.FTZ R65, R7, UR20, -R66 ;  /* 0x0000001407417c23 */ /* 0x000fc20008010842 */
[--C-:B------:R-:W-:Y:S01]  /*3dc0*/  FFMA.FTZ R7, R85, UR20, -R66.reuse ;  /* 0x0000001455077c23 */ /* 0x100fe20008010842 */
[----:B------:R0:W-:Y:S01]  /*3dd0*/  MUFU.EX2 R54, R96 ;  /* 0x0000006000367308 */ /* 0x0001e20000000800 */
        /* <DEDUP_REMOVED lines=8> */
[----:B0-----:R-:W-:-:S01]  /*3e60*/  FFMA.FTZ R96, R11, UR20, -R66 ;  /* 0x000000140b607c23 */ /* 0x001fc20008010842 */
[--C-:B------:R-:W-:Y:S01]  /*3e70*/  FFMA.FTZ R11, R81, UR20, -R66.reuse ;  /* 0x00000014510b7c23 */ /* 0x100fe20008010842 */
[----:B------:R-:W-:-:S01]  /*3e80*/  FFMA.FTZ R81, R72, UR20, -R66 ;  /* 0x0000001448517c23 */ /* 0x000fc20008010842 */
[--C-:B------:R-:W-:Y:S01]  /*3e90*/  FFMA.FTZ R72, R74, UR20, -R66.reuse ;  /* 0x000000144a487c23 */ /* 0x100fe20008010842 */
[----:B------:R-:W-:-:S01]  /*3ea0*/  FFMA.FTZ R74, R59, UR20, -R66 ;  /* 0x000000143b4a7c23 */ /* 0x000fc20008010842 */
[----:B------:R-:W-:Y:S01]  /*3eb0*/  FFMA.FTZ R59, R69, UR20, -R66 ;  /* 0x00000014453b7c23 */ /* 0x000fe20008010842 */
[----:B------:R-:W-:-:S01]  /*3ec0*/  FADD.FTZ R69, R88, R89 ;  /* 0x0000005958457221 */ /* 0x000fc20000010000 */
[----:B------:R-:W0:Y:S01]  /*3ed0*/  MUFU.EX2 R84, R84 ;  /* 0x0000005400547308 */ /* 0x000e220000000800 */
[----:B------:R-:W-:-:S01]  /*3ee0*/  FFMA.FTZ R73, R58, UR20, -R66 ;  /* 0x000000143a497c23 */ /* 0x000fc20008010842 */
[----:B------:R-:W-:Y:S01]  /*3ef0*/  FFMA.FTZ R58, R61, UR20, -R66 ;  /* 0x000000143d3a7c23 */ /* 0x000fe20008010842 */
[----:B------:R-:W-:-:S01]  /*3f00*/  FADD.FTZ R102, R90, R69 ;  /* 0x000000455a667221 */ /* 0x000fc20000010000 */
[--C-:B------:R-:W-:Y:S01]  /*3f10*/  FFMA.FTZ R61, R62, UR20, -R66.reuse ;  /* 0x000000143e3d7c23 */ /* 0x100fe20008010842 */
[----:B------:R-:W-:-:S01]  /*3f20*/  FFMA.FTZ R62, R41, UR20, -R66 ;  /* 0x00000014293e7c23 */ /* 0x000fc20008010842 */
[----:B------:R-:W-:Y:S01]  /*3f30*/  FFMA.FTZ R10, R13, UR20, -R66 ;  /* 0x000000140d0a7c23 */ /* 0x000fe20008010842 */
[----:B------:R-:W-:-:S01]  /*3f40*/  FADD.FTZ R41, R91, R102 ;  /* 0x000000665b297221 */ /* 0x000fc20000010000 */
[----:B------:R-:W1:Y:S01]  /*3f50*/  MUFU.EX2 R6, R6 ;  /* 0x0000000600067308 */ /* 0x000e620000000800 */
        /* <DEDUP_REMOVED lines=10> */
[----:B------:R-:W-:-:S01]  /*4000*/  FFMA.FTZ R70, R70, UR20, -R66 ;  /* 0x0000001446467c23 */ /* 0x000fc20008010842 */
[--C-:B------:R-:W-:Y:S01]  /*4010*/  FFMA.FTZ R92, R92, UR20, -R66.reuse ;  /* 0x000000145c5c7c23 */ /* 0x100fe20008010842 */
[----:B------:R-:W-:-:S01]  /*4020*/  FFMA.FTZ R37, R37, UR20, -R66 ;  /* 0x0000001425257c23 */ /* 0x000fc20008010842 */
[----:B------:R-:W-:-:S02]  /*4030*/  F2FP.SATFINITE.E4M3.F32.PACK_AB_MERGE_C R153, R89, R88, R153 ;  /* 0x000000585999723e */ /* 0x000fc40004807099 */
[----:B------:R-:W0:Y:S01]  /*4040*/  MUFU.EX2 R82, R82 ;  /* 0x0000005200527308 */ /* 0x000e220000000800 */
[----:B-1----:R-:W-:-:S07]  /*4050*/  FADD.FTZ R100, R6, R63 ;  /* 0x0000003f06647221 */ /* 0x002fce0000010000 */
[----:B------:R-:W1:Y:S01]  /*4060*/  MUFU.EX2 R7, R7 ;  /* 0x0000000700077308 */ /* 0x000e620000000800 */
[----:B--2---:R-:W-:-:S01]  /*4070*/  FADD.FTZ R100, R65, R100 ;  /* 0x0000006441647221 */ /* 0x004fc20000010000 */
[----:B------:R-:W-:-:S04]  /*4080*/  F2FP.SATFINITE.E4M3.F32.PACK_AB_MERGE_C R152, R65, R6, RZ ;  /* 0x000000064198723e */ /* 0x000fc800048070ff */
[----:B------:R-:W-:Y:S02]  /*4090*/  F2FP.SATFINITE.E4M3.F32.PACK_AB_MERGE_C R152, R84, R3, R152 ;  /* 0x000000035498723e */ /* 0x000fe40004807098 */
[----:B------:R-:W2:Y:S01]  /*40a0*/  MUFU.EX2 R5, R101 ;  /* 0x0000006500057308 */ /* 0x000ea20000000800 */
[----:B0-----:R-:W-:-:S07]  /*40b0*/  FADD.FTZ R102, R82, R41 ;  /* 0x0000002952667221 */ /* 0x001fce0000010000 */
[----:B------:R-:W0:Y:S01]  /*40c0*/  MUFU.EX2 R94, R94 ;  /* 0x0000005e005e7308 */ /* 0x000e220000000800 */
[----:B-1----:R-:W-:-:S07]  /*40d0*/  FADD.FTZ R41, R7, R100 ;  /* 0x0000006407297221 */ /* 0x002fce0000010000 */
[----:B------:R-:W1:Y:S01]  /*40e0*/  MUFU.EX2 R67, R67 ;  /* 0x0000004300437308 */ /* 0x000e620000000800 */
[----:B--2---:R-:W-:-:S04]  /*40f0*/  FADD.FTZ R63, R5, R102 ;  /* 0x00000066053f7221 */ /* 0x004fc80000010000 */
[----:B------:R-:W-:Y:S01]  /*4100*/  FADD.FTZ R100, R8, R63 ;  /* 0x0000003f08647221 */ /* 0x000fe20000010000 */
[----:B------:R-:W-:-:S02]  /*4110*/  FFMA.FTZ R63, R48, UR20, -R66 ;  /* 0x00000014303f7c23 */ /* 0x000fc40008010842 */
[----:B------:R-:W2:Y:S01]  /*4120*/  MUFU.EX2 R87, R87 ;  /* 0x0000005700577308 */ /* 0x000ea20000000800 */
[----:B0-----:R-:W-:-:S01]  /*4130*/  FADD.FTZ R68, R94, R41 ;  /* 0x000000295e447221 */ /* 0x001fc20000010000 */
[----:B------:R-:W-:-:S06]  /*4140*/  FFMA.FTZ R41, R78, UR20, -R66 ;  /* 0x000000144e297c23 */ /* 0x000fcc0008010842 */
[----:B------:R-:W0:Y:S01]  /*4150*/  MUFU.EX2 R96, R96 ;  /* 0x0000006000607308 */ /* 0x000e220000000800 */
[----:B-1----:R-:W-:-:S01]  /*4160*/  FADD.FTZ R69, R67, R68 ;  /* 0x0000004443457221 */ /* 0x002fc20000010000 */
[--C-:B------:R-:W-:Y:S01]  /*4170*/  FFMA.FTZ R68, R49, UR20, -R66.reuse ;  /* 0x0000001431447c23 */ /* 0x100fe20008010842 */
[----:B------:R-:W-:-:S05]  /*4180*/  FFMA.FTZ R49, R52, UR20, -R66 ;  /* 0x0000001434317c23 */ /* 0x000fca0008010842 */
[----:B------:R-:W1:Y:S01]  /*4190*/  MUFU.EX2 R9, R9 ;  /* 0x0000000900097308 */ /* 0x000e620000000800 */
[----:B--2---:R-:W-:-:S01]  /*41a0*/  FADD.FTZ R71, R87, R100 ;  /* 0x0000006457477221 */ /* 0x004fc20000010000 */
[----:B------:R-:W-:-:S03]  /*41b0*/  F2FP.SATFINITE.E4M3.F32.PACK_AB_MERGE_C R155, R87, R8, RZ ;  /* 0x00000008579b723e */ /* 0x000fc600048070ff */
[----:B------:R-:W-:Y:S01]  /*41c0*/  FADD.FTZ R78, R12, R71 ;  /* 0x000000470c4e7221 */ /* 0x000fe20000010000 */
[----:B------:R-:W-:Y:S02]  /*41d0*/  F2FP.SATFINITE.E4M3.F32.PACK_AB_MERGE_C R155, R5, R82, R155 ;  /* 0x00000052059b723e */ /* 0x000fe4000480709b */
[----:B------:R-:W2:Y:S01]  /*41e0*/  MUFU.EX2 R83, R83 ;  /* 0x0000005300537308 */ /* 0x000ea20000000800 */
[----:B0-----:R-:W-:-:S01]  /*41f0*/  FADD.FTZ R48, R96, R69 ;  /* 0x0000004560307221 */ /* 0x001fc20000010000 */
[----:B------:R-:W-:-:S04]  /*4200*/  F2FP.SATFINITE.E4M3.F32.PACK_AB_MERGE_C R154, R96, R67, RZ ;  /* 0x00000043609a723e */ /* 0x000fc800048070ff */
[----:B------:R-:W-:Y:S02]  /*4210*/  F2FP.SATFINITE.E4M3.F32.PACK_AB_MERGE_C R154, R94, R7, R154 ;  /* 0x000000075e9a723e */ /* 0x000fe4000480709a */
[----:B------:R-:W0:Y:S01]  /*4220*/  MUFU.EX2 R10, R10 ;  /* 0x0000000a000a7308 */ /* 0x000e220000000800 */
[----:B-1----:R-:W-:-:S07]  /*4230*/  FADD.FTZ R69, R9, R48 ;  /* 0x0000003009457221 */ /* 0x002fce0000010000 */
[----:B------:R-:W1:Y:S01]  /*4240*/  MUFU.EX2 R13, R13 ;  /* 0x0000000d000d7308 */ /* 0x000e620000000800 */
[----:B--2---:R-:W-:-:S04]  /*4250*/  FADD.FTZ R71, R83, R78 ;  /* 0x0000004e53477221 */ /* 0x004fc80000010000 */
[----:B------:R-:W-:-:S03]  /*4260*/  FADD.FTZ R78, R20, R71 ;  /* 0x00000047144e7221 */ /* 0x000fc60000010000 */
[----:B------:R-:W2:Y:S01]  /*4270*/  MUFU.EX2 R93, R93 ;  /* 0x0000005d005d7308 */ /* 0x000ea20000000800 */
[----:B0-----:R-:W-:-:S01]  /*4280*/  FADD.FTZ R52, R10, R69 ;  /* 0x000000450a347221 */ /* 0x001fc20000010000 */
[----:B------:R-:W-:-:S06]  /*4290*/  FFMA.FTZ R69, R25, UR20, -R66 ;  /* 0x0000001419457c23 */ /* 0x000fcc0008010842 */
[----:B------:R-:W0:Y:S01]  /*42a0*/  MUFU.EX2 R86, R86 ;  /* 0x0000005600567308 */ /* 0x000e220000000800 */
[----:B-1----:R-:W-:-:S01]  /*42b0*/  FADD.FTZ R71, R13, R52 ;  /* 0x000000340d477221 */ /* 0x002fc20000010000 */
[----:B------:R-:W-:-:S06]  /*42c0*/  FFMA.FTZ R52, R28, UR20, -R66 ;  /* 0x000000141c347c23 */ /* 0x000fcc0008010842 */
[----:B------:R-:W1:Y:S01]  /*42d0*/  MUFU.EX2 R76, R76 ;  /* 0x0000004c004c7308 */ /* 0x000e620000000800 */
[----:B--2---:R-:W-:-:S01]  /*42e0*/  FADD.FTZ R79, R93, R78 ;  /* 0x0000004e5d4f7221 */ /* 0x004fc20000010000 */
[----:B------:R-:W-:-:S04]  /*42f0*/  F2FP.SATFINITE.E4M3.F32.PACK_AB_MERGE_C R149, R93, R20, RZ ;  /* 0x000000145d95723e */ /* 0x000fc800048070ff */
        /* <DEDUP_REMOVED lines=9> */
[----:B------:R-:W-:Y:S08]  /*4390*/  MUFU.EX2 R81, R81 ;  /* 0x0000005100517308 */ /* 0x000ff00000000800 */
[----:B------:R-:W2:Y:S08]  /*43a0*/  MUFU.EX2 R95, R95 ;  /* 0x0000005f005f7308 */ /* 0x000eb00000000800 */
[----:B------:R-:W-:Y:S08]  /*43b0*/  MUFU.EX2 R98, R98 ;  /* 0x0000006200627308 */ /* 0x000ff00000000800 */
[----:B------:R-:W-:Y:S08]  /*43c0*/  MUFU.EX2 R15, R15 ;  /* 0x0000000f000f7308 */ /* 0x000ff00000000800 */
[----:B------:R-:W3:Y:S08]  /*43d0*/  MUFU.EX2 R97, R97 ;  /* 0x0000006100617308 */ /* 0x000ef00000000800 */
[----:B------:R0:W-:Y:S08]  /*43e0*/  MUFU.EX2 R48, R77 ;  /* 0x0000004d00307308 */ /* 0x0001f00000000800 */
[----:B------:R-:W-:Y:S01]  /*43f0*/  MUFU.EX2 R72, R72 ;  /* 0x0000004800487308 */ /* 0x000fe20000000800 */
[----:B0-----:R-:W-:-:S01]  /*4400*/  FADD.FTZ R77, R75, R78 ;  /* 0x0000004e4b4d7221 */ /* 0x001fc20000010000 */
[----:B-1----:R-:W-:-:S03]  /*4410*/  FADD.FTZ R78, R14, R71 ;  /* 0x000000470e4e7221 */ /* 0x002fc60000010000 */
[----:B------:R-:W-:Y:S01]  /*4420*/  FADD.FTZ R100, R60, R77 ;  /* 0x0000004d3c647221 */ /* 0x000fe20000010000 */
[C---:B--2---:R-:W-:Y:S02]  /*4430*/  F2FP.SATFINITE.E4M3.F32.PACK_AB_MERGE_C R60, R95.reuse, R60, RZ ;  /* 0x0000003c5f3c723e */ /* 0x044fe400048070ff */
[----:B------:R-:W0:Y:S01]  /*4440*/  MUFU.EX2 R42, R42 ;  /* 0x0000002a002a7308 */ /* 0x000e220000000800 */
[----:B------:R-:W-:-:S01]  /*4450*/  FADD.FTZ R71, R95, R100 ;  /* 0x000000645f477221 */ /* 0x000fc20000010000 */
[----:B------:R-:W-:-:S03]  /*4460*/  F2FP.SATFINITE.E4M3.F32.PACK_AB_MERGE_C R151, R75, R76, R60 ;  /* 0x0000004c4b97723e */ /* 0x000fc6000480703c */
[----:B------:R-:W-:-:S03]  /*4470*/  FADD.FTZ R66, R40, R71 ;  /* 0x0000004728427221 */ /* 0x000fc60000010000 */
[----:B------:R-:W1:Y:S01]  /*4480*/  MUFU.EX2 R73, R73 ;  /* 0x0000004900497308 */ /* 0x000e620000000800 */
[----:B---3--:R-:W-:-:S07]  /*4490*/  FADD.FTZ R65, R97, R66 ;  /* 0x0000004261417221 */ /* 0x008fce0000010000 */
[----:B------:R2:W-:Y:S01]  /*44a0*/  MUFU.EX2 R25, R63 ;  /* 0x0000003f00197308 */ /* 0x0005e20000000800 */
[----:B0-----:R-:W-:-:S07]  /*44b0*/  FADD.FTZ R66, R42, R65 ;  /* 0x000000412a427221 */ /* 0x001fce0000010000 */
[----:B------:R-:W0:Y:S01]  /*44c0*/  MUFU.EX2 R43, R43 ;  /* 0x0000002b002b7308 */ /* 0x000e220000000800 */
[----:B--2---:R-:W-:-:S01]  /*44d0*/  FADD.FTZ R63, R81, R78 ;  /* 0x0000004e513f7221 */ /* 0x004fc20000010000 */
[----:B------:R-:W-:-:S03]  /*44e0*/  F2FP.SATFINITE.E4M3.F32.PACK_AB_MERGE_C R81, R98, R81, RZ ;  /* 0x000000516251723e */ /* 0x000fc600048070ff */
[----:B------:R-:W-:Y:S01]  /*44f0*/  FADD.FTZ R8, R98, R63 ;  /* 0x0000003f62087221 */ /* 0x000fe20000010000 */
[----:B------:R-:W-:Y:S02]  /*4500*/  F2FP.SATFINITE.E4M3.F32.PACK_AB_MERGE_C R150, R14, R11, R81 ;  /* 0x0000000b0e96723e */ /* 0x000fe40004807051 */
[----:B------:R-:W2:Y:S01]  /*4510*/  MUFU.EX2 R74, R74 ;  /* 0x0000004a004a7308 */ /* 0x000ea20000000800 */
[----:B------:R-:W-:-:S04]  /*4520*/  FADD.FTZ R63, R15, R8 ;  /* 0x000000080f3f7221 */ /* 0x000fc80000010000 */
[----:B------:R-:W-:-:S03]  /*4530*/  FADD.FTZ R8, R72, R63 ;  /* 0x0000003f48087221 */ /* 0x000fc60000010000 */
[----:B------:R-:W3:Y:S01]  /*4540*/  MUFU.EX2 R26, R26 ;  /* 0x0000001a001a7308 */ /* 0x000ee20000000800 */
[----:B-1----:R-:W-:-:S01]  /*4550*/  FADD.FTZ R13, R73, R8 ;  /* 0x00000008490d7221 */ /* 0x002fc20000010000 */
[C---:B0-----:R-:W-:Y:S01]  /*4560*/  FADD.FTZ R63, R43.reuse, R66 ;  /* 0x000000422b3f7221 */ /* 0x041fe20000010000 */
[----:B------:R-:W-:-:S04]  /*4570*/  F2FP.SATFINITE.E4M3.F32.PACK_AB_MERGE_C R42, R43, R42, RZ ;  /* 0x0000002a2b2a723e */ /* 0x000fc800048070ff */
[----:B------:R-:W-:Y:S01]  /*4580*/  F2FP.SATFINITE.E4M3.F32.PACK_AB_MERGE_C R145, R97, R40, R42 ;  /* 0x000000286191723e */ /* 0x000fe2000480702a */
[----:B------:R-:W-:Y:S01]  /*4590*/  MUFU.EX2 R21, R21 ;  /* 0x0000001500157308 */ /* 0x000fe20000000800 */
[----:B--2---:R-:W-:-:S01]  /*45a0*/  FADD.FTZ R8, R74, R13 ;  /* 0x0000000d4a087221 */ /* 0x004fc20000010000 */
[----:B------:R-:W-:-:S04]  /*45b0*/  F2FP.SATFINITE.E4M3.F32.PACK_AB_MERGE_C R73, R74, R73, RZ ;  /* 0x000000494a49723e */ /* 0x000fc800048070ff */
[----:B------:R-:W-:Y:S02]  /*45c0*/  F2FP.SATFINITE.E4M3.F32.PACK_AB_MERGE_C R144, R72, R15, R73 ;  /* 0x0000000f4890723e */ /* 0x000fe40004807049 */
[----:B------:R-:W0:Y:S01]  /*45d0*/  MUFU.EX2 R47, R47 ;  /* 0x0000002f002f7308 */ /* 0x000e220000000800 */
[----:B---3--:R-:W-:-:S07]  /*45e0*/  FADD.FTZ R20, R26, R63 ;  /* 0x0000003f1a147221 */ /* 0x008fce0000010000 */
[----:B------:R-:W-:Y:S08]  /*45f0*/  MUFU.EX2 R58, R58 ;  /* 0x0000003a003a7308 */ /* 0x000ff00000000800 */
[----:B------:R-:W1:Y:S01]  /*4600*/  MUFU.EX2 R24, R24 ;  /* 0x0000001800187308 */ /* 0x000e620000000800 */
[----:B0-----:R-:W-:-:S07]  /*4610*/  FADD.FTZ R43, R47, R20 ;  /* 0x000000142f2b7221 */ /* 0x001fce0000010000 */
[----:B------:R-:W0:Y:S08]  /*4620*/  MUFU.EX2 R61, R61 ;  /* 0x0000003d003d7308 */ /* 0x000e300000000800 */
[----:B------:R-:W2:Y:S01]  /*4630*/  MUFU.EX2 R80, R80 ;  /* 0x0000005000507308 */ /* 0x000ea20000000800 */
[----:B-1----:R-:W-:-:S01]  /*4640*/  FADD.FTZ R20, R24, R43 ;  /* 0x0000002b18147221 */ /* 0x002fc20000010000 */
[----:B------:R-:W-:-:S02]  /*4650*/  F2FP.SATFINITE.E4M3.F32.PACK_AB_MERGE_C R24, R29, R24, RZ ;  /* 0x000000181d18723e */ /* 0x000fc400048070ff */
[----:B------:R-:W-:Y:S01]  /*4660*/  CS2R R42, SRZ ;  /* 0x00000000002a7805 */ /* 0x000fe2000001ff00 */
[----:B------:R-:W-:Y:S01]  /*4670*/  FADD.FTZ R20, R29, R20 ;  /* 0x000000141d147221 */ /* 0x000fe20000010000 */
[----:B------:R-:W-:Y:S02]  /*4680*/  F2FP.SATFINITE.E4M3.F32.PACK_AB_MERGE_C R147, R47, R26, R24 ;  /* 0x0000001a2f93723e */ /* 0x000fe40004807018 */
[----:B------:R-:W1:Y:S08]  /*4690*/  MUFU.EX2 R59, R59 ;  /* 0x0000003b003b7308 */ /* 0x000e700000000800 */
[----:B------:R3:W-:Y:S08]  /*46a0*/  MUFU.EX2 R6, R53 ;  /* 0x0000003500067308 */ /* 0x0007f00000000800 */
[----:B------:R-:W4:Y:S01]  /*46b0*/  MUFU.EX2 R30, R30 ;  /* 0x0000001e001e7308 */ /* 0x000f220000000800 */
[----:B---3--:R-:W-:-:S04]  /*46c0*/  FADD.FTZ R53, R21, R8 ;  /* 0x0000000815357221 */ /* 0x008fc80000010000 */
[----:B------:R-:W-:-:S03]  /*46d0*/  FADD.FTZ R8, R58, R53 ;  /* 0x000000353a087221 */ /* 0x000fc60000010000 */
[----:B------:R-:W3:Y:S01]  /*46e0*/  MUFU.EX2 R62, R62 ;  /* 0x0000003e003e7308 */ /* 0x000ee20000000800 */
[----:B0-----:R-:W-:-:S01]  /*46f0*/  FADD.FTZ R5, R61, R8 ;  /* 0x000000083d057221 */ /* 0x001fc20000010000 */
[----:B--2---:R-:W-:-:S03]  /*4700*/  F2FP.SATFINITE.E4M3.F32.PACK_AB_MERGE_C R61, R80, R61, RZ ;  /* 0x0000003d503d723e */ /* 0x004fc600048070ff */
[----:B------:R-:W-:Y:S01]  /*4710*/  FADD.FTZ R80, R80, R5 ;  /* 0x0000000550507221 */ /* 0x000fe20000010000 */
[----:B------:R-:W-:-:S01]  /*4720*/  FADD.FTZ R5, R27, R20 ;  /* 0x000000141b057221 */ /* 0x000fc20000010000 */
[----:B------:R-:W-:Y:S01]  /*4730*/  F2FP.SATFINITE.E4M3.F32.PACK_AB_MERGE_C R146, R58, R21, R61 ;  /* 0x000000153a92723e */ /* 0x000fe2000480703d */
[----:B------:R-:W0:Y:S01]  /*4740*/  MUFU.EX2 R2, R2 ;  /* 0x0000000200027308 */ /* 0x000e220000000800 */
[----:B-1----:R-:W-:-:S01]  /*4750*/  FADD.FTZ R3, R59, R80 ;  /* 0x000000503b037221 */ /* 0x002fc20000010000 */
[----:B----4-:R-:W-:-:S04]  /*4760*/  FADD.FTZ R5, R30, R5 ;  /* 0x000000051e057221 */ /* 0x010fc80000010000 */
[----:B------:R-:W-:Y:S02]  /*4770*/  FADD.FTZ R10, R32, R5 ;  /* 0x00000005200a7221 */ /* 0x000fe40000010000 */
[----:B------:R-:W1:Y:S01]  /*4780*/  MUFU.EX2 R31, R31 ;  /* 0x0000001f001f7308 */ /* 0x000e620000000800 */
[----:B---3--:R-:W-:-:S07]  /*4790*/  FADD.FTZ R3, R62, R3 ;  /* 0x000000033e037221 */ /* 0x008fce0000010000 */
[----:B------:R-:W2:Y:S01]  /*47a0*/  MUFU.EX2 R41, R41 ;  /* 0x0000002900297308 */ /* 0x000ea20000000800 */
[----:B0-----:R-:W-:-:S07]  /*47b0*/  FADD.FTZ R8, R2, R3 ;  /* 0x0000000302087221 */ /* 0x001fce0000010000 */
[----:B------:R-:W0:Y:S01]  /*47c0*/  MUFU.EX2 R33, R33 ;  /* 0x0000002100217308 */ /* 0x000e220000000800 */
[----:B-1----:R-:W-:-:S01]  /*47d0*/  FADD.FTZ R10, R31, R10 ;  /* 0x0000000a1f0a7221 */ /* 0x002fc20000010000 */
[----:B------:R-:W-:-:S04]  /*47e0*/  F2FP.SATFINITE.E4M3.F32.PACK_AB_MERGE_C R32, R31, R32, RZ ;  /* 0x000000201f20723e */ /* 0x000fc800048070ff */
[----:B------:R-:W-:Y:S02]  /*47f0*/  F2FP.SATFINITE.E4M3.F32.PACK_AB_MERGE_C R141, R30, R27, R32 ;  /* 0x0000001b1e8d723e */ /* 0x000fe40004807020 */
[----:B------:R-:W-:Y:S01]  /*4800*/  CS2R R30, SRZ ;  /* 0x00000000001e7805 */ /* 0x000fe2000001ff00 */
[----:B------:R-:W1:Y:S01]  /*4810*/  MUFU.EX2 R34, R34 ;  /* 0x0000002200227308 */ /* 0x000e620000000800 */
[C---:B--2---:R-:W-:Y:S01]  /*4820*/  F2FP.SATFINITE.E4M3.F32.PACK_AB_MERGE_C R9, R41.reuse, R2, RZ ;  /* 0x000000022909723e */ /* 0x044fe200048070ff */
[----:B------:R-:W-:Y:S01]  /*4830*/  FADD.FTZ R41, R41, R8 ;  /* 0x0000000829297221 */ /* 0x000fe20000010000 */
[----:B------:R-:W-:Y:S02]  /*4840*/  CS2R R26, SRZ ;  /* 0x00000000001a7805 */ /* 0x000fe4000001ff00 */
[----:B------:R-:W-:Y:S01]  /*4850*/  F2FP.SATFINITE.E4M3.F32.PACK_AB_MERGE_C R140, R62, R59, R9 ;  /* 0x0000003b3e8c723e */ /* 0x000fe20004807009 */
[----:B------:R-:W-:-:S01]  /*4860*/  FADD.FTZ R2, R48, R41 ;  /* 0x0000002930027221 */ /* 0x000fc20000010000 */
[----:B------:R-:W-:Y:S01]  /*4870*/  CS2R R40, SRZ ;  /* 0x0000000000287805 */ /* 0x000fe2000001ff00 */
[----:B------:R-:W2:Y:S01]  /*4880*/  MUFU.EX2 R28, R68 ;  /* 0x00000044001c7308 */ /* 0x000ea20000000800 */
[----:B0-----:R-:W-:-:S07]  /*4890*/  FADD.FTZ R5, R33, R10 ;  /* 0x0000000a21057221 */ /* 0x001fce0000010000 */
[----:B------:R-:W0:Y:S01]  /*48a0*/  MUFU.EX2 R49, R49 ;  /* 0x0000003100317308 */ /* 0x000e220000000800 */
[----:B-1----:R-:W-:-:S01]  /*48b0*/  FADD.FTZ R8, R34, R5 ;  /* 0x0000000522087221 */ /* 0x002fc20000010000 */
[----:B------:R-:W-:-:S03]  /*48c0*/  FADD.FTZ R5, R25, R2 ;  /* 0x0000000219057221 */ /* 0x000fc60000010000 */
[----:B------:R-:W-:Y:S01]  /*48d0*/  FADD.FTZ R7, R51, R8 ;  /* 0x0000000833077221 */ /* 0x000fe20000010000 */
[----:B------:R-:W-:Y:S02]  /*48e0*/  F2FP.SATFINITE.E4M3.F32.PACK_AB_MERGE_C R51, R54, R51, RZ ;  /* 0x000000333633723e */ /* 0x000fe400048070ff */
[----:B------:R-:W1:Y:S01]  /*48f0*/  MUFU.EX2 R35, R35 ;  /* 0x0000002300237308 */ /* 0x000e620000000800 */
[----:B--2---:R-:W-:-:S01]  /*4900*/  FADD.FTZ R2, R28, R5 ;  /* 0x000000051c027221 */ /* 0x004fc20000010000 */
[----:B------:R-:W-:Y:S01]  /*4910*/  FADD.FTZ R54, R54, R7 ;  /* 0x0000000736367221 */ /* 0x000fe20000010000 */
[----:B------:R-:W-:Y:S02]  /*4920*/  F2FP.SATFINITE.E4M3.F32.PACK_AB_MERGE_C R143, R34, R33, R51 ;  /* 0x00000021228f723e */ /* 0x000fe40004807033 */
[----:B------:R-:W-:-:S03]  /*4930*/  CS2R R32, SRZ ;  /* 0x0000000000207805 */ /* 0x000fc6000001ff00 */
[----:B------:R-:W2:Y:S01]  /*4940*/  MUFU.EX2 R38, R38 ;  /* 0x0000002600267308 */ /* 0x000ea20000000800 */
[C---:B0-----:R-:W-:Y:S01]  /*4950*/  F2FP.SATFINITE.E4M3.F32.PACK_AB_MERGE_C R28, R49.reuse, R28, RZ ;  /* 0x0000001c311c723e */ /* 0x041fe200048070ff */
[----:B------:R-:W-:-:S03]  /*4960*/  FADD.FTZ R49, R49, R2 ;  /* 0x0000000231317221 */ /* 0x000fc60000010000 */
[----:B------:R-:W-:Y:S01]  /*4970*/  F2FP.SATFINITE.E4M3.F32.PACK_AB_MERGE_C R142, R25, R48, R28 ;  /* 0x00000030198e723e */ /* 0x000fe2000480701c */
[----:B------:R-:W-:-:S01]  /*4980*/  FADD.FTZ R2, R6, R49 ;  /* 0x0000003106027221 */ /* 0x000fc20000010000 */
[----:B------:R-:W-:Y:S01]  /*4990*/  CS2R R48, SRZ ;  /* 0x0000000000307805 */ /* 0x000fe2000001ff00 */
[----:B------:R0:W3:Y:S01]  /*49a0*/  MUFU.EX2 R13, R46 ;  /* 0x0000002e000d7308 */ /* 0x0000e20000000800 */
[----:B-1----:R-:W-:-:S01]  /*49b0*/  FADD.FTZ R5, R35, R54 ;  /* 0x0000003623057221 */ /* 0x002fc20000010000 */
[----:B------:R-:W-:Y:S02]  /*49c0*/  CS2R R28, SRZ ;  /* 0x00000000001c7805 */ /* 0x000fe4000001ff00 */
[----:B------:R-:W-:-:S04]  /*49d0*/  CS2R R24, SRZ ;  /* 0x0000000000187805 */ /* 0x000fc8000001ff00 */
[----:B------:R-:W1:Y:S01]  /*49e0*/  MUFU.EX2 R55, R55 ;  /* 0x0000003700377308 */ /* 0x000e620000000800 */
[----:B--2---:R-:W-:-:S01]  /*49f0*/  FADD.FTZ R8, R38, R5 ;  /* 0x0000000526087221 */ /* 0x004fc20000010000 */
[----:B0-----:R-:W-:-:S06]  /*4a00*/  CS2R R46, SRZ ;  /* 0x00000000002e7805 */ /* 0x001fcc000001ff00 */
[----:B------:R-:W0:Y:S01]  /*4a10*/  MUFU.EX2 R52, R52 ;  /* 0x0000003400347308 */ /* 0x000e220000000800 */
[----:B---3--:R-:W-:-:S07]  /*4a20*/  FADD.FTZ R5, R13, R2 ;  /* 0x000000020d057221 */ /* 0x008fce0000010000 */
[----:B------:R-:W2:Y:S01]  /*4a30*/  MUFU.EX2 R69, R69 ;  /* 0x0000004500457308 */ /* 0x000ea20000000800 */
[----:B-1----:R-:W-:-:S01]  /*4a40*/  FADD.FTZ R7, R55, R8 ;  /* 0x0000000837077221 */ /* 0x002fc20000010000 */
[----:B------:R-:W-:-:S03]  /*4a50*/  F2FP.SATFINITE.E4M3.F32.PACK_AB_MERGE_C R55, R64, R55, RZ ;  /* 0x000000374037723e */ /* 0x000fc600048070ff */
[----:B------:R-:W-:Y:S01]  /*4a60*/  FADD.FTZ R64, R64, R7 ;  /* 0x0000000740407221 */ /* 0x000fe20000010000 */
[----:B------:R-:W-:Y:S02]  /*4a70*/  F2FP.SATFINITE.E4M3.F32.PACK_AB_MERGE_C R137, R38, R35, R55 ;  /* 0x000000232689723e */ /* 0x000fe40004807037 */
[----:B------:R-:W-:Y:S01]  /*4a80*/  CS2R R54, SRZ ;  /* 0x0000000000367805 */ /* 0x000fe2000001ff00 */
[----:B------:R-:W1:Y:S01]  /*4a90*/  MUFU.EX2 R39, R39 ;  /* 0x0000002700277308 */ /* 0x000e620000000800 */
[----:B0-----:R-:W-:-:S01]  /*4aa0*/  FADD.FTZ R2, R52, R5 ;  /* 0x0000000534027221 */ /* 0x001fc20000010000 */
[----:B------:R-:W-:-:S06]  /*4ab0*/  CS2R R34, SRZ ;  /* 0x0000000000227805 */ /* 0x000fcc000001ff00 */
[----:B------:R-:W0:Y:S01]  /*4ac0*/  MUFU.EX2 R50, R50 ;  /* 0x0000003200327308 */ /* 0x000e220000000800 */
[C---:B--2---:R-:W-:Y:S01]  /*4ad0*/  F2FP.SATFINITE.E4M3.F32.PACK_AB_MERGE_C R52, R69.reuse, R52, RZ ;  /* 0x000000344534723e */ /* 0x044fe200048070ff */
[----:B------:R-:W-:-:S03]  /*4ae0*/  FADD.FTZ R69, R69, R2 ;  /* 0x0000000245457221 */ /* 0x000fc60000010000 */
[----:B------:R-:W-:Y:S02]  /*4af0*/  F2FP.SATFINITE.E4M3.F32.PACK_AB_MERGE_C R136, R13, R6, R52 ;  /* 0x000000060d88723e */ /* 0x000fe40004807034 */
[----:B------:R-:W-:Y:S01]  /*4b00*/  CS2R R52, SRZ ;  /* 0x0000000000347805 */ /* 0x000fe2000001ff00 */
[----:B------:R-:W2:Y:S01]  /*4b10*/  MUFU.EX2 R44, R44 ;  /* 0x0000002c002c7308 */ /* 0x000ea20000000800 */
[----:B-1----:R-:W-:-:S07]  /*4b20*/  FADD.FTZ R5, R39, R64 ;  /* 0x0000004027057221 */ /* 0x002fce0000010000 */
[----:B------:R-:W1:Y:S01]  /*4b30*/  MUFU.EX2 R3, R70 ;  /* 0x0000004600037308 */ /* 0x000e620000000800 */
[----:B0-----:R-:W-:-:S07]  /*4b40*/  FADD.FTZ R2, R50, R69 ;  /* 0x0000004532027221 */ /* 0x001fce0000010000 */
[----:B------:R-:W-:Y:S01]  /*4b50*/  MUFU.EX2 R45, R45 ;  /* 0x0000002d002d7308 */ /* 0x000fe20000000800 */
[----:B--2---:R-:W-:-:S07]  /*4b60*/  FADD.FTZ R6, R44, R5 ;  /* 0x000000052c067221 */ /* 0x004fce0000010000 */
[----:B------:R-:W-:Y:S01]  /*4b70*/  MUFU.EX2 R92, R92 ;  /* 0x0000005c005c7308 */ /* 0x000fe20000000800 */
[----:B-1----:R-:W-:-:S07]  /*4b80*/  FADD.FTZ R5, R3, R2 ;  /* 0x0000000203057221 */ /* 0x002fce0000010000 */
[----:B------:R-:W0:Y:S08]  /*4b90*/  MUFU.EX2 R37, R37 ;  /* 0x0000002500257308 */ /* 0x000e300000000800 */
[----:B------:R-:W1:Y:S01]  /*4ba0*/  MUFU.EX2 R36, R36 ;  /* 0x0000002400247308 */ /* 0x000e620000000800 */
[----:B0-----:R-:W-:Y:S01]  /*4bb0*/  F2FP.SATFINITE.E4M3.F32.PACK_AB_MERGE_C R2, R37, R92, RZ ;  /* 0x0000005c2502723e */ /* 0x001fe200048070ff */
[----:B------:R-:W-:-:S03]  /*4bc0*/  FADD.FTZ R92, R92, R5 ;  /* 0x000000055c5c7221 */ /* 0x000fc60000010000 */
[----:B------:R-:W-:Y:S01]  /*4bd0*/  F2FP.SATFINITE.E4M3.F32.PACK_AB_MERGE_C R138, R3, R50, R2 ;  /* 0x00000032038a723e */ /* 0x000fe20004807002 */
[----:B------:R-:W-:-:S01]  /*4be0*/  FADD.FTZ R3, R37, R92 ;  /* 0x0000005c25037221 */ /* 0x000fc20000010000 */
[----:B------:R-:W-:Y:S02]  /*4bf0*/  CS2R R50, SRZ ;  /* 0x0000000000327805 */ /* 0x000fe4000001ff00 */
[----:B-1----:R-:W-:Y:S01]  /*4c00*/  F2FP.SATFINITE.E4M3.F32.PACK_AB_MERGE_C R7, R36, R45, RZ ;  /* 0x0000002d2407723e */ /* 0x002fe200048070ff */
[----:B------:R-:W-:-:S03]  /*4c10*/  FADD.FTZ R45, R45, R6 ;  /* 0x000000062d2d7221 */ /* 0x000fc60000010000 */
[----:B------:R-:W-:Y:S01]  /*4c20*/  F2FP.SATFINITE.E4M3.F32.PACK_AB_MERGE_C R139, R44, R39, R7 ;  /* 0x000000272c8b723e */ /* 0x000fe20004807007 */
[----:B------:R-:W-:-:S01]  /*4c30*/  FADD.FTZ R2, R36, R45 ;  /* 0x0000002d24027221 */ /* 0x000fc20000010000 */
[----:B------:R-:W-:Y:S02]  /*4c40*/  CS2R R44, SRZ ;  /* 0x00000000002c7805 */ /* 0x000fe4000001ff00 */
[----:B------:R-:W-:Y:S02]  /*4c50*/  CS2R R38, SRZ ;  /* 0x0000000000267805 */ /* 0x000fe4000001ff00 */
[----:B------:R-:W-:Y:S01]  /*4c60*/  CS2R R36, SRZ ;  /* 0x0000000000247805 */ /* 0x000fe2000001ff00 */
[----:B------:R-:W-:Y:S06]  /*4c70*/  @!P1 BRA `(.L_x_1887) ;  /* 0x0000003800109947 */ /* 0x000fec0003800000 */
[----:B------:R-:W-:Y:S01]  /*4c80*/  MOV R6, R57 ;  /* 0x0000003900067202 */ /* 0x000fe20000000f00 */
[----:B------:R-:W-:Y:S01]  /*4c90*/  IMAD.MOV.U32 R5, RZ, RZ, R56 ;  /* 0x000000ffff057224 */ /* 0x000fe200078e0038 */
[----:B------:R-:W-:Y:S01]  /*4ca0*/  UMOV UR26, UR37 ;  /* 0x00000025001a7c82 */ /* 0x000fe20008000000 */
[----:B------:R-:W-:Y:S01]  /*4cb0*/  IMAD.MOV.U32 R55, RZ, RZ, RZ ;  /* 0x000000ffff377224 */ /* 0x000fe200078e00ff */
[----:B------:R-:W-:Y:S01]  /*4cc0*/  UMOV UR25, UR38 ;  /* 0x0000002600197c82 */ /* 0x000fe20008000000 */
[----:B------:R-:W-:Y:S01]  /*4cd0*/  ULDC UR21, c[0x0][0x288] ;  /* 0x0000a20000157ab9 */ /* 0x000fe20000000800 */
[----:B------:R-:W-:-:S05]  /*4ce0*/  ULDC UR20, c[0x0][0x988] ;  /* 0x0002620000147ab9 */ /* 0x000fca0000000800 */
.L_x_1898:
[----:B------:R-:W-:-:S04]  /*4cf0*/  UISETP.NE.AND UP0, UPT, UR25, 0x1, UPT ;  /* 0x000000011900788c */ /* 0x000fc8000bf05270 */
[----:B------:R-:W-:-:S04]  /*4d00*/  USEL UR37, URZ, 0x1, UP0 ;  /* 0x000000013f257887 */ /* 0x000fc80008000000 */
[----:B------:R-:W-:Y:S01]  /*4d10*/  ULOP3.LUT UR37, UR26, UR37, URZ, 0x3c, !UPT ;  /* 0x000000251a257292 */ /* 0x000fe2000f8e3c3f */
[----:B------:R-:W-:Y:S11]  /*4d20*/  @!P0 BRA `(.L_x_1888) ;  /* 0x0000000000048947 */ /* 0x000ff60003800000 */
[----:B------:R-:W-:Y:S01]  /*4d30*/  BPT.TRAP 0x1 ;  /* 0x000000040000795c */ /* 0x000fe20000300000 */
.L_x_1888:
        /* <DEDUP_REMOVED lines=9> */
.L_x_1889:
[----:B-1----:R-:W-:Y:S05]  /*4dd0*/  @P1 BRA `(.L_x_1890) ;  /* 0x0000000000081947 */ /* 0x002fea0003800000 */
[----:B------:R-:W1:Y:S02]  /*4de0*/  SYNCS.PHASECHK.TRANS64.TRYWAIT P1, [UR22+0x13230], R7 ;  /* 0x01323007ff0075a7 */ /* 0x000e640008020156 */
[----:B-1----:R-:W-:Y:S05]  /*4df0*/  @!P1 BRA `(.L_x_1891) ;  /* 0x000000d4003c9947 */ /* 0x002fea0003800000 */
.L_x_1890:
        /* <DEDUP_REMOVED lines=64> */
.L_x_1892:
[----:B------:R-:W-:Y:S01]  /*5200*/  ULEA UR11, UR25, UR45, 0x3 ;  /* 0x0000002d190b7291 */ /* 0x000fe2000f8e183f */
[----:B01----:R-:W-:-:S05]  /*5210*/  IMAD.U32 R7, RZ, RZ, UR26 ;  /* 0x0000001aff077e24 */ /* 0x003fca000f8e00ff */
[----:B------:R-:W-:-:S04]  /*5220*/  SHF.L.U32 R7, R7, 0x1f, RZ ;  /* 0x0000001f07077819 */ /* 0x000fc800000006ff */
[----:B------:R0:W1:Y:S01]  /*5230*/  SYNCS.PHASECHK.TRANS64.TRYWAIT P1, [UR11+0x13250], R7 ;  /* 0x01325007ff0075a7 */ /* 0x000062000802014b */
[----:B------:R-:W-:Y:S05]  /*5240*/  @!P0 BRA `(.L_x_1893) ;  /* 0x0000000000048947 */ /* 0x000fea0003800000 */
[----:B------:R-:W-:Y:S01]  /*5250*/  BPT.TRAP 0x1 ;  /* 0x000000040000795c */ /* 0x000fe20000300000 */
.L_x_1893:
[----:B-1----:R-:W-:Y:S05]  /*5260*/  @P1 BRA `(.L_x_1894) ;  /* 0x0000000000081947 */ /* 0x002fea0003800000 */
[----:B------:R-:W1:Y:S02]  /*5270*/  SYNCS.PHASECHK.TRANS64.TRYWAIT P1, [UR11+0x13250], R7 ;  /* 0x01325007ff0075a7 */ /* 0x000e64000802014b */
[----:B-1----:R-:W-:Y:S05]  /*5280*/  @!P1 BRA `(.L_x_1895) ;  /* 0x000000d000309947 */ /* 0x002fea0003800000 */
.L_x_1894:
        /* <DEDUP_REMOVED lines=32> */
.L_x_1896:
[----:B------:R-:W-:Y:S01]  /*5490*/  UISETP.NE.AND UP0, UPT, UR47, URZ, UPT ;  /* 0x0000003f2f00728c */ /* 0x000fe2000bf05270 */
[C---:B------:R-:W-:Y:S01]  /*54a0*/  FMUL.FTZ R14, R0.reuse, R127 ;  /* 0x0000007f000e7220 */ /* 0x040fe20000410000 */
[----:B------:R-:W-:Y:S02]  /*54b0*/  VIADD R127, R17, UR40 ;  /* 0x00000028117f7c36 */ /* 0x000fe40008000000 */
[C---:B------:R-:W-:Y:S01]  /*54c0*/  FMUL.FTZ R13, R0.reuse, R126 ;  /* 0x0000007e000d7220 */ /* 0x040fe20000410000 */
[C---:B------:R-:W-:Y:S01]  /*54d0*/  FMUL.FTZ R12, R0.reuse, R125 ;  /* 0x0000007d000c7220 */ /* 0x040fe20000410000 */
[C---:B------:R-:W-:Y:S01]  /*54e0*/  FMUL.FTZ R125, R0.reuse, R97 ;  /* 0x00000061007d7220 */ /* 0x040fe20000410000 */
[----:B------:R-:W-:Y:S01]  /*54f0*/  PLOP3.LUT P1, PT, PT, PT, UP0, 0x80, 0x0 ;  /* 0x000000000000781c */ /* 0x000fe20003f2f008 */
[C---:B------:R-:W-:Y:S01]  /*5500*/  FMUL.FTZ R97, R0.reuse, R98 ;  /* 0x0000006200617220 */ /* 0x040fe20000410000 */
[----:B------:R-:W-:Y:S01]  /*5510*/  PLOP3.LUT P2, PT, PT, PT, UP0, 0x80, 0x0 ;  /* 0x000000000000781c */ /* 0x000fe20003f4f008 */
[C---:B------:R-:W-:Y:S01]  /*5520*/  FMUL.FTZ R15, R0.reuse, R128 ;  /* 0x00000080000f7220 */ /* 0x040fe20000410000 */
[----:B------:R-:W-:Y:S01]  /*5530*/  IMAD.MOV.U32 R98, RZ, RZ, R127 ;  /* 0x000000ffff627224 */ /* 0x000fe200078e007f */
[----:B------:R-:W-:Y:S01]  /*5540*/  @UP0 ULDC UR6, c[0x0][0x44c] ;  /* 0x0001130000060ab9 */ /* 0x000fe20000000800 */
[----:B------:R-:W2:Y:S01]  /*5550*/  LDC R128, c[0x0][0x2f0] ;  /* 0x0000bc00ff807b82 */ /* 0x000ea20000000800 */
[C---:B------:R-:W-:Y:S01]  /*5560*/  FMUL.FTZ R20, R0.reuse, R129 ;  /* 0x0000008100147220 */ /* 0x040fe20000410000 */
[C---:B01----:R-:W-:Y:S01]  /*5570*/  FMUL.FTZ R7, R0.reuse, R120 ;  /* 0x0000007800077220 */ /* 0x043fe20000410000 */
[C---:B------:R-:W-:Y:S01]  /*5580*/  FMUL.FTZ R8, R0.reuse, R121 ;  /* 0x0000007900087220 */ /* 0x040fe20000410000 */
[C---:B------:R-:W-:Y:S01]  /*5590*/  FMUL.FTZ R11, R0.reuse, R124 ;  /* 0x0000007c000b7220 */ /* 0x040fe20000410000 */
[----:B------:R-:W-:Y:S01]  /*55a0*/  MUFU.TANH R12, R12 ;  /* 0x0000000c000c7308 */ /* 0x000fe20000002400 */
[----:B------:R-:W-:Y:S01]  /*55b0*/  FMUL.FTZ R121, R0, R132 ;  /* 0x0000008400797220 */ /* 0x000fe20000410000 */
[----:B------:R-:W-:Y:S01]  /*55c0*/  @P1 IMAD.HI.U32 R126, R127, UR6, RZ ;  /* 0x000000067f7e1c27 */ /* 0x000fe2000f8e00ff */
[----:B------:R-:W-:-:S03]  /*55d0*/  @UP0 ULDC UR6, c[0x0][0x450] ;  /* 0x0001140000060ab9 */ /* 0x000fc60000000800 */
[C---:B------:R-:W-:Y:S01]  /*55e0*/  FMUL.FTZ R120, R0.reuse, R131 ;  /* 0x0000008300787220 */ /* 0x040fe20000410000 */
[C---:B------:R-:W-:Y:S01]  /*55f0*/  FMUL.FTZ R9, R0.reuse, R122 ;  /* 0x0000007a00097220 */ /* 0x040fe20000410000 */
[----:B------:R-:W-:Y:S01]  /*5600*/  IMAD.MOV.U32 R127, RZ, RZ, -0x2 ;  /* 0xfffffffeff7f7424 */ /* 0x000fe200078e00ff */
[----:B------:R-:W-:Y:S01]  /*5610*/  @P2 SHF.R.U32.HI R98, RZ, UR6, R126 ;  /* 0x00000006ff622c19 */ /* 0x000fe2000801167e */
[----:B------:R-:W-:Y:S01]  /*5620*/  UMOV UR6, 0x1 ;  /* 0x0000000100067882 */ /* 0x000fe20000000000 */
[----:B------:R-:W0:Y:S01]  /*5630*/  MUFU.TANH R7, R7 ;  /* 0x0000000700077308 */ /* 0x000e220000002400 */
[----:B------:R-:W-:Y:S01]  /*5640*/  UIMAD UR6, UR24, -0xa0, UR6 ;  /* 0xffffff60180678a4 */ /* 0x000fe2000f8e0206 */
[C---:B------:R-:W-:Y:S01]  /*5650*/  FMUL.FTZ R126, R0.reuse, R102 ;  /* 0x00000066007e7220 */ /* 0x040fe20000410000 */
[----:B------:R-:W1:Y:S01]  /*5660*/  SHFL.IDX PT, R129, R98, RZ, 0x1c1f ;  /* 0x001c1fff62817589 */ /* 0x000e6200000e0000 */
[C---:B------:R-:W-:Y:S01]  /*5670*/  FMUL.FTZ R122, R0.reuse, R133 ;  /* 0x00000085007a7220 */ /* 0x040fe20000410000 */
[C---:B------:R-:W-:Y:S01]  /*5680*/  FMUL.FTZ R21, R0.reuse, R130 ;  /* 0x0000008200157220 */ /* 0x040fe20000410000 */
[----:B------:R-:W-:Y:S01]  /*5690*/  FMUL.FTZ R104, R0, R104 ;  /* 0x0000006800687220 */ /* 0x000fe20000410000 */
[----:B------:R-:W-:Y:S01]  /*56a0*/  IMAD R127, R16, R127, UR6 ;  /* 0x00000006107f7e24 */ /* 0x000fe2000f8e027f */
[----:B------:R-:W3:Y:S01]  /*56b0*/  MUFU.TANH R8, R8 ;  /* 0x0000000800087308 */ /* 0x000ee20000002400 */
[C---:B------:R-:W-:Y:S01]  /*56c0*/  FMUL.FTZ R105, R0.reuse, R105 ;  /* 0x0000006900697220 */ /* 0x040fe20000410000 */
[----:B------:R-:W-:Y:S01]  /*56d0*/  FMUL.FTZ R108, R0, R108 ;  /* 0x0000006c006c7220 */ /* 0x000fe20000410000 */
[----:B--2---:R-:W-:-:S02]  /*56e0*/  IMAD R102, R128, UR41, R127 ;  /* 0x0000002980667c24 */ /* 0x004fc4000f8e027f */
        /* <DEDUP_REMOVED lines=15> */
[----:B-1----:R-:W-:Y:S01]  /*57e0*/  IADD3 R127, R129, -UR21, R102 ;  /* 0x80000015817f7c10 */ /* 0x002fe2000fffe066 */
[C---:B------:R-:W-:Y:S01]  /*57f0*/  FMUL.FTZ R129, R0.reuse, R72 ;  /* 0x0000004800817220 */ /* 0x040fe20000410000 */
[C---:B------:R-:W-:Y:S01]  /*5800*/  FMUL.FTZ R101, R0.reuse, R101 ;  /* 0x0000006500657220 */ /* 0x040fe20000410000 */
[C---:B------:R-:W-:Y:S01]  /*5810*/  FMUL.FTZ R56, R0.reuse, R56 ;  /* 0x0000003800387220 */ /* 0x040fe20000410000 */
[C---:B------:R-:W-:Y:S01]  /*5820*/  ISETP.GT.AND P1, PT, R127.reuse, RZ, PT ;  /* 0x000000ff7f00720c */ /* 0x040fe20003f24270 */
[----:B------:R-:W1:Y:S01]  /*5830*/  MUFU.TANH R20, R20 ;  /* 0x0000001400147308 */ /* 0x000e620000002400 */
[----:B------:R-:W-:Y:S01]  /*5840*/  ISETP.GT.AND P2, PT, R127, 0x1, PT ;  /* 0x000000017f00780c */ /* 0x000fe20003f44270 */
[C---:B------:R-:W-:Y:S01]  /*5850*/  FMUL.FTZ R10, R0.reuse, R123 ;  /* 0x0000007b000a7220 */ /* 0x040fe20000410000 */
[----:B0-----:R-:W-:Y:S01]  /*5860*/  FSEL R72, R7, -INF , P1 ;  /* 0xff80000007487808 */ /* 0x001fe20000800000 */
[C---:B------:R-:W-:Y:S01]  /*5870*/  FMUL.FTZ R123, R0.reuse, R134 ;  /* 0x00000086007b7220 */ /* 0x040fe20000410000 */
[C---:B------:R-:W-:Y:S01]  /*5880*/  ISETP.GT.AND P1, PT, R127.reuse, 0x8, PT ;  /* 0x000000087f00780c */ /* 0x040fe20003f24270 */
[----:B------:R-:W-:Y:S01]  /*5890*/  FMUL.FTZ R124, R0, R135 ;  /* 0x00000087007c7220 */ /* 0x000fe20000410000 */
[----:B---3--:R-:W-:Y:S01]  /*58a0*/  FSEL R8, R8, -INF , P2 ;  /* 0xff80000008087808 */ /* 0x008fe20001000000 */
[----:B------:R-:W0:Y:S01]  /*58b0*/  MUFU.TANH R121, R121 ;  /* 0x0000007900797308 */ /* 0x000e220000002400 */
[----:B------:R-:W-:Y:S01]  /*58c0*/  FMNMX.FTZ R131, R72, R5, !PT ;  /* 0x0000000548837209 */ /* 0x000fe20007810000 */
[C---:B------:R-:W-:Y:S01]  /*58d0*/  FMUL.FTZ R106, R0.reuse, R106 ;  /* 0x0000006a006a7220 */ /* 0x040fe20000410000 */
[----:B------:R-:W-:Y:S01]  /*58e0*/  ISETP.GT.AND P2, PT, R127, 0x9, PT ;  /* 0x000000097f00780c */ /* 0x000fe20003f44270 */
[C---:B------:R-:W-:Y:S01]  /*58f0*/  FMUL.FTZ R107, R0.reuse, R107 ;  /* 0x0000006b006b7220 */ /* 0x040fe20000410000 */
[----:B--2---:R-:W-:Y:S01]  /*5900*/  FSEL R11, R11, -INF , P1 ;  /* 0xff8000000b0b7808 */ /* 0x004fe20000800000 */
[----:B------:R-:W-:Y:S01]  /*5910*/  FMUL.FTZ R110, R0, R110 ;  /* 0x0000006e006e7220 */ /* 0x000fe20000410000 */
[----:B------:R-:W-:Y:S01]  /*5920*/  FMNMX.FTZ R130, R8, R131, !PT ;  /* 0x0000008308827209 */ /* 0x000fe20007810000 */
[----:B------:R-:W2:Y:S01]  /*5930*/  MUFU.TANH R122, R122 ;  /* 0x0000007a007a7308 */ /* 0x000ea20000002400 */
[C---:B------:R-:W-:Y:S01]  /*5940*/  ISETP.GT.AND P1, PT, R127.reuse, 0x10, PT ;  /* 0x000000107f00780c */ /* 0x040fe20003f24270 */
[----:B------:R-:W-:Y:S01]  /*5950*/  FMUL.FTZ R111, R0, R111 ;  /* 0x0000006f006f7220 */ /* 0x000fe20000410000 */
[----:B------:R-:W-:Y:S01]  /*5960*/  FSEL R12, R12, -INF , P2 ;  /* 0xff8000000c0c7808 */ /* 0x000fe20001000000 */
[C---:B------:R-:W-:Y:S01]  /*5970*/  FMUL.FTZ R114, R0.reuse, R114 ;  /* 0x0000007200727220 */ /* 0x040fe20000410000 */
[----:B------:R-:W-:Y:S01]  /*5980*/  ISETP.GT.AND P2, PT, R127, 0x11, PT ;  /* 0x000000117f00780c */ /* 0x000fe20003f44270 */
[C---:B------:R-:W-:Y:S01]  /*5990*/  FMUL.FTZ R115, R0.reuse, R115 ;  /* 0x0000007300737220 */ /* 0x040fe20000410000 */
[----:B----4-:R-:W-:Y:S01]  /*59a0*/  FSEL R15, R15, -INF , P1 ;  /* 0xff8000000f0f7808 */ /* 0x010fe20000800000 */
[----:B------:R3:W-:Y:S01]  /*59b0*/  MUFU.TANH R7, R129 ;  /* 0x0000008100077308 */ /* 0x0007e20000002400 */
[C---:B------:R-:W-:Y:S01]  /*59c0*/  ISETP.GT.AND P1, PT, R127.reuse, 0x18, PT ;  /* 0x000000187f00780c */ /* 0x040fe20003f24270 */
[----:B------:R-:W-:Y:S01]  /*59d0*/  FMUL.FTZ R118, R0, R118 ;  /* 0x0000007600767220 */ /* 0x000fe20000410000 */
[----:B-1----:R-:W-:Y:S01]  /*59e0*/  FSEL R20, R20, -INF , P2 ;  /* 0xff80000014147808 */ /* 0x002fe20001000000 */
[C---:B------:R-:W-:Y:S01]  /*59f0*/  FMUL.FTZ R119, R0.reuse, R119 ;  /* 0x0000007700777220 */ /* 0x040fe20000410000 */
[----:B------:R-:W-:Y:S01]  /*5a00*/  ISETP.GT.AND P2, PT, R127, 0x19, PT ;  /* 0x000000197f00780c */ /* 0x000fe20003f44270 */
[C---:B------:R-:W-:Y:S01]  /*5a10*/  FMUL.FTZ R90, R0.reuse, R90 ;  /* 0x0000005a005a7220 */ /* 0x040fe20000410000 */
[----:B0-----:R-:W-:Y:S01]  /*5a20*/  FSEL R121, R121, -INF , P1 ;  /* 0xff80000079797808 */ /* 0x001fe20000800000 */
[----:B------:R-:W0:Y:S01]  /*5a30*/  MUFU.TANH R104, R104 ;  /* 0x0000006800687308 */ /* 0x000e220000002400 */
[----:B---3--:R-:W-:Y:S01]  /*5a40*/  FMNMX.FTZ R129, R11, R130, !PT ;  /* 0x000000820b817209 */ /* 0x008fe20007810000 */
[C---:B------:R-:W-:Y:S01]  /*5a50*/  FMUL.FTZ R91, R0.reuse, R91 ;  /* 0x0000005b005b7220 */ /* 0x040fe20000410000 */
[----:B------:R-:W-:Y:S01]  /*5a60*/  ISETP.GT.AND P1, PT, R127, 0x20, PT ;  /* 0x000000207f00780c */ /* 0x000fe20003f24270 */
[----:B------:R-:W-:Y:S01]  /*5a70*/  FMUL.FTZ R94, R0, R94 ;  /* 0x0000005e005e7220 */ /* 0x000fe20000410000 */
[----:B------:R-:W-:Y:S01]  /*5a80*/  FMNMX.FTZ R74, R12, R129, !PT ;  /* 0x000000810c4a7209 */ /* 0x000fe20007810000 */
[----:B------:R-:W-:Y:S01]  /*5a90*/  FMUL.FTZ R95, R0, R95 ;  /* 0x0000005f005f7220 */ /* 0x000fe20000410000 */
[----:B--2---:R-:W-:Y:S01]  /*5aa0*/  FSEL R122, R122, -INF , P2 ;  /* 0xff8000007a7a7808 */ /* 0x004fe20001000000 */
[----:B------:R-:W1:Y:S01]  /*5ab0*/  MUFU.TANH R105, R105 ;  /* 0x0000006900697308 */ /* 0x000e620000002400 */
[----:B------:R-:W-:Y:S01]  /*5ac0*/  FMNMX.FTZ R129, R15, R74, !PT ;  /* 0x0000004a0f817209 */ /* 0x000fe20007810000 */
[C---:B------:R-:W-:Y:S01]  /*5ad0*/  FMUL.FTZ R74, R0.reuse, R75 ;  /* 0x0000004b004a7220 */ /* 0x040fe20000410000 */
[----:B------:R-:W-:Y:S01]  /*5ae0*/  ISETP.GT.AND P2, PT, R127, 0x21, PT ;  /* 0x000000217f00780c */ /* 0x000fe20003f44270 */
[----:B------:R-:W-:Y:S01]  /*5af0*/  FMUL.FTZ R75, R0, R76 ;  /* 0x0000004c004b7220 */ /* 0x000fe20000410000 */
[----:B------:R-:W-:Y:S01]  /*5b00*/  FMNMX.FTZ R130, R20, R129, !PT ;  /* 0x0000008114827209 */ /* 0x000fe20007810000 */
[C---:B------:R-:W-:Y:S01]  /*5b10*/  FMUL.FTZ R76, R0.reuse, R77 ;  /* 0x0000004d004c7220 */ /* 0x040fe20000410000 */
[C---:B------:R-:W-:Y:S01]  /*5b20*/  FMUL.FTZ R99, R0.reuse, R99 ;  /* 0x0000006300637220 */ /* 0x040fe20000410000 */
[----:B------:R-:W2:Y:S01]  /*5b30*/  MUFU.TANH R108, R108 ;  /* 0x0000006c006c7308 */ /* 0x000ea20000002400 */
[----:B------:R-:W-:Y:S01]  /*5b40*/  FMNMX.FTZ R129, R121, R130, !PT ;  /* 0x0000008279817209 */ /* 0x000fe20007810000 */
[----:B------:R-:W-:Y:S01]  /*5b50*/  FMUL.FTZ R103, R0, R103 ;  /* 0x0000006700677220 */ /* 0x000fe20000410000 */
[----:B0-----:R-:W-:Y:S01]  /*5b60*/  FSEL R104, R104, -INF , P1 ;  /* 0xff80000068687808 */ /* 0x001fe20000800000 */
[----:B------:R-:W-:Y:S01]  /*5b70*/  FMUL.FTZ R82, R0, R82 ;  /* 0x0000005200527220 */ /* 0x000fe20000410000 */
[----:B------:R-:W-:Y:S01]  /*5b80*/  FMNMX.FTZ R129, R122, R129, !PT ;  /* 0x000000817a817209 */ /* 0x000fe20007810000 */
[C---:B------:R-:W-:Y:S01]  /*5b90*/  FMUL.FTZ R83, R0.reuse, R83 ;  /* 0x0000005300537220 */ /* 0x040fe20000410000 */
[----:B------:R-:W-:Y:S01]  /*5ba0*/  ISETP.GT.AND P1, PT, R127, 0x28, PT ;  /* 0x000000287f00780c */ /* 0x000fe20003f24270 */
[----:B------:R-:W0:Y:S01]  /*5bb0*/  MUFU.TANH R109, R109 ;  /* 0x0000006d006d7308 */ /* 0x000e220000002400 */
[----:B-1----:R-:W-:Y:S01]  /*5bc0*/  FSEL R105, R105, -INF , P2 ;  /* 0xff80000069697808 */ /* 0x002fe20001000000 */
[----:B------:R-:W-:Y:S01]  /*5bd0*/  FMUL.FTZ R86, R0, R86 ;  /* 0x0000005600567220 */ /* 0x000fe20000410000 */
[----:B------:R-:W-:Y:S01]  /*5be0*/  FMNMX.FTZ R130, R104, R129, !PT ;  /* 0x0000008168827209 */ /* 0x000fe20007810000 */
[C---:B------:R-:W-:Y:S01]  /*5bf0*/  FMUL.FTZ R87, R0.reuse, R87 ;  /* 0x0000005700577220 */ /* 0x040fe20000410000 */
[----:B------:R-:W-:Y:S01]  /*5c00*/  ISETP.GT.AND P2, PT, R127, 0x29, PT ;  /* 0x000000297f00780c */ /* 0x000fe20003f44270 */
[----:B------:R-:W-:Y:S01]  /*5c10*/  FMUL.FTZ R58, R0, R58 ;  /* 0x0000003a003a7220 */ /* 0x000fe20000410000 */
[----:B------:R-:W-:Y:S01]  /*5c20*/  FMNMX.FTZ R77, R105, R130, !PT ;  /* 0x00000082694d7209 */ /* 0x000fe20007810000 */
[----:B------:R-:W1:Y:S01]  /*5c30*/  MUFU.TANH R112, R112 ;  /* 0x0000007000707308 */ /* 0x000e620000002400 */
[----:B--2---:R-:W-:Y:S01]  /*5c40*/  FSEL R108, R108, -INF , P1 ;  /* 0xff8000006c6c7808 */ /* 0x004fe20000800000 */
[C---:B------:R-:W-:Y:S01]  /*5c50*/  FMUL.FTZ R59, R0.reuse, R59 ;  /* 0x0000003b003b7220 */ /* 0x040fe20000410000 */
[----:B------:R-:W-:Y:S01]  /*5c60*/  ISETP.GT.AND P1, PT, R127, 0x30, PT ;  /* 0x000000307f00780c */ /* 0x000fe20003f24270 */
[----:B------:R-:W-:Y:S01]  /*5c70*/  FMUL.FTZ R62, R0, R62 ;  /* 0x0000003e003e7220 */ /* 0x000fe20000410000 */
[----:B------:R-:W-:Y:S01]  /*5c80*/  FMNMX.FTZ R130, R108, R77, !PT ;  /* 0x0000004d6c827209 */ /* 0x000fe20007810000 */
[C---:B------:R-:W-:Y:S01]  /*5c90*/  FMUL.FTZ R77, R0.reuse, R80 ;  /* 0x00000050004d7220 */ /* 0x040fe20000410000 */
[C---:B------:R-:W-:Y:S01]  /*5ca0*/  FMUL.FTZ R80, R0.reuse, R81 ;  /* 0x0000005100507220 */ /* 0x040fe20000410000 */
[----:B------:R-:W2:Y:S01]  /*5cb0*/  MUFU.TANH R113, R113 ;  /* 0x0000007100717308 */ /* 0x000ea20000002400 */
[----:B0-----:R-:W-:Y:S01]  /*5cc0*/  FSEL R109, R109, -INF , P2 ;  /* 0xff8000006d6d7808 */ /* 0x001fe20001000000 */
[C---:B------:R-:W-:Y:S01]  /*5cd0*/  FMUL.FTZ R63, R0.reuse, R63 ;  /* 0x0000003f003f7220 */ /* 0x040fe20000410000 */
[----:B------:R-:W-:Y:S01]  /*5ce0*/  ISETP.GT.AND P2, PT, R127, 0x31, PT ;  /* 0x000000317f00780c */ /* 0x000fe20003f44270 */
[C---:B------:R-:W-:Y:S01]  /*5cf0*/  FMUL.FTZ R66, R0.reuse, R66 ;  /* 0x0000004200427220 */ /* 0x040fe20000410000 */
[----:B------:R-:W-:Y:S01]  /*5d00*/  FMNMX.FTZ R129, R109, R130, !PT ;  /* 0x000000826d817209 */ /* 0x000fe20007810000 */
[C---:B------:R-:W-:Y:S01]  /*5d10*/  FMUL.FTZ R67, R0.reuse, R67 ;  /* 0x0000004300437220 */ /* 0x040fe20000410000 */
[----:B------:R-:W-:Y:S01]  /*5d20*/  FMUL.FTZ R71, R0, R71 ;  /* 0x0000004700477220 */ /* 0x000fe20000410000 */
[----:B------:R-:W0:Y:S01]  /*5d30*/  MUFU.TANH R116, R116 ;  /* 0x0000007400747308 */ /* 0x000e220000002400 */
[----:B-1----:R-:W-:Y:S01]  /*5d40*/  FSEL R112, R112, -INF , P1 ;  /* 0xff80000070707808 */ /* 0x002fe20000800000 */
[----:B------:R-:W-:Y:S01]  /*5d50*/  UIADD3 UR22, UR22, 0x13240, URZ ;  /* 0x0001324016167890 */ /* 0x000fe2000fffe03f */
[----:B------:R-:W-:-:S02]  /*5d60*/  ISETP.GT.AND P1, PT, R127, 0x38, PT ;  /* 0x000000387f00780c */ /* 0x000fc40003f24270 */
[----:B------:R-:W-:Y:S01]  /*5d70*/  FMNMX.FTZ R130, R112, R129, !PT ;  /* 0x0000008170827209 */ /* 0x000fe20007810000 */
[----:B------:R-:W-:Y:S02]  /*5d80*/  UPRMT UR22, UR44, 0x654, UR22 ;  /* 0x000006542c167896 */ /* 0x000fe40008000016 */
[----:B------:R-:W1:Y:S01]  /*5d90*/  MUFU.TANH R117, R117 ;  /* 0x0000007500757308 */ /* 0x000e620000002400 */
[----:B--2---:R-:W-:Y:S02]  /*5da0*/  FSEL R113, R113, -INF , P2 ;  /* 0xff80000071717808 */ /* 0x004fe40001000000 */
[----:B------:R-:W-:Y:S02]  /*5db0*/  ISETP.GT.AND P2, PT, R127, 0x39, PT ;  /* 0x000000397f00780c */ /* 0x000fe40003f44270 */
[----:B------:R-:W-:Y:S02]  /*5dc0*/  FMNMX.FTZ R81, R113, R130, !PT ;  /* 0x0000008271517209 */ /* 0x000fe40007810000 */
[----:B------:R-:W-:Y:S01]  /*5dd0*/  SYNCS.ARRIVE.TRANS64.RED.A1T0 RZ, [UR22], RZ ;  /* 0x000000ffffff79a7 */ /* 0x000fe20008100416 */
[----:B------:R-:W2:Y:S01]  /*5de0*/  MUFU.TANH R88, R88 ;  /* 0x0000005800587308 */ /* 0x000ea20000002400 */
[----:B0-----:R-:W-:-:S02]  /*5df0*/  FSEL R116, R116, -INF , P1 ;  /* 0xff80000074747808 */ /* 0x001fc40000800000 */
[----:B------:R-:W-:Y:S02]  /*5e00*/  ISETP.GT.AND P1, PT, R127, 0x40, PT ;  /* 0x000000407f00780c */ /* 0x000fe40003f24270 */
[----:B------:R-:W-:Y:S01]  /*5e10*/  FMNMX.FTZ R130, R116, R81, !PT ;  /* 0x0000005174827209 */ /* 0x000fe20007810000 */
[C---:B------:R-:W-:Y:S01]  /*5e20*/  FMUL.FTZ R81, R0.reuse, R84 ;  /* 0x0000005400517220 */ /* 0x040fe20000410000 */
[----:B------:R-:W-:Y:S01]  /*5e30*/  FMUL.FTZ R84, R0, R85 ;  /* 0x0000005500547220 */ /* 0x000fe20000410000 */
[----:B------:R-:W0:Y:S01]  /*5e40*/  MUFU.TANH R89, R89 ;  /* 0x0000005900597308 */ /* 0x000e220000002400 */
[----:B-1----:R-:W-:Y:S02]  /*5e50*/  FSEL R117, R117, -INF , P2 ;  /* 0xff80000075757808 */ /* 0x002fe40001000000 */
[----:B------:R-:W-:Y:S02]  /*5e60*/  ISETP.GT.AND P2, PT, R127, 0x41, PT ;  /* 0x000000417f00780c */ /* 0x000fe40003f44270 */
[----:B------:R-:W-:-:S03]  /*5e70*/  FMNMX.FTZ R129, R117, R130, !PT ;  /* 0x0000008275817209 */ /* 0x000fc60007810000 */
[----:B------:R-:W1:Y:S01]  /*5e80*/  MUFU.TANH R92, R92 ;  /* 0x0000005c005c7308 */ /* 0x000e620000002400 */
[----:B--2---:R-:W-:Y:S02]  /*5e90*/  FSEL R88, R88, -INF , P1 ;  /* 0xff80000058587808 */ /* 0x004fe40000800000 */
[----:B------:R-:W-:Y:S02]  /*5ea0*/  ISETP.GT.AND P1, PT, R127, 0x48, PT ;  /* 0x000000487f00780c */ /* 0x000fe40003f24270 */
[----:B------:R-:W-:Y:S01]  /*5eb0*/  FMNMX.FTZ R130, R88, R129, !PT ;  /* 0x0000008158827209 */ /* 0x000fe20007810000 */
[----:B------:R-:W-:Y:S02]  /*5ec0*/  FMUL.FTZ R129, R0, R60 ;  /* 0x0000003c00817220 */ /* 0x000fe40000410000 */
[----:B------:R-:W2:Y:S01]  /*5ed0*/  MUFU.TANH R93, R93 ;  /* 0x0000005d005d7308 */ /* 0x000ea20000002400 */
[----:B0-----:R-:W-:Y:S02]  /*5ee0*/  FSEL R89, R89, -INF , P2 ;  /* 0xff80000059597808 */ /* 0x001fe40001000000 */
[----:B------:R-:W-:-:S02]  /*5ef0*/  ISETP.GT.AND P2, PT, R127, 0x49, PT ;  /* 0x000000497f00780c */ /* 0x000fc40003f44270 */
[----:B------:R-:W-:-:S03]  /*5f00*/  FMNMX.FTZ R85, R89, R130, !PT ;  /* 0x0000008259557209 */ /* 0x000fc60007810000 */
[----:B------:R-:W0:Y:S01]  /*5f10*/  MUFU.TANH R96, R96 ;  /* 0x0000006000607308 */ /* 0x000e220000002400 */
[----:B-1----:R-:W-:Y:S02]  /*5f20*/  FSEL R92, R92, -INF , P1 ;  /* 0xff8000005c5c7808 */ /* 0x002fe40000800000 */
[----:B------:R-:W-:Y:S02]  /*5f30*/  ISETP.GT.AND P1, PT, R127, 0x50, PT ;  /* 0x000000507f00780c */ /* 0x000fe40003f24270 */
[----:B------:R-:W-:-:S03]  /*5f40*/  FMNMX.FTZ R130, R92, R85, !PT ;  /* 0x000000555c827209 */ /* 0x000fc60007810000 */
[----:B------:R-:W1:Y:S01]  /*5f50*/  MUFU.TANH R125, R125 ;  /* 0x0000007d007d7308 */ /* 0x000e620000002400 */
[----:B--2---:R-:W-:Y:S02]  /*5f60*/  FSEL R93, R93, -INF , P2 ;  /* 0xff8000005d5d7808 */ /* 0x004fe40001000000 */
[----:B------:R-:W-:Y:S02]  /*5f70*/  ISETP.GT.AND P2, PT, R127, 0x51, PT ;  /* 0x000000517f00780c */ /* 0x000fe40003f44270 */
[----:B------:R-:W-:-:S03]  /*5f80*/  FMNMX.FTZ R85, R93, R130, !PT ;  /* 0x000000825d557209 */ /* 0x000fc60007810000 */
[----:B------:R-:W2:Y:S01]  /*5f90*/  MUFU.TANH R100, R100 ;  /* 0x0000006400647308 */ /* 0x000ea20000002400 */
[----:B0-----:R-:W-:Y:S02]  /*5fa0*/  FSEL R96, R96, -INF , P1 ;  /* 0xff80000060607808 */ /* 0x001fe40000800000 */
[----:B------:R-:W-:Y:S02]  /*5fb0*/  ISETP.GT.AND P1, PT, R127, 0x58, PT ;  /* 0x000000587f00780c */ /* 0x000fe40003f24270 */
[----:B------:R-:W-:Y:S01]  /*5fc0*/  FMNMX.FTZ R130, R96, R85, !PT ;  /* 0x0000005560827209 */ /* 0x000fe20007810000 */
[----:B------:R-:W-:Y:S02]  /*5fd0*/  FMUL.FTZ R85, R0, R57 ;  /* 0x0000003900557220 */ /* 0x000fe40000410000 */
[----:B------:R-:W0:Y:S01]  /*5fe0*/  MUFU.TANH R101, R101 ;  /* 0x0000006500657308 */ /* 0x000e220000002400 */
[----:B-1----:R-:W-:Y:S02]  /*5ff0*/  FSEL R125, R125, -INF , P2 ;  /* 0xff8000007d7d7808 */ /* 0x002fe40001000000 */
[----:B------:R-:W-:-:S02]  /*6000*/  ISETP.GT.AND P2, PT, R127, 0x59, PT ;  /* 0x000000597f00780c */ /* 0x000fc40003f44270 */
[----:B------:R-:W-:-:S03]  /*6010*/  FMNMX.FTZ R57, R125, R130, !PT ;  /* 0x000000827d397209 */ /* 0x000fc60007810000 */
[----:B------:R-:W1:Y:S01]  /*6020*/  MUFU.TANH R128, R128 ;  /* 0x0000008000807308 */ /* 0x000e620000002400 */
[----:B--2---:R-:W-:Y:S02]  /*6030*/  FSEL R100, R100, -INF , P1 ;  /* 0xff80000064647808 */ /* 0x004fe40000800000 */
[----:B------:R-:W-:Y:S02]  /*6040*/  ISETP.GT.AND P1, PT, R127, 0x60, PT ;  /* 0x000000607f00780c */ /* 0x000fe40003f24270 */
[----:B------:R-:W-:Y:S02]  /*6050*/  FMNMX.FTZ R130, R100, R57, !PT ;  /* 0x0000003964827209 */ /* 0x000fe40007810000 */
[----:B------:R-:W-:Y:S01]  /*6060*/  FSEL R7, R7, -INF , P1 ;  /* 0xff80000007077808 */ /* 0x000fe20000800000 */
[----:B------:R-:W2:Y:S01]  /*6070*/  MUFU.TANH R75, R75 ;  /* 0x0000004b004b7308 */ /* 0x000ea20000002400 */
[----:B0-----:R-:W-:Y:S02]  /*6080*/  FSEL R101, R101, -INF , P2 ;  /* 0xff80000065657808 */ /* 0x001fe40001000000 */
[----:B------:R-:W-:-:S02]  /*6090*/  ISETP.GT.AND P2, PT, R127, 0x61, PT ;  /* 0x000000617f00780c */ /* 0x000fc40003f44270 */
[----:B------:R-:W-:Y:S02]  /*60a0*/  FMNMX.FTZ R130, R101, R130, !PT ;  /* 0x0000008265827209 */ /* 0x000fe40007810000 */
[----:B------:R-:W-:Y:S01]  /*60b0*/  ISETP.GT.AND P1, PT, R127, 0x68, PT ;  /* 0x000000687f00780c */ /* 0x000fe20003f24270 */
[----:B------:R-:W0:Y:S01]  /*60c0*/  MUFU.TANH R76, R76 ;  /* 0x0000004c004c7308 */ /* 0x000e220000002400 */
[----:B-1----:R-:W-:Y:S01]  /*60d0*/  FSEL R57, R128, -INF , P2 ;  /* 0xff80000080397808 */ /* 0x002fe20001000000 */
[----:B------:R-:W-:Y:S01]  /*60e0*/  FMUL.FTZ R128, R0, R61 ;  /* 0x0000003d00807220 */ /* 0x000fe20000410000 */
[----:B------:R-:W-:Y:S02]  /*60f0*/  FMNMX.FTZ R130, R7, R130, !PT ;  /* 0x0000008207827209 */ /* 0x000fe40007810000 */
[----:B------:R-:W-:-:S03]  /*6100*/  ISETP.GT.AND P2, PT, R127, 0x69, PT ;  /* 0x000000697f00780c */ /* 0x000fc60003f44270 */
[----:B------:R-:W1:Y:S01]  /*6110*/  MUFU.TANH R77, R77 ;  /* 0x0000004d004d7308 */ /* 0x000e620000002400 */
[----:B--2---:R-:W-:Y:S02]  /*6120*/  FSEL R60, R75, -INF , P1 ;  /* 0xff8000004b3c7808 */ /* 0x004fe40000800000 */
[----:B------:R-:W-:Y:S01]  /*6130*/  FMNMX.FTZ R75, R57, R130, !PT ;  /* 0x00000082394b7209 */ /* 0x000fe20007810000 */
[----:B------:R-:W-:Y:S01]  /*6140*/  FMUL.FTZ R130, R0, R64 ;  /* 0x0000004000827220 */ /* 0x000fe20000410000 */
[----:B------:R-:W-:-:S03]  /*6150*/  ISETP.GT.AND P1, PT, R127, 0x70, PT ;  /* 0x000000707f00780c */ /* 0x000fc60003f24270 */
[----:B------:R-:W2:Y:S01]  /*6160*/  MUFU.TANH R80, R80 ;  /* 0x0000005000507308 */ /* 0x000ea20000002400 */
[----:B0-----:R-:W-:Y:S02]  /*6170*/  FSEL R61, R76, -INF , P2 ;  /* 0xff8000004c3d7808 */ /* 0x001fe40001000000 */
[----:B------:R-:W-:Y:S02]  /*6180*/  FMNMX.FTZ R76, R60, R75, !PT ;  /* 0x0000004b3c4c7209 */ /* 0x000fe40007810000 */
[----:B------:R-:W-:-:S03]  /*6190*/  ISETP.GT.AND P2, PT, R127, 0x71, PT ;  /* 0x000000717f00780c */ /* 0x000fc60003f44270 */
[----:B------:R-:W0:Y:S01]  /*61a0*/  MUFU.TANH R81, R81 ;  /* 0x0000005100517308 */ /* 0x000e220000002400 */
[----:B-1----:R-:W-:Y:S02]  /*61b0*/  FSEL R64, R77, -INF , P1 ;  /* 0xff8000004d407808 */ /* 0x002fe40000800000 */
[----:B------:R-:W-:Y:S02]  /*61c0*/  FMNMX.FTZ R77, R61, R76, !PT ;  /* 0x0000004c3d4d7209 */ /* 0x000fe40007810000 */
[C---:B------:R-:W-:Y:S02]  /*61d0*/  ISETP.GT.AND P1, PT, R127.reuse, 0x78, PT ;  /* 0x000000787f00780c */ /* 0x040fe40003f24270 */
[----:B------:R-:W-:Y:S01]  /*61e0*/  FMNMX.FTZ R76, R64, R77, !PT ;  /* 0x0000004d404c7209 */ /* 0x000fe20007810000 */
[----:B------:R-:W1:Y:S01]  /*61f0*/  MUFU.TANH R84, R84 ;  /* 0x0000005400547308 */ /* 0x000e620000002400 */
[----:B--2---:R-:W-:Y:S01]  /*6200*/  FSEL R75, R80, -INF , P2 ;  /* 0xff800000504b7808 */ /* 0x004fe20001000000 */
[----:B------:R-:W-:Y:S01]  /*6210*/  FMUL.FTZ R80, R0, R65 ;  /* 0x0000004100507220 */ /* 0x000fe20000410000 */
[----:B------:R-:W-:-:S02]  /*6220*/  ISETP.GT.AND P2, PT, R127, 0x79, PT ;  /* 0x000000797f00780c */ /* 0x000fc40003f44270 */
[----:B------:R-:W-:-:S03]  /*6230*/  FMNMX.FTZ R132, R75, R76, !PT ;  /* 0x0000004c4b847209 */ /* 0x000fc60007810000 */
[----:B------:R-:W2:Y:S01]  /*6240*/  MUFU.TANH R56, R56 ;  /* 0x0000003800387308 */ /* 0x000ea20000002400 */
[----:B0-----:R-:W-:Y:S02]  /*6250*/  FSEL R65, R81, -INF , P1 ;  /* 0xff80000051417808 */ /* 0x001fe40000800000 */
[----:B------:R-:W-:Y:S02]  /*6260*/  ISETP.GT.AND P1, PT, R127, 0x80, PT ;  /* 0x000000807f00780c */ /* 0x000fe40003f24270 */
[----:B------:R-:W-:-:S03]  /*6270*/  FMNMX.FTZ R77, R65, R132, !PT ;  /* 0x00000084414d7209 */ /* 0x000fc60007810000 */
[----:B------:R-:W0:Y:S01]  /*6280*/  MUFU.TANH R85, R85 ;  /* 0x0000005500557308 */ /* 0x000e220000002400 */
[----:B-1----:R-:W-:Y:S01]  /*6290*/  FSEL R76, R84, -INF , P2 ;  /* 0xff800000544c7808 */ /* 0x002fe20001000000 */
[----:B------:R-:W-:Y:S01]  /*62a0*/  FMUL.FTZ R84, R0, R68 ;  /* 0x0000004400547220 */ /* 0x000fe20000410000 */
[----:B------:R-:W-:Y:S02]  /*62b0*/  ISETP.GT.AND P2, PT, R127, 0x81, PT ;  /* 0x000000817f00780c */ /* 0x000fe40003f44270 */
[----:B------:R-:W-:-:S03]  /*62c0*/  FMNMX.FTZ R81, R76, R77, !PT ;  /* 0x0000004d4c517209 */ /* 0x000fc60007810000 */
[----:B------:R-:W-:Y:S01]  /*62d0*/  MUFU.TANH R129, R129 ;  /* 0x0000008100817308 */ /* 0x000fe20000002400 */
[----:B--2---:R-:W-:Y:S01]  /*62e0*/  FSEL R68, R56, -INF , P1 ;  /* 0xff80000038447808 */ /* 0x004fe20000800000 */
[----:B------:R-:W-:Y:S01]  /*62f0*/  FMUL.FTZ R56, R0, R69 ;  /* 0x0000004500387220 */ /* 0x000fe20000410000 */
[----:B------:R-:W-:-:S05]  /*6300*/  ISETP.GT.AND P1, PT, R127, 0x88, PT ;  /* 0x000000887f00780c */ /* 0x000fca0003f24270 */
[----:B------:R-:W1:Y:S01]  /*6310*/  MUFU.TANH R128, R128 ;  /* 0x0000008000807308 */ /* 0x000e620000002400 */
[----:B0-----:R-:W-:Y:S02]  /*6320*/  FSEL R77, R85, -INF , P2 ;  /* 0xff800000554d7808 */ /* 0x001fe40001000000 */
[----:B------:R-:W-:-:S05]  /*6330*/  ISETP.GT.AND P2, PT, R127, 0x89, PT ;  /* 0x000000897f00780c */ /* 0x000fca0003f44270 */
[----:B------:R0:W2:Y:S08]  /*6340*/  MUFU.TANH R131, R130 ;  /* 0x0000008200837308 */ /* 0x0000b00000002400 */
[----:B------:R3:W4:Y:S01]  /*6350*/  MUFU.TANH R133, R80 ;  /* 0x0000005000857308 */ /* 0x0007220000002400 */
[----:B0-----:R-:W-:Y:S02]  /*6360*/  FMNMX.FTZ R130, R68, R81, !PT ;  /* 0x0000005144827209 */ /* 0x001fe40007810000 */
[----:B-1----:R-:W-:-:S02]  /*6370*/  FSEL R81, R128, -INF , P2 ;  /* 0xff80000080517808 */ /* 0x002fc40001000000 */
[----:B------:R-:W-:Y:S02]  /*6380*/  FMNMX.FTZ R69, R77, R130, !PT ;  /* 0x000000824d457209 */ /* 0x000fe40007810000 */
[----:B------:R-:W-:Y:S01]  /*6390*/  ISETP.GT.AND P2, PT, R127, 0x91, PT ;  /* 0x000000917f00780c */ /* 0x000fe20003f44270 */
[----:B------:R0:W1:Y:S01]  /*63a0*/  MUFU.TANH R132, R84 ;  /* 0x0000005400847308 */ /* 0x0000620000002400 */
[----:B---3--:R-:W-:Y:S02]  /*63b0*/  FSEL R80, R129, -INF , P1 ;  /* 0xff80000081507808 */ /* 0x008fe40000800000 */
[----:B------:R-:W-:Y:S02]  /*63c0*/  ISETP.GT.AND P1, PT, R127, 0x90, PT ;  /* 0x000000907f00780c */ /* 0x000fe40003f24270 */
[----:B------:R-:W-:-:S03]  /*63d0*/  FMNMX.FTZ R128, R80, R69, !PT ;  /* 0x0000004550807209 */ /* 0x000fc60007810000 */
[----:B------:R3:W5:Y:S01]  /*63e0*/  MUFU.TANH R129, R56 ;  /* 0x0000003800817308 */ /* 0x0007620000002400 */
[C---:B0-----:R-:W-:Y:S01]  /*63f0*/  FMUL.FTZ R84, R0.reuse, R78 ;  /* 0x0000004e00547220 */ /* 0x041fe20000410000 */
[----:B--2---:R-:W-:Y:S02]  /*6400*/  FSEL R78, R131, -INF , P1 ;  /* 0xff800000834e7808 */ /* 0x004fe40000800000 */
[----:B------:R-:W-:Y:S01]  /*6410*/  FMNMX.FTZ R85, R81, R128, !PT ;  /* 0x0000008051557209 */ /* 0x000fe20007810000 */
[----:B------:R-:W0:Y:S01]  /*6420*/  SHFL.IDX PT, R131, R98, 0x1, 0x1c1f ;  /* 0x003c1f0062837f89 */ /* 0x000e2200000e0000 */
[----:B------:R-:W-:Y:S01]  /*6430*/  ISETP.GT.AND P1, PT, R127, 0x98, PT ;  /* 0x000000987f00780c */ /* 0x000fe20003f24270 */
[----:B------:R-:W-:Y:S01]  /*6440*/  FMUL.FTZ R128, R0, R70 ;  /* 0x0000004600807220 */ /* 0x000fe20000410000 */
[----:B----4-:R-:W-:Y:S01]  /*6450*/  FSEL R69, R133, -INF , P2 ;  /* 0xff80000085457808 */ /* 0x010fe20001000000 */
[----:B------:R-:W2:Y:S01]  /*6460*/  MUFU.TANH R9, R9 ;  /* 0x0000000900097308 */ /* 0x000ea20000002400 */
[----:B---3--:R-:W-:-:S02]  /*6470*/  FMNMX.FTZ R56, R78, R85, !PT ;  /* 0x000000554e387209 */ /* 0x008fc40007810000 */
[----:B------:R-:W-:Y:S01]  /*6480*/  ISETP.GT.AND P2, PT, R127, 0x99, PT ;  /* 0x000000997f00780c */ /* 0x000fe20003f44270 */
[----:B------:R-:W-:Y:S01]  /*6490*/  FMUL.FTZ R127, R0, R79 ;  /* 0x0000004f007f7220 */ /* 0x000fe20000410000 */
[----:B-1----:R-:W-:Y:S02]  /*64a0*/  FSEL R85, R132, -INF , P1 ;  /* 0xff80000084557808 */ /* 0x002fe40000800000 */
[----:B------:R-:W-:Y:S01]  /*64b0*/  FMNMX.FTZ R56, R69, R56, !PT ;  /* 0x0000003845387209 */ /* 0x000fe20007810000 */
[----:B------:R-:W1:Y:S01]  /*64c0*/  MUFU.TANH R10, R10 ;  /* 0x0000000a000a7308 */ /* 0x000e620000002400 */
[----:B-----5:R-:W-:Y:S02]  /*64d0*/  FSEL R79, R129, -INF , P2 ;  /* 0xff800000814f7808 */ /* 0x020fe40001000000 */
[----:B------:R-:W-:-:S04]  /*64e0*/  FMNMX.FTZ R56, R85, R56, !PT ;  /* 0x0000003855387209 */ /* 0x000fc80007810000 */
[----:B------:R-:W-:Y:S01]  /*64f0*/  FMNMX.FTZ R56, R79, R56, !PT ;  /* 0x000000384f387209 */ /* 0x000fe20007810000 */
[----:B------:R-:W-:Y:S04]  /*6500*/  MUFU.TANH R13, R13 ;  /* 0x0000000d000d7308 */ /* 0x000fe80000002400 */
[----:B------:R-:W3:Y:S01]  /*6510*/  SHFL.BFLY PT, R129, R56, 0x2, 0x1f ;  /* 0x0c401f0038817f89 */ /* 0x000ee200000e0000 */
[----:B0-----:R-:W-:-:S03]  /*6520*/  IADD3 R102, R131, -UR21, R102 ;  /* 0x8000001583667c10 */ /* 0x001fc6000fffe066 */
[----:B------:R-:W0:Y:S01]  /*6530*/  MUFU.TANH R14, R14 ;  /* 0x0000000e000e7308 */ /* 0x000e220000002400 */
[C---:B------:R-:W-:Y:S02]  /*6540*/  ISETP.GT.AND P2, PT, R102.reuse, RZ, PT ;  /* 0x000000ff6600720c */ /* 0x040fe40003f44270 */
[C---:B------:R-:W-:Y:S02]  /*6550*/  ISETP.GT.AND P3, PT, R102.reuse, 0x1, PT ;  /* 0x000000016600780c */ /* 0x040fe40003f64270 */
[----:B--2---:R-:W-:Y:S02]  /*6560*/  FSEL R9, R9, -INF , P2 ;  /* 0xff80000009097808 */ /* 0x004fe40001000000 */
[----:B------:R-:W-:Y:S01]  /*6570*/  ISETP.GT.AND P2, PT, R102, 0x8, PT ;  /* 0x000000086600780c */ /* 0x000fe20003f44270 */
[----:B------:R-:W-:Y:S01]  /*6580*/  MUFU.TANH R21, R21 ;  /* 0x0000001500157308 */ /* 0x000fe20000002400 */
[----:B-1----:R-:W-:Y:S02]  /*6590*/  FSEL R10, R10, -INF , P3 ;  /* 0xff8000000a0a7808 */ /* 0x002fe40001800000 */
[----:B------:R-:W-:-:S05]  /*65a0*/  ISETP.GT.AND P3, PT, R102, 0x9, PT ;  /* 0x000000096600780c */ /* 0x000fca0003f64270 */
[----:B------:R-:W1:Y:S01]  /*65b0*/  MUFU.TANH R120, R120 ;  /* 0x0000007800787308 */ /* 0x000e620000002400 */
[----:B0-----:R-:W-:Y:S02]  /*65c0*/  FSEL R14, R14, -INF , P3 ;  /* 0xff8000000e0e7808 */ /* 0x001fe40001800000 */
[----:B------:R-:W-:Y:S02]  /*65d0*/  ISETP.GT.AND P3, PT, R102, 0x11, PT ;  /* 0x000000116600780c */ /* 0x000fe40003f64270 */
[----:B---3--:R-:W-:-:S03]  /*65e0*/  FMNMX.FTZ R129, R56, R129, !PT ;  /* 0x0000008138817209 */ /* 0x008fc60007810000 */
[----:B------:R-:W-:Y:S02]  /*65f0*/  MUFU.TANH R123, R123 ;  /* 0x0000007b007b7308 */ /* 0x000fe40000002400 */
[----:B------:R-:W0:Y:S06]  /*6600*/  SHFL.BFLY PT, R56, R129, 0x1, 0x1f ;  /* 0x0c201f0081387f89 */ /* 0x000e2c00000e0000 */
[----:B------:R-:W2:Y:S01]  /*6610*/  MUFU.TANH R124, R124 ;  /* 0x0000007c007c7308 */ /* 0x000ea20000002400 */
[----:B-1----:R-:W-:Y:S02]  /*6620*/  FSEL R120, R120, -INF , P3 ;  /* 0xff80000078787808 */ /* 0x002fe40001800000 */
[----:B------:R-:W-:-:S05]  /*6630*/  ISETP.GT.AND P3, PT, R102, 0x19, PT ;  /* 0x000000196600780c */ /* 0x000fca0003f64270 */
[----:B------:R-:W-:Y:S08]  /*6640*/  MUFU.TANH R106, R106 ;  /* 0x0000006a006a7308 */ /* 0x000ff00000002400 */
[----:B------:R-:W1:Y:S01]  /*6650*/  MUFU.TANH R107, R107 ;  /* 0x0000006b006b7308 */ /* 0x000e620000002400 */
[----:B--2---:R-:W-:Y:S02]  /*6660*/  FSEL R124, R124, -INF , P3 ;  /* 0xff8000007c7c7808 */ /* 0x004fe40001800000 */
[----:B0-----:R-:W-:-:S02]  /*6670*/  FMNMX.FTZ R56, R129, R56, !PT ;  /* 0x0000003881387209 */ /* 0x001fc40007810000 */
[----:B------:R-:W-:Y:S02]  /*6680*/  MOV R129, UR20 ;  /* 0x0000001400817c02 */ /* 0x000fe40008000f00 */
[----:B------:R-:W-:Y:S01]  /*6690*/  FSETP.NEU.FTZ.AND P1, PT, R56, -INF , PT ;  /* 0xff8000003800780b */ /* 0x000fe20003f3d000 */
[----:B------:R-:W0:Y:S01]  /*66a0*/  MUFU.TANH R110, R110 ;  /* 0x0000006e006e7308 */ /* 0x000e220000002400 */
[----:B------:R-:W-:Y:S01]  /*66b0*/  ISETP.GT.AND P3, PT, R102, 0x21, PT ;  /* 0x000000216600780c */ /* 0x000fe20003f64270 */
[----:B------:R-:W-:-:S05]  /*66c0*/  FFMA.FTZ R70, R56, R129, -8 ;  /* 0xc100000038467423 */ /* 0x000fca0000010081 */
[----:B------:R-:W-:Y:S01]  /*66d0*/  FSEL R70, R70, RZ, P1 ;  /* 0x000000ff46467208 */ /* 0x000fe20000800000 */
[----:B------:R-:W2:Y:S01]  /*66e0*/  MUFU.TANH R111, R111 ;  /* 0x0000006f006f7308 */ /* 0x000ea20000002400 */
[----:B-1----:R-:W-:Y:S02]  /*66f0*/  FSEL R107, R107, -INF , P3 ;  /* 0xff8000006b6b7808 */ /* 0x002fe40001800000 */
[----:B------:R-:W-:Y:S01]  /*6700*/  ISETP.GT.AND P3, PT, R102, 0x29, PT ;  /* 0x000000296600780c */ /* 0x000fe20003f64270 */
[----:B------:R-:W-:-:S01]  /*6710*/  FFMA.FTZ R129, R8, UR20, -R70 ;  /* 0x0000001408817c23 */ /* 0x000fc20008010846 */
[--C-:B------:R-:W-:Y:S01]  /*6720*/  FFMA.FTZ R130, R121, UR20, -R70.reuse ;  /* 0x0000001479827c23 */ /* 0x100fe20008010846 */
[----:B------:R-:W-:-:S01]  /*6730*/  FFMA.FTZ R8, R11, UR20, -R70 ;  /* 0x000000140b087c23 */ /* 0x000fc20008010846 */
[----:B------:R-:W-:Y:S01]  /*6740*/  FMNMX.FTZ R121, R9, R6, !PT ;  /* 0x0000000609797209 */ /* 0x000fe20007810000 */
[----:B------:R-:W-:-:S01]  /*6750*/  FFMA.FTZ R11, R12, UR20, -R70 ;  /* 0x000000140c0b7c23 */ /* 0x000fc20008010846 */
[--C-:B------:R-:W-:Y:S01]  /*6760*/  FFMA.FTZ R12, R15, UR20, -R70.reuse ;  /* 0x000000140f0c7c23 */ /* 0x100fe20008010846 */
[----:B------:R-:W-:-:S01]  /*6770*/  FFMA.FTZ R15, R20, UR20, -R70 ;  /* 0x00000014140f7c23 */ /* 0x000fc20008010846 */
[----:B------:R-:W-:Y:S01]  /*6780*/  FSEL R20, R13, -INF , P2 ;  /* 0xff8000000d147808 */ /* 0x000fe20001000000 */
[----:B------:R-:W-:-:S01]  /*6790*/  FFMA.FTZ R98, R122, UR20, -R70 ;  /* 0x000000147a627c23 */ /* 0x000fc20008010846 */
[----:B------:R-:W-:Y:S01]  /*67a0*/  FMNMX.FTZ R121, R10, R121, !PT ;  /* 0x000000790a797209 */ /* 0x000fe20007810000 */
[----:B------:R-:W1:Y:S01]  /*67b0*/  MUFU.TANH R114, R114 ;  /* 0x0000007200727308 */ /* 0x000e620000002400 */
[----:B------:R-:W-:Y:S01]  /*67c0*/  ISETP.GT.AND P2, PT, R102, 0x10, PT ;  /* 0x000000106600780c */ /* 0x000fe20003f44270 */
[--C-:B------:R-:W-:Y:S01]  /*67d0*/  FFMA.FTZ R131, R117, UR20, -R70.reuse ;  /* 0x0000001475837c23 */ /* 0x100fe20008010846 */
[----:B------:R-:W-:Y:S01]  /*67e0*/  FMNMX.FTZ R121, R20, R121, !PT ;  /* 0x0000007914797209 */ /* 0x000fe20007810000 */
[--C-:B------:R-:W-:Y:S01]  /*67f0*/  FFMA.FTZ R72, R72, UR20, -R70.reuse ;  /* 0x0000001448487c23 */ /* 0x100fe20008010846 */
[----:B------:R-:W-:Y:S01]  /*6800*/  FSEL R21, R21, -INF , P2 ;  /* 0xff80000015157808 */ /* 0x000fe20001000000 */
[--C-:B------:R-:W-:Y:S01]  /*6810*/  FFMA.FTZ R104, R104, UR20, -R70.reuse ;  /* 0x0000001468687c23 */ /* 0x100fe20008010846 */
[----:B------:R-:W-:Y:S01]  /*6820*/  FMNMX.FTZ R122, R14, R121, !PT ;  /* 0x000000790e7a7209 */ /* 0x000fe20007810000 */
[----:B------:R-:W3:Y:S01]  /*6830*/  MUFU.TANH R115, R115 ;  /* 0x0000007300737308 */ /* 0x000ee20000002400 */
[----:B------:R-:W-:Y:S01]  /*6840*/  ISETP.GT.AND P2, PT, R102, 0x18, PT ;  /* 0x000000186600780c */ /* 0x000fe20003f44270 */
[--C-:B------:R-:W-:Y:S01]  /*6850*/  FFMA.FTZ R105, R105, UR20, -R70.reuse ;  /* 0x0000001469697c23 */ /* 0x100fe20008010846 */
[----:B------:R-:W-:Y:S01]  /*6860*/  FMNMX.FTZ R121, R21, R122, !PT ;  /* 0x0000007a15797209 */ /* 0x000fe20007810000 */
[--C-:B------:R-:W-:Y:S01]  /*6870*/  FFMA.FTZ R108, R108, UR20, -R70.reuse ;  /* 0x000000146c6c7c23 */ /* 0x100fe20008010846 */
[----:B------:R-:W-:Y:S01]  /*6880*/  FSEL R123, R123, -INF , P2 ;  /* 0xff8000007b7b7808 */ /* 0x000fe20001000000 */
[--C-:B------:R-:W-:Y:S01]  /*6890*/  FFMA.FTZ R109, R109, UR20, -R70.reuse ;  /* 0x000000146d6d7c23 */ /* 0x100fe20008010846 */
[----:B------:R-:W-:Y:S01]  /*68a0*/  FMNMX.FTZ R122, R120, R121, !PT ;  /* 0x00000079787a7209 */ /* 0x000fe20007810000 */
[----:B------:R-:W4:Y:S01]  /*68b0*/  MUFU.TANH R118, R118 ;  /* 0x0000007600767308 */ /* 0x000f220000002400 */
[----:B------:R-:W-:Y:S01]  /*68c0*/  ISETP.GT.AND P2, PT, R102, 0x20, PT ;  /* 0x000000206600780c */ /* 0x000fe20003f44270 */
[--C-:B------:R-:W-:Y:S01]  /*68d0*/  FFMA.FTZ R112, R112, UR20, -R70.reuse ;  /* 0x0000001470707c23 */ /* 0x100fe20008010846 */
[----:B------:R-:W-:Y:S01]  /*68e0*/  FMNMX.FTZ R121, R123, R122, !PT ;  /* 0x0000007a7b797209 */ /* 0x000fe20007810000 */
[--C-:B------:R-:W-:Y:S01]  /*68f0*/  FFMA.FTZ R113, R113, UR20, -R70.reuse ;  /* 0x0000001471717c23 */ /* 0x100fe20008010846 */
[----:B------:R-:W-:Y:S01]  /*6900*/  FSEL R106, R106, -INF , P2 ;  /* 0xff8000006a6a7808 */ /* 0x000fe20001000000 */
[--C-:B------:R-:W-:Y:S01]  /*6910*/  FFMA.FTZ R88, R88, UR20, -R70.reuse ;  /* 0x0000001458587c23 */ /* 0x100fe20008010846 */
[----:B------:R-:W-:Y:S01]  /*6920*/  FMNMX.FTZ R121, R124, R121, !PT ;  /* 0x000000797c797209 */ /* 0x000fe20007810000 */
[----:B------:R-:W5:Y:S01]  /*6930*/  MUFU.TANH R119, R119 ;  /* 0x0000007700777308 */ /* 0x000f620000002400 */
[----:B------:R-:W-:Y:S01]  /*6940*/  ISETP.GT.AND P2, PT, R102, 0x28, PT ;  /* 0x000000286600780c */ /* 0x000fe20003f44270 */
[--C-:B------:R-:W-:Y:S01]  /*6950*/  FFMA.FTZ R93, R93, UR20, -R70.reuse ;  /* 0x000000145d5d7c23 */ /* 0x100fe20008010846 */
[----:B------:R-:W-:Y:S01]  /*6960*/  FMNMX.FTZ R122, R106, R121, !PT ;  /* 0x000000796a7a7209 */ /* 0x000fe20007810000 */
[--C-:B------:R-:W-:Y:S01]  /*6970*/  FFMA.FTZ R101, R101, UR20, -R70.reuse ;  /* 0x0000001465657c23 */ /* 0x100fe20008010846 */
[----:B0-----:R-:W-:Y:S01]  /*6980*/  FSEL R110, R110, -INF , P2 ;  /* 0xff8000006e6e7808 */ /* 0x001fe20001000000 */
[--C-:B------:R-:W-:Y:S01]  /*6990*/  FFMA.FTZ R7, R7, UR20, -R70.reuse ;  /* 0x0000001407077c23 */ /* 0x100fe20008010846 */
[----:B------:R-:W-:Y:S01]  /*69a0*/  FMNMX.FTZ R121, R107, R122, !PT ;  /* 0x0000007a6b797209 */ /* 0x000fe20007810000 */
[----:B------:R-:W0:Y:S01]  /*69b0*/  MUFU.TANH R90, R90 ;  /* 0x0000005a005a7308 */ /* 0x000e220000002400 */
[----:B------:R-:W-:Y:S01]  /*69c0*/  ISETP.GT.AND P2, PT, R102, 0x30, PT ;  /* 0x000000306600780c */ /* 0x000fe20003f44270 */
[--C-:B------:R-:W-:Y:S01]  /*69d0*/  FFMA.FTZ R60, R60, UR20, -R70.reuse ;  /* 0x000000143c3c7c23 */ /* 0x100fe20008010846 */
[----:B--2---:R-:W-:Y:S01]  /*69e0*/  FSEL R111, R111, -INF , P3 ;  /* 0xff8000006f6f7808 */ /* 0x004fe20001800000 */
[--C-:B------:R-:W-:Y:S01]  /*69f0*/  FFMA.FTZ R61, R61, UR20, -R70.reuse ;  /* 0x000000143d3d7c23 */ /* 0x100fe20008010846 */
[----:B------:R-:W-:Y:S01]  /*6a00*/  FMNMX.FTZ R122, R110, R121, !PT ;  /* 0x000000796e7a7209 */ /* 0x000fe20007810000 */
[--C-:B------:R-:W-:Y:S01]  /*6a10*/  FFMA.FTZ R64, R64, UR20, -R70.reuse ;  /* 0x0000001440407c23 */ /* 0x100fe20008010846 */
[----:B------:R-:W-:Y:S01]  /*6a20*/  ISETP.GT.AND P3, PT, R102, 0x31, PT ;  /* 0x000000316600780c */ /* 0x000fe20003f64270 */
[----:B------:R-:W2:Y:S01]  /*6a30*/  MUFU.TANH R91, R91 ;  /* 0x0000005b005b7308 */ /* 0x000ea20000002400 */
[----:B-1----:R-:W-:Y:S01]  /*6a40*/  FSEL R114, R114, -INF , P2 ;  /* 0xff80000072727808 */ /* 0x002fe20001000000 */
[--C-:B------:R-:W-:Y:S01]  /*6a50*/  FFMA.FTZ R75, R75, UR20, -R70.reuse ;  /* 0x000000144b4b7c23 */ /* 0x100fe20008010846 */
[----:B------:R-:W-:Y:S01]  /*6a60*/  FMNMX.FTZ R121, R111, R122, !PT ;  /* 0x0000007a6f797209 */ /* 0x000fe20007810000 */
[--C-:B------:R-:W-:Y:S01]  /*6a70*/  FFMA.FTZ R65, R65, UR20, -R70.reuse ;  /* 0x0000001441417c23 */ /* 0x100fe20008010846 */
[----:B------:R-:W-:Y:S01]  /*6a80*/  ISETP.GT.AND P2, PT, R102, 0x38, PT ;  /* 0x000000386600780c */ /* 0x000fe20003f44270 */
[--C-:B------:R-:W-:Y:S01]  /*6a90*/  FFMA.FTZ R76, R76, UR20, -R70.reuse ;  /* 0x000000144c4c7c23 */ /* 0x100fe20008010846 */
[----:B---3--:R-:W-:Y:S01]  /*6aa0*/  FSEL R115, R115, -INF , P3 ;  /* 0xff80000073737808 */ /* 0x008fe20001800000 */
[----:B------:R-:W-:Y:S01]  /*6ab0*/  MUFU.TANH R94, R94 ;  /* 0x0000005e005e7308 */ /* 0x000fe20000002400 */
[----:B------:R-:W-:Y:S01]  /*6ac0*/  FMNMX.FTZ R122, R114, R121, !PT ;  /* 0x00000079727a7209 */ /* 0x000fe20007810000 */
[--C-:B------:R-:W-:Y:S01]  /*6ad0*/  FFMA.FTZ R68, R68, UR20, -R70.reuse ;  /* 0x0000001444447c23 */ /* 0x100fe20008010846 */
[----:B------:R-:W-:Y:S01]  /*6ae0*/  ISETP.GT.AND P3, PT, R102, 0x39, PT ;  /* 0x000000396600780c */ /* 0x000fe20003f64270 */
[--C-:B------:R-:W-:Y:S01]  /*6af0*/  FFMA.FTZ R77, R77, UR20, -R70.reuse ;  /* 0x000000144d4d7c23 */ /* 0x100fe20008010846 */
[----:B----4-:R-:W-:Y:S01]  /*6b00*/  FSEL R118, R118, -INF , P2 ;  /* 0xff80000076767808 */ /* 0x010fe20001000000 */
[--C-:B------:R-:W-:Y:S01]  /*6b10*/  FFMA.FTZ R80, R80, UR20, -R70.reuse ;  /* 0x0000001450507c23 */ /* 0x100fe20008010846 */
[----:B------:R-:W-:Y:S01]  /*6b20*/  FMNMX.FTZ R121, R115, R122, !PT ;  /* 0x0000007a73797209 */ /* 0x000fe20007810000 */
[----:B------:R-:W1:Y:S01]  /*6b30*/  MUFU.TANH R95, R95 ;  /* 0x0000005f005f7308 */ /* 0x000e620000002400 */
[----:B------:R-:W-:Y:S01]  /*6b40*/  ISETP.GT.AND P2, PT, R102, 0x40, PT ;  /* 0x000000406600780c */ /* 0x000fe20003f44270 */
[--C-:B------:R-:W-:Y:S01]  /*6b50*/  FFMA.FTZ R81, R81, UR20, -R70.reuse ;  /* 0x0000001451517c23 */ /* 0x100fe20008010846 */
[----:B-----5:R-:W-:Y:S01]  /*6b60*/  FSEL R119, R119, -INF , P3 ;  /* 0xff80000077777808 */ /* 0x020fe20001800000 */
[--C-:B------:R-:W-:Y:S01]  /*6b70*/  FFMA.FTZ R78, R78, UR20, -R70.reuse ;  /* 0x000000144e4e7c23 */ /* 0x100fe20008010846 */
[----:B------:R-:W-:Y:S01]  /*6b80*/  FMNMX.FTZ R122, R118, R121, !PT ;  /* 0x00000079767a7209 */ /* 0x000fe20007810000 */
[--C-:B------:R-:W-:Y:S01]  /*6b90*/  FFMA.FTZ R69, R69, UR20, -R70.reuse ;  /* 0x0000001445457c23 */ /* 0x100fe20008010846 */
[----:B------:R-:W-:Y:S01]  /*6ba0*/  ISETP.GT.AND P3, PT, R102, 0x41, PT ;  /* 0x000000416600780c */ /* 0x000fe20003f64270 */
[----:B------:R-:W3:Y:S01]  /*6bb0*/  MUFU.TANH R97, R97 ;  /* 0x0000006100617308 */ /* 0x000ee20000002400 */
[----:B0-----:R-:W-:Y:S01]  /*6bc0*/  FSEL R90, R90, -INF , P2 ;  /* 0xff8000005a5a7808 */ /* 0x001fe20001000000 */
[----:B------:R-:W-:Y:S01]  /*6bd0*/  FFMA.FTZ R85, R85, UR20, -R70 ;  /* 0x0000001455557c23 */ /* 0x000fe20008010846 */
[----:B------:R-:W-:-:S02]  /*6be0*/  FMNMX.FTZ R121, R119, R122, !PT ;  /* 0x0000007a77797209 */ /* 0x000fc40007810000 */
[----:B------:R-:W-:Y:S02]  /*6bf0*/  ISETP.GT.AND P2, PT, R102, 0x48, PT ;  /* 0x000000486600780c */ /* 0x000fe40003f44270 */
[----:B--2---:R-:W-:Y:S01]  /*6c00*/  FSEL R91, R91, -INF , P3 ;  /* 0xff8000005b5b7808 */ /* 0x004fe20001800000 */
[----:B------:R-:W0:Y:S01]  /*6c10*/  MUFU.TANH R99, R99 ;  /* 0x0000006300637308 */ /* 0x000e220000002400 */
[----:B------:R-:W-:Y:S02]  /*6c20*/  FMNMX.FTZ R122, R90, R121, !PT ;  /* 0x000000795a7a7209 */ /* 0x000fe40007810000 */
[C---:B------:R-:W-:Y:S02]  /*6c30*/  ISETP.GT.AND P3, PT, R102.reuse, 0x49, PT ;  /* 0x000000496600780c */ /* 0x040fe40003f64270 */
[----:B------:R-:W-:Y:S02]  /*6c40*/  FMNMX.FTZ R121, R91, R122, !PT ;  /* 0x0000007a5b797209 */ /* 0x000fe40007810000 */
[----:B-1----:R-:W-:Y:S01]  /*6c50*/  FSEL R95, R95, -INF , P3 ;  /* 0xff8000005f5f7808 */ /* 0x002fe20001800000 */
[----:B------:R1:W-:Y:S01]  /*6c60*/  MUFU.EX2 R13, R130 ;  /* 0x00000082000d7308 */ /* 0x0003e20000000800 */
[----:B------:R-:W-:-:S07]  /*6c70*/  ISETP.GT.AND P3, PT, R102, 0x51, PT ;  /* 0x000000516600780c */ /* 0x000fce0003f64270 */
[----:B------:R-:W2:Y:S01]  /*6c80*/  MUFU.TANH R126, R126 ;  /* 0x0000007e007e7308 */ /* 0x000ea20000002400 */
[----:B-1----:R-:W-:-:S01]  /*6c90*/  FFMA.FTZ R130, R116, UR20, -R70 ;  /* 0x0000001474827c23 */ /* 0x002fc20008010846 */
[----:B------:R-:W-:Y:S02]  /*6ca0*/  FSEL R116, R94, -INF , P2 ;  /* 0xff8000005e747808 */ /* 0x000fe40001000000 */
[----:B------:R-:W-:Y:S02]  /*6cb0*/  ISETP.GT.AND P2, PT, R102, 0x50, PT ;  /* 0x000000506600780c */ /* 0x000fe40003f44270 */
[----:B------:R-:W-:Y:S02]  /*6cc0*/  FMNMX.FTZ R122, R116, R121, !PT ;  /* 0x00000079747a7209 */ /* 0x000fe40007810000 */
[----:B------:R-:W1:Y:S01]  /*6cd0*/  MUFU.TANH R103, R103 ;  /* 0x0000006700677308 */ /* 0x000e620000002400 */
[----:B---3--:R-:W-:Y:S02]  /*6ce0*/  FSEL R117, R97, -INF , P2 ;  /* 0xff80000061757808 */ /* 0x008fe40001000000 */
[----:B------:R-:W-:-:S02]  /*6cf0*/  FMNMX.FTZ R122, R95, R122, !PT ;  /* 0x0000007a5f7a7209 */ /* 0x000fc40007810000 */
[C---:B------:R-:W-:Y:S02]  /*6d00*/  ISETP.GT.AND P2, PT, R102.reuse, 0x58, PT ;  /* 0x000000586600780c */ /* 0x040fe40003f44270 */
[----:B0-----:R-:W-:Y:S01]  /*6d10*/  FSEL R99, R99, -INF , P3 ;  /* 0xff80000063637808 */ /* 0x001fe20001800000 */
[----:B------:R-:W-:Y:S01]  /*6d20*/  MUFU.TANH R73, R73 ;  /* 0x0000004900497308 */ /* 0x000fe20000002400 */
[----:B------:R-:W-:Y:S02]  /*6d30*/  FMNMX.FTZ R122, R117, R122, !PT ;  /* 0x0000007a757a7209 */ /* 0x000fe40007810000 */
[----:B------:R-:W-:Y:S02]  /*6d40*/  ISETP.GT.AND P3, PT, R102, 0x59, PT ;  /* 0x000000596600780c */ /* 0x000fe40003f64270 */
[----:B--2---:R-:W-:Y:S02]  /*6d50*/  FSEL R126, R126, -INF , P2 ;  /* 0xff8000007e7e7808 */ /* 0x004fe40001000000 */
[----:B------:R-:W-:Y:S01]  /*6d60*/  FMNMX.FTZ R121, R99, R122, !PT ;  /* 0x0000007a63797209 */ /* 0x000fe20007810000 */
[----:B------:R-:W0:Y:S01]  /*6d70*/  MUFU.TANH R74, R74 ;  /* 0x0000004a004a7308 */ /* 0x000e220000002400 */
[----:B------:R-:W-:-:S02]  /*6d80*/  ISETP.GT.AND P2, PT, R102, 0x60, PT ;  /* 0x000000606600780c */ /* 0x000fc40003f44270 */
[----:B-1----:R-:W-:Y:S02]  /*6d90*/  FSEL R103, R103, -INF , P3 ;  /* 0xff80000067677808 */ /* 0x002fe40001800000 */
[----:B------:R-:W-:Y:S02]  /*6da0*/  FMNMX.FTZ R122, R126, R121, !PT ;  /* 0x000000797e7a7209 */ /* 0x000fe40007810000 */
[----:B------:R-:W-:Y:S01]  /*6db0*/  ISETP.GT.AND P3, PT, R102, 0x61, PT ;  /* 0x000000616600780c */ /* 0x000fe20003f64270 */
[----:B------:R-:W-:Y:S01]  /*6dc0*/  MUFU.TANH R84, R84 ;  /* 0x0000005400547308 */ /* 0x000fe20000002400 */
[----:B------:R-:W-:-:S07]  /*6dd0*/  FMNMX.FTZ R122, R103, R122, !PT ;  /* 0x0000007a677a7209 */ /* 0x000fce0007810000 */
[----:B------:R-:W1:Y:S01]  /*6de0*/  MUFU.TANH R127, R127 ;  /* 0x0000007f007f7308 */ /* 0x000e620000002400 */
[----:B0-----:R-:W-:Y:S02]  /*6df0*/  FSEL R74, R74, -INF , P3 ;  /* 0xff8000004a4a7808 */ /* 0x001fe40001800000 */
[----:B------:R-:W-:-:S05]  /*6e00*/  ISETP.GT.AND P3, PT, R102, 0x69, PT ;  /* 0x000000696600780c */ /* 0x000fca0003f64270 */
[----:B------:R0:W-:Y:S08]  /*6e10*/  MUFU.EX2 R94, R130 ;  /* 0x00000082005e7308 */ /* 0x0001f00000000800 */
[----:B------:R-:W2:Y:S01]  /*6e20*/  MUFU.TANH R82, R82 ;  /* 0x0000005200527308 */ /* 0x000ea20000002400 */
[----:B0-----:R-:W-:-:S01]  /*6e30*/  FFMA.FTZ R130, R89, UR20, -R70 ;  /* 0x0000001459827c23 */ /* 0x001fc20008010846 */
[----:B------:R-:W-:-:S02]  /*6e40*/  FSEL R89, R73, -INF , P2 ;  /* 0xff80000049597808 */ /* 0x000fc40001000000 */
[----:B------:R-:W-:Y:S02]  /*6e50*/  ISETP.GT.AND P2, PT, R102, 0x68, PT ;  /* 0x000000686600780c */ /* 0x000fe40003f44270 */
[----:B------:R-:W-:Y:S02]  /*6e60*/  FMNMX.FTZ R121, R89, R122, !PT ;  /* 0x0000007a59797209 */ /* 0x000fe40007810000 */
[----:B------:R-:W0:Y:S01]  /*6e70*/  MUFU.TANH R83, R83 ;  /* 0x0000005300537308 */ /* 0x000e220000002400 */
[----:B-1----:R-:W-:Y:S02]  /*6e80*/  FSEL R127, R127, -INF , P3 ;  /* 0xff8000007f7f7808 */ /* 0x002fe40001800000 */
[----:B------:R-:W-:Y:S02]  /*6e90*/  FMNMX.FTZ R121, R74, R121, !PT ;  /* 0x000000794a797209 */ /* 0x000fe40007810000 */
[----:B------:R-:W-:-:S03]  /*6ea0*/  ISETP.GT.AND P3, PT, R102, 0x71, PT ;  /* 0x000000716600780c */ /* 0x000fc60003f64270 */
[----:B------:R1:W-:Y:S08]  /*6eb0*/  MUFU.EX2 R97, R131 ;  /* 0x0000008300617308 */ /* 0x0003f00000000800 */
[----:B------:R-:W-:Y:S01]  /*6ec0*/  MUFU.TANH R86, R86 ;  /* 0x0000005600567308 */ /* 0x000fe20000002400 */
[----:B-1----:R-:W-:-:S01]  /*6ed0*/  FFMA.FTZ R131, R92, UR20, -R70 ;  /* 0x000000145c837c23 */ /* 0x002fc20008010846 */
[----:B------:R-:W-:-:S02]  /*6ee0*/  FSEL R92, R84, -INF , P2 ;  /* 0xff800000545c7808 */ /* 0x000fc40001000000 */
[----:B------:R-:W-:Y:S02]  /*6ef0*/  ISETP.GT.AND P2, PT, R102, 0x70, PT ;  /* 0x000000706600780c */ /* 0x000fe40003f44270 */
[----:B------:R-:W-:Y:S02]  /*6f00*/  FMNMX.FTZ R122, R92, R121, !PT ;  /* 0x000000795c7a7209 */ /* 0x000fe40007810000 */
[----:B------:R-:W1:Y:S01]  /*6f10*/  MUFU.TANH R87, R87 ;  /* 0x0000005700577308 */ /* 0x000e620000002400 */
[----:B--2---:R-:W-:Y:S02]  /*6f20*/  FSEL R82, R82, -INF , P2 ;  /* 0xff80000052527808 */ /* 0x004fe40001000000 */
[----:B------:R-:W-:Y:S02]  /*6f30*/  FMNMX.FTZ R121, R127, R122, !PT ;  /* 0x0000007a7f797209 */ /* 0x000fe40007810000 */
[----:B------:R-:W-:Y:S02]  /*6f40*/  ISETP.GT.AND P2, PT, R102, 0x78, PT ;  /* 0x000000786600780c */ /* 0x000fe40003f44270 */
[----:B0-----:R-:W-:Y:S01]  /*6f50*/  FSEL R83, R83, -INF , P3 ;  /* 0xff80000053537808 */ /* 0x001fe20001800000 */
[----:B------:R-:W0:Y:S01]  /*6f60*/  MUFU.TANH R58, R58 ;  /* 0x0000003a003a7308 */ /* 0x000e220000002400 */
[----:B------:R-:W-:-:S02]  /*6f70*/  FMNMX.FTZ R122, R82, R121, !PT ;  /* 0x00000079527a7209 */ /* 0x000fc40007810000 */
[----:B------:R-:W-:Y:S02]  /*6f80*/  ISETP.GT.AND P3, PT, R102, 0x79, PT ;  /* 0x000000796600780c */ /* 0x000fe40003f64270 */
[----:B------:R-:W-:-:S03]  /*6f90*/  FMNMX.FTZ R121, R83, R122, !PT ;  /* 0x0000007a53797209 */ /* 0x000fc60007810000 */
[----:B------:R-:W2:Y:S01]  /*6fa0*/  MUFU.TANH R59, R59 ;  /* 0x0000003b003b7308 */ /* 0x000ea20000002400 */
[----:B-1----:R-:W-:Y:S02]  /*6fb0*/  FSEL R87, R87, -INF , P3 ;  /* 0xff80000057577808 */ /* 0x002fe40001800000 */
[----:B------:R-:W-:-:S05]  /*6fc0*/  ISETP.GT.AND P3, PT, R102, 0x81, PT ;  /* 0x000000816600780c */ /* 0x000fca0003f64270 */
[----:B------:R1:W-:Y:S08]  /*6fd0*/  MUFU.EX2 R73, R130 ;  /* 0x0000008200497308 */ /* 0x0003f00000000800 */
[----:B------:R-:W-:Y:S01]  /*6fe0*/  MUFU.TANH R62, R62 ;  /* 0x0000003e003e7308 */ /* 0x000fe20000002400 */
[----:B-1----:R-:W-:-:S01]  /*6ff0*/  FFMA.FTZ R130, R96, UR20, -R70 ;  /* 0x0000001460827c23 */ /* 0x002fc20008010846 */
[----:B------:R-:W-:-:S02]  /*7000*/  FSEL R96, R86, -INF , P2 ;  /* 0xff80000056607808 */ /* 0x000fc40001000000 */
[----:B------:R-:W-:Y:S02]  /*7010*/  ISETP.GT.AND P2, PT, R102, 0x80, PT ;  /* 0x000000806600780c */ /* 0x000fe40003f44270 */
[----:B------:R-:W-:Y:S02]  /*7020*/  FMNMX.FTZ R122, R96, R121, !PT ;  /* 0x00000079607a7209 */ /* 0x000fe40007810000 */
[----:B------:R-:W1:Y:S01]  /*7030*/  MUFU.TANH R63, R63 ;  /* 0x0000003f003f7308 */ /* 0x000e620000002400 */
[----:B0-----:R-:W-:Y:S02]  /*7040*/  FSEL R58, R58, -INF , P2 ;  /* 0xff8000003a3a7808 */ /* 0x001fe40001000000 */
[C---:B------:R-:W-:Y:S02]  /*7050*/  ISETP.GT.AND P2, PT, R102.reuse, 0x88, PT ;  /* 0x000000886600780c */ /* 0x040fe40003f44270 */
[----:B--2---:R-:W-:Y:S02]  /*7060*/  FSEL R59, R59, -INF , P3 ;  /* 0xff8000003b3b7808 */ /* 0x004fe40001800000 */
[----:B------:R-:W-:Y:S01]  /*7070*/  ISETP.GT.AND P3, PT, R102, 0x89, PT ;  /* 0x000000896600780c */ /* 0x000fe20003f64270 */
[----:B------:R0:W-:Y:S08]  /*7080*/  MUFU.EX2 R84, R131 ;  /* 0x0000008300547308 */ /* 0x0001f00000000800 */
[----:B------:R-:W2:Y:S01]  /*7090*/  MUFU.TANH R66, R66 ;  /* 0x0000004200427308 */ /* 0x000ea20000002400 */
[----:B0-----:R-:W-:-:S01]  /*70a0*/  FFMA.FTZ R131, R125, UR20, -R70 ;  /* 0x000000147d837c23 */ /* 0x001fc20008010846 */
[----:B------:R-:W-:-:S02]  /*70b0*/  FMNMX.FTZ R125, R87, R122, !PT ;  /* 0x0000007a577d7209 */ /* 0x000fc40007810000 */
[----:B-1----:R-:W-:Y:S02]  /*70c0*/  FSEL R63, R63, -INF , P3 ;  /* 0xff8000003f3f7808 */ /* 0x002fe40001800000 */
[----:B------:R-:W-:Y:S02]  /*70d0*/  FMNMX.FTZ R122, R58, R125, !PT ;  /* 0x0000007d3a7a7209 */ /* 0x000fe40007810000 */
[----:B------:R-:W0:Y:S01]  /*70e0*/  MUFU.TANH R67, R67 ;  /* 0x0000004300437308 */ /* 0x000e220000002400 */
[----:B------:R-:W-:Y:S02]  /*70f0*/  ISETP.GT.AND P3, PT, R102, 0x91, PT ;  /* 0x000000916600780c */ /* 0x000fe40003f64270 */
[----:B------:R-:W-:-:S05]  /*7100*/  FMNMX.FTZ R125, R59, R122, !PT ;  /* 0x0000007a3b7d7209 */ /* 0x000fca0007810000 */
[----:B------:R1:W-:Y:S08]  /*7110*/  MUFU.EX2 R86, R130 ;  /* 0x0000008200567308 */ /* 0x0003f00000000800 */
[----:B------:R-:W3:Y:S01]  /*7120*/  MUFU.TANH R128, R128 ;  /* 0x0000008000807308 */ /* 0x000ee20000002400 */
        /* <DEDUP_REMOVED lines=9> */
[----:B------:R0:W-:Y:S01]  /*71c0*/  MUFU.EX2 R121, R131 ;  /* 0x0000008300797308 */ /* 0x0001e20000000800 */
[----:B------:R-:W-:-:S02]  /*71d0*/  FMNMX.FTZ R122, R66, R125, !PT ;  /* 0x0000007d427a7209 */ /* 0x000fc40007810000 */
[----:B------:R-:W-:Y:S01]  /*71e0*/  ISETP.GT.AND P3, PT, R102, 0x99, PT ;  /* 0x000000996600780c */ /* 0x000fe20003f64270 */
[----:B------:R-:W-:-:S01]  /*71f0*/  FFMA.FTZ R102, R57, UR20, -R70 ;  /* 0x0000001439667c23 */ /* 0x000fc20008010846 */
[----:B---3--:R-:W-:Y:S01]  /*7200*/  FSEL R128, R128, -INF , P2 ;  /* 0xff80000080807808 */ /* 0x008fe20001000000 */
[----:B------:R-:W-:-:S01]  /*7210*/  FFMA.FTZ R70, R79, UR20, -R70 ;  /* 0x000000144f467c23 */ /* 0x000fc20008010846 */
[----:B------:R-:W-:Y:S01]  /*7220*/  FMNMX.FTZ R125, R67, R122, !PT ;  /* 0x0000007a437d7209 */ /* 0x000fe20007810000 */
[----:B------:R-:W-:Y:S01]  /*7230*/  MUFU.EX2 R72, R72 ;  /* 0x0000004800487308 */ /* 0x000fe20000000800 */
[----:B-1----:R-:W-:Y:S02]  /*7240*/  FSEL R71, R71, -INF , P3 ;  /* 0xff80000047477808 */ /* 0x002fe40001800000 */
[----:B------:R-:W-:-:S04]  /*7250*/  FMNMX.FTZ R122, R128, R125, !PT ;  /* 0x0000007d807a7209 */ /* 0x000fc80007810000 */
[----:B------:R-:W-:Y:S01]  /*7260*/  FMNMX.FTZ R122, R71, R122, !PT ;  /* 0x0000007a477a7209 */ /* 0x000fe20007810000 */
[----:B------:R-:W-:Y:S04]  /*7270*/  MUFU.EX2 R129, R129 ;  /* 0x0000008100817308 */ /* 0x000fe80000000800 */
[----:B------:R-:W1:Y:S04]  /*7280*/  SHFL.BFLY PT, R57, R122, 0x2, 0x1f ;  /* 0x0c401f007a397f89 */ /* 0x000e6800000e0000 */
[----:B------:R-:W-:Y:S08]  /*7290*/  MUFU.EX2 R8, R8 ;  /* 0x0000000800087308 */ /* 0x000ff00000000800 */
[----:B------:R-:W-:Y:S08]  /*72a0*/  MUFU.EX2 R11, R11 ;  /* 0x0000000b000b7308 */ /* 0x000ff00000000800 */
[----:B------:R-:W-:Y:S01]  /*72b0*/  MUFU.EX2 R12, R12 ;  /* 0x0000000c000c7308 */ /* 0x000fe20000000800 */
[----:B-1----:R-:W-:-:S07]  /*72c0*/  FMNMX.FTZ R125, R122, R57, !PT ;  /* 0x000000397a7d7209 */ /* 0x002fce0007810000 */
[----:B------:R-:W-:Y:S01]  /*72d0*/  MUFU.EX2 R15, R15 ;  /* 0x0000000f000f7308 */ /* 0x000fe20000000800 */
[----:B------:R-:W1:Y:S07]  /*72e0*/  SHFL.BFLY PT, R122, R125, 0x1, 0x1f ;  /* 0x0c201f007d7a7f89 */ /* 0x000e6e00000e0000 */
[----:B------:R-:W-:Y:S08]  /*72f0*/  MUFU.EX2 R98, R98 ;  /* 0x0000006200627308 */ /* 0x000ff00000000800 */
[----:B------:R-:W-:Y:S08]  /*7300*/  MUFU.EX2 R104, R104 ;  /* 0x0000006800687308 */ /* 0x000ff00000000800 */
[----:B------:R-:W-:Y:S01]  /*7310*/  MUFU.EX2 R105, R105 ;  /* 0x0000006900697308 */ /* 0x000fe20000000800 */
[----:B-1----:R-:W-:Y:S01]  /*7320*/  FMNMX.FTZ R57, R125, R122, !PT ;  /* 0x0000007a7d397209 */ /* 0x002fe20007810000 */
[----:B------:R-:W-:-:S03]  /*7330*/  IMAD.U32 R122, RZ, RZ, UR20 ;  /* 0x00000014ff7a7e24 */ /* 0x000fc6000f8e00ff */
[C---:B------:R-:W-:Y:S01]  /*7340*/  FSETP.NEU.FTZ.AND P2, PT, R57.reuse, -INF , PT ;  /* 0xff8000003900780b */ /* 0x040fe20003f5d000 */
[----:B------:R-:W-:-:S02]  /*7350*/  FFMA.FTZ R122, R57, R122, -8 ;  /* 0xc1000000397a7423 */ /* 0x000fc4000001007a */
[----:B------:R-:W-:Y:S01]  /*7360*/  MUFU.EX2 R108, R108 ;  /* 0x0000006c006c7308 */ /* 0x000fe20000000800 */
[----:B------:R-:W-:Y:S02]  /*7370*/  FSEL R133, R57, RZ, P2 ;  /* 0x000000ff39857208 */ /* 0x000fe40001000000 */
[----:B------:R-:W-:Y:S02]  /*7380*/  FSEL R79, R122, RZ, P2 ;  /* 0x000000ff7a4f7208 */ /* 0x000fe40001000000 */
[----:B------:R-:W-:Y:S01]  /*7390*/  FSEL R122, R56, RZ, P1 ;  /* 0x000000ff387a7208 */ /* 0x000fe20000800000 */
[----:B------:R-:W-:Y:S02]  /*73a0*/  FADD.FTZ R133, -R133, R6 ;  /* 0x0000000685857221 */ /* 0x000fe40000010100 */
[----:B------:R-:W-:-:S01]  /*73b0*/  FFMA.FTZ R9, R9, UR20, -R79 ;  /* 0x0000001409097c23 */ /* 0x000fc2000801084f */
[----:B------:R-:W-:Y:S01]  /*73c0*/  FFMA.FTZ R10, R10, UR20, -R79 ;  /* 0x000000140a0a7c23 */ /* 0x000fe2000801084f */
[----:B------:R-:W-:-:S01]  /*73d0*/  FADD.FTZ R122, -R122, R5 ;  /* 0x000000057a7a7221 */ /* 0x000fc20000010100 */
[----:B------:R-:W-:Y:S01]  /*73e0*/  FMUL.FTZ R6, R133, UR20 ;  /* 0x0000001485067c20 */ /* 0x000fe20008410000 */
[----:B------:R-:W-:-:S01]  /*73f0*/  FFMA.FTZ R20, R20, UR20, -R79 ;  /* 0x0000001414147c23 */ /* 0x000fc2000801084f */
[--C-:B------:R-:W-:Y:S01]  /*7400*/  FFMA.FTZ R125, R14, UR20, -R79.reuse ;  /* 0x000000140e7d7c23 */ /* 0x100fe2000801084f */
[----:B0-----:R-:W-:Y:S01]  /*7410*/  FMUL.FTZ R131, R122, UR20 ;  /* 0x000000147a837c20 */ /* 0x001fe20008410000 */
        /* <DEDUP_REMOVED lines=25> */
[----:B0-----:R-:W-:-:S01]  /*75b0*/  FFMA.FTZ R124, R131, R3, R72 ;  /* 0x00000003837c7223 */ /* 0x001fc20000010048 */
[--C-:B------:R-:W-:Y:S01]  /*75c0*/  FFMA.FTZ R92, R92, UR20, -R79.reuse ;  /* 0x000000145c5c7c23 */ /* 0x100fe2000801084f */
[----:B------:R-:W-:-:S01]  /*75d0*/  FFMA.FTZ R82, R82, UR20, -R79 ;  /* 0x0000001452527c23 */ /* 0x000fc2000801084f */
[----:B------:R-:W-:Y:S01]  /*75e0*/  FFMA.FTZ R83, R83, UR20, -R79 ;  /* 0x0000001453537c23 */ /* 0x000fe2000801084f */
[----:B------:R-:W-:-:S01]  /*75f0*/  FADD.FTZ R117, R129, R124 ;  /* 0x0000007c81757221 */ /* 0x000fc20000010000 */
[--C-:B------:R-:W-:Y:S01]  /*7600*/  FFMA.FTZ R124, R103, UR20, -R79.reuse ;  /* 0x00000014677c7c23 */ /* 0x100fe2000801084f */
[----:B------:R-:W-:-:S01]  /*7610*/  FFMA.FTZ R96, R96, UR20, -R79 ;  /* 0x0000001460607c23 */ /* 0x000fc2000801084f */
[----:B------:R-:W0:Y:S01]  /*7620*/  MUFU.EX2 R20, R20 ;  /* 0x0000001400147308 */ /* 0x000e220000000800 */
[----:B-1----:R-:W-:-:S01]  /*7630*/  FFMA.FTZ R3, R6, R2, R9 ;  /* 0x0000000206037223 */ /* 0x002fc20000010009 */
[----:B------:R-:W-:Y:S01]  /*7640*/  FADD.FTZ R2, R8, R117 ;  /* 0x0000007508027221 */ /* 0x000fe20000010000 */
[----:B------:R-:W-:-:S01]  /*7650*/  FFMA.FTZ R87, R87, UR20, -R79 ;  /* 0x0000001457577c23 */ /* 0x000fc2000801084f */
[--C-:B------:R-:W-:Y:S01]  /*7660*/  FFMA.FTZ R58, R58, UR20, -R79.reuse ;  /* 0x000000143a3a7c23 */ /* 0x100fe2000801084f */
[----:B------:R-:W-:-:S01]  /*7670*/  FFMA.FTZ R59, R59, UR20, -R79 ;  /* 0x000000143b3b7c23 */ /* 0x000fc2000801084f */
[--C-:B------:R-:W-:Y:S01]  /*7680*/  FFMA.FTZ R100, R100, UR20, -R79.reuse ;  /* 0x0000001464647c23 */ /* 0x100fe2000801084f */
[----:B------:R-:W-:-:S01]  /*7690*/  FFMA.FTZ R63, R63, UR20, -R79 ;  /* 0x000000143f3f7c23 */ /* 0x000fc2000801084f */
[----:B------:R-:W1:Y:S01]  /*76a0*/  MUFU.EX2 R125, R125 ;  /* 0x0000007d007d7308 */ /* 0x000e620000000800 */
[----:B--2---:R-:W-:-:S01]  /*76b0*/  FADD.FTZ R3, R10, R3 ;  /* 0x000000030a037221 */ /* 0x004fc20000010000 */
[--C-:B------:R-:W-:Y:S01]  /*76c0*/  FFMA.FTZ R66, R66, UR20, -R79.reuse ;  /* 0x0000001442427c23 */ /* 0x100fe2000801084f */
[----:B------:R-:W-:-:S05]  /*76d0*/  FFMA.FTZ R67, R67, UR20, -R79 ;  /* 0x0000001443437c23 */ /* 0x000fca000801084f */
        /* <DEDUP_REMOVED lines=9> */
[----:B------:R-:W-:-:S04]  /*7770*/  FADD.FTZ R103, R13, R2 ;  /* 0x000000020d677221 */ /* 0x000fc80000010000 */
[----:B------:R-:W-:Y:S02]  /*7780*/  FADD.FTZ R103, R98, R103 ;  /* 0x0000006762677221 */ /* 0x000fe40000010000 */
[----:B------:R-:W2:Y:S01]  /*7790*/  MUFU.EX2 R123, R123 ;  /* 0x0000007b007b7308 */ /* 0x000ea20000000800 */
[----:B0-----:R-:W-:-:S07]  /*77a0*/  FADD.FTZ R3, R21, R126 ;  /* 0x0000007e15037221 */ /* 0x001fce0000010000 */
[----:B------:R-:W0:Y:S01]  /*77b0*/  MUFU.EX2 R106, R106 ;  /* 0x0000006a006a7308 */ /* 0x000e220000000800 */
[----:B-1----:R-:W-:-:S07]  /*77c0*/  FADD.FTZ R2, R120, R3 ;  /* 0x0000000378027221 */ /* 0x002fce0000010000 */
[----:B------:R-:W1:Y:S01]  /*77d0*/  MUFU.EX2 R107, R107 ;  /* 0x0000006b006b7308 */ /* 0x000e620000000800 */
[----:B--2---:R-:W-:-:S01]  /*77e0*/  FADD.FTZ R3, R123, R2 ;  /* 0x000000027b037221 */ /* 0x004fc20000010000 */
[----:B------:R-:W-:Y:S01]  /*77f0*/  FADD.FTZ R2, R104, R103 ;  /* 0x0000006768027221 */ /* 0x000fe20000010000 */
[----:B------:R-:W-:-:S05]  /*7800*/  FFMA.FTZ R103, R127, UR20, -R79 ;  /* 0x000000147f677c23 */ /* 0x000fca000801084f */
        /* <DEDUP_REMOVED lines=30> */
[----:B0-----:R-:W-:-:S01]  /*79f0*/  FADD.FTZ R126, R90, R117 ;  /* 0x000000755a7e7221 */ /* 0x001fc20000010000 */
[----:B------:R-:W-:-:S06]  /*7a00*/  FADD.FTZ R2, R84, R3 ;  /* 0x0000000354027221 */ /* 0x000fcc0000010000 */
        /* <DEDUP_REMOVED lines=52> */
[----:B------:R-:W-:-:S06]  /*7d50*/  FFMA.FTZ R117, R128, UR20, -R79 ;  /* 0x0000001480757c23 */ /* 0x000fcc000801084f */
        /* <DEDUP_REMOVED lines=9> */
[----:B0-----:R-:W-:-:S01]  /*7df0*/  FADD.FTZ R127, R59, R126 ;  /* 0x0000007e3b7f7221 */ /* 0x001fc20000010000 */
[----:B------:R-:W-:-:S06]  /*7e00*/  FFMA.FTZ R126, R71, UR20, -R79 ;  /* 0x00000014477e7c23 */ /* 0x000fcc000801084f */
        /* <DEDUP_REMOVED lines=24> */
.L_x_1897:
[----:B------:R-:W-:Y:S01]  /*7f90*/  UISETP.GT.AND UP0, UPT, UR24, UR23, UPT ;  /* 0x000000171800728c */ /* 0x000fe2000bf04270 */
[----:B------:R-:W-:Y:S01]  /*7fa0*/  F2FP.SATFINITE.E4M3.F32.PACK_AB_MERGE_C R5, R116, R5, RZ ;  /* 0x000000057405723e */ /* 0x000fe200048070ff */
[----:B------:R-:W-:Y:S01]  /*7fb0*/  UIADD3 UR6, UR11, 0x13260, URZ ;  /* 0x000132600b067890 */ /* 0x000fe2000fffe03f */
[----:B------:R-:W-:Y:S01]  /*7fc0*/  F2FP.SATFINITE.E4M3.F32.PACK_AB_MERGE_C R8, R11, R8, RZ ;  /* 0x000000080b08723e */ /* 0x000fe200048070ff */
[----:B------:R-:W-:Y:S01]  /*7fd0*/  UIADD3 UR24, UR24, -0x1, URZ ;  /* 0xffffffff18187890 */ /* 0x000fe2000fffe03f */
[----:B------:R-:W-:Y:S01]  /*7fe0*/  F2FP.SATFINITE.E4M3.F32.PACK_AB_MERGE_C R20, R125, R20, RZ ;  /* 0x000000147d14723e */ /* 0x000fe200048070ff */
[----:B------:R-:W-:Y:S01]  /*7ff0*/  UPRMT UR6, UR44, 0x654, UR6 ;  /* 0x000006542c067896 */ /* 0x000fe20008000006 */
[----:B------:R-:W-:Y:S01]  /*8000*/  PLOP3.LUT P1, PT, PT, PT, UP0, 0x80, 0x0 ;  /* 0x000000000000781c */ /* 0x000fe20003f2f008 */
[----:B------:R-:W-:Y:S01]  /*8010*/  UMOV UR26, UR37 ;  /* 0x00000025001a7c82 */ /* 0x000fe20008000000 */
[----:B------:R-:W-:Y:S01]  /*8020*/  F2FP.SATFINITE.E4M3.F32.PACK_AB_MERGE_C R13, R98, R13, RZ ;  /* 0x0000000d620d723e */ /* 0x000fe200048070ff */
[----:B------:R-:W-:Y:S01]  /*8030*/  UMOV UR25, UR38 ;  /* 0x0000002600197c82 */ /* 0x000fe20008000000 */
[----:B------:R-:W-:Y:S01]  /*8040*/  F2FP.SATFINITE.E4M3.F32.PACK_AB_MERGE_C R120, R123, R120, RZ ;  /* 0x000000787b78723e */ /* 0x000fe200048070ff */
[----:B------:R-:W-:Y:S01]  /*8050*/  FMUL.FTZ R26, R26, R6 ;  /* 0x000000061a1a7220 */ /* 0x000fe20000410000 */
        /* <DEDUP_REMOVED lines=29> */
[----:B------:R-:W-:Y:S01]  /*8230*/  FMUL.FTZ R54, R54, R6 ;  /* 0x0000000636367220 */ /* 0x000fe20000410000 */
[----:B------:R-:W-:Y:S01]  /*8240*/  F2FP.SATFINITE.E4M3.F32.PACK_AB_MERGE_C R145, R91, R90, R5 ;  /* 0x0000005a5b91723e */ /* 0x000fe20004807005 */
[----:B------:R-:W-:Y:S01]  /*8250*/  FMUL.FTZ R55, R55, R6 ;  /* 0x0000000637377220 */ /* 0x000fe20000410000 */
[----:B------:R-:W-:Y:S01]  /*8260*/  F2FP.SATFINITE.E4M3.F32.PACK_AB_MERGE_C R152, R129, R72, R8 ;  /* 0x000000488198723e */ /* 0x000fe20004807008 */
[----:B------:R-:W-:Y:S01]  /*8270*/  FMUL.FTZ R24, R24, R131 ;  /* 0x0000008318187220 */ /* 0x000fe20000410000 */
[----:B------:R-:W-:Y:S01]  /*8280*/  F2FP.SATFINITE.E4M3.F32.PACK_AB_MERGE_C R153, R10, R9, R20 ;  /* 0x000000090a99723e */ /* 0x000fe20004807014 */
[-C--:B------:R-:W-:Y:S01]  /*8290*/  FMUL.FTZ R25, R25, R131.reuse ;  /* 0x0000008319197220 */ /* 0x080fe20000410000 */
        /* <DEDUP_REMOVED lines=29> */
[----:B------:R-:W-:Y:S01]  /*8470*/  IMAD.MOV.U32 R6, RZ, RZ, R57 ;  /* 0x000000ffff067224 */ /* 0x000fe200078e0039 */
[----:B------:R-:W-:Y:S01]  /*8480*/  F2FP.SATFINITE.E4M3.F32.PACK_AB_MERGE_C R138, R69, R78, R70 ;  /* 0x0000004e458a723e */ /* 0x000fe20004807046 */
[----:B------:R-:W-:Y:S01]  /*8490*/  IMAD.MOV.U32 R5, RZ, RZ, R56 ;  /* 0x000000ffff057224 */ /* 0x000fe200078e0038 */
[----:B------:R-:W-:Y:S01]  /*84a0*/  F2FP.SATFINITE.E4M3.F32.PACK_AB_MERGE_C R139, R67, R66, R117 ;  /* 0x00000042438b723e */ /* 0x000fe20004807075 */
[----:B------:R-:W-:Y:S06]  /*84b0*/  @P1 BRA `(.L_x_1898) ;  /* 0xffffffc8000c1947 */ /* 0x000fec000383ffff */
.L_x_1887:
[----:B------:R-:W-:-:S13]  /*84c0*/  ISETP.LE.AND P1, PT, RZ, UR24, PT ;  /* 0x00000018ff007c0c */ /* 0x000fda000bf23270 */
[----:B------:R-:W-:Y:S05]  /*84d0*/  @!P1 BRA `(.L_x_1899) ;  /* 0x0000002c00249947 */ /* 0x000fea0003800000 */
[----:B------:R-:W-:Y:S01]  /*84e0*/  IMAD.MOV.U32 R6, RZ, RZ, R57 ;  /* 0x000000ffff067224 */ /* 0x000fe200078e0039 */
[----:B------:R-:W-:Y:S01]  /*84f0*/  UMOV UR22, UR37 ;  /* 0x0000002500167c82 */ /* 0x000fe20008000000 */
[----:B------:R-:W-:Y:S01]  /*8500*/  IMAD.MOV.U32 R5, RZ, RZ, R56 ;  /* 0x000000ffff057224 */ /* 0x000fe200078e0038 */
[----:B------:R-:W-:Y:S01]  /*8510*/  UMOV UR21, UR38 ;  /* 0x0000002600157c82 */ /* 0x000fe20008000000 */
[----:B------:R-:W-:-:S05]  /*8520*/  ULDC UR20, c[0x0][0x988] ;  /* 0x0002620000147ab9 */ /* 0x000fca0000000800 */
.L_x_1910:
[----:B------:R-:W-:-:S04]  /*8530*/  UIADD3 UR38, UR21, 0x1, URZ ;  /* 0x0000000115267890 */ /* 0x000fc8000fffe03f */
[----:B------:R-:W-:-:S04]  /*8540*/  UISETP.NE.AND UP0, UPT, UR38, 0x2, UPT ;  /* 0x000000022600788c */ /* 0x000fc8000bf05270 */
[----:B------:R-:W-:Y:S02]  /*8550*/  USEL UR37, URZ, 0x1, UP0 ;  /* 0x000000013f257887 */ /* 0x000fe40008000000 */
[----:B------:R-:W-:Y:S02]  /*8560*/  USEL UR38, UR38, URZ, UP0 ;  /* 0x0000003f26267287 */ /* 0x000fe40008000000 */
[----:B------:R-:W-:Y:S01]  /*8570*/  ULOP3.LUT UR37, UR22, UR37, URZ, 0x3c, !UPT ;  /* 0x0000002516257292 */ /* 0x000fe2000f8e3c3f */
[----:B------:R-:W-:Y:S11]  /*8580*/  @!P0 BRA `(.L_x_1900) ;  /* 0x0000000000048947 */ /* 0x000ff60003800000 */
[----:B------:R-:W-:Y:S01]  /*8590*/  BPT.TRAP 0x1 ;  /* 0x000000040000795c */ /* 0x000fe20000300000 */
.L_x_1900:
[----:B------:R-:W-:Y:S01]  /*85a0*/  ULEA UR6, UR38, UR45, 0x3 ;  /* 0x0000002d26067291 */ /* 0x000fe2000f8e183f */
[----:B------:R-:W-:-:S05]  /*85b0*/  IMAD.U32 R7, RZ, RZ, UR37 ;  /* 0x00000025ff077e24 */ /* 0x000fca000f8e00ff */
[----:B------:R-:W-:-:S04]  /*85c0*/  SHF.L.U32 R7, R7, 0x1f, RZ ;  /* 0x0000001f07077819 */ /* 0x000fc800000006ff */
[----:B------:R0:W1:Y:S01]  /*85d0*/  SYNCS.PHASECHK.TRANS64.TRYWAIT P1, [UR6+0x13230], R7 ;  /* 0x01323007ff0075a7 */ /* 0x0000620008020146 */
[----:B------:R-:W-:Y:S05]  /*85e0*/  @!P0 BRA `(.L_x_1901) ;  /* 0x0000000000048947 */ /* 0x000fea0003800000 */
[----:B------:R-:W-:Y:S01]  /*85f0*/  BPT.TRAP 0x1 ;  /* 0x000000040000795c */ /* 0x000fe20000300000 */
.L_x_1901:
[----:B-1----:R-:W-:Y:S05]  /*8600*/  @P1 BRA `(.L_x_1902) ;  /* 0x0000000000081947 */ /* 0x002fea0003800000 */
[----:B------:R-:W1:Y:S02]  /*8610*/  SYNCS.PHASECHK.TRANS64.TRYWAIT P1, [UR6+0x13230], R7 ;  /* 0x01323007ff0075a7 */ /* 0x000e640008020146 */
[----:B-1----:R-:W-:Y:S05]  /*8620*/  @!P1 BRA `(.L_x_1903) ;  /* 0x0000009c00609947 */ /* 0x002fea0003800000 */
.L_x_1902:
        /* <DEDUP_REMOVED lines=64> */
.L_x_1904:
[----:B------:R-:W-:Y:S01]  /*8a30*/  ULEA UR11, UR21, UR45, 0x3 ;  /* 0x0000002d150b7291 */ /* 0x000fe2000f8e183f */
[----:B01----:R-:W-:-:S05]  /*8a40*/  IMAD.U32 R7, RZ, RZ, UR22 ;  /* 0x00000016ff077e24 */ /* 0x003fca000f8e00ff */
[----:B------:R-:W-:-:S04]  /*8a50*/  SHF.L.U32 R7, R7, 0x1f, RZ ;  /* 0x0000001f07077819 */ /* 0x000fc800000006ff */
[----:B------:R0:W1:Y:S01]  /*8a60*/  SYNCS.PHASECHK.TRANS64.TRYWAIT P1, [UR11+0x13250], R7 ;  /* 0x01325007ff0075a7 */ /* 0x000062000802014b */
[----:B------:R-:W-:Y:S05]  /*8a70*/  @!P0 BRA `(.L_x_1905) ;  /* 0x0000000000048947 */ /* 0x000fea0003800000 */
[----:B------:R-:W-:Y:S01]  /*8a80*/  BPT.TRAP 0x1 ;  /* 0x000000040000795c */ /* 0x000fe20000300000 */
.L_x_1905:
[----:B-1----:R-:W-:Y:S05]  /*8a90*/  @P1 BRA `(.L_x_1906) ;  /* 0x0000000000081947 */ /* 0x002fea0003800000 */
[----:B------:R-:W1:Y:S02]  /*8aa0*/  SYNCS.PHASECHK.TRANS64.TRYWAIT P1, [UR11+0x13250], R7 ;  /* 0x01325007ff0075a7 */ /* 0x000e64000802014b */
[----:B-1----:R-:W-:Y:S05]  /*8ab0*/  @!P1 BRA `(.L_x_1907) ;  /* 0x0000009800549947 */ /* 0x002fea0003800000 */
.L_x_1906:
        /* <DEDUP_REMOVED lines=32> */
.L_x_1908:
        /* <DEDUP_REMOVED lines=104> */
[----:B------:R-:W-:Y:S01]  /*9340*/  ULEA UR6, UR38, UR45, 0x3 ;  /* 0x0000002d26067291 */ /* 0x000fe2000f8e183f */
[----:B------:R-:W-:-:S03]  /*9350*/  MOV R133, UR20 ;  /* 0x0000001400857c02 */ /* 0x000fc60008000f00 */
[----:B------:R-:W-:Y:S02]  /*9360*/  UIADD3 UR6, UR6, 0x13240, URZ ;  /* 0x0001324006067890 */ /* 0x000fe4000fffe03f */
[----:B------:R-:W1:Y:S01]  /*9370*/  MUFU.TANH R123, R123 ;  /* 0x0000007b007b7308 */ /* 0x000e620000002400 */
[----:B--2---:R-:W-:Y:S01]  /*9380*/  FMNMX.FTZ R128, R120, R129, !PT ;  /* 0x0000008178807209 */ /* 0x004fe20007810000 */
[----:B------:R-:W-:-:S06]  /*9390*/  UPRMT UR6, UR44, 0x654, UR6 ;  /* 0x000006542c067896 */ /* 0x000fcc0008000006 */
[----:B------:R-:W2:Y:S01]  /*93a0*/  MUFU.TANH R122, R122 ;  /* 0x0000007a007a7308 */ /* 0x000ea20000002400 */
[----:B0-----:R-:W-:Y:S02]  /*93b0*/  FMNMX.FTZ R127, R121, R56, !PT ;  /* 0x00000038797f7209 */ /* 0x001fe40007810000 */
[----:B------:R-:W-:Y:S05]  /*93c0*/  SYNCS.ARRIVE.TRANS64.RED.A1T0 RZ, [UR6], RZ ;  /* 0x000000ffffff79a7 */ /* 0x000fea0008100406 */
        /* <DEDUP_REMOVED lines=136> */
[----:B-1----:R-:W-:Y:S01]  /*9c50*/  FMNMX.FTZ R130, R128, R57, !PT ;  /* 0x0000003980827209 */ /* 0x002fe20007810000 */
[----:B------:R-:W-:-:S04]  /*9c60*/  IMAD.U32 R128, RZ, RZ, UR20 ;  /* 0x00000014ff807e24 */ /* 0x000fc8000f8e00ff */
[----:B------:R-:W1:Y:S01]  /*9c70*/  SHFL.BFLY PT, R57, R130, 0x1, 0x1f ;  /* 0x0c201f0082397f89 */ /* 0x000e6200000e0000 */
[----:B0-----:R-:W-:-:S05]  /*9c80*/  FMNMX.FTZ R56, R129, R56, !PT ;  /* 0x0000003881387209 */ /* 0x001fca0007810000 */
        /* <DEDUP_REMOVED lines=12> */
[----:B------:R-:W-:Y:S01]  /*9d50*/  MUFU.EX2 R6, R131 ;  /* 0x0000008300067308 */ /* 0x000fe20000000800 */
[----:B------:R-:W-:-:S01]  /*9d60*/  FFMA.FTZ R12, R12, UR20, -R127 ;  /* 0x000000140c0c7c23 */ /* 0x000fc2000801087f */
[----:B------:R-:W-:Y:S01]  /*9d70*/  FMUL.FTZ R5, R5, UR20 ;  /* 0x0000001405057c20 */ /* 0x000fe20008410000 */
        /* <DEDUP_REMOVED lines=9> */
[----:B------:R-:W-:Y:S01]  /*9e10*/  FFMA.FTZ R123, R124, UR20, -R125 ;  /* 0x000000147c7b7c23 */ /* 0x000fe2000801087d */
        /* <DEDUP_REMOVED lines=36> */
[----:B0-----:R-:W-:-:S01]  /*a060*/  FADD.FTZ R124, R8, R3 ;  /* 0x00000003087c7221 */ /* 0x001fc20000010000 */
[--C-:B------:R-:W-:Y:S01]  /*a070*/  FFMA.FTZ R65, R65, UR20, -R127.reuse ;  /* 0x0000001441417c23 */ /* 0x100fe2000801087f */
[----:B------:R-:W-:-:S01]  /*a080*/  FFMA.FTZ R68, R68, UR20, -R127 ;  /* 0x0000001444447c23 */ /* 0x000fc2000801087f */
[----:B------:R-:W-:Y:S01]  /*a090*/  FFMA.FTZ R69, R69, UR20, -R127 ;  /* 0x0000001445457c23 */ /* 0x000fe2000801087f */
[----:B------:R-:W-:-:S01]  /*a0a0*/  FFMA.FTZ R106, R106, UR20, -R125 ;  /* 0x000000146a6a7c23 */ /* 0x000fc2000801087d */
[--C-:B------:R-:W-:Y:S01]  /*a0b0*/  FFMA.FTZ R107, R107, UR20, -R125.reuse ;  /* 0x000000146b6b7c23 */ /* 0x100fe2000801087d */
[----:B------:R-:W-:-:S01]  /*a0c0*/  FFMA.FTZ R110, R110, UR20, -R125 ;  /* 0x000000146e6e7c23 */ /* 0x000fc2000801087d */
[----:B------:R-:W0:Y:S01]  /*a0d0*/  MUFU.EX2 R10, R10 ;  /* 0x0000000a000a7308 */ /* 0x000e220000000800 */
        /* <DEDUP_REMOVED lines=19> */
[--C-:B------:R-:W-:Y:S01]  /*a210*/  FFMA.FTZ R75, R75, UR20, -R125.reuse ;  /* 0x000000144b4b7c23 */ /* 0x100fe2000801087d */
        /* <DEDUP_REMOVED lines=17> */
[----:B------:R-:W-:-:S02]  /*a330*/  FFMA.FTZ R71, R71, UR20, -R125 ;  /* 0x0000001447477c23 */ /* 0x000fc4000801087d */
        /* <DEDUP_REMOVED lines=144> */
.L_x_1909:
        /* <DEDUP_REMOVED lines=83> */
.L_x_1899:
[----:B------:R-:W-:Y:S06]  /*b170*/  BAR.ARV 0x8, 0x200 ;  /* 0x0208000000007b1d */ /* 0x000fec0000002000 */
[----:B------:R-:W-:Y:S05]  /*b180*/  @!P0 BRA `(.L_x_1911) ;  /* 0x0000000000048947 */ /* 0x000fea0003800000 */
[----:B------:R-:W-:Y:S01]  /*b190*/  BPT.TRAP 0x1 ;  /* 0x000000040000795c */ /* 0x000fe20000300000 */
.L_x_1911:
[----:B------:R-:W-:Y:S01]  /*b1a0*/  ULEA UR14, UR38, UR45, 0x3 ;  /* 0x0000002d260e7291 */ /* 0x000fe2000f8e183f */
[----:B------:R-:W-:-:S05]  /*b1b0*/  IMAD.U32 R0, RZ, RZ, UR37 ;  /* 0x00000025ff007e24 */ /* 0x000fca000f8e00ff */
[----:B------:R-:W-:-:S04]  /*b1c0*/  SHF.L.U32 R0, R0, 0x1f, RZ ;  /* 0x0000001f00007819 */ /* 0x000fc800000006ff */
[----:B------:R0:W1:Y:S01]  /*b1d0*/  SYNCS.PHASECHK.TRANS64.TRYWAIT P1, [UR14+0x13250], R0 ;  /* 0x01325000ff0075a7 */ /* 0x000062000802014e */
[----:B------:R-:W-:Y:S05]  /*b1e0*/  @!P0 BRA `(.L_x_1912) ;  /* 0x0000000000048947 */ /* 0x000fea0003800000 */
[----:B------:R-:W-:Y:S01]  /*b1f0*/  BPT.TRAP 0x1 ;  /* 0x000000040000795c */ /* 0x000fe20000300000 */
.L_x_1912:
[----:B-1----:R-:W-:Y:S05]  /*b200*/  @P1 BRA `(.L_x_1913) ;  /* 0x0000000000081947 */ /* 0x002fea0003800000 */
[----:B------:R-:W1:Y:S02]  /*b210*/  SYNCS.PHASECHK.TRANS64.TRYWAIT P1, [UR14+0x13250], R0 ;  /* 0x01325000ff0075a7 */ /* 0x000e64000802014e */
[----:B-1----:R-:W-:Y:S05]  /*b220*/  @!P1 BRA `(.L_x_1914) ;  /* 0x0000007000909947 */ /* 0x002fea0003800000 */
.L_x_1913:
        /* <DEDUP_REMOVED lines=45> */
[----:B0-----:R-:W0:Y:S04]  /*b500*/  SHFL.BFLY PT, R0, R3, 0x2, 0x1f ;  /* 0x0c401f0003007f89 */ /* 0x001e2800000e0000 */
[----:B------:R-:W3:Y:S01]  /*b510*/  SHFL.BFLY PT, R7, R2, 0x2, 0x1f ;  /* 0x0c401f0002077f89 */ /* 0x000ee200000e0000 */
[----:B------:R-:W-:Y:S02]  /*b520*/  WARPGROUP.DEPBAR.LE gsb0, 0x0 ;  /* 0x00008000000079c5 */ /* 0x000fe40000010000 */
[----:B------:R-:W-:-:S06]  /*b530*/  WARPGROUP.ARRIVE ;  /* 0x00000000000079c5 */ /* 0x000fcc0000000000 */
[----:B------:R-:W-:Y:S01]  /*b540*/  QGMMA.64x64x32.F32.E4M3.E4M3 R24, R140, gdesc[UR4], R24, gsb0 ;  /* 0x00e000048c187df3 */ /* 0x000fe20008000818 */
[----:B0-----:R-:W-:-:S01]  /*b550*/  FADD.FTZ R0, R0, R3 ;  /* 0x0000000300007221 */ /* 0x001fc20000010000 */
[----:B------:R-:W-:Y:S01]  /*b560*/  UIADD3 UR10, UR10, 0x200, URZ ;  /* 0x000002000a0a7890 */ /* 0x000fe2000fffe03f */
[----:B---3--:R-:W-:-:S01]  /*b570*/  FADD.FTZ R7, R7, R2 ;  /* 0x0000000207077221 */ /* 0x008fc20000010000 */
[----:B------:R-:W-:Y:S02]  /*b580*/  UMOV UR11, 0xc0000010 ;  /* 0xc0000010000b7882 */ /* 0x000fe40000000000 */
[----:B-1----:R-:W0:Y:S04]  /*b590*/  SHFL.BFLY PT, R5, R0, 0x1, 0x1f ;  /* 0x0c201f0000057f89 */ /* 0x002e2800000e0000 */
        /* <DEDUP_REMOVED lines=33> */
.L_x_1915:
        /* <DEDUP_REMOVED lines=42> */
.L_x_1879:
        /* <DEDUP_REMOVED lines=11> */
[----:B------:R-:W1:Y:S01]  /*bb00*/  LDC R32, c[0x0][0xbe8] ;  /* 0x0002fa00ff207b82 */ /* 0x000e620000000800 */
[----:B------:R-:W2:Y:S01]  /*bb10*/  LDL R40, [R1] ;  /* 0x0000000001287983 */ /* 0x000ea20000100800 */
[----:B------:R-:W3:Y:S01]  /*bb20*/  S2R R34, SR_SWINHI ;  /* 0x0000000000227919 */ /* 0x000ee20000002f00 */
        /* <DEDUP_REMOVED lines=20> */
[----:B------:R-:W-:Y:S01]  /*bc70*/  USHF.R.S32.HI UR13, URZ, 0x1f, UR42 ;  /* 0x0000001f3f0d7899 */ /* 0x000fe2000801142a */
[----:B------:R-:W-:Y:S01]  /*bc80*/  BAR.SYNC.DEFER_BLOCKING 0x1, 0x180 ;  /* 0x0046000000007b1d */ /* 0x000fe20000010000 */
[----:B------:R-:W-:-:S05]  /*bc90*/  IADD3 R4, P0, R4, UR6, RZ ;  /* 0x0000000604047c10 */ /* 0x000fca000ff1e0ff */
[----:B------:R-:W-:Y:S01]  /*bca0*/  IMAD.X R5, RZ, RZ, UR7, P0 ;  /* 0x00000007ff057e24 */ /* 0x000fe200080e06ff */
[----:B------:R-:W-:-:S04]  /*bcb0*/  ULDC.64 UR10, c[0x0][0xb98] ;  /* 0x0002e600000a7ab9 */ /* 0x000fc80000000a00 */
[----:B------:R0:W4:Y:S01]  /*bcc0*/  LDG.E.CONSTANT R26, desc[UR48][R4.64] ;  /* 0x00000030041a7981 */ /* 0x000122000c1e9900 */
[----:B-1----:R-:W-:Y:S01]  /*bcd0*/  ISETP.NE.AND P2, PT, R32, 0x1, PT ;  /* 0x000000012000780c */ /* 0x002fe20003f45270 */
[----:B------:R-:W-:Y:S02]  /*bce0*/  UIMAD UR5, UR12, UR8, URZ ;  /* 0x000000080c0572a4 */ /* 0x000fe4000f8e023f */
[----:B------:R-:W-:Y:S02]  /*bcf0*/  UIMAD.WIDE.U32 UR6, UR43, UR8, URZ ;  /* 0x000000082b0672a5 */ /* 0x000fe4000f8e003f */
[----:B------:R-:W-:Y:S02]  /*bd00*/  UIMAD UR5, UR43, UR9, UR5 ;  /* 0x000000092b0572a4 */ /* 0x000fe4000f8e0205 */
[----:B------:R-:W-:Y:S01]  /*bd10*/  UIMAD UR8, UR13, UR10, URZ ;  /* 0x0000000a0d0872a4 */ /* 0x000fe2000f8e023f */
[----:B0-----:R-:W-:Y:S01]  /*bd20*/  LOP3.LUT P0, R4, R27, 0x3, RZ, 0xc0, !PT ;  /* 0x000000031b047812 */ /* 0x001fe2000780c0ff */
[----:B------:R-:W-:Y:S01]  /*bd30*/  UIADD3 UR7, UR7, UR5, URZ ;  /* 0x0000000507077290 */ /* 0x000fe2000fffe03f */
[----:B------:R-:W-:Y:S01]  /*bd40*/  LEA R5, R22, R19, 0x6 ;  /* 0x0000001316057211 */ /* 0x000fe200078e30ff */
[----:B------:R-:W-:Y:S01]  /*bd50*/  UIMAD UR8, UR42, UR11, UR8 ;  /* 0x0000000b2a0872a4 */ /* 0x000fe2000f8e0208 */
[----:B------:R-:W-:Y:S01]  /*bd60*/  ISETP.EQ.OR P0, PT, R4, 0x3, !P0 ;  /* 0x000000030400780c */ /* 0x000fe20004702670 */
[----:B------:R-:W-:Y:S01]  /*bd70*/  UIMAD.WIDE.U32 UR6, UR42, UR10, UR6 ;  /* 0x0000000a2a0672a5 */ /* 0x000fe2000f8e0006 */
[----:B------:R-:W-:-:S02]  /*bd80*/  ULDC UR5, c[0x0][0xa88] ;  /* 0x0002a20000057ab9 */ /* 0x000fc40000000800 */
[----:B------:R-:W-:Y:S01]  /*bd90*/  SEL R33, R13, R12, P0 ;  /* 0x0000000c0d217207 */ /* 0x000fe20000000000 */
[----:B------:R-:W-:Y:S01]  /*bda0*/  IMAD R46, R32, UR5, RZ ;  /* 0x00000005202e7c24 */ /* 0x000fe2000f8e02ff */
[----:B------:R-:W-:Y:S01]  /*bdb0*/  SEL R35, R12, R13, P0 ;  /* 0x0000000d0c237207 */ /* 0x000fe20000000000 */
[----:B------:R-:W-:Y:S01]  /*bdc0*/  ULDC.64 UR10, c[0x0][0xaf0] ;  /* 0x0002bc00000a7ab9 */ /* 0x000fe20000000a00 */
[----:B------:R-:W-:Y:S02]  /*bdd0*/  MOV R12, R3 ;  /* 0x00000003000c7202 */ /* 0x000fe40000000f00 */
[----:B---3--:R-:W-:Y:S02]  /*bde0*/  MOV R13, R34 ;  /* 0x00000022000d7202 */ /* 0x008fe40000000f00 */
[----:B------:R-:W-:Y:S02]  /*bdf0*/  SEL R37, R9, R8, P0 ;  /* 0x0000000809257207 */ /* 0x000fe40000000000 */
[----:B------:R-:W-:-:S02]  /*be00*/  SEL R39, R8, R9, P0 ;  /* 0x0000000908277207 */ /* 0x000fc40000000000 */
[----:B------:R-:W-:Y:S02]  /*be10*/  SEL R41, R25, R24, P0 ;  /* 0x0000001819297207 */ /* 0x000fe40000000000 */
[----:B------:R-:W-:Y:S02]  /*be20*/  SEL R25, R24, R25, P0 ;  /* 0x0000001918197207 */ /* 0x000fe40000000000 */
[----:B------:R-:W-:Y:S01]  /*be30*/  SEL R45, R11, R10, P0 ;  /* 0x0000000a0b2d7207 */ /* 0x000fe20000000000 */
[----:B------:R-:W0:Y:S01]  /*be40*/  @P2 LDC R24, c[0x0][0xbec] ;  /* 0x0002fb00ff182b82 */ /* 0x000e220000000800 */
[----:B------:R-:W-:Y:S02]  /*be50*/  SEL R47, R10, R11, P0 ;  /* 0x0000000b0a2f7207 */ /* 0x000fe40000000000 */
[----:B------:R-:W-:Y:S02]  /*be60*/  SEL R27, R28, R29, P0 ;  /* 0x0000001d1c1b7207 */ /* 0x000fe40000000000 */
[----:B------:R-:W-:-:S02]  /*be70*/  SEL R29, R29, R28, P0 ;  /* 0x0000001c1d1d7207 */ /* 0x000fc40000000000 */
[----:B------:R-:W-:Y:S01]  /*be80*/  SEL R31, R21, R20, P0 ;  /* 0x00000014151f7207 */ /* 0x000fe20000000000 */
[----:B------:R-:W1:Y:S01]  /*be90*/  @P2 LDC R28, c[0x0][0xbf0] ;  /* 0x0002fc00ff1c2b82 */ /* 0x000e620000000800 */
[----:B------:R-:W-:Y:S02]  /*bea0*/  SEL R21, R20, R21, P0 ;  /* 0x0000001514157207 */ /* 0x000fe40000000000 */
[----:B------:R-:W-:Y:S02]  /*beb0*/  SEL R43, R15, R14, P0 ;  /* 0x0000000e0f2b7207 */ /* 0x000fe40000000000 */
[----:B------:R-:W-:Y:S02]  /*bec0*/  SEL R15, R14, R15, P0 ;  /* 0x0000000f0e0f7207 */ /* 0x000fe40000000000 */
[----:B------:R-:W-:Y:S02]  /*bed0*/  SEL R49, R54, R55, P0 ;  /* 0x0000003736317207 */ /* 0x000fe40000000000 */
[----:B------:R-:W-:Y:S01]  /*bee0*/  SEL R55, R55, R54, P0 ;  /* 0x0000003637377207 */ /* 0x000fe20000000000 */
[----:B--2---:R-:W-:-:S04]  /*bef0*/  IMAD.WIDE R6, R40, 0x2, R12 ;  /* 0x0000000228067825 */ /* 0x004fc800078e020c */
[----:B------:R-:W-:Y:S01]  /*bf00*/  IMAD.WIDE R12, R5, 0x2, R12 ;  /* 0x00000002050c7825 */ /* 0x000fe200078e020c */
[C---:B------:R-:W-:Y:S02]  /*bf10*/  IADD3 R53, P1, R6.reuse, 0x60, RZ ;  /* 0x0000006006357810 */ /* 0x040fe40007f3e0ff */
[C---:B------:R-:W-:Y:S02]  /*bf20*/  LOP3.LUT R5, R6.reuse, 0x380, RZ, 0xc0, !PT ;  /* 0x0000038006057812 */ /* 0x040fe400078ec0ff */
[C---:B------:R-:W-:Y:S01]  /*bf30*/  IADD3 R51, P3, R6.reuse, 0x40, RZ ;  /* 0x0000004006337810 */ /* 0x040fe20007f7e0ff */
[--C-:B------:R-:W-:Y:S01]  /*bf40*/  IMAD.X R9, RZ, RZ, R7.reuse, P1 ;  /* 0x000000ffff097224 */ /* 0x100fe200008e0607 */
[----:B------:R-:W-:Y:S02]  /*bf50*/  LOP3.LUT R8, R53, 0x380, RZ, 0xc0, !PT ;  /* 0x0000038035087812 */ /* 0x000fe400078ec0ff */
[----:B------:R-:W-:Y:S01]  /*bf60*/  SHF.R.U64 R5, R5, 0x3, RZ ;  /* 0x0000000305057819 */ /* 0x000fe200000012ff */
[----:B------:R-:W-:Y:S01]  /*bf70*/  IMAD.X R11, RZ, RZ, R7, P3 ;  /* 0x000000ffff0b7224 */ /* 0x000fe200018e0607 */
[----:B------:R-:W-:-:S02]  /*bf80*/  IADD3 R57, P4, R6, 0x20, RZ ;  /* 0x0000002006397810 */ /* 0x000fc40007f9e0ff */
[----:B------:R-:W-:Y:S02]  /*bf90*/  LOP3.LUT R10, R51, 0x380, RZ, 0xc0, !PT ;  /* 0x00000380330a7812 */ /* 0x000fe400078ec0ff */
[----:B------:R-:W-:Y:S02]  /*bfa0*/  SHF.R.U64 R8, R8, 0x3, RZ ;  /* 0x0000000308087819 */ /* 0x000fe400000012ff */
[----:B------:R-:W-:Y:S01]  /*bfb0*/  LOP3.LUT R6, R5, R6, RZ, 0x3c, !PT ;  /* 0x0000000605067212 */ /* 0x000fe200078e3cff */
[----:B------:R-:W-:Y:S01]  /*bfc0*/  IMAD.X R5, RZ, RZ, R7, P4 ;  /* 0x000000ffff057224 */ /* 0x000fe200020e0607 */
[----:B------:R-:W-:Y:S02]  /*bfd0*/  SHF.R.U64 R10, R10, 0x3, RZ ;  /* 0x000000030a0a7819 */ /* 0x000fe400000012ff */
[----:B------:R-:W-:Y:S02]  /*bfe0*/  LOP3.LUT R8, R8, R53, RZ, 0x3c, !PT ;  /* 0x0000003508087212 */ /* 0x000fe400078e3cff */
[----:B------:R-:W-:-:S02]  /*bff0*/  IADD3 R53, P4, R12, 0x1800, RZ ;  /* 0x000018000c357810 */ /* 0x000fc40007f9e0ff */
[----:B------:R-:W-:Y:S02]  /*c000*/  LOP3.LUT R10, R10, R51, RZ, 0x3c, !PT ;  /* 0x000000330a0a7212 */ /* 0x000fe400078e3cff */
[----:B------:R-:W-:Y:S02]  /*c010*/  IADD3 R51, P3, R12, 0x3000, RZ ;  /* 0x000030000c337810 */ /* 0x000fe40007f7e0ff */
[----:B------:R-:W-:Y:S02]  /*c020*/  LOP3.LUT R20, R53, 0x380, RZ, 0xc0, !PT ;  /* 0x0000038035147812 */ /* 0x000fe400078ec0ff */
[----:B------:R-:W-:Y:S02]  /*c030*/  LOP3.LUT R14, R51, 0x380, RZ, 0xc0, !PT ;  /* 0x00000380330e7812 */ /* 0x000fe400078ec0ff */
[----:B------:R-:W-:Y:S02]  /*c040*/  SHF.R.U64 R20, R20, 0x3, RZ ;  /* 0x0000000314147819 */ /* 0x000fe400000012ff */
[----:B------:R-:W-:-:S02]  /*c050*/  SHF.R.U64 R14, R14, 0x3, RZ ;  /* 0x000000030e0e7819 */ /* 0x000fc400000012ff */
[----:B------:R-:W-:Y:S01]  /*c060*/  LOP3.LUT R20, R20, R53, RZ, 0x3c, !PT ;  /* 0x0000003514147212 */ /* 0x000fe200078e3cff */
[----:B------:R-:W-:Y:S01]  /*c070*/  VIADD R53, R17, UR40 ;  /* 0x0000002811357c36 */ /* 0x000fe20008000000 */
[----:B------:R-:W-:Y:S02]  /*c080*/  LOP3.LUT R14, R14, R51, RZ, 0x3c, !PT ;  /* 0x000000330e0e7212 */ /* 0x000fe400078e3cff */
[----:B------:R-:W-:Y:S01]  /*c090*/  MOV R51, R6 ;  /* 0x0000000600337202 */ /* 0x000fe20000000f00 */
[----:B0-----:R-:W-:Y:S01]  /*c0a0*/  @P2 IMAD.HI.U32 R7, R53, R24, RZ ;  /* 0x0000001835072227 */ /* 0x001fe200078e00ff */
[----:B------:R-:W-:Y:S02]  /*c0b0*/  MOV R50, R10 ;  /* 0x0000000a00327202 */ /* 0x000fe40000000f00 */
[----:B------:R-:W-:Y:S01]  /*c0c0*/  MOV R48, R8 ;  /* 0x0000000800307202 */ /* 0x000fe20000000f00 */
[----:B------:R-:W-:Y:S01]  /*c0d0*/  IMAD.MOV.U32 R6, RZ, RZ, R53 ;  /* 0x000000ffff067224 */ /* 0x000fe200078e0035 */
[----:B-1----:R-:W-:Y:S01]  /*c0e0*/  @P2 SHF.R.U32.HI R6, RZ, R28, R7 ;  /* 0x0000001cff062219 */ /* 0x002fe20000011607 */
[----:B------:R-:W-:Y:S01]  /*c0f0*/  IMAD.U32 R10, RZ, RZ, UR8 ;  /* 0x00000008ff0a7e24 */ /* 0x000fe2000f8e00ff */
[----:B----4-:R-:W-:Y:S01]  /*c100*/  LOP3.LUT R8, R26, 0x2, RZ, 0x3c, !PT ;  /* 0x000000021a087812 */ /* 0x010fe200078e3cff */
[----:B------:R-:W-:Y:S01]  /*c110*/  SHFL.IDX PT, R27, R27, R26, 0x1c1f ;  /* 0x001c1f1a1b1b7589 */ /* 0x000fe200000e0000 */
[--C-:B------:R-:W-:Y:S01]  /*c120*/  SHF.R.S32.HI R7, RZ, 0x1f, R6.reuse ;  /* 0x0000001fff077819 */ /* 0x100fe20000011406 */
[----:B------:R-:W-:Y:S01]  /*c130*/  IMAD.MOV R11, RZ, RZ, -R6 ;  /* 0x000000ffff0b7224 */ /* 0x000fe200078e0a06 */
[----:B------:R-:W-:Y:S01]  /*c140*/  IADD3 R6, P1, R6, UR6, RZ ;  /* 0x0000000606067c10 */ /* 0x000fe2000ff3e0ff */
[----:B------:R-:W-:Y:S01]  /*c150*/  SHFL.IDX PT, R31, R31, R26, 0x1c1f ;  /* 0x001c1f1a1f1f7589 */ /* 0x000fe200000e0000 */
[----:B------:R-:W-:Y:S01]  /*c160*/  LOP3.LUT R4, R57, 0x380, RZ, 0xc0, !PT ;  /* 0x0000038039047812 */ /* 0x000fe200078ec0ff */
[----:B------:R-:W-:Y:S01]  /*c170*/  IMAD R11, R32, R11, R53 ;  /* 0x0000000b200b7224 */ /* 0x000fe200078e0235 */
[----:B------:R-:W-:Y:S01]  /*c180*/  IADD3.X R7, R7, UR7, R10, P1, !PT ;  /* 0x0000000707077c10 */ /* 0x000fe20008ffe40a */
[----:B------:R0:W-:Y:S01]  /*c190*/  SHFL.IDX PT, R24, R21, R8, 0x1c1f ;  /* 0x001c1f0815187589 */ /* 0x0001e200000e0000 */
[----:B------:R-:W-:Y:S01]  /*c1a0*/  ULDC.64 UR6, c[0x0][0xb88] ;  /* 0x0002e20000067ab9 */ /* 0x000fe20000000a00 */
[----:B------:R-:W-:Y:S01]  /*c1b0*/  SHF.R.U64 R4, R4, 0x3, RZ ;  /* 0x0000000304047819 */ /* 0x000fe200000012ff */
[----:B------:R-:W-:Y:S01]  /*c1c0*/  ULDC.64 UR8, c[0x0][0xae8] ;  /* 0x0002ba0000087ab9 */ /* 0x000fe20000000a00 */
[----:B------:R1:W2:Y:S01]  /*c1d0*/  SHFL.IDX PT, R10, R29, R8, 0x1c1f ;  /* 0x001c1f081d0a7589 */ /* 0x0002a200000e0000 */
[----:B------:R-:W-:Y:S01]  /*c1e0*/  SHF.R.S32.HI R36, RZ, 0x1f, R11 ;  /* 0x0000001fff247819 */ /* 0x000fe2000001140b */
[----:B------:R-:W-:Y:S01]  /*c1f0*/  IMAD.WIDE.U32 R6, R11, UR6, R6 ;  /* 0x000000060b067c25 */ /* 0x000fe2000f8e0006 */
[----:B------:R-:W-:Y:S01]  /*c200*/  LOP3.LUT P1, RZ, R23, 0x3, RZ, 0xc0, !PT ;  /* 0x0000000317ff7812 */ /* 0x000fe2000782c0ff */
[----:B------:R-:W-:Y:S01]  /*c210*/  SHFL.IDX PT, R33, R33, R26, 0x1c1f ;  /* 0x001c1f1a21217589 */ /* 0x000fe200000e0000 */
[----:B------:R-:W-:Y:S01]  /*c220*/  LOP3.LUT R4, R4, R57, RZ, 0x3c, !PT ;  /* 0x0000003904047212 */ /* 0x000fe200078e3cff */
[----:B------:R-:W-:Y:S01]  /*c230*/  IMAD R36, R36, UR6, RZ ;  /* 0x0000000624247c24 */ /* 0x000fe2000f8e02ff */
[----:B0-----:R-:W-:Y:S01]  /*c240*/  IADD3 R21, R157, UR40, RZ ;  /* 0x000000289d157c10 */ /* 0x001fe2000fffe0ff */
[----:B------:R0:W3:Y:S02]  /*c250*/  SHFL.IDX PT, R28, R35, R8, 0x1c1f ;  /* 0x001c1f08231c7589 */ /* 0x0000e400000e0000 */
[----:B-1----:R-:W-:Y:S01]  /*c260*/  IMAD R29, R11, UR7, R36 ;  /* 0x000000070b1d7c24 */ /* 0x002fe2000f8e0224 */
[----:B------:R-:W-:Y:S01]  /*c270*/  ULDC.64 UR6, c[0x0][0xb50] ;  /* 0x0002d40000067ab9 */ /* 0x000fe20000000a00 */
[----:B------:R-:W-:Y:S01]  /*c280*/  SHFL.IDX PT, R30, R37, R26, 0x1c1f ;  /* 0x001c1f1a251e7589 */ /* 0x000fe200000e0000 */
[C---:B------:R-:W-:Y:S01]  /*c290*/  VIADD R11, R21.reuse, 0x8 ;  /* 0x00000008150b7836 */ /* 0x040fe20000000000 */
[-C--:B------:R-:W-:Y:S01]  /*c2a0*/  ISETP.GE.OR P5, PT, R21, R46.reuse, P1 ;  /* 0x0000002e1500720c */ /* 0x080fe20000fa6670 */
[----:B------:R-:W-:Y:S01]  /*c2b0*/  IMAD.IADD R7, R7, 0x1, R29 ;  /* 0x0000000107077824 */ /* 0x000fe200078e021d */
[----:B------:R-:W1:Y:S02]  /*c2c0*/  SHFL.IDX PT, R9, R39, R8, 0x1c1f ;  /* 0x001c1f0827097589 */ /* 0x000e6400000e0000 */
[----:B------:R-:W-:-:S02]  /*c2d0*/  ISETP.GE.OR P1, PT, R11, R46, P1 ;  /* 0x0000002e0b00720c */ /* 0x000fc40000f26670 */
[----:B------:R-:W-:Y:S01]  /*c2e0*/  SHFL.IDX PT, R41, R41, R26, 0x1c1f ;  /* 0x001c1f1a29297589 */ /* 0x000fe200000e0000 */
[----:B0-----:R-:W-:-:S03]  /*c2f0*/  LOP3.LUT R35, R12, 0x380, RZ, 0xc0, !PT ;  /* 0x000003800c237812 */ /* 0x001fc600078ec0ff */
[----:B------:R-:W0:Y:S01]  /*c300*/  SHFL.IDX PT, R34, R25, R8, 0x1c1f ;  /* 0x001c1f0819227589 */ /* 0x000e2200000e0000 */
[----:B------:R-:W-:-:S03]  /*c310*/  SHF.R.U64 R35, R35, 0x3, RZ ;  /* 0x0000000323237819 */ /* 0x000fc600000012ff */
[----:B------:R-:W-:Y:S04]  /*c320*/  SHFL.IDX PT, R43, R43, R26, 0x1c1f ;  /* 0x001c1f1a2b2b7589 */ /* 0x000fe800000e0000 */
[----:B------:R4:W0:Y:S04]  /*c330*/  SHFL.IDX PT, R40, R15, R8, 0x1c1f ;  /* 0x001c1f080f287589 */ /* 0x00082800000e0000 */
[----:B------:R-:W-:Y:S04]  /*c340*/  SHFL.IDX PT, R45, R45, R26, 0x1c1f ;  /* 0x001c1f1a2d2d7589 */ /* 0x000fe800000e0000 */
[----:B------:R3:W0:Y:S01]  /*c350*/  SHFL.IDX PT, R42, R47, R8, 0x1c1f ;  /* 0x001c1f082f2a7589 */ /* 0x00062200000e0000 */
[----:B----4-:R-:W-:-:S03]  /*c360*/  LEA R15, P6, R6, UR6, 0x2 ;  /* 0x00000006060f7c11 */ /* 0x010fc6000f8c10ff */
[----:B------:R4:W-:Y:S01]  /*c370*/  SHFL.IDX PT, R49, R49, R26, 0x1c1f ;  /* 0x001c1f1a31317589 */ /* 0x0009e200000e0000 */
[----:B------:R-:W-:-:S03]  /*c380*/  LEA.HI.X R21, R6, UR7, R7, 0x2, P6 ;  /* 0x0000000706157c11 */ /* 0x000fc6000b0f1407 */
[----:B------:R1:W0:Y:S01]  /*c390*/  SHFL.IDX PT, R44, R55, R8, 0x1c1f ;  /* 0x001c1f08372c7589 */ /* 0x00022200000e0000 */
[----:B--2---:R-:W-:Y:S02]  /*c3a0*/  SEL R6, R10, R27, P0 ;  /* 0x0000001b0a067207 */ /* 0x004fe40000000000 */
[----:B---3--:R-:W-:Y:S01]  /*c3b0*/  MOV R47, R4 ;  /* 0x00000004002f7202 */ /* 0x008fe20000000f00 */
[----:B------:R-:W-:Y:S01]  /*c3c0*/  SHFL.IDX PT, R36, R15, RZ, 0x1c1f ;  /* 0x001c1fff0f247589 */ /* 0x000fe200000e0000 */
[----:B------:R-:W-:Y:S02]  /*c3d0*/  SEL R4, R27, R10, P0 ;  /* 0x0000000a1b047207 */ /* 0x000fe40000000000 */
[----:B------:R-:W-:Y:S01]  /*c3e0*/  SEL R10, R24, R31, P0 ;  /* 0x0000001f180a7207 */ /* 0x000fe20000000000 */
[----:B------:R-:W2:Y:S01]  /*c3f0*/  SHFL.IDX PT, R37, R21, RZ, 0x1c1f ;  /* 0x001c1fff15257589 */ /* 0x000ea200000e0000 */
[----:B----4-:R-:W-:Y:S02]  /*c400*/  SEL R26, R28, R33, P0 ;  /* 0x000000211c1a7207 */ /* 0x010fe40000000000 */
[----:B-1----:R-:W-:Y:S01]  /*c410*/  SEL R8, R31, R24, P0 ;  /* 0x000000181f087207 */ /* 0x002fe20000000000 */
[----:B------:R1:W-:Y:S01]  /*c420*/  SHFL.IDX PT, R38, R15, 0x1, 0x1c1f ;  /* 0x003c1f000f267f89 */ /* 0x0003e200000e0000 */
[----:B------:R-:W-:-:S02]  /*c430*/  SEL R24, R33, R28, P0 ;  /* 0x0000001c21187207 */ /* 0x000fc40000000000 */
[----:B------:R-:W-:Y:S01]  /*c440*/  SEL R28, R30, R9, P0 ;  /* 0x000000091e1c7207 */ /* 0x000fe20000000000 */
[----:B------:R3:W4:Y:S01]  /*c450*/  SHFL.IDX PT, R39, R21, 0x1, 0x1c1f ;  /* 0x003c1f0015277f89 */ /* 0x00072200000e0000 */
[----:B------:R-:W-:Y:S01]  /*c460*/  SEL R30, R9, R30, P0 ;  /* 0x0000001e091e7207 */ /* 0x000fe20000000000 */
[----:B------:R-:W4:Y:S01]  /*c470*/  @P2 LDC R33, c[0x0][0xbf0] ;  /* 0x0002fc00ff212b82 */ /* 0x000f220000000800 */
[----:B0-----:R-:W-:Y:S01]  /*c480*/  SEL R5, R41, R34, P0 ;  /* 0x0000002229057207 */ /* 0x001fe20000000000 */
[--C-:B-1----:R-:W-:Y:S01]  /*c490*/  IMAD.X R15, RZ, RZ, R13.reuse, P3 ;  /* 0x000000ffff0f7224 */ /* 0x102fe200018e060d */
[----:B------:R-:W-:Y:S02]  /*c4a0*/  SEL R7, R34, R41, P0 ;  /* 0x0000002922077207 */ /* 0x000fe40000000000 */
[----:B------:R-:W-:Y:S01]  /*c4b0*/  SEL R9, R43, R40, P0 ;  /* 0x000000282b097207 */ /* 0x000fe20000000000 */
[----:B---3--:R-:W-:Y:S01]  /*c4c0*/  IMAD.X R21, RZ, RZ, R13, P4 ;  /* 0x000000ffff157224 */ /* 0x008fe200020e060d */
[----:B------:R-:W-:Y:S01]  /*c4d0*/  SEL R11, R40, R43, P0 ;  /* 0x0000002b280b7207 */ /* 0x000fe20000000000 */
[----:B------:R0:W-:Y:S01]  /*c4e0*/  STSM.16.M88.4 [R51], R4 ;  /* 0x0000000433007844 */ /* 0x0001e20000000200 */
[----:B------:R-:W-:-:S02]  /*c4f0*/  SEL R25, R45, R42, P0 ;  /* 0x0000002a2d197207 */ /* 0x000fc40000000000 */
[----:B------:R-:W-:Y:S01]  /*c500*/  SEL R27, R42, R45, P0 ;  /* 0x0000002d2a1b7207 */ /* 0x000fe20000000000 */
[----:B------:R1:W-:Y:S01]  /*c510*/  STSM.16.M88.4 [R47], R8 ;  /* 0x000000082f007844 */ /* 0x0003e20000000200 */
[----:B------:R-:W-:Y:S02]  /*c520*/  SEL R29, R49, R44, P0 ;  /* 0x0000002c311d7207 */ /* 0x000fe40000000000 */
[----:B------:R-:W-:Y:S01]  /*c530*/  SEL R31, R44, R49, P0 ;  /* 0x000000312c1f7207 */ /* 0x000fe20000000000 */
[----:B------:R-:W-:Y:S01]  /*c540*/  STSM.16.M88.4 [R50], R24 ;  /* 0x0000001832007844 */ /* 0x000fe20000000200 */
[----:B------:R-:W-:Y:S01]  /*c550*/  LOP3.LUT R34, R35, R12, RZ, 0x3c, !PT ;  /* 0x0000000c23227212 */ /* 0x000fe200078e3cff */
[----:B------:R-:W-:Y:S02]  /*c560*/  IMAD.MOV.U32 R35, RZ, RZ, R13 ;  /* 0x000000ffff237224 */ /* 0x000fe400078e000d */
[----:B------:R3:W-:Y:S01]  /*c570*/  STSM.16.M88.4 [R48], R28 ;  /* 0x0000001c30007844 */ /* 0x0007e20000000200 */
[----:B------:R-:W-:Y:S06]  /*c580*/  BAR.SYNC.DEFER_BLOCKING 0x1, 0x180 ;  /* 0x0046000000007b1d */ /* 0x000fec0000010000 */
[----:B--2---:R2:W-:Y:S04]  /*c590*/  @!P5 ST.E desc[UR48][R36.64], R2 ;  /* 0x000000022400d985 */ /* 0x0045e8000c101930 */
[----:B----4-:R4:W-:Y:S04]  /*c5a0*/  @!P1 ST.E desc[UR48][R38.64], R0 ;  /* 0x0000000026009985 */ /* 0x0109e8000c101930 */
[----:B0-----:R-:W4:Y:S04]  /*c5b0*/  LD.E.128 R4, desc[UR48][R34.64] ;  /* 0x0000003022047980 */ /* 0x001f28000c101d00 */
[----:B-1----:R-:W4:Y:S04]  /*c5c0*/  LD.E.128 R8, desc[UR48][R20.64] ;  /* 0x0000003014087980 */ /* 0x002f28000c101d00 */
[----:B---3--:R0:W3:Y:S01]  /*c5d0*/  LD.E.128 R28, desc[UR48][R14.64] ;  /* 0x000000300e1c7980 */ /* 0x0080e2000c101d00 */
[----:B------:R-:W-:-:S04]  /*c5e0*/  IADD3 R27, P0, R12, 0x4800, RZ ;  /* 0x000048000c1b7810 */ /* 0x000fc80007f1e0ff */
[----:B------:R-:W-:Y:S01]  /*c5f0*/  LOP3.LUT R12, R27, 0x380, RZ, 0xc0, !PT ;  /* 0x000003801b0c7812 */ /* 0x000fe200078ec0ff */
[----:B------:R-:W-:Y:S02]  /*c600*/  IMAD.X R25, RZ, RZ, R13, P0 ;  /* 0x000000ffff197224 */ /* 0x000fe400000e060d */
[----:B------:R-:W1:Y:S01]  /*c610*/  @P2 LDC R13, c[0x0][0xbec] ;  /* 0x0002fb00ff0d2b82 */ /* 0x000e620000000800 */
[----:B--2---:R-:W-:Y:S01]  /*c620*/  SHF.R.U64 R2, R12, 0x3, RZ ;  /* 0x000000030c027819 */ /* 0x004fe200000012ff */
[----:B----4-:R-:W-:Y:S01]  /*c630*/  IMAD R0, R18, 0x30, R22 ;  /* 0x0000003012007824 */ /* 0x010fe200078e0216 */
[----:B------:R-:W-:Y:S02]  /*c640*/  UIMAD UR5, UR12, UR8, URZ ;  /* 0x000000080c0572a4 */ /* 0x000fe4000f8e023f */
[----:B------:R-:W-:Y:S01]  /*c650*/  LOP3.LUT R24, R2, R27, RZ, 0x3c, !PT ;  /* 0x0000001b02187212 */ /* 0x000fe200078e3cff */
[----:B------:R-:W-:Y:S01]  /*c660*/  VIADD R2, R0, UR40 ;  /* 0x0000002800027c36 */ /* 0x000fe20008000000 */
[----:B------:R-:W-:-:S02]  /*c670*/  UIMAD.WIDE.U32 UR6, UR43, UR8, URZ ;  /* 0x000000082b0672a5 */ /* 0x000fc4000f8e003f */
[----:B------:R-:W-:Y:S02]  /*c680*/  UIMAD UR5, UR43, UR9, UR5 ;  /* 0x000000092b0572a4 */ /* 0x000fe4000f8e0205 */
[----:B------:R-:W-:Y:S01]  /*c690*/  UIMAD UR8, UR13, UR10, URZ ;  /* 0x0000000a0d0872a4 */ /* 0x000fe2000f8e023f */
[----:B------:R-:W5:Y:S01]  /*c6a0*/  LD.E.128 R24, desc[UR48][R24.64] ;  /* 0x0000003018187980 */ /* 0x000f62000c101d00 */
[----:B------:R-:W-:Y:S01]  /*c6b0*/  UIADD3 UR7, UR7, UR5, URZ ;  /* 0x0000000507077290 */ /* 0x000fe2000fffe03f */
[----:B0-----:R-:W-:Y:S01]  /*c6c0*/  MOV R15, R2 ;  /* 0x00000002000f7202 */ /* 0x001fe20000000f00 */
[----:B------:R-:W-:Y:S01]  /*c6d0*/  UIMAD UR5, UR42, UR11, UR8 ;  /* 0x0000000b2a0572a4 */ /* 0x000fe2000f8e0208 */
[----:B------:R-:W-:Y:S01]  /*c6e0*/  @!PT LDS RZ, [RZ] ;  /* 0x00000000fffff984 */ /* 0x000fe20000000800 */
[----:B------:R-:W-:Y:S01]  /*c6f0*/  @!PT LDS RZ, [RZ] ;  /* 0x00000000fffff984 */ /* 0x000fe20000000800 */
[----:B------:R-:W-:Y:S01]  /*c700*/  @!PT LDS RZ, [RZ] ;  /* 0x00000000fffff984 */ /* 0x000fe20000000800 */
[----:B------:R-:W-:Y:S01]  /*c710*/  @!PT LDS RZ, [RZ] ;  /* 0x00000000fffff984 */ /* 0x000fe20000000800 */
[----:B------:R0:W-:Y:S06]  /*c720*/  MEMBAR.ALL.CTA ;  /* 0x0000000000007992 */ /* 0x0001ec0000008000 */
[----:B0-----:R-:W0:Y:S01]  /*c730*/  FENCE.VIEW.ASYNC.S ;  /* 0x00000000000073c6 */ /* 0x001e220000000000 */
[----:B------:R-:W-:Y:S01]  /*c740*/  UIMAD.WIDE.U32 UR42, UR42, UR10, UR6 ;  /* 0x0000000a2a2a72a5 */ /* 0x000fe2000f8e0006 */
[----:B------:R-:W-:Y:S01]  /*c750*/  VIADD R3, R3, 0x13220 ;  /* 0x0001322003037836 */ /* 0x000fe20000000000 */
[----:B------:R-:W-:Y:S01]  /*c760*/  SHF.R.S32.HI R52, RZ, 0x1f, R19 ;  /* 0x0000001fff347819 */ /* 0x000fe20000011413 */
[----:B------:R-:W-:Y:S01]  /*c770*/  ULDC.64 UR6, c[0x0][0xae0] ;  /* 0x0002b80000067ab9 */ /* 0x000fe20000000a00 */
[----:B------:R-:W-:-:S02]  /*c780*/  UIADD3 UR5, UR43, UR5, URZ ;  /* 0x000000052b057290 */ /* 0x000fc4000fffe03f */
[----:B------:R-:W-:Y:S02]  /*c790*/  IMAD.U32 R12, RZ, RZ, UR42 ;  /* 0x0000002aff0c7e24 */ /* 0x000fe4000f8e00ff */
[----:B-1----:R-:W-:-:S04]  /*c7a0*/  @P2 IMAD.HI.U32 R0, R2, R13, RZ ;  /* 0x0000000d02002227 */ /* 0x002fc800078e00ff */
[----:B------:R-:W-:Y:S01]  /*c7b0*/  IMAD.U32 R13, RZ, RZ, UR43 ;  /* 0x0000002bff0d7e24 */ /* 0x000fe2000f8e00ff */
[----:B------:R-:W-:Y:S01]  /*c7c0*/  @P2 SHF.R.U32.HI R15, RZ, R33, R0 ;  /* 0x00000021ff0f2219 */ /* 0x000fe20000011600 */
[----:B------:R-:W-:Y:S01]  /*c7d0*/  IMAD.U32 R13, RZ, RZ, UR5 ;  /* 0x00000005ff0d7e24 */ /* 0x000fe2000f8e00ff */
[----:B------:R-:W-:Y:S02]  /*c7e0*/  ULDC UR5, c[0x0][0xac8] ;  /* 0x0002b20000057ab9 */ /* 0x000fe40000000800 */
[--C-:B------:R-:W-:Y:S01]  /*c7f0*/  SHF.R.S32.HI R0, RZ, 0x1f, R15.reuse ;  /* 0x0000001fff007819 */ /* 0x100fe2000001140f */
[----:B------:R-:W-:Y:S02]  /*c800*/  IMAD.MOV R21, RZ, RZ, -R15 ;  /* 0x000000ffff157224 */ /* 0x000fe400078e0a0f */
        /* <DEDUP_REMOVED lines=10> */
[----:B------:R-:W-:Y:S01]  /*c8b0*/  ULDC.64 UR6, c[0x0][0xa80] ;  /* 0x0002a00000067ab9 */ /* 0x000fe20000000a00 */
[----:B------:R-:W-:Y:S01]  /*c8c0*/  VIADD R21, R22, UR40 ;  /* 0x0000002816157c36 */ /* 0x000fe20008000000 */
[C---:B------:R-:W-:Y:S01]  /*c8d0*/  LEA R20, P0, R12.reuse, UR6, 0x1 ;  /* 0x000000060c147c11 */ /* 0x040fe2000f8008ff */
[----:B------:R-:W-:Y:S01]  /*c8e0*/  IMAD.IADD R13, R13, 0x1, R15 ;  /* 0x000000010d0d7824 */ /* 0x000fe200078e020f */
[----:B------:R-:W-:Y:S01]  /*c8f0*/  PRMT R0, RZ, 0x654, R3 ;  /* 0x00000654ff007816 */ /* 0x000fe20000000003 */
[----:B------:R-:W-:Y:S02]  /*c900*/  VIADD R15, R21, 0x60 ;  /* 0x00000060150f7836 */ /* 0x000fe40000000000 */
[----:B0-----:R-:W0:Y:S01]  /*c910*/  SHFL.IDX PT, R2, R20, RZ, 0x181f ;  /* 0x00181fff14027589 */ /* 0x001e2200000e0000 */
[----:B------:R-:W-:Y:S01]  /*c920*/  LEA.HI.X R32, R12, UR7, R13, 0x1, P0 ;  /* 0x000000070c207c11 */ /* 0x000fe200080f0c0d */
[----:B------:R2:W-:Y:S01]  /*c930*/  SYNCS.ARRIVE.TRANS64.RED.A1T0 RZ, [R0+URZ], RZ ;  /* 0x000000ff00ff79a7 */ /* 0x0005e2000810043f */
[----:B------:R-:W-:Y:S01]  /*c940*/  ISETP.GE.AND P0, PT, R19, UR5, PT ;  /* 0x0000000513007c0c */ /* 0x000fe2000bf06270 */
[----:B------:R-:W1:Y:S01]  /*c950*/  SHFL.IDX PT, R12, R20, 0x1, 0x181f ;  /* 0x00381f00140c7f89 */ /* 0x000e6200000e0000 */
[----:B------:R-:W-:-:S02]  /*c960*/  IADD3 R13, R21, 0x30, RZ ;  /* 0x00000030150d7810 */ /* 0x000fc40007ffe0ff */
[-C--:B------:R-:W-:Y:S01]  /*c970*/  ISETP.GE.OR P1, PT, R21, R46.reuse, P0 ;  /* 0x0000002e1500720c */ /* 0x080fe20000726670 */
[----:B------:R-:W4:Y:S01]  /*c980*/  SHFL.IDX PT, R14, R20, 0x2, 0x181f ;  /* 0x00581f00140e7f89 */ /* 0x000f2200000e0000 */
[-C--:B------:R-:W-:Y:S01]  /*c990*/  ISETP.GE.OR P2, PT, R13, R46.reuse, P0 ;  /* 0x0000002e0d00720c */ /* 0x080fe20000746670 */
[----:B------:R-:W-:Y:S01]  /*c9a0*/  VIADD R21, R21, 0x90 ;  /* 0x0000009015157836 */ /* 0x000fe20000000000 */
[-C--:B------:R-:W-:Y:S01]  /*c9b0*/  ISETP.GE.OR P3, PT, R15, R46.reuse, P0 ;  /* 0x0000002e0f00720c */ /* 0x080fe20000766670 */
[----:B------:R-:W2:Y:S03]  /*c9c0*/  SHFL.IDX PT, R34, R32, RZ, 0x181f ;  /* 0x00181fff20227589 */ /* 0x000ea600000e0000 */
[----:B------:R-:W-:Y:S01]  /*c9d0*/  ISETP.GE.OR P0, PT, R21, R46, P0 ;  /* 0x0000002e1500720c */ /* 0x000fe20000706670 */
[----:B------:R-:W2:Y:S04]  /*c9e0*/  SHFL.IDX PT, R36, R32, 0x1, 0x181f ;  /* 0x00381f0020247f89 */ /* 0x000ea800000e0000 */
[----:B------:R-:W2:Y:S01]  /*c9f0*/  SHFL.IDX PT, R38, R32, 0x2, 0x181f ;  /* 0x00581f0020267f89 */ /* 0x000ea200000e0000 */
[----:B0-----:R-:W-:-:S03]  /*ca00*/  @!P1 LEA R2, P4, R19, R2, 0x1 ;  /* 0x0000000213029211 */ /* 0x001fc600078808ff */
[----:B------:R-:W0:Y:S01]  /*ca10*/  SHFL.IDX PT, R20, R20, 0x3, 0x181f ;  /* 0x00781f0014147f89 */ /* 0x000e2200000e0000 */
[----:B-1----:R-:W-:-:S03]  /*ca20*/  @!P2 LEA R12, P5, R19, R12, 0x1 ;  /* 0x0000000c130ca211 */ /* 0x002fc600078a08ff */
[----:B------:R-:W1:Y:S01]  /*ca30*/  SHFL.IDX PT, R32, R32, 0x3, 0x181f ;  /* 0x00781f0020207f89 */ /* 0x000e6200000e0000 */
[C---:B----4-:R-:W-:Y:S02]  /*ca40*/  @!P3 LEA R14, P6, R19.reuse, R14, 0x1 ;  /* 0x0000000e130eb211 */ /* 0x050fe400078c08ff */
[C-C-:B--2---:R-:W-:Y:S02]  /*ca50*/  @!P1 LEA.HI.X R3, R19.reuse, R34, R52.reuse, 0x1, P4 ;  /* 0x0000002213039211 */ /* 0x144fe400020f0c34 */
[C-C-:B------:R-:W-:Y:S02]  /*ca60*/  @!P2 LEA.HI.X R13, R19.reuse, R36, R52.reuse, 0x1, P5 ;  /* 0x00000024130da211 */ /* 0x140fe400028f0c34 */
[----:B------:R-:W-:Y:S01]  /*ca70*/  @!P3 LEA.HI.X R15, R19, R38, R52, 0x1, P6 ;  /* 0x00000026130fb211 */ /* 0x000fe200030f0c34 */
[----:B------:R2:W-:Y:S04]  /*ca80*/  @!P1 ST.E.128 desc[UR48][R2.64], R4 ;  /* 0x0000000402009985 */ /* 0x0005e8000c101d30 */
[----:B------:R2:W-:Y:S04]  /*ca90*/  @!P2 ST.E.128 desc[UR48][R12.64], R8 ;  /* 0x000000080c00a985 */ /* 0x0005e8000c101d30 */
[----:B---3--:R2:W-:Y:S01]  /*caa0*/  @!P3 ST.E.128 desc[UR48][R14.64], R28 ;  /* 0x0000001c0e00b985 */ /* 0x0085e2000c101d30 */
[----:B01----:R-:W-:Y:S05]  /*cab0*/  @P0 BRA `(.L_x_1918) ;  /* 0x0000000400f00947 */ /* 0x003fea0003800000 */
[----:B--2---:R-:W-:-:S04]  /*cac0*/  LEA R2, P0, R19, R20, 0x1 ;  /* 0x0000001413027211 */ /* 0x004fc800078008ff */
[----:B------:R-:W-:-:S05]  /*cad0*/  LEA.HI.X R3, R19, R32, R52, 0x1, P0 ;  /* 0x0000002013037211 */ /* 0x000fca00000f0c34 */
[----:B-----5:R0:W-:Y:S01]  /*cae0*/  ST.E.128 desc[UR48][R2.64], R24 ;  /* 0x0000001802007985 */ /* 0x0201e2000c101d30 */
[----:B------:R-:W-:Y:S05]  /*caf0*/  BRA `(.L_x_1918) ;  /* 0x0000000400e07947 */ /* 0x000fea0003800000 */
.L_x_1917:
        /* <DEDUP_REMOVED lines=38> */
[----:B------:R-:W-:Y:S02]  /*cd60*/  SHF.R.S32.HI R3, RZ, 0x1f, R2 ;  /* 0x0000001fff037819 */ /* 0x000fe40000011402 */
[----:B------:R-:W-:Y:S02]  /*cd70*/  MOV R4, UR5 ;  /* 0x0000000500047c02 */ /* 0x000fe40008000f00 */
[----:B------:R-:W-:Y:S02]  /*cd80*/  IADD3 R2, P0, R2, UR6, RZ ;  /* 0x0000000602027c10 */ /* 0x000fe4000ff1e0ff */
[----:B------:R-:W-:Y:S02]  /*cd90*/  SHF.R.S32.HI R0, RZ, 0x1f, R5 ;  /* 0x0000001fff007819 */ /* 0x000fe40000011405 */
[----:B------:R-:W-:Y:S01]  /*cda0*/  IADD3.X R3, R3, UR7, R4, P0, !PT ;  /* 0x0000000703037c10 */ /* 0x000fe200087fe404 */
[----:B------:R-:W-:-:S02]  /*cdb0*/  ULDC.64 UR6, c[0x0][0xb50] ;  /* 0x0002d40000067ab9 */ /* 0x000fc40000000a00 */
[----:B------:R-:W-:Y:S02]  /*cdc0*/  IMAD R0, R0, UR10, RZ ;  /* 0x0000000a00007c24 */ /* 0x000fe4000f8e02ff */
[----:B------:R-:W-:-:S04]  /*cdd0*/  IMAD.WIDE.U32 R2, R5, UR10, R2 ;  /* 0x0000000a05027c25 */ /* 0x000fc8000f8e0002 */
[----:B------:R-:W-:Y:S01]  /*cde0*/  IMAD R7, R5, UR11, R0 ;  /* 0x0000000b05077c24 */ /* 0x000fe2000f8e0200 */
[----:B------:R-:W-:-:S03]  /*cdf0*/  LEA R4, P0, R2, UR6, 0x2 ;  /* 0x0000000602047c11 */ /* 0x000fc6000f8010ff */
[----:B------:R-:W-:-:S05]  /*ce00*/  IMAD.IADD R3, R3, 0x1, R7 ;  /* 0x0000000103037824 */ /* 0x000fca00078e0207 */
[----:B------:R-:W-:Y:S01]  /*ce10*/  LEA.HI.X R5, R2, UR7, R3, 0x2, P0 ;  /* 0x0000000702057c11 */ /* 0x000fe200080f1403 */
[----:B------:R-:W-:-:S05]  /*ce20*/  IMAD.MOV.U32 R3, RZ, RZ, -0x800000 ;  /* 0xff800000ff037424 */ /* 0x000fca00078e00ff */
[----:B------:R2:W-:Y:S02]  /*ce30*/  STG.E desc[UR48][R4.64], R3 ;  /* 0x0000000304007986 */ /* 0x0005e4000c101930 */
.L_x_1920:
[----:B------:R-:W-:Y:S05]  /*ce40*/  BSYNC B1 ;  /* 0x0000000000017941 */ /* 0x000fea0003800000 */
.L_x_1919:
        /* <DEDUP_REMOVED lines=12> */
[----:B-1----:R-:W-:-:S03]  /*cf10*/  @P1 SHF.R.U32.HI R5, RZ, R13, R0 ;  /* 0x0000000dff051219 */ /* 0x002fc60000011600 */
[----:B------:R-:W-:Y:S01]  /*cf20*/  UIMAD UR5, UR42, UR11, UR5 ;  /* 0x0000000b2a0572a4 */ /* 0x000fe2000f8e0205 */
[--C-:B------:R-:W-:Y:S01]  /*cf30*/  SHF.R.S32.HI R0, RZ, 0x1f, R5.reuse ;  /* 0x0000001fff007819 */ /* 0x100fe20000011405 */
[----:B------:R-:W-:Y:S01]  /*cf40*/  UIMAD.WIDE.U32 UR42, UR42, UR10, UR6 ;  /* 0x0000000a2a2a72a5 */ /* 0x000fe2000f8e0006 */
[----:B------:R-:W-:Y:S02]  /*cf50*/  IMAD.MOV R7, RZ, RZ, -R5 ;  /* 0x000000ffff077224 */ /* 0x000fe400078e0a05 */
[----:B------:R-:W-:Y:S01]  /*cf60*/  ULDC.64 UR6, c[0x0][0xae0] ;  /* 0x0002b80000067ab9 */ /* 0x000fe20000000a00 */
[----:B------:R-:W-:Y:S01]  /*cf70*/  UIADD3 UR5, UR43, UR5, URZ ;  /* 0x000000052b057290 */ /* 0x000fe2000fffe03f */
[----:B------:R-:W-:Y:S02]  /*cf80*/  IMAD R7, R11, R7, R6 ;  /* 0x000000070b077224 */ /* 0x000fe400078e0206 */
[----:B------:R-:W-:Y:S02]  /*cf90*/  IMAD R0, R0, UR6, RZ ;  /* 0x0000000600007c24 */ /* 0x000fe4000f8e02ff */
[----:B------:R-:W-:Y:S01]  /*cfa0*/  IMAD.U32 R3, RZ, RZ, UR43 ;  /* 0x0000002bff037e24 */ /* 0x000fe2000f8e00ff */
[----:B------:R-:W-:Y:S01]  /*cfb0*/  MOV R3, UR5 ;  /* 0x0000000500037c02 */ /* 0x000fe20008000f00 */
[----:B------:R-:W-:Y:S01]  /*cfc0*/  IMAD.U32 R2, RZ, RZ, UR42 ;  /* 0x0000002aff027e24 */ /* 0x000fe2000f8e00ff */
[----:B------:R-:W-:Y:S01]  /*cfd0*/  ULDC UR5, c[0x0][0xac8] ;  /* 0x0002b20000057ab9 */ /* 0x000fe20000000800 */
[C---:B------:R-:W-:Y:S01]  /*cfe0*/  IMAD R9, R5.reuse, UR7, R0 ;  /* 0x0000000705097c24 */ /* 0x040fe2000f8e0200 */
[----:B------:R-:W-:Y:S01]  /*cff0*/  SHF.R.S32.HI R0, RZ, 0x1f, R7 ;  /* 0x0000001fff007819 */ /* 0x000fe20000011407 */
        /* <DEDUP_REMOVED lines=40> */
.L_x_1918:
[----:B------:R-:W-:Y:S05]  /*d280*/  BSYNC B0 ;  /* 0x0000000000007941 */ /* 0x000fea0003800000 */
.L_x_1916:
[----:B------:R-:W-:Y:S02]  /*d290*/  ULDC UR5, c[0x0][0xc38] ;  /* 0x00030e0000057ab9 */ /* 0x000fe40000000800 */
[----:B------:R-:W-:-:S06]  /*d2a0*/  UISETP.GE.AND UP0, UPT, UR4, UR5, UPT ;  /* 0x000000050400728c */ /* 0x000fcc000bf06270 */
[----:B------:R-:W-:-:S13]  /*d2b0*/  PLOP3.LUT P0, PT, PT, PT, UP0, 0x80, 0x0 ;  /* 0x000000000000781c */ /* 0x000fda0003f0f008 */
[----:B------:R-:W-:Y:S05]  /*d2c0*/  @!P0 BRA `(.L_x_1921) ;  /* 0xffffff38007c8947 */ /* 0x000fea000383ffff */
[----:B------:R-:W-:Y:S05]  /*d2d0*/  EXIT ;  /* 0x000000000000794d */ /* 0x000fea0003800000 */
.L_x_1875:
[----:B------:R-:W-:-:S08]  /*d2e0*/  NOP ;  /* 0x0000000000007918 */ /* 0x000fd00000000000 */
[----:B------:R-:W0:-:S00]  /*d2f0*/  USETMAXREG.DEALLOC.CTAPOOL 0x20 ;  /* 0x00000020000079c8 */ /* 0x000e0000080e0500 */
[----:B0-----:R-:W-:-:S06]  /*d300*/  LOP3.LUT R0, R0, 0x3, RZ, 0xc0, !PT ;  /* 0x0000000300007812 */ /* 0x001fcc00078ec0ff */
[----:B------:R-:W0:Y:S01]  /*d310*/  S2UR UR7, SR_CTAID.X ;  /* 0x00000000000779c3 */ /* 0x000e220000002500 */
[----:B------:R-:W-:Y:S01]  /*d320*/  LOP3.LUT R29, R29, 0xffffff7f, RZ, 0xc0, !PT ;  /* 0xffffff7f1d1d7812 */ /* 0x000fe200078ec0ff */
[----:B------:R-:W-:Y:S01]  /*d330*/  STL [R1+0x2c], RZ ;  /* 0x00002cff01007387 */ /* 0x000fe20000100800 */
[----:B------:R-:W-:-:S03]  /*d340*/  MOV R27, RZ ;  /* 0x000000ff001b7202 */ /* 0x000fc60000000f00 */
        /* <DEDUP_REMOVED lines=19> */
[C---:B-1----:R-:W-:Y:S01]  /*d480*/  IMAD.SHL.U32 R6, R11.reuse, 0x10, RZ ;  /* 0x000000100b067824 */ /* 0x042fe200078e00ff */
[----:B------:R-:W-:Y:S01]  /*d490*/  SHF.R.U32.HI R4, RZ, 0x1, R11 ;  /* 0x00000001ff047819 */ /* 0x000fe2000001160b */
[----:B------:R-:W-:-:S02]  /*d4a0*/  IMAD.SHL.U32 R8, R11, 0x2, RZ ;  /* 0x000000020b087824 */ /* 0x000fc400078e00ff */
[C---:B------:R-:W-:Y:S01]  /*d4b0*/  IMAD.SHL.U32 R2, R11.reuse, 0x40, RZ ;  /* 0x000000400b027824 */ /* 0x040fe200078e00ff */
[----:B------:R-:W-:Y:S01]  /*d4c0*/  LOP3.LUT R7, R6, 0x1b0, RZ, 0xc0, !PT ;  /* 0x000001b006077812 */ /* 0x000fe200078ec0ff */
[C---:B0-----:R-:W-:Y:S02]  /*d4d0*/  IMAD.SHL.U32 R0, R11.reuse, 0x20, RZ ;  /* 0x000000200b007824 */ /* 0x041fe400078e00ff */
[----:B------:R-:W-:Y:S01]  /*d4e0*/  IMAD.SHL.U32 R10, R11, 0x4, RZ ;  /* 0x000000040b0a7824 */ /* 0x000fe200078e00ff */
[----:B------:R-:W-:Y:S02]  /*d4f0*/  LOP3.LUT R7, R7, 0x30, R8, 0x78, !PT ;  /* 0x0000003007077812 */ /* 0x000fe400078e7808 */
[----:B------:R-:W2:Y:S01]  /*d500*/  LDL R8, [R1+0x14] ;  /* 0x0000140001087983 */ /* 0x000ea20000100800 */
[----:B------:R-:W-:Y:S02]  /*d510*/  LOP3.LUT R3, R2, 0x180, RZ, 0xc0, !PT ;  /* 0x0000018002037812 */ /* 0x000fe400078ec0ff */
[----:B------:R-:W-:-:S02]  /*d520*/  LOP3.LUT R5, R0, 0x80, RZ, 0xc0, !PT ;  /* 0x0000008000057812 */ /* 0x000fc400078ec0ff */
[----:B------:R-:W-:Y:S01]  /*d530*/  LOP3.LUT R3, R3, 0x30, R4, 0xf8, !PT ;  /* 0x0000003003037812 */ /* 0x000fe200078ef804 */
[----:B------:R-:W-:Y:S01]  /*d540*/  IMAD.SHL.U32 R4, R11, 0x8, RZ ;  /* 0x000000080b047824 */ /* 0x000fe200078e00ff */
[----:B------:R-:W-:-:S04]  /*d550*/  LOP3.LUT R5, R5, 0x10, R11, 0xf8, !PT ;  /* 0x0000001005057812 */ /* 0x000fc800078ef80b */
[----:B------:R-:W-:Y:S02]  /*d560*/  LOP3.LUT R3, R3, 0x30, R4, 0x78, !PT ;  /* 0x0000003003037812 */ /* 0x000fe400078e7804 */
[----:B------:R-:W-:Y:S02]  /*d570*/  LOP3.LUT R4, R5, 0x10, R10, 0x78, !PT ;  /* 0x0000001005047812 */ /* 0x000fe400078e780a */
[----:B------:R-:W-:Y:S02]  /*d580*/  LOP3.LUT R5, R6, 0x600, RZ, 0xc0, !PT ;  /* 0x0000060006057812 */ /* 0x000fe400078ec0ff */
[----:B------:R-:W-:Y:S02]  /*d590*/  LOP3.LUT R2, R3, 0x640, R2, 0xf8, !PT ;  /* 0x0000064003027812 */ /* 0x000fe400078ef802 */
[----:B------:R-:W-:-:S04]  /*d5a0*/  LOP3.LUT R5, R5, 0x60, R0, 0xf8, !PT ;  /* 0x0000006005057812 */ /* 0x000fc800078ef800 */
[----:B------:R-:W-:Y:S01]  /*d5b0*/  LOP3.LUT R5, R5, 0x100, R0, 0xf8, !PT ;  /* 0x0000010005057812 */ /* 0x000fe200078ef800 */
[----:B------:R0:W-:Y:S01]  /*d5c0*/  STL [R1+0x20], R2 ;  /* 0x0000200201007387 */ /* 0x0001e20000100800 */
[----:B------:R-:W-:Y:S02]  /*d5d0*/  LOP3.LUT R7, R7, 0x640, R6, 0xf8, !PT ;  /* 0x0000064007077812 */ /* 0x000fe400078ef806 */
        /* <DEDUP_REMOVED lines=8> */
[----:B------:R-:W-:Y:S02]  /*d660*/  LOP3.LUT R0, R2, 0x60, R0, 0xf8, !PT ;  /* 0x0000006002007812 */ /* 0x000fe400078ef800 */
[----:B------:R-:W-:Y:S02]  /*d670*/  ISETP.GE.AND P0, PT, R9, UR37, PT ;  /* 0x0000002509007c0c */ /* 0x000fe4000bf06270 */
[----:B------:R-:W-:Y:S01]  /*d680*/  MOV R3, 0x1 ;  /* 0x0000000100037802 */ /* 0x000fe20000000f00 */
[----:B------:R0:W-:Y:S01]  /*d690*/  STL [R1+0x24], R4 ;  /* 0x0000240401007387 */ /* 0x0001e20000100800 */
[----:B------:R-:W-:Y:S01]  /*d6a0*/  LOP3.LUT R2, R0, 0x80, RZ, 0xfc, !PT ;  /* 0x0000008000027812 */ /* 0x000fe200078efcff */
[----:B------:R-:W-:Y:S01]  /*d6b0*/  USEL UR4, UR4, 0x1, UP0 ;  /* 0x0000000104047887 */ /* 0x000fe20008000000 */
[----:B------:R-:W-:Y:S01]  /*d6c0*/  @P1 LOP3.LUT R29, R29, 0x1, RZ, 0xfc, !PT ;  /* 0x000000011d1d1812 */ /* 0x000fe200078efcff */
[----:B------:R0:W-:Y:S01]  /*d6d0*/  STL [R1], R3 ;  /* 0x0000000301007387 */ /* 0x0001e20000100800 */
[----:B------:R-:W-:-:S03]  /*d6e0*/  ULDC UR37, c[0x0][0x448] ;  /* 0x0001120000257ab9 */ /* 0x000fc60000000800 */
[----:B------:R0:W-:Y:S01]  /*d6f0*/  STL [R1+0x2c], RZ ;  /* 0x00002cff01007387 */ /* 0x0001e20000100800 */
[----:B------:R-:W-:Y:S01]  /*d700*/  LOP3.LUT R29, R29, 0xffffffef, RZ, 0xc0, !PT ;  /* 0xffffffef1d1d7812 */ /* 0x000fe200078ec0ff */
[----:B------:R-:W-:-:S03]  /*d710*/  UIMAD UR36, UR4, UR36, URZ ;  /* 0x00000024042472a4 */ /* 0x000fc6000f8e023f */
[----:B------:R-:W-:Y:S02]  /*d720*/  @P0 LOP3.LUT R29, R29, 0x10, RZ, 0xfc, !PT ;  /* 0x000000101d1d0812 */ /* 0x000fe400078efcff */
[----:B------:R-:W-:Y:S01]  /*d730*/  ISETP.GE.AND P0, PT, R9, UR6, PT ;  /* 0x0000000609007c0c */ /* 0x000fe2000bf06270 */
[----:B------:R-:W-:Y:S01]  /*d740*/  UIADD3 UR4, UR36, 0x9f, URZ ;  /* 0x0000009f24047890 */ /* 0x000fe2000fffe03f */
[----:B------:R-:W-:-:S03]  /*d750*/  LOP3.LUT R29, R29, 0xffffffbf, RZ, 0xc0, !PT ;  /* 0xffffffbf1d1d7812 */ /* 0x000fc600078ec0ff */
[----:B------:R-:W-:Y:S01]  /*d760*/  UIMAD.WIDE UR4, UR4, 0x66666667, URZ ;  /* 0x66666667040478a5 */ /* 0x000fe2000f8e023f */
[----:B------:R-:W-:-:S03]  /*d770*/  IMAD.MOV.U32 R27, RZ, RZ, RZ ;  /* 0x000000ffff1b7224 */ /* 0x000fc600078e00ff */
[----:B------:R-:W-:Y:S02]  /*d780*/  USHF.R.U32.HI UR40, URZ, 0x1f, UR5 ;  /* 0x0000001f3f287899 */ /* 0x000fe40008011605 */
[----:B------:R-:W-:Y:S02]  /*d790*/  UIMAD UR37, UR37, UR38, URZ ;  /* 0x00000026252572a4 */ /* 0x000fe4000f8e023f */
[----:B------:R-:W-:Y:S01]  /*d7a0*/  @P0 LOP3.LUT R29, R29, 0x40, RZ, 0xfc, !PT ;  /* 0x000000401d1d0812 */ /* 0x000fe200078efcff */
[----:B------:R-:W-:Y:S02]  /*d7b0*/  ULOP3.LUT UR45, UR39, 0x2, URZ, 0xfc, !UPT ;  /* 0x00000002272d7892 */ /* 0x000fe4000f8efc3f */
[----:B------:R-:W-:Y:S02]  /*d7c0*/  ULOP3.LUT UR46, UR39, 0x1, URZ, 0xfc, !UPT ;  /* 0x00000001272e7892 */ /* 0x000fe4000f8efc3f */
[----:B------:R-:W-:Y:S02]  /*d7d0*/  UIADD3 UR38, UR36, 0xa0, -UR38 ;  /* 0x000000a024267890 */ /* 0x000fe4000fffe826 */
[----:B------:R-:W-:Y:S01]  /*d7e0*/  ULEA.HI.SX32 UR40, UR5, UR40, 0x1a ;  /* 0x0000002805287291 */ /* 0x000fe2000f8fd23f */
[----:B------:R-:W-:Y:S01]  /*d7f0*/  ULDC UR47, c[0x0][0xc] ;  /* 0x00000300002f7ab9 */ /* 0x000fe20000000800 */
[----:B--2---:R-:W-:-:S05]  /*d800*/  LEA R16, R8, R16, 0x18 ;  /* 0x0000001008107211 */ /* 0x004fca00078ec0ff */
[----:B------:R-:W-:-:S05]  /*d810*/  IMAD.IADD R0, R16, 0x1, R7 ;  /* 0x0000000110007824 */ /* 0x000fca00078e0207 */
[----:B------:R0:W-:Y:S02]  /*d820*/  STL [R1+0x28], R0 ;  /* 0x0000280001007387 */ /* 0x0001e40000100800 */
.L_x_1989:
        /* <DEDUP_REMOVED lines=23> */
.L_x_1923:
[----:B------:R-:W-:Y:S01]  /*d9a0*/  ULDC UR8, c[0x0][0xc54] ;  /* 0x0003150000087ab9 */ /* 0x000fe20000000800 */
[----:B------:R-:W-:Y:S01]  /*d9b0*/  UMOV UR6, UR7 ;  /* 0x0000000700067c82 */ /* 0x000fe20008000000 */
[----:B------:R-:W-:-:S11]  /*d9c0*/  UISETP.NE.AND UP0, UPT, UR8, 0x1, UPT ;  /* 0x000000010800788c */ /* 0x000fd6000bf05270 */
[----:B------:R-:W-:Y:S02]  /*d9d0*/  @UP0 ULDC.64 UR10, c[0x0][0xc58] ;  /* 0x00031600000a0ab9 */ /* 0x000fe40000000a00 */
[----:B------:R-:W-:-:S04]  /*d9e0*/  UIMAD.WIDE.U32 UR4, UR7, UR10, URZ ;  /* 0x0000000a070472a5 */ /* 0x000fc8000f8e003f */
[----:B------:R-:W-:-:S04]  /*d9f0*/  @UP0 USHF.R.U32.HI UR6, URZ, UR11, UR5 ;  /* 0x0000000b3f060299 */ /* 0x000fc80008011605 */
[----:B------:R-:W-:-:S12]  /*da00*/  UIMAD UR4, UR6, UR8, URZ ;  /* 0x00000008060472a4 */ /* 0x000fd8000f8e023f */
.L_x_1924:
        /* <DEDUP_REMOVED lines=23> */
[----:B------:R-:W-:Y:S01]  /*db80*/  UISETP.NE.AND UP2, UPT, UR5, 0x1, UPT ;  /* 0x000000010500788c */ /* 0x000fe2000bf45270 */
[----:B------:R-:W-:Y:S01]  /*db90*/  BSSY B7, `(.L_x_1925) ;  /* 0x000040a000077945 */ /* 0x000fe20003800000 */
[----:B------:R-:W-:Y:S02]  /*dba0*/  UIADD3 UR43, UR43, UR4, URZ ;  /* 0x000000042b2b7290 */ /* 0x000fe4000fffe03f */
[----:B------:R-:W-:Y:S02]  /*dbb0*/  UP2UR UR50, UPR, URZ, 0x4 ;  /* 0x000000043f327883 */ /* 0x000fe40008000000 */
[----:B------:R-:W-:-:S04]  /*dbc0*/  UIMAD UR6, UR43, 0xc0, URZ ;  /* 0x000000c02b0678a4 */ /* 0x000fc8000f8e023f */
[----:B------:R-:W-:Y:S01]  /*dbd0*/  UIADD3 UR6, UR6, 0xbf, URZ ;  /* 0x000000bf06067890 */ /* 0x000fe2000fffe03f */
[----:B------:R-:W-:Y:S01]  /*dbe0*/  @UP2 ULDC UR4, c[0x0][0x44c] ;  /* 0x0001130000042ab9 */ /* 0x000fe20000000800 */
[----:B------:R-:W-:Y:S02]  /*dbf0*/  @UP2 ULDC UR7, c[0x0][0x450] ;  /* 0x0001140000072ab9 */ /* 0x000fe40000000800 */
[----:B------:R-:W-:-:S04]  /*dc00*/  UIMAD.WIDE.U32 UR4, UR6, UR4, URZ ;  /* 0x00000004060472a5 */ /* 0x000fc8000f8e003f */
[----:B------:R-:W-:-:S04]  /*dc10*/  @UP2 USHF.R.U32.HI UR6, URZ, UR7, UR5 ;  /* 0x000000073f062299 */ /* 0x000fc80008011605 */
[----:B------:R-:W-:-:S04]  /*dc20*/  UIADD3 UR4, UR38, UR6, URZ ;  /* 0x0000000626047290 */ /* 0x000fc8000fffe03f */
[----:B------:R-:W-:-:S04]  /*dc30*/  UIMAD.WIDE UR4, UR4, 0x66666667, URZ ;  /* 0x66666667040478a5 */ /* 0x000fc8000f8e023f */
[----:B------:R-:W-:-:S04]  /*dc40*/  USHF.R.U32.HI UR4, URZ, 0x1f, UR5 ;  /* 0x0000001f3f047899 */ /* 0x000fc80008011605 */
[----:B------:R-:W-:-:S04]  /*dc50*/  ULEA.HI.SX32 UR4, UR5, UR4, 0x1a ;  /* 0x0000000405047291 */ /* 0x000fc8000f8fd23f */
[----:B------:R-:W-:-:S04]  /*dc60*/  UISETP.LT.AND UP0, UPT, UR40, UR4, UPT ;  /* 0x000000042800728c */ /* 0x000fc8000bf01270 */
[----:B------:R-:W-:-:S06]  /*dc70*/  USEL UR44, UR40, UR4, UP0 ;  /* 0x00000004282c7287 */ /* 0x000fcc0008000000 */
[----:B------:R-:W-:Y:S01]  /*dc80*/  ISETP.LT.AND P0, PT, RZ, UR44, PT ;  /* 0x0000002cff007c0c */ /* 0x000fe2000bf01270 */
[----:B--2---:R0:W-:-:S12]  /*dc90*/  STL [R1+0x10], R22 ;  /* 0x0000101601007387 */ /* 0x0041d80000100800 */
        /* <DEDUP_REMOVED lines=19> */
.L_x_1926:
        /* <DEDUP_REMOVED lines=11> */
[----:B------:R-:W-:Y:S02]  /*de80*/  IMAD.U32 R6, RZ, RZ, UR8 ;  /* 0x00000008ff067e24 */ /* 0x000fe4000f8e00ff */
[----:B------:R-:W-:Y:S02]  /*de90*/  IMAD.U32 R7, RZ, RZ, UR9 ;  /* 0x00000009ff077e24 */ /* 0x000fe4000f8e00ff */
[----:B------:R-:W-:-:S02]  /*dea0*/  IMAD.U32 R10, RZ, RZ, UR4 ;  /* 0x00000004ff0a7e24 */ /* 0x000fc4000f8e00ff */
[----:B------:R-:W-:Y:S02]  /*deb0*/  IMAD.U32 R11, RZ, RZ, UR5 ;  /* 0x00000005ff0b7e24 */ /* 0x000fe4000f8e00ff */
[----:B------:R-:W-:Y:S02]  /*dec0*/  IMAD.MOV.U32 R8, RZ, RZ, 0x70 ;  /* 0x00000070ff087424 */ /* 0x000fe400078e00ff */
[----:B------:R-:W-:Y:S02]  /*ded0*/  IMAD.MOV.U32 R12, RZ, RZ, 0x1 ;  /* 0x00000001ff0c7424 */ /* 0x000fe400078e00ff */
[----:B------:R-:W-:-:S07]  /*dee0*/  IMAD.MOV.U32 R13, RZ, RZ, RZ ;  /* 0x000000ffff0d7224 */ /* 0x000fce00078e00ff */
[----:B------:R-:W-:-:S07]  /*def0*/  LEPC R20, `(.L_x_1929) ;  /* 0x000000001014794e */ /* 0x000fce0000000000 */
[----:B01----:R-:W-:Y:S05]  /*df00*/  CALL.ABS.NOINC R2 ;  /* 0x0000000002007343 */ /* 0x003fea0003c00000 */
.L_x_1929:
[----:B------:R-:W-:Y:S05]  /*df10*/  BSYNC B6 ;  /* 0x0000000000067941 */ /* 0x000fea0003800000 */
.L_x_1928:
[----:B------:R-:W-:Y:S01]  /*df20*/  IADD3 R0, R16, 0x6000, RZ ;  /* 0x0000600010007810 */ /* 0x000fe20007ffe0ff */
[----:B------:R-:W-:Y:S01]  /*df30*/  BSSY B6, `(.L_x_1930) ;  /* 0x0000015000067945 */ /* 0x000fe20003800000 */
[----:B------:R-:W-:Y:S02]  /*df40*/  LOP3.LUT R29, R29, 0xfffffffd, RZ, 0xc0, !PT ;  /* 0xfffffffd1d1d7812 */ /* 0x000fe400078ec0ff */
        /* <DEDUP_REMOVED lines=8> */
[----:B------:R-:W-:Y:S01]  /*dfd0*/  MOV R12, 0x1 ;  /* 0x00000001000c7802 */ /* 0x000fe20000000f00 */
[----:B------:R-:W1:Y:S01]  /*dfe0*/  LDC.64 R2, c[0x4][R2] ;  /* 0x0100000002027b82 */ /* 0x000e620000000a00 */
[----:B------:R-:W-:Y:S02]  /*dff0*/  IMAD.U32 R5, RZ, RZ, UR7 ;  /* 0x00000007ff057e24 */ /* 0x000fe4000f8e00ff */
[----:B------:R-:W-:Y:S02]  /*e000*/  IMAD.U32 R6, RZ, RZ, UR8 ;  /* 0x00000008ff067e24 */ /* 0x000fe4000f8e00ff */
[----:B------:R-:W-:-:S02]  /*e010*/  IMAD.U32 R7, RZ, RZ, UR9 ;  /* 0x00000009ff077e24 */ /* 0x000fc4000f8e00ff */
[----:B------:R-:W-:Y:S02]  /*e020*/  IMAD.U32 R10, RZ, RZ, UR4 ;  /* 0x00000004ff0a7e24 */ /* 0x000fe4000f8e00ff */
[----:B------:R-:W-:Y:S02]  /*e030*/  IMAD.U32 R11, RZ, RZ, UR5 ;  /* 0x00000005ff0b7e24 */ /* 0x000fe4000f8e00ff */
[----:B------:R-:W-:Y:S02]  /*e040*/  IMAD.MOV.U32 R8, RZ, RZ, 0x70 ;  /* 0x00000070ff087424 */ /* 0x000fe400078e00ff */
[----:B------:R-:W-:-:S07]  /*e050*/  IMAD.MOV.U32 R13, RZ, RZ, RZ ;  /* 0x000000ffff0d7224 */ /* 0x000fce00078e00ff */
[----:B------:R-:W-:-:S07]  /*e060*/  LEPC R20, `(.L_x_1931) ;  /* 0x000000001014794e */ /* 0x000fce0000000000 */
[----:B01----:R-:W-:Y:S05]  /*e070*/  CALL.ABS.NOINC R2 ;  /* 0x0000000002007343 */ /* 0x003fea0003c00000 */
.L_x_1931:
[----:B------:R-:W-:Y:S05]  /*e080*/  BSYNC B6 ;  /* 0x0000000000067941 */ /* 0x000fea0003800000 */
.L_x_1930:
        /* <DEDUP_REMOVED lines=20> */
.L_x_1933:
[----:B------:R-:W-:Y:S05]  /*e1d0*/  BSYNC B6 ;  /* 0x0000000000067941 */ /* 0x000fea0003800000 */
.L_x_1932:
[----:B------:R-:W-:Y:S01]  /*e1e0*/  LOP3.LUT P6, RZ, R29, 0x2, RZ, 0xc0, !PT ;  /* 0x000000021dff7812 */ /* 0x000fe200078cc0ff */
[----:B------:R-:W-:-:S12]  /*e1f0*/  BSSY B6, `(.L_x_1934) ;  /* 0x0000012000067945 */ /* 0x000fd80003800000 */
        /* <DEDUP_REMOVED lines=17> */
.L_x_1935:
[----:B------:R-:W-:Y:S05]  /*e310*/  BSYNC B6 ;  /* 0x0000000000067941 */ /* 0x000fea0003800000 */
.L_x_1934:
        /* <DEDUP_REMOVED lines=14> */
[----:B------:R-:W-:Y:S02]  /*e400*/  LOP3.LUT R29, R29, 0xfffffff7, RZ, 0xc0, !PT ;  /* 0xfffffff71d1d7812 */ /* 0x000fe400078ec0ff */
[----:B------:R-:W-:-:S09]  /*e410*/  MOV R17, UR4 ;  /* 0x0000000400117c02 */ /* 0x000fd20008000f00 */
[----:B------:R-:W-:Y:S01]  /*e420*/  @P2 LOP3.LUT R29, R29, 0x8, RZ, 0xfc, !PT ;  /* 0x000000081d1d2812 */ /* 0x000fe200078efcff */
[----:B--2---:R1:W-:Y:S01]  /*e430*/  STL [R1+0x4], R19 ;  /* 0x0000041301007387 */ /* 0x0043e20000100800 */
[----:B------:R-:W-:Y:S05]  /*e440*/  BRA.DIV UR5, `(.L_x_1936) ;  /* 0x0000004205207947 */ /* 0x000fea000b800000 */
.L_x_2009:
        /* <DEDUP_REMOVED lines=33> */
[----:B------:R-:W-:Y:S02]  /*e660*/  @!P0 LEA.HI.X R11, R2, R5, R9, 0x2, P1 ;  /* 0x00000005020b8211 */ /* 0x000fe400008f1409 */
[----:B------:R-:W-:-:S03]  /*e670*/  IADD3 R9, R12, UR4, RZ ;  /* 0x000000040c097c10 */ /* 0x000fc6000fffe0ff */
        /* <DEDUP_REMOVED lines=15> */
[----:B------:R-:W-:Y:S01]  /*e770*/  IMAD.MOV R3, RZ, RZ, -R0 ;  /* 0x000000ffff037224 */ /* 0x000fe200078e0a00 */
[----:B------:R-:W-:Y:S02]  /*e780*/  IADD3 R0, -R12, RZ, RZ ;  /* 0x000000ff0c007210 */ /* 0x000fe40007ffe1ff */
[----:B0-----:R-:W-:-:S04]  /*e790*/  @!P1 LEA R4, P0, R2, R4, 0x2 ;  /* 0x0000000402049211 */ /* 0x001fc800078010ff */
[----:B------:R-:W-:Y:S01]  /*e7a0*/  @!P1 LEA.HI.X R5, R2, R5, R7, 0x2, P0 ;  /* 0x0000000502059211 */ /* 0x000fe200000f1407 */
[----:B------:R-:W-:-:S06]  /*e7b0*/  IMAD.MOV.U32 R7, RZ, RZ, RZ ;  /* 0x000000ffff077224 */ /* 0x000fcc00078e00ff */
[----:B------:R0:W5:Y:S02]  /*e7c0*/  @!P1 LDG.E R7, desc[UR48][R4.64] ;  /* 0x0000003004079981 */ /* 0x000164000c1e1900 */
[C---:B0-----:R-:W-:Y:S02]  /*e7d0*/  IMAD R5, R18.reuse, R3, R8 ;  /* 0x0000000312057224 */ /* 0x041fe400078e0208 */
[----:B------:R-:W-:Y:S02]  /*e7e0*/  IMAD R8, R18, R0, R9 ;  /* 0x0000000012087224 */ /* 0x000fe400078e0209 */
[----:B------:R-:W-:-:S04]  /*e7f0*/  IMAD R0, RZ, RZ, -UR42 ;  /* 0x8000002aff007e24 */ /* 0x000fc8000f8e02ff */
[----:B------:R-:W-:-:S05]  /*e800*/  IMAD R17, R17, R0, UR41 ;  /* 0x0000002911117e24 */ /* 0x000fca000f8e0200 */
        /* <DEDUP_REMOVED lines=13> */
.L_x_1937:
[----:B------:R-:W2:Y:S01]  /*e8e0*/  LDL R0, [R1] ;  /* 0x0000000001007983 */ /* 0x000ea20000100800 */
[----:B------:R-:W-:Y:S01]  /*e8f0*/  IMAD R4, R27, 0x8, R16 ;  /* 0x000000081b047824 */ /* 0x000fe200078e0210 */
[----:B------:R-:W-:Y:S01]  /*e900*/  BSSY B0, `(.L_x_1938) ;  /* 0x0000005000007945 */ /* 0x000fe20003800000 */
[----:B------:R-:W-:Y:S02]  /*e910*/  SHF.R.S32.HI R24, RZ, 0x1f, R8 ;  /* 0x0000001fff187819 */ /* 0x000fe40000011408 */
[----:B--2---:R-:W-:-:S04]  /*e920*/  SHF.L.U32 R26, R0, 0x1f, RZ ;  /* 0x0000001f001a7819 */ /* 0x004fc800000006ff */
[----:B------:R-:W0:Y:S02]  /*e930*/  SYNCS.PHASECHK.TRANS64.TRYWAIT P0, [R4+URZ+0x13280], R26 ;  /* 0x0132801a040075a7 */ /* 0x000e24000800017f */
[----:B0-----:R-:W-:Y:S05]  /*e940*/  @!P0 BRA `(.L_x_1939) ;  /* 0x0000003c000c8947 */ /* 0x001fea0003800000 */
.L_x_2010:
[----:B------:R-:W-:Y:S05]  /*e950*/  BSYNC B0 ;  /* 0x0000000000007941 */ /* 0x000fea0003800000 */
.L_x_1938:
        /* <DEDUP_REMOVED lines=68> */
[----:B--2---:R-:W-:-:S04]  /*eda0*/  IADD3 R12, P0, R11, R12, RZ ;  /* 0x0000000c0b0c7210 */ /* 0x004fc80007f1e0ff */
[----:B------:R-:W-:Y:S02]  /*edb0*/  IADD3.X R13, RZ, R2, RZ, P0, !PT ;  /* 0x00000002ff0d7210 */ /* 0x000fe400007fe4ff */
        /* <DEDUP_REMOVED lines=10> */
.L_x_2022:
        /* <DEDUP_REMOVED lines=12> */
.L_x_1941:
        /* <DEDUP_REMOVED lines=11> */
.L_x_1942:
[----:B------:R3:W-:Y:S01]  /*efd0*/  SYNCS.ARRIVE.TRANS64.A1T0 RZ, [R4+URZ+0x13270], RZ ;  /* 0x013270ff04ff79a7 */ /* 0x0007e2000810003f */
[----:B------:R-:W-:Y:S05]  /*efe0*/  @!P6 BRA `(.L_x_1943) ;  /* 0x000000000004e947 */ /* 0x000fea0003800000 */
[----:B------:R-:W-:Y:S01]  /*eff0*/  BPT.TRAP 0x1 ;  /* 0x000000040000795c */ /* 0x000fe20000300000 */
.L_x_1943:
[----:B------:R-:W4:Y:S01]  /*f000*/  SYNCS.PHASECHK.TRANS64.TRYWAIT P0, [R4+URZ+0x13240], R26 ;  /* 0x0132401a040075a7 */ /* 0x000f22000800017f */
[----:B------:R-:W-:Y:S04]  /*f010*/  BSSY B0, `(.L_x_1944) ;  /* 0x0000002000007945 */ /* 0x000fe80003800000 */
[----:B----4-:R-:W-:Y:S05]  /*f020*/  @!P0 BRA `(.L_x_1945) ;  /* 0x0000003c00208947 */ /* 0x010fea0003800000 */
.L_x_2023:
[----:B------:R-:W-:Y:S05]  /*f030*/  BSYNC B0 ;  /* 0x0000000000007941 */ /* 0x000fea0003800000 */
.L_x_1944:
        /* <DEDUP_REMOVED lines=16> */
[----:B------:R-:W-:Y:S01]  /*f140*/  IMAD R10, R23, UR6, RZ ;  /* 0x00000006170a7c24 */ /* 0x000fe2000f8e02ff */
[----:B------:R-:W-:-:S03]  /*f150*/  IADD3 R3, R3, R7, RZ ;  /* 0x0000000703037210 */ /* 0x000fc60007ffe0ff */
[C---:B------:R-:W-:Y:S02]  /*f160*/  IMAD R10, R6.reuse, UR7, R10 ;  /* 0x00000007060a7c24 */ /* 0x040fe4000f8e020a */
[----:B------:R-:W-:Y:S01]  /*f170*/  IMAD.WIDE.U32 R2, R6, UR6, R2 ;  /* 0x0000000606027c25 */ /* 0x000fe2000f8e0002 */
[----:B------:R-:W-:-:S03]  /*f180*/  ULDC.64 UR6, c[0x0][0x2e8] ;  /* 0x0000ba0000067ab9 */ /* 0x000fc60000000a00 */
        /* <DEDUP_REMOVED lines=46> */
.L_x_2035:
[----:B------:R-:W-:Y:S01]  /*f470*/  LOP3.LUT P0, RZ, R29, 0x20, RZ, 0xc0, !PT ;  /* 0x000000201dff7812 */ /* 0x000fe2000780c0ff */
        /* <DEDUP_REMOVED lines=12> */
.L_x_1948:
[----:B------:R-:W-:Y:S05]  /*f540*/  BSYNC B0 ;  /* 0x0000000000007941 */ /* 0x000fea0003800000 */
.L_x_1947:
[----:B------:R-:W-:Y:S01]  /*f550*/  NOP ;  /* 0x0000000000007918 */ /* 0x000fe20000000000 */
[----:B------:R-:W-:-:S13]  /*f560*/  PLOP3.LUT P0, PT, PT, PT, PT, 0x80, 0x0 ;  /* 0x000000000000781c */ /* 0x000fda0003f0f070 */
.L_x_1949:
        /* <DEDUP_REMOVED lines=11> */
.L_x_1950:
        /* <DEDUP_REMOVED lines=11> */
[----:B0--34-:R-:W-:Y:S01]  /*f6d0*/  IMAD.U32 R4, RZ, RZ, UR6 ;  /* 0x00000006ff047e24 */ /* 0x019fe2000f8e00ff */
[----:B------:R-:W-:Y:S01]  /*f6e0*/  MOV R11, UR5 ;  /* 0x00000005000b7c02 */ /* 0x000fe20008000f00 */
[----:B------:R-:W0:Y:S01]  /*f6f0*/  LDC.64 R2, c[0x4][R2] ;  /* 0x0100000002027b82 */ /* 0x000e220000000a00 */
        /* <DEDUP_REMOVED lines=8> */
[----:B0-----:R-:W-:Y:S05]  /*f780*/  CALL.ABS.NOINC R2 ;  /* 0x0000000002007343 */ /* 0x001fea0003c00000 */
.L_x_1952:
[----:B------:R-:W-:Y:S05]  /*f790*/  BSYNC B6 ;  /* 0x0000000000067941 */ /* 0x000fea0003800000 */
.L_x_1951:
[----:B------:R-:W1:Y:S01]  /*f7a0*/  S2R R2, SR_TID.X ;  /* 0x0000000000027919 */ /* 0x000e620000002100 */
[----:B------:R2:W5:Y:S01]  /*f7b0*/  LDL R8, [R1+0x28] ;  /* 0x0000280001087983 */ /* 0x0005620000100800 */
[----:B------:R-:W-:Y:S01]  /*f7c0*/  UISETP.NE.AND UP0, UPT, UR50, URZ, UPT ;  /* 0x0000003f3200728c */ /* 0x000fe2000bf05270 */
[----:B------:R-:W-:Y:S01]  /*f7d0*/  IMAD.U32 R6, RZ, RZ, UR43 ;  /* 0x0000002bff067e24 */ /* 0x000fe2000f8e00ff */
[----:B------:R-:W-:Y:S01]  /*f7e0*/  R2UR UR7, R17 ;  /* 0x00000000110772ca */ /* 0x000fe200000e0000 */
[----:B------:R-:W-:Y:S01]  /*f7f0*/  ULDC.64 UR8, c[0x0][0x2d8] ;  /* 0x0000b60000087ab9 */ /* 0x000fe20000000a00 */
[----:B------:R-:W-:Y:S01]  /*f800*/  ULDC UR12, c[0x0][0x448] ;  /* 0x00011200000c7ab9 */ /* 0x000fe20000000800 */
[----:B------:R-:W-:Y:S01]  /*f810*/  ULDC.64 UR10, c[0x0][0x280] ;  /* 0x0000a000000a7ab9 */ /* 0x000fe20000000a00 */
[----:B-1----:R-:W-:-:S05]  /*f820*/  LOP3.LUT R18, R2, 0x7f, RZ, 0xc0, !PT ;  /* 0x0000007f02127812 */ /* 0x002fca00078ec0ff */
        /* <DEDUP_REMOVED lines=8> */
[----:B------:R-:W-:-:S04]  /*f8b0*/  IMAD R6, R6, 0xc0, R2 ;  /* 0x000000c006067824 */ /* 0x000fc800078e0202 */
        /* <DEDUP_REMOVED lines=22> */
[----:B------:R-:W-:Y:S01]  /*fa20*/  IMAD R3, R0, UR8, RZ ;  /* 0x0000000800037c24 */ /* 0x000fe2000f8e02ff */
[C---:B------:R-:W-:Y:S01]  /*fa30*/  IADD3 R0, -R2.reuse, RZ, RZ ;  /* 0x000000ff02007210 */ /* 0x040fe20007ffe1ff */
[----:B------:R-:W-:Y:S01]  /*fa40*/  IMAD.U32 R5, RZ, RZ, UR8 ;  /* 0x00000008ff057e24 */ /* 0x000fe2000f8e00ff */
[----:B------:R-:W-:Y:S01]  /*fa50*/  ULDC.64 UR6, c[0x0][0x2c8] ;  /* 0x0000b20000067ab9 */ /* 0x000fe20000000a00 */
        /* <DEDUP_REMOVED lines=35> */
[----:B------:R-:W-:-:S03]  /*fc90*/  IMAD.U32 R6, RZ, RZ, UR43 ;  /* 0x0000002bff067e24 */ /* 0x000fc6000f8e00ff */
[----:B------:R-:W1:Y:S01]  /*fca0*/  SHFL.IDX PT, R2, R4, RZ, 0x1c1f ;  /* 0x001c1fff04027589 */ /* 0x000e6200000e0000 */
[----:B------:R-:W-:-:S03]  /*fcb0*/  IMAD R6, R6, 0xc0, R10 ;  /* 0x000000c006067824 */ /* 0x000fc600078e020a */
[----:B------:R-:W-:Y:S02]  /*fcc0*/  SHFL.IDX PT, R14, R5, 0x1, 0x1c1f ;  /* 0x003c1f00050e7f89 */ /* 0x000fe400000e0000 */
[----:B------:R-:W-:-:S13]  /*fcd0*/  ISETP.GE.AND P1, PT, R6, UR37, PT ;  /* 0x0000002506007c0c */ /* 0x000fda000bf26270 */
[----:B0-----:R-:W-:-:S04]  /*fce0*/  @!P1 IADD3 R3, P0, R9, R3, RZ ;  /* 0x0000000309039210 */ /* 0x001fc80007f1e0ff */
[----:B-1----:R-:W-:-:S04]  /*fcf0*/  @!P1 IADD3.X R2, RZ, R2, RZ, P0, !PT ;  /* 0x00000002ff029210 */ /* 0x002fc800007fe4ff */
        /* <DEDUP_REMOVED lines=36> */
[----:B0-----:R-:W-:-:S04]  /*ff40*/  @!P1 IADD3 R2, P0, R9, R2, RZ ;  /* 0x0000000209029210 */ /* 0x001fc80007f1e0ff */
[----:B------:R-:W-:-:S05]  /*ff50*/  @!P1 IADD3.X R3, RZ, R0, RZ, P0, !PT ;  /* 0x00000000ff039210 */ /* 0x000fca00007fe4ff */
[----:B------:R0:W-:Y:S04]  /*ff60*/  @!P1 LDGSTS.E.BYPASS.LTC128B.128 [R8+0xd000], desc[UR48][R2.64], !P5 ;  /* 0x0d00000002089fae */ /* 0x0001e8000e901d70 */
.L_x_2048:
        /* <DEDUP_REMOVED lines=10> */
.L_x_1954:
        /* <DEDUP_REMOVED lines=18> */
.L_x_2049:
[----:B------:R-:W-:Y:S05]  /*10130*/  BSYNC B0 ;  /* 0x0000000000007941 */ /* 0x000fea0003800000 */
.L_x_1955:
[----:B------:R-:W-:-:S06]  /*10140*/  UISETP.GE.AND UP0, UPT, UR44, 0x2, UPT ;  /* 0x000000022c00788c */ /* 0x000fcc000bf06270 */
[----:B------:R-:W-:-:S13]  /*10150*/  PLOP3.LUT P0, PT, PT, PT, UP0, 0x40, 0x0 ;  /* 0x000000000000781c */ /* 0x000fda0003f0e808 */
[----:B------:R-:W-:Y:S05]  /*10160*/  @P0 BRA `(.L_x_1957) ;  /* 0x0000001400180947 */ /* 0x000fea0003800000 */
[----:B------:R1:W5:Y:S01]  /*10170*/  LDL.LU R21, [R1] ;  /* 0x0000000001157983 */ /* 0x0003620000300800 */
[----:B------:R-:W-:Y:S01]  /*10180*/  UIADD3 UR4, UR44, -0x2, URZ ;  /* 0xfffffffe2c047890 */ /* 0x000fe2000fffe03f */
[----:B------:R-:W-:-:S05]  /*10190*/  IMAD.MOV.U32 R20, RZ, RZ, R27 ;  /* 0x000000ffff147224 */ /* 0x000fca00078e001b */
[----:B------:R-:W-:-:S07]  /*101a0*/  IMAD.U32 R28, RZ, RZ, UR4 ;  /* 0x00000004ff1c7e24 */ /* 0x000fce000f8e00ff */
.L_x_1977:
[----:B--2---:R-:W2:Y:S01]  /*101b0*/  LDL R2, [R1+0x10] ;  /* 0x0000100001027983 */ /* 0x004ea20000100800 */
[----:B0-----:R-:W0:Y:S03]  /*101c0*/  LDC R3, c[0x0][0x430] ;  /* 0x00010c00ff037b82 */ /* 0x001e260000000800 */
[----:B------:R-:W3:Y:S04]  /*101d0*/  LDL R5, [R1+0xc] ;  /* 0x00000c0001057983 */ /* 0x000ee80000100800 */
[----:B------:R-:W4:Y:S01]  /*101e0*/  LDL R10, [R1+0x4] ;  /* 0x00000400010a7983 */ /* 0x000f220000100800 */
[----:B-1----:R-:W1:Y:S01]  /*101f0*/  S2R R0, SR_TID.X ;  /* 0x0000000000007919 */ /* 0x002e620000002100 */
[----:B------:R-:W1:Y:S01]  /*10200*/  S2R R7, SR_TID.X ;  /* 0x0000000000077919 */ /* 0x000e620000002100 */
[----:B0-----:R-:W-:-:S13]  /*10210*/  ISETP.NE.AND P0, PT, R3, 0x1, PT ;  /* 0x000000010300780c */ /* 0x001fda0003f05270 */
[----:B------:R-:W0:Y:S01]  /*10220*/  @P0 LDC R4, c[0x0][0x434] ;  /* 0x00010d00ff040b82 */ /* 0x000e220000000800 */
[----:B-1----:R-:W-:-:S07]  /*10230*/  LOP3.LUT R6, R0, 0x7f, RZ, 0xc0, !PT ;  /* 0x0000007f00067812 */ /* 0x002fce00078ec0ff */
[----:B------:R-:W1:Y:S01]  /*10240*/  @P0 LDC R3, c[0x0][0x438] ;  /* 0x00010e00ff030b82 */ /* 0x000e620000000800 */
[----:B------:R-:W-:Y:S01]  /*10250*/  IMAD.SHL.U32 R9, R7, 0x20, RZ ;  /* 0x0000002007097824 */ /* 0x000fe200078e00ff */
[----:B------:R-:W-:-:S06]  /*10260*/  SHF.R.U32.HI R6, RZ, 0x2, R6 ;  /* 0x00000002ff067819 */ /* 0x000fcc0000011606 */
[----:B------:R-:W1:Y:S01]  /*10270*/  @P0 LDC R0, c[0x0][0x434] ;  /* 0x00010d00ff000b82 */ /* 0x000e620000000800 */
[----:B------:R-:W-:Y:S01]  /*10280*/  LOP3.LUT R9, R6, 0x60, R9, 0xf8, !PT ;  /* 0x0000006006097812 */ /* 0x000fe200078ef809 */
[C---:B------:R-:W-:Y:S01]  /*10290*/  IMAD.SHL.U32 R11, R7.reuse, 0x20, RZ ;  /* 0x00000020070b7824 */ /* 0x040fe200078e00ff */
        /* <DEDUP_REMOVED lines=8> */
[----:B------:R-:W-:Y:S02]  /*10320*/  LOP3.LUT R11, R6, 0x60, R11, 0xf8, !PT ;  /* 0x00000060060b7812 */ /* 0x000fe400078ef80b */
[----:B------:R-:W-:Y:S02]  /*10330*/  IADD3 R9, R9, R8, RZ ;  /* 0x0000000809097210 */ /* 0x000fe40007ffe0ff */
[----:B------:R-:W-:-:S03]  /*10340*/  LOP3.LUT R11, R11, 0x80, RZ, 0xfc, !PT ;  /* 0x000000800b0b7812 */ /* 0x000fc600078efcff */
[----:B0-----:R-:W-:-:S04]  /*10350*/  @P0 IMAD.HI.U32 R4, R9, R4, RZ ;  /* 0x0000000409040227 */ /* 0x001fc800078e00ff */
[----:B------:R-:W-:Y:S02]  /*10360*/  IMAD.IADD R8, R11, 0x1, R8 ;  /* 0x000000010b087824 */ /* 0x000fe400078e0208 */
[----:B------:R-:W-:Y:S01]  /*10370*/  IMAD.MOV.U32 R7, RZ, RZ, R9 ;  /* 0x000000ffff077224 */ /* 0x000fe200078e0009 */
[----:B-1----:R-:W-:Y:S01]  /*10380*/  @P0 SHF.R.U32.HI R7, RZ, R3, R4 ;  /* 0x00000003ff070219 */ /* 0x002fe20000011604 */
[----:B------:R-:W-:-:S04]  /*10390*/  @P0 IMAD.HI.U32 R3, R8, R0, RZ ;  /* 0x0000000008030227 */ /* 0x000fc800078e00ff */
[----:B------:R-:W-:Y:S01]  /*103a0*/  IMAD.MOV.U32 R0, RZ, RZ, R8 ;  /* 0x000000ffff007224 */ /* 0x000fe200078e0008 */
[----:B--2---:R-:W-:Y:S01]  /*103b0*/  @P0 SHF.R.U32.HI R0, RZ, R2, R3 ;  /* 0x00000002ff000219 */ /* 0x004fe20000011603 */
[----:B---3--:R-:W-:Y:S01]  /*103c0*/  IMAD R6, R5, UR6, RZ ;  /* 0x0000000605067c24 */ /* 0x008fe2000f8e02ff */
[--C-:B------:R-:W-:Y:S01]  /*103d0*/  SHF.R.S32.HI R3, RZ, 0x1f, R7.reuse ;  /* 0x0000001fff037819 */ /* 0x100fe20000011407 */
[----:B------:R-:W-:Y:S02]  /*103e0*/  IMAD.MOV.U32 R2, RZ, RZ, R7 ;  /* 0x000000ffff027224 */ /* 0x000fe400078e0007 */
[C---:B----4-:R-:W-:Y:S02]  /*103f0*/  IMAD R6, R10.reuse, UR7, R6 ;  /* 0x000000070a067c24 */ /* 0x050fe4000f8e0206 */
        /* <DEDUP_REMOVED lines=8> */
[----:B------:R-:W-:Y:S02]  /*10480*/  @!P1 SHF.R.S32.HI R3, RZ, 0x1f, R0 ;  /* 0x0000001fff039819 */ /* 0x000fe40000011400 */
[----:B------:R-:W-:-:S05]  /*10490*/  @!P1 MOV R2, R0 ;  /* 0x0000000000029202 */ /* 0x000fca0000000f00 */
        /* <DEDUP_REMOVED lines=18> */
[----:B------:R-:W-:Y:S02]  /*105c0*/  ISETP.GT.AND P1, PT, R0, RZ, PT ;  /* 0x000000ff0000720c */ /* 0x000fe40003f24270 */
[----:B--2---:R-:W-:Y:S01]  /*105d0*/  SHF.R.S32.HI R25, RZ, 0x1f, R4 ;  /* 0x0000001fff197819 */ /* 0x004fe20000011404 */
[----:B0-----:R-:W-:Y:S10]  /*105e0*/  @!P2 BRA `(.L_x_1958) ;  /* 0x000000000004a947 */ /* 0x001ff40003800000 */
[----:B------:R-:W-:Y:S01]  /*105f0*/  BPT.TRAP 0x1 ;  /* 0x000000040000795c */ /* 0x000fe20000300000 */
.L_x_1958:
[----:B------:R-:W-:Y:S01]  /*10600*/  LEA R0, R27, R16, 0x3 ;  /* 0x000000101b007211 */ /* 0x000fe200078e18ff */
[----:B------:R-:W-:Y:S01]  /*10610*/  BSSY B0, `(.L_x_1959) ;  /* 0x0000005000007945 */ /* 0x000fe20003800000 */
[----:B------:R-:W-:Y:S02]  /*10620*/  SHF.L.U32 R26, R2, 0x1f, RZ ;  /* 0x0000001f021a7819 */ /* 0x000fe400000006ff */
[----:B------:R-:W-:Y:S02]  /*10630*/  SHF.R.S32.HI R24, RZ, 0x1f, R9 ;  /* 0x0000001fff187819 */ /* 0x000fe40000011409 */
[----:B------:R-:W0:Y:S02]  /*10640*/  SYNCS.PHASECHK.TRANS64.TRYWAIT P0, [R0+URZ+0x13280], R26 ;  /* 0x0132801a000075a7 */ /* 0x000e24000800017f */
[----:B0-----:R-:W-:Y:S05]  /*10650*/  @!P0 BRA `(.L_x_1960) ;  /* 0x0000003400208947 */ /* 0x001fea0003800000 */
.L_x_2050:
[----:B------:R-:W-:Y:S05]  /*10660*/  BSYNC B0 ;  /* 0x0000000000007941 */ /* 0x000fea0003800000 */
.L_x_1959:
        /* <DEDUP_REMOVED lines=48> */
[----:B-1----:R-:W-:-:S04]  /*10970*/  IADD3 R2, P0, R11, R2, RZ ;  /* 0x000000020b027210 */ /* 0x002fc80007f1e0ff */
[----:B--2---:R-:W-:-:S05]  /*10980*/  IADD3.X R3, RZ, R3, RZ, P0, !PT ;  /* 0x00000003ff037210 */ /* 0x004fca00007fe4ff */
        /* <DEDUP_REMOVED lines=12> */
.L_x_2062:
        /* <DEDUP_REMOVED lines=11> */
.L_x_1962:
        /* <DEDUP_REMOVED lines=11> */
.L_x_1963:
[----:B------:R2:W-:Y:S01]  /*10bb0*/  SYNCS.ARRIVE.TRANS64.A1T0 RZ, [R0+URZ+0x13270], RZ ;  /* 0x013270ff00ff79a7 */ /* 0x0005e2000810003f */
[----:B------:R-:W-:Y:S05]  /*10bc0*/  @!P3 BRA `(.L_x_1964) ;  /* 0x000000000004b947 */ /* 0x000fea0003800000 */
[----:B------:R-:W-:Y:S01]  /*10bd0*/  BPT.TRAP 0x1 ;  /* 0x000000040000795c */ /* 0x000fe20000300000 */
.L_x_1964:
[----:B------:R-:W3:Y:S01]  /*10be0*/  SYNCS.PHASECHK.TRANS64.TRYWAIT P0, [R0+URZ+0x13240], R26 ;  /* 0x0132401a000075a7 */ /* 0x000ee2000800017f */
[----:B------:R-:W-:Y:S04]  /*10bf0*/  BSSY B0, `(.L_x_1965) ;  /* 0x0000002000007945 */ /* 0x000fe80003800000 */
[----:B---3--:R-:W-:Y:S05]  /*10c00*/  @!P0 BRA `(.L_x_1966) ;  /* 0x0000003400648947 */ /* 0x008fea0003800000 */
.L_x_2063:
[----:B------:R-:W-:Y:S05]  /*10c10*/  BSYNC B0 ;  /* 0x0000000000007941 */ /* 0x000fea0003800000 */
.L_x_1965:
        /* <DEDUP_REMOVED lines=13> */
[----:B------:R-:W-:Y:S01]  /*10cf0*/  IMAD.IADD R5, R3, 0x1, R4 ;  /* 0x0000000103057824 */ /* 0x000fe200078e0204 */
[----:B------:R-:W-:Y:S01]  /*10d00*/  MOV R4, R2 ;  /* 0x0000000200047202 */ /* 0x000fe20000000f00 */
        /* <DEDUP_REMOVED lines=43> */
.L_x_2075:
[----:B0-----:R-:W-:-:S04]  /*10fc0*/  IADD3 R2, P0, R10, R2, RZ ;  /* 0x000000020a027210 */ /* 0x001fc80007f1e0ff */
[----:B------:R-:W-:Y:S02]  /*10fd0*/  IADD3.X R3, RZ, R8, RZ, P0, !PT ;  /* 0x00000008ff037210 */ /* 0x000fe400007fe4ff */
[----:B------:R-:W-:-:S03]  /*10fe0*/  PLOP3.LUT P0, PT, PT, PT, PT, 0x80, 0x0 ;  /* 0x000000000000781c */ /* 0x000fc60003f0f070 */
[----:B------:R-:W-:Y:S01]  /*10ff0*/  @!PT LDS RZ, [RZ] ;  /* 0x00000000fffff984 */ /* 0x000fe20000000800 */
[----:B------:R-:W-:Y:S01]  /*11000*/  @!PT LDS RZ, [RZ] ;  /* 0x00000000fffff984 */ /* 0x000fe20000000800 */
[----:B------:R-:W-:Y:S01]  /*11010*/  @!PT LDS RZ, [RZ] ;  /* 0x00000000fffff984 */ /* 0x000fe20000000800 */
[----:B------:R0:W-:Y:S01]  /*11020*/  LDGSTS.E.BYPASS.LTC128B.128 [R6+0x10000], desc[UR48][R2.64], !P2 ;  /* 0x1000000002067fae */ /* 0x0001e2000d101d70 */
[----:B------:R-:W-:-:S09]  /*11030*/  NOP ;  /* 0x0000000000007918 */ /* 0x000fd20000000000 */
.L_x_1968:
        /* <DEDUP_REMOVED lines=11> */
.L_x_1969:
[----:B------:R2:W-:Y:S02]  /*110f0*/  SYNCS.ARRIVE.TRANS64.A1T0 RZ, [R0+URZ+0x13230], RZ ;  /* 0x013230ff00ff79a7 */ /* 0x0005e4000810003f */
[----:B--23--:R-:W-:-:S05]  /*11100*/  IMAD.U32 R0, RZ, RZ, UR46 ;  /* 0x0000002eff007e24 */ /* 0x00cfca000f8e00ff */
[----:B------:R-:W-:-:S13]  /*11110*/  ISETP.NE.AND P0, PT, R0, 0x3, PT ;  /* 0x000000030000780c */ /* 0x000fda0003f05270 */
[----:B------:R-:W-:Y:S05]  /*11120*/  @!P0 BRA `(.L_x_1970) ;  /* 0x0000000000048947 */ /* 0x000fea0003800000 */
[----:B------:R-:W-:Y:S01]  /*11130*/  BPT.TRAP 0x1 ;  /* 0x000000040000795c */ /* 0x000fe20000300000 */
.L_x_1970:
[----:B------:R-:W-:Y:S01]  /*11140*/  LOP3.LUT R3, R21, 0x1, RZ, 0x3c, !PT ;  /* 0x0000000115037812 */ /* 0x000fe200078e3cff */
[----:B------:R-:W-:Y:S01]  /*11150*/  IMAD R2, R20, 0x8, R16 ;  /* 0x0000000814027824 */ /* 0x000fe200078e0210 */
[----:B------:R-:W-:Y:S02]  /*11160*/  BSSY B0, `(.L_x_1971) ;  /* 0x0000004000007945 */ /* 0x000fe40003800000 */
[----:B------:R-:W-:-:S04]  /*11170*/  SHF.L.U32 R3, R3, 0x1f, RZ ;  /* 0x0000001f03037819 */ /* 0x000fc800000006ff */
[----:B------:R-:W0:Y:S02]  /*11180*/  SYNCS.PHASECHK.TRANS64.TRYWAIT P2, [R2+URZ+0x13270], R3 ;  /* 0x01327003020075a7 */ /* 0x000e24000804017f */
[----:B0-----:R-:W-:Y:S05]  /*11190*/  @!P2 BRA `(.L_x_1972) ;  /* 0x000000340070a947 */ /* 0x001fea0003800000 */
.L_x_2076:
[----:B------:R-:W-:Y:S05]  /*111a0*/  BSYNC B0 ;  /* 0x0000000000007941 */ /* 0x000fea0003800000 */
.L_x_1971:
[----:B------:R-:W-:-:S05]  /*111b0*/  IMAD.U32 R0, RZ, RZ, UR45 ;  /* 0x0000002dff007e24 */ /* 0x000fca000f8e00ff */
[----:B------:R-:W-:-:S13]  /*111c0*/  ISETP.NE.AND P2, PT, R0, 0x3, PT ;  /* 0x000000030000780c */ /* 0x000fda0003f45270 */
[----:B------:R-:W-:Y:S05]  /*111d0*/  @!P2 BRA `(.L_x_1973) ;  /* 0x000000000004a947 */ /* 0x000fea0003800000 */
[----:B------:R-:W-:Y:S01]  /*111e0*/  BPT.TRAP 0x1 ;  /* 0x000000040000795c */ /* 0x000fe20000300000 */
.L_x_1973:
[----:B------:R-:W-:Y:S01]  /*111f0*/  SHF.L.U32 R5, R21, 0x1f, RZ ;  /* 0x0000001f15057819 */ /* 0x000fe200000006ff */
[----:B0-----:R-:W-:-:S03]  /*11200*/  IMAD R3, R20, 0x2800, RZ ;  /* 0x0000280014037824 */ /* 0x001fc600078e02ff */
[----:B------:R-:W0:Y:S02]  /*11210*/  SYNCS.PHASECHK.TRANS64.TRYWAIT P2, [R2+URZ+0x13260], R5 ;  /* 0x01326005020075a7 */ /* 0x000e24000804017f */
[----:B0-----:R-:W-:Y:S05]  /*11220*/  @!P2 BRA `(.L_x_1974) ;  /* 0x000000340060a947 */ /* 0x001fea0003800000 */
.L_x_2077:
        /* <DEDUP_REMOVED lines=47> */
.L_x_1975:
[----:B--2---:R2:W-:Y:S01]  /*11520*/  SYNCS.ARRIVE.TRANS64.A1T0 RZ, [R2+URZ+0x13250], RZ ;  /* 0x013250ff02ff79a7 */ /* 0x0045e2000810003f */
[----:B------:R-:W-:Y:S06]  /*11530*/  BAR.SYNC.DEFER_BLOCKING 0x2, 0x80 ;  /* 0x0082000000007b1d */ /* 0x000fec0000010000 */
[----:B------:R-:W-:Y:S05]  /*11540*/  @!P0 BRA `(.L_x_1976) ;  /* 0x0000000000048947 */ /* 0x000fea0003800000 */
[----:B------:R-:W-:Y:S01]  /*11550*/  BPT.TRAP 0x1 ;  /* 0x000000040000795c */ /* 0x000fe20000300000 */
.L_x_1976:
[----:B------:R-:W3:Y:S01]  /*11560*/  LDL R0, [R1+0x14] ;  /* 0x0000140001007983 */ /* 0x000ee20000100800 */
[----:B--2---:R-:W-:-:S03]  /*11570*/  IADD3 R2, R2, 0x13280, RZ ;  /* 0x0001328002027810 */ /* 0x004fc60007ffe0ff */
[----:B------:R2:W5:Y:S01]  /*11580*/  LDL R21, [R1] ;  /* 0x0000000001157983 */ /* 0x0005620000100800 */
[----:B------:R-:W-:Y:S01]  /*11590*/  IMAD.MOV.U32 R20, RZ, RZ, R27 ;  /* 0x000000ffff147224 */ /* 0x000fe200078e001b */
[----:B---3--:R-:W-:-:S04]  /*115a0*/  PRMT R2, R0, 0x654, R2 ;  /* 0x0000065400027816 */ /* 0x008fc80000000002 */
[----:B------:R2:W-:Y:S01]  /*115b0*/  SYNCS.ARRIVE.TRANS64.RED.A1T0 RZ, [R2+URZ], RZ ;  /* 0x000000ff02ff79a7 */ /* 0x0005e2000810043f */
[----:B------:R-:W-:Y:S05]  /*115c0*/  @P1 BRA `(.L_x_1977) ;  /* 0xffffffe800f81947 */ /* 0x000fea000383ffff */
.L_x_1957:
[----:B------:R-:W3:Y:S01]  /*115d0*/  S2R R0, SR_TID.X ;  /* 0x0000000000007919 */ /* 0x000ee20000002100 */
[----:B------:R-:W-:Y:S01]  /*115e0*/  BSSY B0, `(.L_x_1978) ;  /* 0x0000012000007945 */ /* 0x000fe20003800000 */
[----:B------:R-:W-:Y:S01]  /*115f0*/  IMAD.U32 R6, RZ, RZ, UR46 ;  /* 0x0000002eff067e24 */ /* 0x000fe2000f8e00ff */
[----:B---3--:R-:W-:-:S04]  /*11600*/  LOP3.LUT R0, R0, 0x7f, RZ, 0xc0, !PT ;  /* 0x0000007f00007812 */ /* 0x008fc800078ec0ff */
[----:B------:R-:W-:-:S13]  /*11610*/  ISETP.NE.AND P0, PT, R0, RZ, PT ;  /* 0x000000ff0000720c */ /* 0x000fda0003f05270 */
[----:B------:R-:W-:Y:S05]  /*11620*/  @P0 BRA `(.L_x_1979) ;  /* 0x0000000000340947 */ /* 0x000fea0003800000 */
[----:B------:R-:W3:Y:S01]  /*11630*/  S2R R5, SR_LANEID ;  /* 0x0000000000057919 */ /* 0x000ee20000000000 */
[----:B------:R-:W-:Y:S01]  /*11640*/  VOTEU.ANY UR4, UPT, PT ;  /* 0x0000000000047886 */ /* 0x000fe200038e0100 */
[----:B0-2---:R-:W0:Y:S01]  /*11650*/  LDC.64 R2, c[0x0][0xc80] ;  /* 0x00032000ff027b82 */ /* 0x005e220000000a00 */
[----:B------:R-:W3:Y:S02]  /*11660*/  FLO.U32 R0, UR4 ;  /* 0x0000000400007d00 */ /* 0x000ee400080e0000 */
[----:B---3--:R-:W-:-:S06]  /*11670*/  ISETP.EQ.U32.AND P1, PT, R0, R5, PT ;  /* 0x000000050000720c */ /* 0x008fcc0003f22070 */
[----:B------:R-:W0:Y:S07]  /*11680*/  POPC R5, UR4 ;  /* 0x0000000400057d09 */ /* 0x000e2e0008000000 */
[----:B0-----:R-:W2:Y:S01]  /*11690*/  @P1 ATOMG.E.ADD.STRONG.GPU PT, R3, desc[UR48][R2.64], R5 ;  /* 0x00000005020319a8 */ /* 0x001ea200081ee1f0 */
[----:B------:R-:W0:Y:S02]  /*116a0*/  S2R R4, SR_LTMASK ;  /* 0x0000000000047919 */ /* 0x000e240000003900 */
[----:B0-----:R-:W-:-:S04]  /*116b0*/  LOP3.LUT R4, R4, UR4, RZ, 0xc0, !PT ;  /* 0x0000000404047c12 */ /* 0x001fc8000f8ec0ff */
[----:B------:R-:W0:Y:S01]  /*116c0*/  POPC R7, R4 ;  /* 0x0000000400077309 */ /* 0x000e220000000000 */
[----:B--2---:R-:W0:Y:S02]  /*116d0*/  SHFL.IDX PT, R0, R3, R0, 0x1f ;  /* 0x00001f0003007589 */ /* 0x004e2400000e0000 */
[----:B0-----:R-:W-:-:S05]  /*116e0*/  IADD3 R0, R0, UR47, R7 ;  /* 0x0000002f00007c10 */ /* 0x001fca000fffe007 */
[----:B------:R3:W-:Y:S02]  /*116f0*/  STL [R1+0x24], R0 ;  /* 0x0000240001007387 */ /* 0x0007e40000100800 */
.L_x_1979:
[----:B------:R-:W-:Y:S05]  /*11700*/  BSYNC B0 ;  /* 0x0000000000007941 */ /* 0x000fea0003800000 */
.L_x_1978:
[----:B------:R-:W-:-:S13]  /*11710*/  ISETP.NE.AND P1, PT, R6, 0x3, PT ;  /* 0x000000030600780c */ /* 0x000fda0003f25270 */
[----:B------:R-:W-:Y:S05]  /*11720*/  @!P1 BRA `(.L_x_1980) ;  /* 0x0000000000049947 */ /* 0x000fea0003800000 */
[----:B------:R-:W-:Y:S01]  /*11730*/  BPT.TRAP 0x1 ;  /* 0x000000040000795c */ /* 0x000fe20000300000 */
.L_x_1980:
[----:B---3--:R-:W3:Y:S01]  /*11740*/  LDL R0, [R1] ;  /* 0x0000000001007983 */ /* 0x008ee20000100800 */
[----:B0-----:R-:W-:Y:S01]  /*11750*/  IMAD R3, R27, 0x8, R16 ;  /* 0x000000081b037824 */ /* 0x001fe200078e0210 */
[----:B------:R-:W-:Y:S01]  /*11760*/  BSSY B0, `(.L_x_1981) ;  /* 0x0000005000007945 */ /* 0x000fe20003800000 */
[----:B---3--:R-:W-:-:S04]  /*11770*/  LOP3.LUT R0, R0, 0x1, RZ, 0x3c, !PT ;  /* 0x0000000100007812 */ /* 0x008fc800078e3cff */
[----:B------:R-:W-:-:S04]  /*11780*/  SHF.L.U32 R0, R0, 0x1f, RZ ;  /* 0x0000001f00007819 */ /* 0x000fc800000006ff */
[----:B------:R-:W0:Y:S02]  /*11790*/  SYNCS.PHASECHK.TRANS64.TRYWAIT P2, [R3+URZ+0x13270], R0 ;  /* 0x01327000030075a7 */ /* 0x000e24000804017f */
[----:B0-----:R-:W-:Y:S05]  /*117a0*/  @!P2 BRA `(.L_x_1982) ;  /* 0x000000300014a947 */ /* 0x001fea0003800000 */
.L_x_2078:
[----:B------:R-:W-:Y:S05]  /*117b0*/  BSYNC B0 ;  /* 0x0000000000007941 */ /* 0x000fea0003800000 */
.L_x_1981:
[----:B--2---:R-:W-:-:S05]  /*117c0*/  IMAD.U32 R2, RZ, RZ, UR45 ;  /* 0x0000002dff027e24 */ /* 0x004fca000f8e00ff */
[----:B------:R-:W-:-:S13]  /*117d0*/  ISETP.NE.AND P2, PT, R2, 0x3, PT ;  /* 0x000000030200780c */ /* 0x000fda0003f45270 */
[----:B------:R-:W-:Y:S05]  /*117e0*/  @!P2 BRA `(.L_x_1983) ;  /* 0x000000000004a947 */ /* 0x000fea0003800000 */
[----:B------:R-:W-:Y:S01]  /*117f0*/  BPT.TRAP 0x1 ;  /* 0x000000040000795c */ /* 0x000fe20000300000 */
.L_x_1983:
[----:B0-----:R-:W2:Y:S02]  /*11800*/  LDL R0, [R1] ;  /* 0x0000000001007983 */ /* 0x001ea40000100800 */
[----:B--2---:R-:W-:-:S04]  /*11810*/  SHF.L.U32 R0, R0, 0x1f, RZ ;  /* 0x0000001f00007819 */ /* 0x004fc800000006ff */
[----:B------:R-:W0:Y:S02]  /*11820*/  SYNCS.PHASECHK.TRANS64.TRYWAIT P2, [R3+URZ+0x13260], R0 ;  /* 0x01326000030075a7 */ /* 0x000e24000804017f */
[----:B0-----:R-:W-:Y:S05]  /*11830*/  @!P2 BRA `(.L_x_1984) ;  /* 0x000000300004a947 */ /* 0x001fea0003800000 */
.L_x_2079:
        /* <DEDUP_REMOVED lines=48> */
.L_x_1985:
[----:B--2---:R2:W-:Y:S01]  /*11b40*/  SYNCS.ARRIVE.TRANS64.A1T0 RZ, [R3+URZ+0x13250], RZ ;  /* 0x013250ff03ff79a7 */ /* 0x0045e2000810003f */
[----:B------:R-:W-:Y:S06]  /*11b50*/  BAR.SYNC.DEFER_BLOCKING 0x2, 0x80 ;  /* 0x0082000000007b1d */ /* 0x000fec0000010000 */
[----:B------:R-:W-:Y:S05]  /*11b60*/  @!P1 BRA `(.L_x_1986) ;  /* 0x0000000000049947 */ /* 0x000fea0003800000 */
[----:B------:R-:W-:Y:S01]  /*11b70*/  BPT.TRAP 0x1 ;  /* 0x000000040000795c */ /* 0x000fe20000300000 */
.L_x_1986:
[----:B------:R-:W3:Y:S04]  /*11b80*/  LDL R0, [R1+0x14] ;  /* 0x0000140001007983 */ /* 0x000ee80000100800 */
[----:B0-----:R-:W4:Y:S01]  /*11b90*/  LDL.LU R2, [R1] ;  /* 0x0000000001027983 */ /* 0x001f220000300800 */
        /* <DEDUP_REMOVED lines=8> */
[----:B------:R0:W-:Y:S02]  /*11c20*/  STL [R1], R2 ;  /* 0x0000000201007387 */ /* 0x0001e40000100800 */
.L_x_1927:
[----:B------:R-:W-:Y:S05]  /*11c30*/  BSYNC B7 ;  /* 0x0000000000077941 */ /* 0x000fea0003800000 */
.L_x_1925:
        /* <DEDUP_REMOVED lines=14> */
.L_x_1987:
        /* <DEDUP_REMOVED lines=10> */
.L_x_1988:
[----:B--2---:R-:W2:Y:S01]  /*11dc0*/  LDL R0, [R1+0x24] ;  /* 0x0000240001007983 */ /* 0x004ea20000100800 */
[----:B------:R-:W-:Y:S02]  /*11dd0*/  ULDC UR4, c[0x0][0xc38] ;  /* 0x00030e0000047ab9 */ /* 0x000fe40000000800 */
[----:B--2---:R-:W-:-:S13]  /*11de0*/  ISETP.GE.AND P0, PT, R0, UR4, PT ;  /* 0x0000000400007c0c */ /* 0x004fda000bf06270 */
[----:B------:R-:W-:Y:S05]  /*11df0*/  @!P0 BRA `(.L_x_1989) ;  /* 0xffffffb8008c8947 */ /* 0x000fea000383ffff */
.L_x_1922:
        /* <DEDUP_REMOVED lines=12> */
.L_x_2080:
[----:B------:R-:W-:Y:S05]  /*11ec0*/  BSYNC B0 ;  /* 0x0000000000007941 */ /* 0x000fea0003800000 */
.L_x_1990:
[----:B------:R-:W-:-:S03]  /*11ed0*/  UMOV UR4, 0xffffffff ;  /* 0xffffffff00047882 */ /* 0x000fc60000000000 */
[----:B------:R-:W-:Y:S05]  /*11ee0*/  BRA.DIV UR4, `(.L_x_1992) ;  /* 0x0000002a04807947 */ /* 0x000fea000b800000 */
[----:B0-----:R-:W0:Y:S02]  /*11ef0*/  S2R R0, SR_TID.X ;  /* 0x0000000000007919 */ /* 0x001e240000002100 */
[----:B0-----:R-:W-:-:S04]  /*11f00*/  SHF.R.U32.HI R0, RZ, 0x5, R0 ;  /* 0x00000005ff007819 */ /* 0x001fc80000011600 */
[----:B------:R-:W-:-:S05]  /*11f10*/  LOP3.LUT R0, R0, 0x3, RZ, 0xc0, !PT ;  /* 0x0000000300007812 */ /* 0x000fca00078ec0ff */
[----:B------:R0:W2:Y:S02]  /*11f20*/  SHFL.IDX PT, R14, R0, RZ, 0x1f ;  /* 0x00001fff000e7589 */ /* 0x0000a400000e0000 */
.L_x_2083:
[----:B--2---:R-:W-:Y:S01]  /*11f30*/  ISETP.NE.AND P0, PT, R14, RZ, PT ;  /* 0x000000ff0e00720c */ /* 0x004fe20003f05270 */
[----:B------:R-:W-:-:S12]  /*11f40*/  BSSY B0, `(.L_x_1993) ;  /* 0x000002e000007945 */ /* 0x000fd80003800000 */
[----:B------:R-:W-:Y:S05]  /*11f50*/  @P0 BRA `(.L_x_1994) ;  /* 0x0000000000b00947 */ /* 0x000fea0003800000 */
[----:B------:R-:W-:-:S03]  /*11f60*/  UMOV UR4, 0xffffffff ;  /* 0xffffffff00047882 */ /* 0x000fc60000000000 */
[----:B------:R-:W-:Y:S05]  /*11f70*/  BRA.DIV UR4, `(.L_x_1995) ;  /* 0x0000002a04907947 */ /* 0x000fea000b800000 */
[----:B------:R-:W-:-:S13]  /*11f80*/  ELECT P6, URZ, PT ;  /* 0x00000000003f782f */ /* 0x000fda00038c0000 */
.L_x_2086:
[----:B------:R-:W-:Y:S05]  /*11f90*/  @!P6 BRA `(.L_x_1994) ;  /* 0x0000000000a0e947 */ /* 0x000fea0003800000 */
[----:B------:R-:W-:-:S06]  /*11fa0*/  ULOP3.LUT UR4, UR39, 0x2, URZ, 0xfc, !UPT ;  /* 0x0000000227047892 */ /* 0x000fcc000f8efc3f */
[----:B0-----:R-:W-:-:S05]  /*11fb0*/  IMAD.U32 R0, RZ, RZ, UR4 ;  /* 0x00000004ff007e24 */ /* 0x001fca000f8e00ff */
[----:B------:R-:W-:-:S13]  /*11fc0*/  ISETP.NE.AND P0, PT, R0, 0x3, PT ;  /* 0x000000030000780c */ /* 0x000fda0003f05270 */
[----:B------:R-:W-:Y:S05]  /*11fd0*/  @!P0 BRA `(.L_x_1996) ;  /* 0x0000000000048947 */ /* 0x000fea0003800000 */
[----:B------:R-:W-:Y:S01]  /*11fe0*/  BPT.TRAP 0x1 ;  /* 0x000000040000795c */ /* 0x000fe20000300000 */
.L_x_1996:
[----:B------:R-:W2:Y:S01]  /*11ff0*/  LDL R0, [R1] ;  /* 0x0000000001007983 */ /* 0x000ea20000100800 */
[C---:B------:R-:W-:Y:S01]  /*12000*/  IMAD R3, R27.reuse, 0x8, R5 ;  /* 0x000000081b037824 */ /* 0x040fe200078e0205 */
[----:B------:R-:W-:-:S04]  /*12010*/  IADD3 R27, R27, 0x1, RZ ;  /* 0x000000011b1b7810 */ /* 0x000fc80007ffe0ff */
[----:B------:R-:W-:Y:S02]  /*12020*/  ISETP.NE.AND P2, PT, R27, 0x2, PT ;  /* 0x000000021b00780c */ /* 0x000fe40003f45270 */
[----:B--2---:R-:W-:Y:S02]  /*12030*/  SHF.L.U32 R2, R0, 0x1f, RZ ;  /* 0x0000001f00027819 */ /* 0x004fe400000006ff */
[----:B------:R-:W-:Y:S02]  /*12040*/  SEL R0, RZ, 0x1, P2 ;  /* 0x00000001ff007807 */ /* 0x000fe40001000000 */
[----:B------:R-:W0:Y:S02]  /*12050*/  SYNCS.PHASECHK.TRANS64.TRYWAIT P1, [R3+URZ+0x13240], R2 ;  /* 0x01324002030075a7 */ /* 0x000e24000802017f */
[----:B0-----:R-:W-:Y:S05]  /*12060*/  @!P1 BRA `(.L_x_1997) ;  /* 0x0000002800749947 */ /* 0x001fea0003800000 */
.L_x_2087:
[----:B------:R-:W2:Y:S01]  /*12070*/  LDL.LU R4, [R1] ;  /* 0x0000000001047983 */ /* 0x000ea20000300800 */
[----:B------:R-:W-:Y:S02]  /*12080*/  SEL R27, R27, RZ, P2 ;  /* 0x000000ff1b1b7207 */ /* 0x000fe40001000000 */
[----:B--2---:R-:W-:Y:S01]  /*12090*/  LOP3.LUT R0, R4, R0, RZ, 0x3c, !PT ;  /* 0x0000000004007212 */ /* 0x004fe200078e3cff */
[----:B------:R-:W-:Y:S06]  /*120a0*/  @!P0 BRA `(.L_x_1998) ;  /* 0x0000000000048947 */ /* 0x000fec0003800000 */
[----:B------:R-:W-:Y:S01]  /*120b0*/  BPT.TRAP 0x1 ;  /* 0x000000040000795c */ /* 0x000fe20000300000 */
.L_x_1998:
[----:B------:R-:W-:Y:S01]  /*120c0*/  IMAD R27, R27, 0x8, R5 ;  /* 0x000000081b1b7824 */ /* 0x000fe200078e0205 */
[----:B------:R-:W-:-:S04]  /*120d0*/  SHF.L.U32 R0, R0, 0x1f, RZ ;  /* 0x0000001f00007819 */ /* 0x000fc800000006ff */
[----:B------:R-:W2:Y:S02]  /*120e0*/  SYNCS.PHASECHK.TRANS64.TRYWAIT P1, [R27+URZ+0x13240], R0 ;  /* 0x013240001b0075a7 */ /* 0x000ea4000802017f */
[----:B--2---:R-:W-:Y:S05]  /*120f0*/  @!P1 BRA `(.L_x_1999) ;  /* 0x0000002800649947 */ /* 0x004fea0003800000 */
.L_x_2088:
[----:B------:R-:W-:Y:S05]  /*12100*/  @!P0 BRA `(.L_x_2000) ;  /* 0x0000000000048947 */ /* 0x000fea0003800000 */
[----:B------:R-:W-:Y:S01]  /*12110*/  BPT.TRAP 0x1 ;  /* 0x000000040000795c */ /* 0x000fe20000300000 */
.L_x_2000:
[----:B------:R-:W3:Y:S02]  /*12120*/  SYNCS.PHASECHK.TRANS64.TRYWAIT P1, [R3+URZ+0x13260], R2 ;  /* 0x01326002030075a7 */ /* 0x000ee4000802017f */
[----:B---3--:R-:W-:Y:S05]  /*12130*/  @!P1 BRA `(.L_x_2001) ;  /* 0x0000002800689947 */ /* 0x008fea0003800000 */
.L_x_2089:
[----:B------:R-:W-:Y:S05]  /*12140*/  @!P0 BRA `(.L_x_2002) ;  /* 0x0000000000048947 */ /* 0x000fea0003800000 */
[----:B------:R-:W-:Y:S01]  /*12150*/  BPT.TRAP 0x1 ;  /* 0x000000040000795c */ /* 0x000fe20000300000 */
.L_x_2002:
[----:B------:R-:W4:Y:S02]  /*12160*/  SYNCS.PHASECHK.TRANS64.TRYWAIT P1, [R27+URZ+0x13260], R0 ;  /* 0x013260001b0075a7 */ /* 0x000f24000802017f */
[----:B----4-:R-:W-:Y:S05]  /*12170*/  @!P1 BRA `(.L_x_2003) ;  /* 0x00000028006c9947 */ /* 0x010fea0003800000 */
.L_x_2090:
[----:B------:R-:W-:Y:S05]  /*12180*/  @!P0 BRA `(.L_x_2004) ;  /* 0x0000000000048947 */ /* 0x000fea0003800000 */
[----:B------:R-:W-:Y:S01]  /*12190*/  BPT.TRAP 0x1 ;  /* 0x000000040000795c */ /* 0x000fe20000300000 */
.L_x_2004:
[----:B------:R-:W5:Y:S02]  /*121a0*/  SYNCS.PHASECHK.TRANS64.TRYWAIT P1, [R3+URZ+0x13280], R2 ;  /* 0x01328002030075a7 */ /* 0x000f64000802017f */
[----:B-----5:R-:W-:Y:S05]  /*121b0*/  @!P1 BRA `(.L_x_2005) ;  /* 0x0000002800709947 */ /* 0x020fea0003800000 */
.L_x_2091:
[----:B------:R-:W-:Y:S05]  /*121c0*/  @!P0 BRA `(.L_x_2006) ;  /* 0x0000000000048947 */ /* 0x000fea0003800000 */
[----:B------:R-:W-:Y:S01]  /*121d0*/  BPT.TRAP 0x1 ;  /* 0x000000040000795c */ /* 0x000fe20000300000 */
.L_x_2006:
[----:B------:R0:W0:Y:S02]  /*121e0*/  SYNCS.PHASECHK.TRANS64.TRYWAIT P0, [R27+URZ+0x13280], R0 ;  /* 0x013280001b0075a7 */ /* 0x000024000800017f */
[----:B0-----:R-:W-:Y:S05]  /*121f0*/  @!P0 NANOSLEEP.SYNCS 0x989680 ;  /* 0x009896800000895d */ /* 0x001fea0003900000 */
[----:B------:R-:W0:Y:S02]  /*12200*/  @!P0 SYNCS.PHASECHK.TRANS64 P0, [R27+URZ+0x13280], R0 ;  /* 0x013280001b0085a7 */ /* 0x000e24000800007f */
[----:B0-----:R-:W-:Y:S05]  /*12210*/  @!P0 BRA `(.L_x_2006) ;  /* 0xfffffffc00f08947 */ /* 0x001fea000383ffff */
.L_x_1994:
[----:B------:R-:W-:Y:S05]  /*12220*/  BSYNC B0 ;  /* 0x0000000000007941 */ /* 0x000fea0003800000 */
.L_x_1993:
[----:B------:R-:W-:Y:S05]  /*12230*/  EXIT ;  /* 0x000000000000794d */ /* 0x000fea0003800000 */
.L_x_1881:
[----:B0-----:R-:W-:-:S04]  /*12240*/  IMAD.U32 R3, RZ, RZ, UR45 ;  /* 0x0000002dff037e24 */ /* 0x001fc8000f8e00ff */
[----:B------:R0:W1:Y:S03]  /*12250*/  SYNCS.PHASECHK.TRANS64.TRYWAIT P1, [R3+URZ+0x13200], R6 ;  /* 0x01320006030075a7 */ /* 0x000066000802017f */
[----:B-1----:R-:W-:Y:S05]  /*12260*/  @!P1 NANOSLEEP.SYNCS 0x989680 ;  /* 0x009896800000995d */ /* 0x002fea0003900000 */
[----:B------:R-:W1:Y:S02]  /*12270*/  @!P1 SYNCS.PHASECHK.TRANS64 P1, [R3+URZ+0x13200], R6 ;  /* 0x01320006030095a7 */ /* 0x000e64000802007f */
[----:B-1----:R-:W-:Y:S05]  /*12280*/  @!P1 BRA `(.L_x_1881) ;  /* 0xfffffffc00ec9947 */ /* 0x002fea000383ffff */
[----:B------:R-:W-:Y:S05]  /*12290*/  BRA `(.L_x_2007) ;  /* 0xfffffef400587947 */ /* 0x000fea000383ffff */
.L_x_1885:
[----:B-1----:R1:W2:Y:S02]  /*122a0*/  SYNCS.PHASECHK.TRANS64.TRYWAIT P1, [R2+URZ+0x13230], R3 ;  /* 0x01323003020075a7 */ /* 0x0022a4000802017f */
[----:B--2---:R-:W-:Y:S05]  /*122b0*/  @!P1 NANOSLEEP.SYNCS 0x989680 ;  /* 0x009896800000995d */ /* 0x004fea0003900000 */
[----:B------:R-:W2:Y:S02]  /*122c0*/  @!P1 SYNCS.PHASECHK.TRANS64 P1, [R2+URZ+0x13230], R3 ;  /* 0x01323003020095a7 */ /* 0x000ea4000802007f */
[----:B--2---:R-:W-:Y:S05]  /*122d0*/  @!P1 BRA `(.L_x_1885) ;  /* 0xfffffffc00f09947 */ /* 0x004fea000383ffff */
[----:B------:R-:W-:Y:S05]  /*122e0*/  BRA `(.L_x_1884) ;  /* 0xfffffef400747947 */ /* 0x000fea000383ffff */
.L_x_1891:
[----:B-1----:R-:W-:-:S04]  /*122f0*/  IMAD.U32 R8, RZ, RZ, UR22 ;  /* 0x00000016ff087e24 */ /* 0x002fc8000f8e00ff */
[----:B------:R1:W2:Y:S03]  /*12300*/  SYNCS.PHASECHK.TRANS64.TRYWAIT P1, [R8+URZ+0x13230], R7 ;  /* 0x01323007080075a7 */ /* 0x0002a6000802017f */
[----:B--2---:R-:W-:Y:S05]  /*12310*/  @!P1 NANOSLEEP.SYNCS 0x989680 ;  /* 0x009896800000995d */ /* 0x004fea0003900000 */
[----:B------:R-:W2:Y:S02]  /*12320*/  @!P1 SYNCS.PHASECHK.TRANS64 P1, [R8+URZ+0x13230], R7 ;  /* 0x01323007080095a7 */ /* 0x000ea4000802007f */
[----:B--2---:R-:W-:Y:S05]  /*12330*/  @!P1 BRA `(.L_x_1891) ;  /* 0xfffffffc00ec9947 */ /* 0x004fea000383ffff */
[----:B------:R-:W-:Y:S05]  /*12340*/  BRA `(.L_x_1890) ;  /* 0xffffff2800ac7947 */ /* 0x000fea000383ffff */
.L_x_1895:
[----:B-1----:R-:W-:-:S04]  /*12350*/  IMAD.U32 R8, RZ, RZ, UR11 ;  /* 0x0000000bff087e24 */ /* 0x002fc8000f8e00ff */
[----:B------:R1:W2:Y:S03]  /*12360*/  SYNCS.PHASECHK.TRANS64.TRYWAIT P1, [R8+URZ+0x13250], R7 ;  /* 0x01325007080075a7 */ /* 0x0002a6000802017f */
[----:B--2---:R-:W-:Y:S05]  /*12370*/  @!P1 NANOSLEEP.SYNCS 0x989680 ;  /* 0x009896800000995d */ /* 0x004fea0003900000 */
[----:B------:R-:W2:Y:S02]  /*12380*/  @!P1 SYNCS.PHASECHK.TRANS64 P1, [R8+URZ+0x13250], R7 ;  /* 0x01325007080095a7 */ /* 0x000ea4000802007f */
[----:B--2---:R-:W-:Y:S05]  /*12390*/  @!P1 BRA `(.L_x_1895) ;  /* 0xfffffffc00ec9947 */ /* 0x004fea000383ffff */
[----:B------:R-:W-:Y:S05]  /*123a0*/  BRA `(.L_x_1894) ;  /* 0xffffff2c00b87947 */ /* 0x000fea000383ffff */
.L_x_1903:
[----:B-1----:R-:W-:-:S04]  /*123b0*/  IMAD.U32 R8, RZ, RZ, UR6 ;  /* 0x00000006ff087e24 */ /* 0x002fc8000f8e00ff */
[----:B------:R1:W2:Y:S03]  /*123c0*/  SYNCS.PHASECHK.TRANS64.TRYWAIT P1, [R8+URZ+0x13230], R7 ;  /* 0x01323007080075a7 */ /* 0x0002a6000802017f */
[----:B--2---:R-:W-:Y:S05]  /*123d0*/  @!P1 NANOSLEEP.SYNCS 0x989680 ;  /* 0x009896800000995d */ /* 0x004fea0003900000 */
[----:B------:R-:W2:Y:S02]  /*123e0*/  @!P1 SYNCS.PHASECHK.TRANS64 P1, [R8+URZ+0x13230], R7 ;  /* 0x01323007080095a7 */ /* 0x000ea4000802007f */
[----:B--2---:R-:W-:Y:S05]  /*123f0*/  @!P1 BRA `(.L_x_1903) ;  /* 0xfffffffc00ec9947 */ /* 0x004fea000383ffff */
[----:B------:R-:W-:Y:S05]  /*12400*/  BRA `(.L_x_1902) ;  /* 0xffffff6000887947 */ /* 0x000fea000383ffff */
.L_x_1907:
[----:B-1----:R-:W-:-:S04]  /*12410*/  IMAD.U32 R8, RZ, RZ, UR11 ;  /* 0x0000000bff087e24 */ /* 0x002fc8000f8e00ff */
[----:B------:R1:W2:Y:S03]  /*12420*/  SYNCS.PHASECHK.TRANS64.TRYWAIT P1, [R8+URZ+0x13250], R7 ;  /* 0x01325007080075a7 */ /* 0x0002a6000802017f */
[----:B--2---:R-:W-:Y:S05]  /*12430*/  @!P1 NANOSLEEP.SYNCS 0x989680 ;  /* 0x009896800000995d */ /* 0x004fea0003900000 */
[----:B------:R-:W2:Y:S02]  /*12440*/  @!P1 SYNCS.PHASECHK.TRANS64 P1, [R8+URZ+0x13250], R7 ;  /* 0x01325007080095a7 */ /* 0x000ea4000802007f */
[----:B--2---:R-:W-:Y:S05]  /*12450*/  @!P1 BRA `(.L_x_1907) ;  /* 0xfffffffc00ec9947 */ /* 0x004fea000383ffff */
[----:B------:R-:W-:Y:S05]  /*12460*/  BRA `(.L_x_1906) ;  /* 0xffffff6400947947 */ /* 0x000fea000383ffff */
.L_x_1914:
[----:B-1----:R-:W-:-:S04]  /*12470*/  IMAD.U32 R5, RZ, RZ, UR14 ;  /* 0x0000000eff057e24 */ /* 0x002fc8000f8e00ff */
[----:B------:R1:W2:Y:S03]  /*12480*/  SYNCS.PHASECHK.TRANS64.TRYWAIT P1, [R5+URZ+0x13250], R0 ;  /* 0x01325000050075a7 */ /* 0x0002a6000802017f */
[----:B--2---:R-:W-:Y:S05]  /*12490*/  @!P1 NANOSLEEP.SYNCS 0x989680 ;  /* 0x009896800000995d */ /* 0x004fea0003900000 */
[----:B------:R-:W2:Y:S02]  /*124a0*/  @!P1 SYNCS.PHASECHK.TRANS64 P1, [R5+URZ+0x13250], R0 ;  /* 0x01325000050095a7 */ /* 0x000ea4000802007f */
[----:B--2---:R-:W-:Y:S05]  /*124b0*/  @!P1 BRA `(.L_x_1914) ;  /* 0xfffffffc00ec9947 */ /* 0x004fea000383ffff */
[----:B------:R-:W-:Y:S05]  /*124c0*/  BRA `(.L_x_1913) ;  /* 0xffffff8c00587947 */ /* 0x000fea000383ffff */
.L_x_1936:
[----:B------:R-:W2:Y:S01]  /*124d0*/  S2R R20, SR_TID.X ;  /* 0x0000000000147919 */ /* 0x000ea20000002100 */
[----:B------:R-:W-:Y:S02]  /*124e0*/  IMAD.MOV.U32 R12, RZ, RZ, RZ ;  /* 0x000000ffff0c7224 */ /* 0x000fe400078e00ff */
[----:B------:R-:W-:Y:S02]  /*124f0*/  IMAD.MOV.U32 R11, RZ, RZ, 0x1f ;  /* 0x0000001fff0b7424 */ /* 0x000fe400078e00ff */
[----:B------:R-:W-:Y:S01]  /*12500*/  IMAD.MOV.U32 R15, RZ, RZ, -0x1 ;  /* 0xffffffffff0f7424 */ /* 0x000fe200078e00ff */
[----:B--2---:R-:W-:-:S04]  /*12510*/  SHF.R.U32.HI R20, RZ, 0x5, R20 ;  /* 0x00000005ff147819 */ /* 0x004fc80000011614 */
[----:B------:R-:W-:-:S04]  /*12520*/  LOP3.LUT R20, R20, 0x3, RZ, 0xc0, !PT ;  /* 0x0000000314147812 */ /* 0x000fc800078ec0ff */
[----:B------:R-:W-:-:S07]  /*12530*/  MOV R13, R20 ;  /* 0x00000014000d7202 */ /* 0x000fce0000000f00 */
[----:B01----:R-:W-:Y:S05]  /*12540*/  WARPSYNC.COLLECTIVE R15, `(.L_x_2008) ;  /* 0x000000000f087348 */ /* 0x003fea0003c00000 */
[----:B------:R2:W3:Y:S02]  /*12550*/  SHFL.IDX P6, R14, R13, R12, R11 ;  /* 0x0000000c0d0e7389 */ /* 0x0004e400000c000b */
[----:B0123--:R-:W-:Y:S01]  /*12560*/  ENDCOLLECTIVE ;  /* 0x000000000000791b */ /* 0x00ffe20003800000 */
.L_x_2008:
[----:B------:R-:W-:Y:S05]  /*12570*/  BRA `(.L_x_2009) ;  /* 0xffffffbc00b47947 */ /* 0x000fea000383ffff */
.L_x_1939:
[----:B0-----:R0:W2:Y:S02]  /*12580*/  SYNCS.PHASECHK.TRANS64.TRYWAIT P0, [R4+URZ+0x13280], R26 ;  /* 0x0132801a040075a7 */ /* 0x0010a4000800017f */
[----:B--2---:R-:W-:Y:S05]  /*12590*/  @!P0 NANOSLEEP.SYNCS 0x989680 ;  /* 0x009896800000895d */ /* 0x004fea0003900000 */
[----:B------:R-:W2:Y:S02]  /*125a0*/  @!P0 SYNCS.PHASECHK.TRANS64 P0, [R4+URZ+0x13280], R26 ;  /* 0x0132801a040085a7 */ /* 0x000ea4000800007f */
[----:B--2---:R-:W-:Y:S05]  /*125b0*/  @!P0 BRA `(.L_x_1939) ;  /* 0xfffffffc00f08947 */ /* 0x004fea000383ffff */
[----:B------:R-:W-:Y:S05]  /*125c0*/  BRA `(.L_x_2010) ;  /* 0xffffffc000e07947 */ /* 0x000fea000383ffff */
.L_x_1940:
        /* <DEDUP_REMOVED lines=8> */
.L_x_2012:
[----:B------:R-:W-:Y:S05]  /*12650*/  BSYNC B0 ;  /* 0x0000000000007941 */ /* 0x000fea0003800000 */
.L_x_2011:
[----:B------:R-:W0:Y:S01]  /*12660*/  S2R R18, SR_TID.X ;  /* 0x0000000000127919 */ /* 0x000e220000002100 */
[----:B------:R-:W-:Y:S01]  /*12670*/  IMAD.MOV.U32 R13, RZ, RZ, R9 ;  /* 0x000000ffff0d7224 */ /* 0x000fe200078e0009 */
[----:B------:R-:W-:Y:S01]  /*12680*/  MOV R0, R14 ;  /* 0x0000000e00007202 */ /* 0x000fe20000000f00 */
[----:B------:R-:W-:Y:S01]  /*12690*/  IMAD.MOV.U32 R12, RZ, RZ, RZ ;  /* 0x000000ffff0c7224 */ /* 0x000fe200078e00ff */
[----:B------:R-:W-:Y:S01]  /*126a0*/  LOP3.LUT R29, R29, 0xffffffdf, RZ, 0xc0, !PT ;  /* 0xffffffdf1d1d7812 */ /* 0x000fe200078ec0ff */
[----:B------:R-:W-:Y:S01]  /*126b0*/  IMAD.MOV.U32 R11, RZ, RZ, 0x1c1f ;  /* 0x00001c1fff0b7424 */ /* 0x000fe200078e00ff */
[C---:B------:R-:W-:Y:S01]  /*126c0*/  ISETP.GE.AND P4, PT, R3.reuse, 0x21, PT ;  /* 0x000000210300780c */ /* 0x040fe20003f86270 */
[----:B------:R-:W-:Y:S01]  /*126d0*/  IMAD.MOV.U32 R15, RZ, RZ, -0x1 ;  /* 0xffffffffff0f7424 */ /* 0x000fe200078e00ff */
[C---:B------:R-:W-:Y:S02]  /*126e0*/  ISETP.GE.AND P3, PT, R3.reuse, 0x41, PT ;  /* 0x000000410300780c */ /* 0x040fe40003f66270 */
[----:B------:R-:W-:-:S13]  /*126f0*/  ISETP.GE.AND P1, PT, R3, 0x61, PT ;  /* 0x000000610300780c */ /* 0x000fda0003f26270 */
[----:B0-----:R-:W-:Y:S05]  /*12700*/  WARPSYNC.COLLECTIVE R15, `(.L_x_2013) ;  /* 0x000000000f087348 */ /* 0x001fea0003c00000 */
[----:B------:R1:W2:Y:S02]  /*12710*/  SHFL.IDX P6, R14, R13, R12, R11 ;  /* 0x0000000c0d0e7389 */ /* 0x0002a400000c000b */
[----:B012---:R-:W-:Y:S01]  /*12720*/  ENDCOLLECTIVE ;  /* 0x000000000000791b */ /* 0x007fe20003800000 */
.L_x_2013:
        /* <DEDUP_REMOVED lines=11> */
.L_x_2014:
[----:B------:R-:W-:-:S05]  /*127e0*/  IADD3 R0, R16, R2, RZ ;  /* 0x0000000210007210 */ /* 0x000fca0007ffe0ff */
        /* <DEDUP_REMOVED lines=10> */
.L_x_2015:
[----:B------:R-:W-:Y:S01]  /*12890*/  MOV R13, R10 ;  /* 0x0000000a000d7202 */ /* 0x000fe20000000f00 */
        /* <DEDUP_REMOVED lines=10> */
.L_x_2016:
        /* <DEDUP_REMOVED lines=10> */
.L_x_2017:
[----:B------:R-:W-:Y:S02]  /*129e0*/  IMAD.MOV.U32 R13, RZ, RZ, R10 ;  /* 0x000000ffff0d7224 */ /* 0x000fe400078e000a */
[----:B------:R-:W-:Y:S02]  /*129f0*/  IMAD.MOV.U32 R12, RZ, RZ, R14 ;  /* 0x000000ffff0c7224 */ /* 0x000fe400078e000e */
[----:B------:R-:W-:-:S05]  /*12a00*/  IMAD.SHL.U32 R19, R19, 0x10, RZ ;  /* 0x0000001013137824 */ /* 0x000fca00078e00ff */
[----:B------:R-:W-:-:S04]  /*12a10*/  LOP3.LUT R19, R19, 0x30, RZ, 0xc0, !PT ;  /* 0x0000003013137812 */ /* 0x000fc800078ec0ff */
[----:B------:R-:W-:Y:S02]  /*12a20*/  IADD3 R18, P0, R19, R12, RZ ;  /* 0x0000000c13127210 */ /* 0x000fe40007f1e0ff */
[----:B------:R-:W-:-:S03]  /*12a30*/  MOV R12, 0x3 ;  /* 0x00000003000c7802 */ /* 0x000fc60000000f00 */
[----:B------:R-:W-:Y:S01]  /*12a40*/  IMAD.X R19, RZ, RZ, R2, P0 ;  /* 0x000000ffff137224 */ /* 0x000fe200000e0602 */
[----:B------:R-:W-:-:S13]  /*12a50*/  ISETP.LT.OR P0, PT, R3, 0x41, P2 ;  /* 0x000000410300780c */ /* 0x000fda0001701670 */
[----:B------:R-:W-:Y:S05]  /*12a60*/  WARPSYNC.COLLECTIVE R15, `(.L_x_2018) ;  /* 0x000000000f087348 */ /* 0x000fea0003c00000 */
[----:B------:R0:W1:Y:S02]  /*12a70*/  SHFL.IDX P6, R14, R13, R12, R11 ;  /* 0x0000000c0d0e7389 */ /* 0x00006400000c000b */
[----:B01----:R-:W-:Y:S01]  /*12a80*/  ENDCOLLECTIVE ;  /* 0x000000000000791b */ /* 0x003fe20003800000 */
.L_x_2018:
[----:B------:R-:W0:Y:S01]  /*12a90*/  S2R R2, SR_TID.X ;  /* 0x0000000000027919 */ /* 0x000e220000002100 */
[----:B------:R-:W-:Y:S01]  /*12aa0*/  @!PT LDS RZ, [RZ] ;  /* 0x00000000fffff984 */ /* 0x000fe20000000800 */
[----:B------:R-:W-:Y:S01]  /*12ab0*/  @!PT LDS RZ, [RZ] ;  /* 0x00000000fffff984 */ /* 0x000fe20000000800 */
[----:B------:R-:W-:Y:S01]  /*12ac0*/  @!PT LDS RZ, [RZ] ;  /* 0x00000000fffff984 */ /* 0x000fe20000000800 */
[----:B------:R1:W-:Y:S01]  /*12ad0*/  LDGSTS.E.BYPASS.LTC128B.128 [R0+0x7000], desc[UR48][R18.64], !P0 ;  /* 0x0700000012007fae */ /* 0x0003e2000c101d70 */
[----:B------:R-:W-:Y:S02]  /*12ae0*/  IMAD.MOV.U32 R13, RZ, RZ, R9 ;  /* 0x000000ffff0d7224 */ /* 0x000fe400078e0009 */
[----:B------:R-:W-:-:S07]  /*12af0*/  IMAD.MOV.U32 R10, RZ, RZ, R14 ;  /* 0x000000ffff0a7224 */ /* 0x000fce00078e000e */
[----:B01----:R-:W-:Y:S05]  /*12b00*/  WARPSYNC.COLLECTIVE R15, `(.L_x_2019) ;  /* 0x000000000f087348 */ /* 0x003fea0003c00000 */
[----:B------:R2:W3:Y:S02]  /*12b10*/  SHFL.IDX P6, R14, R13, R12, R11 ;  /* 0x0000000c0d0e7389 */ /* 0x0004e400000c000b */
[----:B0123--:R-:W-:Y:S01]  /*12b20*/  ENDCOLLECTIVE ;  /* 0x000000000000791b */ /* 0x00ffe20003800000 */
.L_x_2019:
[----:B------:R-:W-:Y:S02]  /*12b30*/  IMAD.SHL.U32 R2, R2, 0x10, RZ ;  /* 0x0000001002027824 */ /* 0x000fe400078e00ff */
[----:B------:R-:W-:Y:S01]  /*12b40*/  IMAD.MOV.U32 R13, RZ, RZ, R20 ;  /* 0x000000ffff0d7224 */ /* 0x000fe200078e0014 */
[----:B------:R-:W-:Y:S02]  /*12b50*/  MOV R12, RZ ;  /* 0x000000ff000c7202 */ /* 0x000fe40000000f00 */
[----:B------:R-:W-:Y:S01]  /*12b60*/  LOP3.LUT R2, R2, 0x30, RZ, 0xc0, !PT ;  /* 0x0000003002027812 */ /* 0x000fe200078ec0ff */
[----:B------:R-:W-:-:S07]  /*12b70*/  IMAD.MOV.U32 R9, RZ, RZ, R14 ;  /* 0x000000ffff097224 */ /* 0x000fce00078e000e */
[----:B------:R-:W-:Y:S05]  /*12b80*/  WARPSYNC.COLLECTIVE R15, `(.L_x_2020) ;  /* 0x000000000f087348 */ /* 0x000fea0003c00000 */
[----:B------:R0:W1:Y:S02]  /*12b90*/  SHFL.IDX P6, R14, R13, R12, R11 ;  /* 0x0000000c0d0e7389 */ /* 0x00006400000c000b */
[----:B01----:R-:W-:Y:S01]  /*12ba0*/  ENDCOLLECTIVE ;  /* 0x000000000000791b */ /* 0x003fe20003800000 */
.L_x_2020:
        /* <DEDUP_REMOVED lines=13> */
.L_x_2021:
[----:B------:R-:W-:Y:S01]  /*12c80*/  @P0 LOP3.LUT R29, R29, 0x20, RZ, 0xfc, !PT ;  /* 0x000000201d1d0812 */ /* 0x000fe200078efcff */
[----:B------:R-:W-:Y:S01]  /*12c90*/  IMAD.MOV.U32 R10, RZ, RZ, R14 ;  /* 0x000000ffff0a7224 */ /* 0x000fe200078e000e */
[----:B------:R-:W-:Y:S06]  /*12ca0*/  BRA `(.L_x_2022) ;  /* 0xffffffc0006c7947 */ /* 0x000fec000383ffff */
.L_x_1945:
[----:B----4-:R4:W0:Y:S02]  /*12cb0*/  SYNCS.PHASECHK.TRANS64.TRYWAIT P0, [R4+URZ+0x13240], R26 ;  /* 0x0132401a040075a7 */ /* 0x010824000800017f */
[----:B0-----:R-:W-:Y:S05]  /*12cc0*/  @!P0 NANOSLEEP.SYNCS 0x989680 ;  /* 0x009896800000895d */ /* 0x001fea0003900000 */
[----:B------:R-:W0:Y:S02]  /*12cd0*/  @!P0 SYNCS.PHASECHK.TRANS64 P0, [R4+URZ+0x13240], R26 ;  /* 0x0132401a040085a7 */ /* 0x000e24000800007f */
[----:B0-----:R-:W-:Y:S05]  /*12ce0*/  @!P0 BRA `(.L_x_1945) ;  /* 0xfffffffc00f08947 */ /* 0x001fea000383ffff */
[----:B------:R-:W-:Y:S05]  /*12cf0*/  BRA `(.L_x_2023) ;  /* 0xffffffc000cc7947 */ /* 0x000fea000383ffff */
.L_x_1946:
[----:B------:R-:W-:Y:S01]  /*12d00*/  BSSY B0, `(.L_x_2024) ;  /* 0x0000008000007945 */ /* 0x000fe20003800000 */
[----:B------:R-:W-:Y:S01]  /*12d10*/  IMAD.MOV.U32 R13, RZ, RZ, R6 ;  /* 0x000000ffff0d7224 */ /* 0x000fe200078e0006 */
[----:B------:R-:W-:Y:S01]  /*12d20*/  MOV R15, 0xffffffff ;  /* 0xffffffff000f7802 */ /* 0x000fe20000000f00 */
[----:B------:R-:W-:Y:S02]  /*12d30*/  IMAD.MOV.U32 R12, RZ, RZ, RZ ;  /* 0x000000ffff0c7224 */ /* 0x000fe400078e00ff */
[----:B------:R-:W-:-:S07]  /*12d40*/  IMAD.MOV.U32 R11, RZ, RZ, 0x1c1f ;  /* 0x00001c1fff0b7424 */ /* 0x000fce00078e00ff */
[----:B01-34-:R-:W-:Y:S05]  /*12d50*/  WARPSYNC.COLLECTIVE R15, `(.L_x_2025) ;  /* 0x000000000f087348 */ /* 0x01bfea0003c00000 */
[----:B------:R2:W0:Y:S02]  /*12d60*/  SHFL.IDX P6, R14, R13, R12, R11 ;  /* 0x0000000c0d0e7389 */ /* 0x00042400000c000b */
[----:B01234-:R-:W-:Y:S01]  /*12d70*/  ENDCOLLECTIVE ;  /* 0x000000000000791b */ /* 0x01ffe20003800000 */
.L_x_2025:
[----:B------:R-:W-:Y:S05]  /*12d80*/  BSYNC B0 ;  /* 0x0000000000007941 */ /* 0x000fea0003800000 */
.L_x_2024:
        /* <DEDUP_REMOVED lines=10> */
.L_x_2026:
        /* <DEDUP_REMOVED lines=8> */
.L_x_2027:
        /* <DEDUP_REMOVED lines=14> */
.L_x_2028:
[----:B------:R-:W-:Y:S02]  /*12f90*/  IMAD.MOV.U32 R13, RZ, RZ, R6 ;  /* 0x000000ffff0d7224 */ /* 0x000fe400078e0006 */
[----:B------:R-:W-:Y:S02]  /*12fa0*/  IMAD.MOV.U32 R12, RZ, RZ, 0x2 ;  /* 0x00000002ff0c7424 */ /* 0x000fe400078e00ff */
[----:B------:R-:W-:-:S07]  /*12fb0*/  IMAD.MOV.U32 R3, RZ, RZ, R14 ;  /* 0x000000ffff037224 */ /* 0x000fce00078e000e */
[----:B------:R-:W-:Y:S05]  /*12fc0*/  WARPSYNC.COLLECTIVE R15, `(.L_x_2029) ;  /* 0x000000000f087348 */ /* 0x000fea0003c00000 */
[----:B------:R0:W1:Y:S02]  /*12fd0*/  SHFL.IDX P6, R14, R13, R12, R11 ;  /* 0x0000000c0d0e7389 */ /* 0x00006400000c000b */
[----:B01----:R-:W-:Y:S01]  /*12fe0*/  ENDCOLLECTIVE ;  /* 0x000000000000791b */ /* 0x003fe20003800000 */
.L_x_2029:
[----:B------:R-:W-:-:S04]  /*12ff0*/  @P4 IADD3 R3, P0, R18, R3, RZ ;  /* 0x0000000312034210 */ /* 0x000fc80007f1e0ff */
[----:B------:R-:W-:-:S04]  /*13000*/  @P4 IADD3.X R2, RZ, R2, RZ, P0, !PT ;  /* 0x00000002ff024210 */ /* 0x000fc800007fe4ff */
        /* <DEDUP_REMOVED lines=12> */
.L_x_2030:
[----:B------:R-:W-:Y:S01]  /*130d0*/  MOV R13, R6 ;  /* 0x00000006000d7202 */ /* 0x000fe20000000f00 */
[----:B------:R-:W-:Y:S02]  /*130e0*/  IMAD.MOV.U32 R12, RZ, RZ, 0x3 ;  /* 0x00000003ff0c7424 */ /* 0x000fe400078e00ff */
[----:B------:R-:W-:-:S07]  /*130f0*/  IMAD.MOV.U32 R3, RZ, RZ, R14 ;  /* 0x000000ffff037224 */ /* 0x000fce00078e000e */
[----:B------:R-:W-:Y:S05]  /*13100*/  WARPSYNC.COLLECTIVE R15, `(.L_x_2031) ;  /* 0x000000000f087348 */ /* 0x000fea0003c00000 */
[----:B------:R0:W1:Y:S02]  /*13110*/  SHFL.IDX P6, R14, R13, R12, R11 ;  /* 0x0000000c0d0e7389 */ /* 0x00006400000c000b */
[----:B01----:R-:W-:Y:S01]  /*13120*/  ENDCOLLECTIVE ;  /* 0x000000000000791b */ /* 0x003fe20003800000 */
.L_x_2031:
        /* <DEDUP_REMOVED lines=10> */
.L_x_2032:
[----:B------:R-:W-:Y:S01]  /*131d0*/  @!PT LDS RZ, [RZ] ;  /* 0x00000000fffff984 */ /* 0x000fe20000000800 */
[----:B------:R-:W-:Y:S01]  /*131e0*/  @!PT LDS RZ, [RZ] ;  /* 0x00000000fffff984 */ /* 0x000fe20000000800 */
[----:B------:R-:W-:Y:S01]  /*131f0*/  @!PT LDS RZ, [RZ] ;  /* 0x00000000fffff984 */ /* 0x000fe20000000800 */
[----:B------:R0:W-:Y:S01]  /*13200*/  @P3 LDGSTS.E.BYPASS.LTC128B.128 [R0+0xf000], desc[UR48][R2.64], !P2 ;  /* 0x0f00000002003fae */ /* 0x0001e2000d101d70 */
[----:B------:R-:W-:Y:S01]  /*13210*/  IMAD.MOV.U32 R13, RZ, RZ, R7 ;  /* 0x000000ffff0d7224 */ /* 0x000fe200078e0007 */
[----:B------:R-:W-:Y:S01]  /*13220*/  MOV R12, RZ ;  /* 0x000000ff000c7202 */ /* 0x000fe20000000f00 */
[----:B------:R-:W-:-:S07]  /*13230*/  IMAD.MOV.U32 R5, RZ, RZ, R14 ;  /* 0x000000ffff057224 */ /* 0x000fce00078e000e */
[----:B0-----:R-:W-:Y:S05]  /*13240*/  WARPSYNC.COLLECTIVE R15, `(.L_x_2033) ;  /* 0x000000000f087348 */ /* 0x001fea0003c00000 */
[----:B------:R1:W2:Y:S02]  /*13250*/  SHFL.IDX P6, R14, R13, R12, R11 ;  /* 0x0000000c0d0e7389 */ /* 0x0002a400000c000b */
[----:B012---:R-:W-:Y:S01]  /*13260*/  ENDCOLLECTIVE ;  /* 0x000000000000791b */ /* 0x007fe20003800000 */
.L_x_2033:
        /* <DEDUP_REMOVED lines=11> */
.L_x_2034:
[----:B------:R-:W-:Y:S05]  /*13320*/  BRA `(.L_x_2035) ;  /* 0xffffffc000507947 */ /* 0x000fea000383ffff */
.L_x_1953:
[----:B------:R-:W-:Y:S02]  /*13330*/  IMAD.MOV.U32 R13, RZ, RZ, R4 ;  /* 0x000000ffff0d7224 */ /* 0x000fe400078e0004 */
[----:B------:R-:W-:Y:S02]  /*13340*/  IMAD.MOV.U32 R12, RZ, RZ, RZ ;  /* 0x000000ffff0c7224 */ /* 0x000fe400078e00ff */
[----:B------:R-:W-:Y:S02]  /*13350*/  IMAD.MOV.U32 R11, RZ, RZ, 0x1c1f ;  /* 0x00001c1fff0b7424 */ /* 0x000fe400078e00ff */
[----:B------:R-:W-:Y:S02]  /*13360*/  IMAD.MOV.U32 R15, RZ, RZ, -0x1 ;  /* 0xffffffffff0f7424 */ /* 0x000fe400078e00ff */
[----:B------:R-:W-:-:S07]  /*13370*/  IMAD.U32 R6, RZ, RZ, UR43 ;  /* 0x0000002bff067e24 */ /* 0x000fce000f8e00ff */
[----:B-----5:R-:W-:Y:S05]  /*13380*/  WARPSYNC.COLLECTIVE R15, `(.L_x_2036) ;  /* 0x000000000f087348 */ /* 0x020fea0003c00000 */
[----:B------:R0:W1:Y:S02]  /*13390*/  SHFL.IDX P6, R14, R13, R12, R11 ;  /* 0x0000000c0d0e7389 */ /* 0x00006400000c000b */
[----:B01---5:R-:W-:Y:S01]  /*133a0*/  ENDCOLLECTIVE ;  /* 0x000000000000791b */ /* 0x023fe20003800000 */
.L_x_2036:
[----:B------:R-:W-:-:S05]  /*133b0*/  IMAD R6, R6, 0xc0, R10 ;  /* 0x000000c006067824 */ /* 0x000fca00078e020a */
[----:B------:R-:W-:Y:S01]  /*133c0*/  ISETP.GE.AND P1, PT, R6, UR37, PT ;  /* 0x0000002506007c0c */ /* 0x000fe2000bf26270 */
[----:B------:R-:W-:Y:S01]  /*133d0*/  IMAD.MOV.U32 R13, RZ, RZ, R0 ;  /* 0x000000ffff0d7224 */ /* 0x000fe200078e0000 */
[----:B------:R-:W-:-:S11]  /*133e0*/  MOV R2, R14 ;  /* 0x0000000e00027202 */ /* 0x000fd60000000f00 */
[----:B------:R-:W-:Y:S05]  /*133f0*/  WARPSYNC.COLLECTIVE R15, `(.L_x_2037) ;  /* 0x000000000f087348 */ /* 0x000fea0003c00000 */
[----:B------:R0:W1:Y:S02]  /*13400*/  SHFL.IDX P6, R14, R13, R12, R11 ;  /* 0x0000000c0d0e7389 */ /* 0x00006400000c000b */
[----:B01----:R-:W-:Y:S01]  /*13410*/  ENDCOLLECTIVE ;  /* 0x000000000000791b */ /* 0x003fe20003800000 */
.L_x_2037:
[----:B------:R-:W-:Y:S01]  /*13420*/  IMAD.MOV.U32 R13, RZ, RZ, R4 ;  /* 0x000000ffff0d7224 */ /* 0x000fe200078e0004 */
[----:B------:R-:W-:Y:S01]  /*13430*/  MOV R12, 0x1 ;  /* 0x00000001000c7802 */ /* 0x000fe20000000f00 */
[----:B------:R-:W-:-:S07]  /*13440*/  IMAD.MOV.U32 R3, RZ, RZ, R14 ;  /* 0x000000ffff037224 */ /* 0x000fce00078e000e */
[----:B------:R-:W-:Y:S05]  /*13450*/  WARPSYNC.COLLECTIVE R15, `(.L_x_2038) ;  /* 0x000000000f087348 */ /* 0x000fea0003c00000 */
[----:B------:R0:W1:Y:S02]  /*13460*/  SHFL.IDX P6, R14, R13, R12, R11 ;  /* 0x0000000c0d0e7389 */ /* 0x00006400000c000b */
[----:B01----:R-:W-:Y:S01]  /*13470*/  ENDCOLLECTIVE ;  /* 0x000000000000791b */ /* 0x003fe20003800000 */
.L_x_2038:
        /* <DEDUP_REMOVED lines=16> */
.L_x_2039:
[----:B------:R-:W-:Y:S01]  /*13580*/  IMAD.MOV.U32 R13, RZ, RZ, R4 ;  /* 0x000000ffff0d7224 */ /* 0x000fe200078e0004 */
[----:B------:R-:W-:Y:S01]  /*13590*/  MOV R12, 0x2 ;  /* 0x00000002000c7802 */ /* 0x000fe20000000f00 */
[----:B------:R-:W-:-:S07]  /*135a0*/  IMAD.MOV.U32 R3, RZ, RZ, R14 ;  /* 0x000000ffff037224 */ /* 0x000fce00078e000e */
[----:B------:R-:W-:Y:S05]  /*135b0*/  WARPSYNC.COLLECTIVE R15, `(.L_x_2040) ;  /* 0x000000000f087348 */ /* 0x000fea0003c00000 */
[----:B------:R0:W1:Y:S02]  /*135c0*/  SHFL.IDX P6, R14, R13, R12, R11 ;  /* 0x0000000c0d0e7389 */ /* 0x00006400000c000b */
[----:B01----:R-:W-:Y:S01]  /*135d0*/  ENDCOLLECTIVE ;  /* 0x000000000000791b */ /* 0x003fe20003800000 */
.L_x_2040:
        /* <DEDUP_REMOVED lines=16> */
.L_x_2041:
[----:B------:R-:W-:Y:S02]  /*136e0*/  IMAD.MOV.U32 R13, RZ, RZ, R4 ;  /* 0x000000ffff0d7224 */ /* 0x000fe400078e0004 */
[----:B------:R-:W-:Y:S02]  /*136f0*/  IMAD.MOV.U32 R12, RZ, RZ, 0x3 ;  /* 0x00000003ff0c7424 */ /* 0x000fe400078e00ff */
[----:B------:R-:W-:-:S07]  /*13700*/  IMAD.MOV.U32 R3, RZ, RZ, R14 ;  /* 0x000000ffff037224 */ /* 0x000fce00078e000e */
[----:B------:R-:W-:Y:S05]  /*13710*/  WARPSYNC.COLLECTIVE R15, `(.L_x_2042) ;  /* 0x000000000f087348 */ /* 0x000fea0003c00000 */
[----:B------:R0:W1:Y:S02]  /*13720*/  SHFL.IDX P6, R14, R13, R12, R11 ;  /* 0x0000000c0d0e7389 */ /* 0x00006400000c000b */
[----:B01----:R-:W-:Y:S01]  /*13730*/  ENDCOLLECTIVE ;  /* 0x000000000000791b */ /* 0x003fe20003800000 */
.L_x_2042:
[----:B------:R-:W-:-:S05]  /*13740*/  @!P1 IADD3 R3, P0, R9, R3, RZ ;  /* 0x0000000309039210 */ /* 0x000fca0007f1e0ff */
[----:B------:R-:W-:-:S05]  /*13750*/  @!P1 IMAD.X R2, RZ, RZ, R2, P0 ;  /* 0x000000ffff029224 */ /* 0x000fca00000e0602 */
[----:B------:R-:W-:Y:S01]  /*13760*/  @!P1 LOP3.LUT R3, R3, R2, RZ, 0x3c, !PT ;  /* 0x0000000203039212 */ /* 0x000fe200078e3cff */
[----:B------:R-:W-:-:S03]  /*13770*/  IMAD.MOV.U32 R13, RZ, RZ, R0 ;  /* 0x000000ffff0d7224 */ /* 0x000fc600078e0000 */
[----:B------:R-:W-:-:S04]  /*13780*/  @!P1 LOP3.LUT R2, R3, R2, RZ, 0x3c, !PT ;  /* 0x0000000203029212 */ /* 0x000fc800078e3cff */
[----:B------:R-:W-:Y:S02]  /*13790*/  @!P1 LOP3.LUT R3, R3, R2, RZ, 0x3c, !PT ;  /* 0x0000000203039212 */ /* 0x000fe400078e3cff */
[----:B------:R-:W-:-:S07]  /*137a0*/  MOV R4, R14 ;  /* 0x0000000e00047202 */ /* 0x000fce0000000f00 */
[----:B------:R-:W-:Y:S05]  /*137b0*/  WARPSYNC.COLLECTIVE R15, `(.L_x_2043) ;  /* 0x000000000f087348 */ /* 0x000fea0003c00000 */
[----:B------:R0:W1:Y:S02]  /*137c0*/  SHFL.IDX P6, R14, R13, R12, R11 ;  /* 0x0000000c0d0e7389 */ /* 0x00006400000c000b */
[----:B01----:R-:W-:Y:S01]  /*137d0*/  ENDCOLLECTIVE ;  /* 0x000000000000791b */ /* 0x003fe20003800000 */
.L_x_2043:
[----:B------:R-:W-:Y:S01]  /*137e0*/  @!PT LDS RZ, [RZ] ;  /* 0x00000000fffff984 */ /* 0x000fe20000000800 */
[----:B------:R-:W-:Y:S01]  /*137f0*/  @!PT LDS RZ, [RZ] ;  /* 0x00000000fffff984 */ /* 0x000fe20000000800 */
[----:B------:R-:W-:Y:S01]  /*13800*/  @!PT LDS RZ, [RZ] ;  /* 0x00000000fffff984 */ /* 0x000fe20000000800 */
[----:B------:R0:W-:Y:S01]  /*13810*/  @!P1 LDGSTS.E.BYPASS.LTC128B.128 [R8+0xc000], desc[UR48][R2.64], !P5 ;  /* 0x0c00000002089fae */ /* 0x0001e2000e901d70 */
[----:B------:R-:W-:Y:S01]  /*13820*/  IMAD.MOV.U32 R13, RZ, RZ, R7 ;  /* 0x000000ffff0d7224 */ /* 0x000fe200078e0007 */
[----:B------:R-:W-:Y:S01]  /*13830*/  MOV R12, RZ ;  /* 0x000000ff000c7202 */ /* 0x000fe20000000f00 */
[----:B0-----:R-:W-:-:S05]  /*13840*/  VIADD R2, R6, 0x60 ;  /* 0x0000006006027836 */ /* 0x001fca0000000000 */
[----:B------:R-:W-:Y:S01]  /*13850*/  ISETP.GE.AND P1, PT, R2, UR37, PT ;  /* 0x0000002502007c0c */ /* 0x000fe2000bf26270 */
[----:B------:R-:W-:-:S12]  /*13860*/  IMAD.MOV.U32 R0, RZ, RZ, R14 ;  /* 0x000000ffff007224 */ /* 0x000fd800078e000e */
[----:B------:R-:W-:Y:S05]  /*13870*/  WARPSYNC.COLLECTIVE R15, `(.L_x_2044) ;  /* 0x000000000f087348 */ /* 0x000fea0003c00000 */
[----:B------:R0:W1:Y:S02]  /*13880*/  SHFL.IDX P6, R14, R13, R12, R11 ;  /* 0x0000000c0d0e7389 */ /* 0x00006400000c000b */
[----:B01----:R-:W-:Y:S01]  /*13890*/  ENDCOLLECTIVE ;  /* 0x000000000000791b */ /* 0x003fe20003800000 */
.L_x_2044:
        /* <DEDUP_REMOVED lines=13> */
.L_x_2045:
[----:B------:R-:W-:Y:S02]  /*13970*/  IMAD.MOV.U32 R13, RZ, RZ, R7 ;  /* 0x000000ffff0d7224 */ /* 0x000fe400078e0007 */
[----:B------:R-:W-:Y:S02]  /*13980*/  IMAD.MOV.U32 R12, RZ, RZ, 0x1 ;  /* 0x00000001ff0c7424 */ /* 0x000fe400078e00ff */
[----:B------:R-:W-:-:S07]  /*13990*/  IMAD.MOV.U32 R2, RZ, RZ, R14 ;  /* 0x000000ffff027224 */ /* 0x000fce00078e000e */
[----:B------:R-:W-:Y:S05]  /*139a0*/  WARPSYNC.COLLECTIVE R15, `(.L_x_2046) ;  /* 0x000000000f087348 */ /* 0x000fea0003c00000 */
[----:B------:R0:W1:Y:S02]  /*139b0*/  SHFL.IDX P6, R14, R13, R12, R11 ;  /* 0x0000000c0d0e7389 */ /* 0x00006400000c000b */
[----:B01----:R-:W-:Y:S01]  /*139c0*/  ENDCOLLECTIVE ;  /* 0x000000000000791b */ /* 0x003fe20003800000 */
.L_x_2046:
[----:B------:R-:W-:-:S05]  /*139d0*/  @!P1 IADD3 R2, P0, R9, R2, RZ ;  /* 0x0000000209029210 */ /* 0x000fca0007f1e0ff */
[----:B------:R-:W-:-:S05]  /*139e0*/  @!P1 IMAD.X R3, RZ, RZ, R0, P0 ;  /* 0x000000ffff039224 */ /* 0x000fca00000e0600 */
[----:B------:R-:W-:Y:S01]  /*139f0*/  @!PT LDS RZ, [RZ] ;  /* 0x00000000fffff984 */ /* 0x000fe20000000800 */
[----:B------:R-:W-:Y:S01]  /*13a00*/  @!PT LDS RZ, [RZ] ;  /* 0x00000000fffff984 */ /* 0x000fe20000000800 */
[----:B------:R-:W-:Y:S01]  /*13a10*/  @!PT LDS RZ, [RZ] ;  /* 0x00000000fffff984 */ /* 0x000fe20000000800 */
[----:B------:R0:W-:Y:S01]  /*13a20*/  @!P1 LDGSTS.E.BYPASS.LTC128B.128 [R8+0xd000], desc[UR48][R2.64], !P5 ;  /* 0x0d00000002089fae */ /* 0x0001e2000e901d70 */
[----:B------:R-:W-:Y:S01]  /*13a30*/  IMAD.MOV.U32 R13, RZ, RZ, R5 ;  /* 0x000000ffff0d7224 */ /* 0x000fe200078e0005 */
[----:B------:R-:W-:-:S07]  /*13a40*/  MOV R7, R14 ;  /* 0x0000000e00077202 */ /* 0x000fce0000000f00 */
[----:B0-----:R-:W-:Y:S05]  /*13a50*/  WARPSYNC.COLLECTIVE R15, `(.L_x_2047) ;  /* 0x000000000f087348 */ /* 0x001fea0003c00000 */
[----:B------:R1:W2:Y:S02]  /*13a60*/  SHFL.IDX P6, R14, R13, R12, R11 ;  /* 0x0000000c0d0e7389 */ /* 0x0002a400000c000b */
[----:B012---:R-:W-:Y:S01]  /*13a70*/  ENDCOLLECTIVE ;  /* 0x000000000000791b */ /* 0x007fe20003800000 */
.L_x_2047:
[----:B------:R-:W-:Y:S05]  /*13a80*/  BRA `(.L_x_2048) ;  /* 0xffffffc400387947 */ /* 0x000fea000383ffff */
.L_x_1956:
[----:B0-----:R0:W1:Y:S02]  /*13a90*/  SYNCS.PHASECHK.TRANS64.TRYWAIT P0, [R16+URZ+0x13220], R3 ;  /* 0x01322003100075a7 */ /* 0x001064000800017f */
[----:B-1----:R-:W-:Y:S05]  /*13aa0*/  @!P0 NANOSLEEP.SYNCS 0x989680 ;  /* 0x009896800000895d */ /* 0x002fea0003900000 */
[----:B------:R-:W1:Y:S02]  /*13ab0*/  @!P0 SYNCS.PHASECHK.TRANS64 P0, [R16+URZ+0x13220], R3 ;  /* 0x01322003100085a7 */ /* 0x000e64000800007f */
[----:B-1----:R-:W-:Y:S05]  /*13ac0*/  @!P0 BRA `(.L_x_1956) ;  /* 0xfffffffc00f08947 */ /* 0x002fea000383ffff */
[----:B------:R-:W-:Y:S05]  /*13ad0*/  BRA `(.L_x_2049) ;  /* 0xffffffc400947947 */ /* 0x000fea000383ffff */
.L_x_1960:
[----:B0-----:R0:W1:Y:S02]  /*13ae0*/  SYNCS.PHASECHK.TRANS64.TRYWAIT P0, [R0+URZ+0x13280], R26 ;  /* 0x0132801a000075a7 */ /* 0x001064000800017f */
[----:B-1----:R-:W-:Y:S05]  /*13af0*/  @!P0 NANOSLEEP.SYNCS 0x989680 ;  /* 0x009896800000895d */ /* 0x002fea0003900000 */
[----:B------:R-:W1:Y:S02]  /*13b00*/  @!P0 SYNCS.PHASECHK.TRANS64 P0, [R0+URZ+0x13280], R26 ;  /* 0x0132801a000085a7 */ /* 0x000e64000800007f */
[----:B-1----:R-:W-:Y:S05]  /*13b10*/  @!P0 BRA `(.L_x_1960) ;  /* 0xfffffffc00f08947 */ /* 0x002fea000383ffff */
[----:B------:R-:W-:Y:S05]  /*13b20*/  BRA `(.L_x_2050) ;  /* 0xffffffc800cc7947 */ /* 0x000fea000383ffff */
.L_x_1961:
        /* <DEDUP_REMOVED lines=8> */
.L_x_2052:
[----:B------:R-:W-:Y:S05]  /*13bb0*/  BSYNC B0 ;  /* 0x0000000000007941 */ /* 0x000fea0003800000 */
.L_x_2051:
[----:B------:R-:W0:Y:S01]  /*13bc0*/  S2R R2, SR_TID.X ;  /* 0x0000000000027919 */ /* 0x000e220000002100 */
[----:B------:R-:W-:Y:S01]  /*13bd0*/  MOV R13, R5 ;  /* 0x00000005000d7202 */ /* 0x000fe20000000f00 */
[----:B------:R-:W-:Y:S01]  /*13be0*/  IMAD.MOV.U32 R12, RZ, RZ, RZ ;  /* 0x000000ffff0c7224 */ /* 0x000fe200078e00ff */
[----:B------:R-:W-:Y:S01]  /*13bf0*/  IADD3 R6, R16, R6, RZ ;  /* 0x0000000610067210 */ /* 0x000fe20007ffe0ff */
[----:B------:R-:W-:Y:S02]  /*13c00*/  IMAD.MOV.U32 R11, RZ, RZ, 0x1c1f ;  /* 0x00001c1fff0b7424 */ /* 0x000fe400078e00ff */
[----:B------:R-:W-:Y:S02]  /*13c10*/  IMAD.MOV.U32 R15, RZ, RZ, -0x1 ;  /* 0xffffffffff0f7424 */ /* 0x000fe400078e00ff */
[----:B------:R-:W-:-:S07]  /*13c20*/  IMAD.MOV.U32 R3, RZ, RZ, R14 ;  /* 0x000000ffff037224 */ /* 0x000fce00078e000e */
[----:B0-----:R-:W-:Y:S05]  /*13c30*/  WARPSYNC.COLLECTIVE R15, `(.L_x_2053) ;  /* 0x000000000f087348 */ /* 0x001fea0003c00000 */
[----:B------:R1:W2:Y:S02]  /*13c40*/  SHFL.IDX P6, R14, R13, R12, R11 ;  /* 0x0000000c0d0e7389 */ /* 0x0002a400000c000b */
[----:B012---:R-:W-:Y:S01]  /*13c50*/  ENDCOLLECTIVE ;  /* 0x000000000000791b */ /* 0x007fe20003800000 */
.L_x_2053:
        /* <DEDUP_REMOVED lines=11> */
.L_x_2054:
        /* <DEDUP_REMOVED lines=10> */
.L_x_2055:
        /* <DEDUP_REMOVED lines=11> */
.L_x_2056:
        /* <DEDUP_REMOVED lines=10> */
.L_x_2057:
[----:B------:R-:W-:Y:S02]  /*13f00*/  IMAD.MOV.U32 R13, RZ, RZ, R10 ;  /* 0x000000ffff0d7224 */ /* 0x000fe400078e000a */
[----:B------:R-:W-:Y:S01]  /*13f10*/  IMAD.MOV.U32 R12, RZ, RZ, 0x3 ;  /* 0x00000003ff0c7424 */ /* 0x000fe200078e00ff */
[----:B------:R-:W-:Y:S01]  /*13f20*/  SHF.L.U32 R15, R2, 0x4, RZ ;  /* 0x00000004020f7819 */ /* 0x000fe200000006ff */
        /* <DEDUP_REMOVED lines=8> */
.L_x_2058:
        /* <DEDUP_REMOVED lines=10> */
.L_x_2059:
[----:B------:R-:W-:Y:S02]  /*14050*/  IMAD.MOV.U32 R13, RZ, RZ, R18 ;  /* 0x000000ffff0d7224 */ /* 0x000fe400078e0012 */
[----:B------:R-:W-:Y:S02]  /*14060*/  IMAD.MOV.U32 R12, RZ, RZ, RZ ;  /* 0x000000ffff0c7224 */ /* 0x000fe400078e00ff */
[----:B------:R-:W-:Y:S02]  /*14070*/  IMAD.SHL.U32 R3, R3, 0x10, RZ ;  /* 0x0000001003037824 */ /* 0x000fe400078e00ff */
[----:B------:R-:W-:-:S07]  /*14080*/  IMAD.MOV.U32 R2, RZ, RZ, R14 ;  /* 0x000000ffff027224 */ /* 0x000fce00078e000e */
[----:B------:R-:W-:Y:S05]  /*14090*/  WARPSYNC.COLLECTIVE R15, `(.L_x_2060) ;  /* 0x000000000f087348 */ /* 0x000fea0003c00000 */
[----:B------:R0:W1:Y:S02]  /*140a0*/  SHFL.IDX P6, R14, R13, R12, R11 ;  /* 0x0000000c0d0e7389 */ /* 0x00006400000c000b */
[----:B01----:R-:W-:Y:S01]  /*140b0*/  ENDCOLLECTIVE ;  /* 0x000000000000791b */ /* 0x003fe20003800000 */
.L_x_2060:
        /* <DEDUP_REMOVED lines=12> */
.L_x_2061:
[----:B------:R-:W-:Y:S01]  /*14180*/  IMAD.MOV.U32 R2, RZ, RZ, R14 ;  /* 0x000000ffff027224 */ /* 0x000fe200078e000e */
[----:B------:R-:W-:Y:S06]  /*14190*/  BRA `(.L_x_2062) ;  /* 0xffffffc8002c7947 */ /* 0x000fec000383ffff */
.L_x_1966:
[----:B---3--:R3:W4:Y:S02]  /*141a0*/  SYNCS.PHASECHK.TRANS64.TRYWAIT P0, [R0+URZ+0x13240], R26 ;  /* 0x0132401a000075a7 */ /* 0x008724000800017f */
[----:B----4-:R-:W-:Y:S05]  /*141b0*/  @!P0 NANOSLEEP.SYNCS 0x989680 ;  /* 0x009896800000895d */ /* 0x010fea0003900000 */
[----:B------:R-:W4:Y:S02]  /*141c0*/  @!P0 SYNCS.PHASECHK.TRANS64 P0, [R0+URZ+0x13240], R26 ;  /* 0x0132401a000085a7 */ /* 0x000f24000800007f */
[----:B----4-:R-:W-:Y:S05]  /*141d0*/  @!P0 BRA `(.L_x_1966) ;  /* 0xfffffffc00f08947 */ /* 0x010fea000383ffff */
[----:B------:R-:W-:Y:S05]  /*141e0*/  BRA `(.L_x_2063) ;  /* 0xffffffc800887947 */ /* 0x000fea000383ffff */
.L_x_1967:
        /* <DEDUP_REMOVED lines=8> */
.L_x_2065:
[----:B------:R-:W-:Y:S05]  /*14270*/  BSYNC B0 ;  /* 0x0000000000007941 */ /* 0x000fea0003800000 */
.L_x_2064:
        /* <DEDUP_REMOVED lines=8> */
.L_x_2066:
[----:B------:R-:W-:Y:S01]  /*14300*/  IMAD.MOV.U32 R13, RZ, RZ, R5 ;  /* 0x000000ffff0d7224 */ /* 0x000fe200078e0005 */
[----:B------:R-:W-:Y:S01]  /*14310*/  MOV R12, 0x1 ;  /* 0x00000001000c7802 */ /* 0x000fe20000000f00 */
[----:B------:R-:W-:-:S07]  /*14320*/  IMAD.MOV.U32 R2, RZ, RZ, R14 ;  /* 0x000000ffff027224 */ /* 0x000fce00078e000e */
[----:B------:R-:W-:Y:S05]  /*14330*/  WARPSYNC.COLLECTIVE R15, `(.L_x_2067) ;  /* 0x000000000f087348 */ /* 0x000fea0003c00000 */
[----:B------:R0:W1:Y:S02]  /*14340*/  SHFL.IDX P6, R14, R13, R12, R11 ;  /* 0x0000000c0d0e7389 */ /* 0x00006400000c000b */
[----:B01----:R-:W-:Y:S01]  /*14350*/  ENDCOLLECTIVE ;  /* 0x000000000000791b */ /* 0x003fe20003800000 */
.L_x_2067:
        /* <DEDUP_REMOVED lines=11> */
.L_x_2068:
[----:B------:R-:W-:Y:S02]  /*14410*/  IMAD.MOV.U32 R13, RZ, RZ, R5 ;  /* 0x000000ffff0d7224 */ /* 0x000fe400078e0005 */
[----:B------:R-:W-:Y:S02]  /*14420*/  IMAD.MOV.U32 R12, RZ, RZ, 0x2 ;  /* 0x00000002ff0c7424 */ /* 0x000fe400078e00ff */
[----:B------:R-:W-:-:S07]  /*14430*/  IMAD.MOV.U32 R2, RZ, RZ, R14 ;  /* 0x000000ffff027224 */ /* 0x000fce00078e000e */
[----:B------:R-:W-:Y:S05]  /*14440*/  WARPSYNC.COLLECTIVE R15, `(.L_x_2069) ;  /* 0x000000000f087348 */ /* 0x000fea0003c00000 */
[----:B------:R0:W1:Y:S02]  /*14450*/  SHFL.IDX P6, R14, R13, R12, R11 ;  /* 0x0000000c0d0e7389 */ /* 0x00006400000c000b */
[----:B01----:R-:W-:Y:S01]  /*14460*/  ENDCOLLECTIVE ;  /* 0x000000000000791b */ /* 0x003fe20003800000 */
.L_x_2069:
        /* <DEDUP_REMOVED lines=11> */
.L_x_2070:
[----:B------:R-:W-:Y:S02]  /*14520*/  IMAD.MOV.U32 R13, RZ, RZ, R5 ;  /* 0x000000ffff0d7224 */ /* 0x000fe400078e0005 */
[----:B------:R-:W-:Y:S02]  /*14530*/  IMAD.MOV.U32 R12, RZ, RZ, 0x3 ;  /* 0x00000003ff0c7424 */ /* 0x000fe400078e00ff */
[----:B------:R-:W-:-:S07]  /*14540*/  IMAD.MOV.U32 R2, RZ, RZ, R14 ;  /* 0x000000ffff027224 */ /* 0x000fce00078e000e */
[----:B------:R-:W-:Y:S05]  /*14550*/  WARPSYNC.COLLECTIVE R15, `(.L_x_2071) ;  /* 0x000000000f087348 */ /* 0x000fea0003c00000 */
[----:B------:R0:W1:Y:S02]  /*14560*/  SHFL.IDX P6, R14, R13, R12, R11 ;  /* 0x0000000c0d0e7389 */ /* 0x00006400000c000b */
[----:B01----:R-:W-:Y:S01]  /*14570*/  ENDCOLLECTIVE ;  /* 0x000000000000791b */ /* 0x003fe20003800000 */
.L_x_2071:
[----:B------:R-:W-:-:S05]  /*14580*/  IADD3 R2, P0, R10, R2, RZ ;  /* 0x000000020a027210 */ /* 0x000fca0007f1e0ff */
[----:B------:R-:W-:-:S05]  /*14590*/  IMAD.X R3, RZ, RZ, R3, P0 ;  /* 0x000000ffff037224 */ /* 0x000fca00000e0603 */
        /* <DEDUP_REMOVED lines=9> */
.L_x_2072:
[----:B------:R-:W-:Y:S02]  /*14630*/  IMAD.MOV.U32 R13, RZ, RZ, R8 ;  /* 0x000000ffff0d7224 */ /* 0x000fe400078e0008 */
[----:B------:R-:W-:Y:S02]  /*14640*/  IMAD.MOV.U32 R12, RZ, RZ, RZ ;  /* 0x000000ffff0c7224 */ /* 0x000fe400078e00ff */
[----:B------:R-:W-:-:S07]  /*14650*/  IMAD.MOV.U32 R2, RZ, RZ, R14 ;  /* 0x000000ffff027224 */ /* 0x000fce00078e000e */
[----:B------:R-:W-:Y:S05]  /*14660*/  WARPSYNC.COLLECTIVE R15, `(.L_x_2073) ;  /* 0x000000000f087348 */ /* 0x000fea0003c00000 */
[----:B------:R0:W1:Y:S02]  /*14670*/  SHFL.IDX P6, R14, R13, R12, R11 ;  /* 0x0000000c0d0e7389 */ /* 0x00006400000c000b */
[----:B01----:R-:W-:Y:S01]  /*14680*/  ENDCOLLECTIVE ;  /* 0x000000000000791b */ /* 0x003fe20003800000 */
.L_x_2073:
        /* <DEDUP_REMOVED lines=11> */
.L_x_2074:
[----:B------:R-:W-:Y:S01]  /*14740*/  MOV R2, R14 ;  /* 0x0000000e00027202 */ /* 0x000fe20000000f00 */
[----:B------:R-:W-:Y:S06]  /*14750*/  BRA `(.L_x_2075) ;  /* 0xffffffc800187947 */ /* 0x000fec000383ffff */
.L_x_1972:
[----:B0-----:R0:W2:Y:S02]  /*14760*/  SYNCS.PHASECHK.TRANS64.TRYWAIT P2, [R2+URZ+0x13270], R3 ;  /* 0x01327003020075a7 */ /* 0x0010a4000804017f */
[----:B--2---:R-:W-:Y:S05]  /*14770*/  @!P2 NANOSLEEP.SYNCS 0x989680 ;  /* 0x009896800000a95d */ /* 0x004fea0003900000 */
[----:B------:R-:W2:Y:S02]  /*14780*/  @!P2 SYNCS.PHASECHK.TRANS64 P2, [R2+URZ+0x13270], R3 ;  /* 0x013270030200a5a7 */ /* 0x000ea4000804007f */
[----:B--2---:R-:W-:Y:S05]  /*14790*/  @!P2 BRA `(.L_x_1972) ;  /* 0xfffffffc00f0a947 */ /* 0x004fea000383ffff */
[----:B------:R-:W-:Y:S05]  /*147a0*/  BRA `(.L_x_2076) ;  /* 0xffffffc8007c7947 */ /* 0x000fea000383ffff */
.L_x_1974:
[----:B0-----:R0:W2:Y:S02]  /*147b0*/  SYNCS.PHASECHK.TRANS64.TRYWAIT P2, [R2+URZ+0x13260], R5 ;  /* 0x01326005020075a7 */ /* 0x0010a4000804017f */
[----:B--2---:R-:W-:Y:S05]  /*147c0*/  @!P2 NANOSLEEP.SYNCS 0x989680 ;  /* 0x009896800000a95d */ /* 0x004fea0003900000 */
[----:B------:R-:W2:Y:S02]  /*147d0*/  @!P2 SYNCS.PHASECHK.TRANS64 P2, [R2+URZ+0x13260], R5 ;  /* 0x013260050200a5a7 */ /* 0x000ea4000804007f */
[----:B--2---:R-:W-:Y:S05]  /*147e0*/  @!P2 BRA `(.L_x_1974) ;  /* 0xfffffffc00f0a947 */ /* 0x004fea000383ffff */
[----:B------:R-:W-:Y:S05]  /*147f0*/  BRA `(.L_x_2077) ;  /* 0xffffffc8008c7947 */ /* 0x000fea000383ffff */
.L_x_1982:
[----:B0-----:R0:W3:Y:S02]  /*14800*/  SYNCS.PHASECHK.TRANS64.TRYWAIT P2, [R3+URZ+0x13270], R0 ;  /* 0x01327000030075a7 */ /* 0x0010e4000804017f */
[----:B---3--:R-:W-:Y:S05]  /*14810*/  @!P2 NANOSLEEP.SYNCS 0x989680 ;  /* 0x009896800000a95d */ /* 0x008fea0003900000 */
[----:B------:R-:W3:Y:S02]  /*14820*/  @!P2 SYNCS.PHASECHK.TRANS64 P2, [R3+URZ+0x13270], R0 ;  /* 0x013270000300a5a7 */ /* 0x000ee4000804007f */
[----:B---3--:R-:W-:Y:S05]  /*14830*/  @!P2 BRA `(.L_x_1982) ;  /* 0xfffffffc00f0a947 */ /* 0x008fea000383ffff */
[----:B------:R-:W-:Y:S05]  /*14840*/  BRA `(.L_x_2078) ;  /* 0xffffffcc00d87947 */ /* 0x000fea000383ffff */
.L_x_1984:
[----:B0-----:R0:W2:Y:S02]  /*14850*/  SYNCS.PHASECHK.TRANS64.TRYWAIT P2, [R3+URZ+0x13260], R0 ;  /* 0x01326000030075a7 */ /* 0x0010a4000804017f */
[----:B--2---:R-:W-:Y:S05]  /*14860*/  @!P2 NANOSLEEP.SYNCS 0x989680 ;  /* 0x009896800000a95d */ /* 0x004fea0003900000 */
[----:B------:R-:W2:Y:S02]  /*14870*/  @!P2 SYNCS.PHASECHK.TRANS64 P2, [R3+URZ+0x13260], R0 ;  /* 0x013260000300a5a7 */ /* 0x000ea4000804007f */
[----:B--2---:R-:W-:Y:S05]  /*14880*/  @!P2 BRA `(.L_x_1984) ;  /* 0xfffffffc00f0a947 */ /* 0x004fea000383ffff */
[----:B------:R-:W-:Y:S05]  /*14890*/  BRA `(.L_x_2079) ;  /* 0xffffffcc00e87947 */ /* 0x000fea000383ffff */
.L_x_1991:
[----:B0-----:R0:W2:Y:S02]  /*148a0*/  SYNCS.PHASECHK.TRANS64.TRYWAIT P0, [R5+URZ+0x13220], R0 ;  /* 0x01322000050075a7 */ /* 0x0010a4000800017f */
[----:B--2---:R-:W-:Y:S05]  /*148b0*/  @!P0 NANOSLEEP.SYNCS 0x989680 ;  /* 0x009896800000895d */ /* 0x004fea0003900000 */
[----:B------:R-:W2:Y:S02]  /*148c0*/  @!P0 SYNCS.PHASECHK.TRANS64 P0, [R5+URZ+0x13220], R0 ;  /* 0x01322000050085a7 */ /* 0x000ea4000800007f */
[----:B--2---:R-:W-:Y:S05]  /*148d0*/  @!P0 BRA `(.L_x_1991) ;  /* 0xfffffffc00f08947 */ /* 0x004fea000383ffff */
[----:B------:R-:W-:Y:S05]  /*148e0*/  BRA `(.L_x_2080) ;  /* 0xffffffd400747947 */ /* 0x000fea000383ffff */
.L_x_1992:
        /* <DEDUP_REMOVED lines=11> */
.L_x_2082:
[----:B------:R-:W-:Y:S05]  /*149a0*/  BSYNC B0 ;  /* 0x0000000000007941 */ /* 0x000fea0003800000 */
.L_x_2081:
[----:B------:R-:W-:Y:S05]  /*149b0*/  BRA `(.L_x_2083) ;  /* 0xffffffd4005c7947 */ /* 0x000fea000383ffff */
.L_x_1995:
[----:B------:R-:W-:Y:S01]  /*149c0*/  BSSY B1, `(.L_x_2084) ;  /* 0x0000006000017945 */ /* 0x000fe20003800000 */
[----:B------:R-:W-:-:S07]  /*149d0*/  IMAD.MOV.U32 R15, RZ, RZ, -0x1 ;  /* 0xffffffffff0f7424 */ /* 0x000fce00078e00ff */
[----:B01----:R-:W-:Y:S05]  /*149e0*/  WARPSYNC.COLLECTIVE R15, `(.L_x_2085) ;  /* 0x000000000f0c7348 */ /* 0x003fea0003c00000 */
[----:B------:R-:W-:Y:S02]  /*149f0*/  ELECT P6, UR62, PT ;  /* 0x00000000003e782f */ /* 0x000fe400038c0000 */
[----:B------:R-:W-:Y:S01]  /*14a00*/  MOV R14, UR62 ;  /* 0x0000003e000e7c02 */ /* 0x000fe20008000f00 */
[----:B01----:R-:W-:Y:S10]  /*14a10*/  ENDCOLLECTIVE ;  /* 0x000000000000791b */ /* 0x003ff40003800000 */
.L_x_2085:
[----:B------:R-:W-:Y:S05]  /*14a20*/  BSYNC B1 ;  /* 0x0000000000017941 */ /* 0x000fea0003800000 */
.L_x_2084:
[----:B------:R-:W-:Y:S05]  /*14a30*/  BRA `(.L_x_2086) ;  /* 0xffffffd400547947 */ /* 0x000fea000383ffff */
.L_x_1997:
[----:B0-----:R0:W2:Y:S02]  /*14a40*/  SYNCS.PHASECHK.TRANS64.TRYWAIT P1, [R3+URZ+0x13240], R2 ;  /* 0x01324002030075a7 */ /* 0x0010a4000802017f */
[----:B--2---:R-:W-:Y:S05]  /*14a50*/  @!P1 NANOSLEEP.SYNCS 0x989680 ;  /* 0x009896800000995d */ /* 0x004fea0003900000 */
[----:B------:R-:W2:Y:S02]  /*14a60*/  @!P1 SYNCS.PHASECHK.TRANS64 P1, [R3+URZ+0x13240], R2 ;  /* 0x01324002030095a7 */ /* 0x000ea4000802007f */
[----:B--2---:R-:W-:Y:S05]  /*14a70*/  @!P1 BRA `(.L_x_1997) ;  /* 0xfffffffc00f09947 */ /* 0x004fea000383ffff */
[----:B------:R-:W-:Y:S05]  /*14a80*/  BRA `(.L_x_2087) ;  /* 0xffffffd400787947 */ /* 0x000fea000383ffff */
.L_x_1999:
[----:B--2---:R2:W3:Y:S02]  /*14a90*/  SYNCS.PHASECHK.TRANS64.TRYWAIT P1, [R27+URZ+0x13240], R0 ;  /* 0x013240001b0075a7 */ /* 0x0044e4000802017f */
[----:B---3--:R-:W-:Y:S05]  /*14aa0*/  @!P1 NANOSLEEP.SYNCS 0x989680 ;  /* 0x009896800000995d */ /* 0x008fea0003900000 */
[----:B------:R-:W3:Y:S02]  /*14ab0*/  @!P1 SYNCS.PHASECHK.TRANS64 P1, [R27+URZ+0x13240], R0 ;  /* 0x013240001b0095a7 */ /* 0x000ee4000802007f */
[----:B---3--:R-:W-:Y:S05]  /*14ac0*/  @!P1 BRA `(.L_x_1999) ;  /* 0xfffffffc00f09947 */ /* 0x008fea000383ffff */
[----:B------:R-:W-:Y:S05]  /*14ad0*/  BRA `(.L_x_2088) ;  /* 0xffffffd400887947 */ /* 0x000fea000383ffff */
.L_x_2001:
[----:B---3--:R3:W4:Y:S02]  /*14ae0*/  SYNCS.PHASECHK.TRANS64.TRYWAIT P1, [R3+URZ+0x13260], R2 ;  /* 0x01326002030075a7 */ /* 0x008724000802017f */
[----:B----4-:R-:W-:Y:S05]  /*14af0*/  @!P1 NANOSLEEP.SYNCS 0x989680 ;  /* 0x009896800000995d */ /* 0x010fea0003900000 */
[----:B------:R-:W4:Y:S02]  /*14b00*/  @!P1 SYNCS.PHASECHK.TRANS64 P1, [R3+URZ+0x13260], R2 ;  /* 0x01326002030095a7 */ /* 0x000f24000802007f */
[----:B----4-:R-:W-:Y:S05]  /*14b10*/  @!P1 BRA `(.L_x_2001) ;  /* 0xfffffffc00f09947 */ /* 0x010fea000383ffff */
[----:B------:R-:W-:Y:S05]  /*14b20*/  BRA `(.L_x_2089) ;  /* 0xffffffd400847947 */ /* 0x000fea000383ffff */
.L_x_2003:
[----:B----4-:R4:W0:Y:S02]  /*14b30*/  SYNCS.PHASECHK.TRANS64.TRYWAIT P1, [R27+URZ+0x13260], R0 ;  /* 0x013260001b0075a7 */ /* 0x010824000802017f */
[----:B0-----:R-:W-:Y:S05]  /*14b40*/  @!P1 NANOSLEEP.SYNCS 0x989680 ;  /* 0x009896800000995d */ /* 0x001fea0003900000 */
[----:B------:R-:W0:Y:S02]  /*14b50*/  @!P1 SYNCS.PHASECHK.TRANS64 P1, [R27+URZ+0x13260], R0 ;  /* 0x013260001b0095a7 */ /* 0x000e24000802007f */
[----:B0-----:R-:W-:Y:S05]  /*14b60*/  @!P1 BRA `(.L_x_2003) ;  /* 0xfffffffc00f09947 */ /* 0x001fea000383ffff */
[----:B------:R-:W-:Y:S05]  /*14b70*/  BRA `(.L_x_2090) ;  /* 0xffffffd400807947 */ /* 0x000fea000383ffff */
.L_x_2005:
[----:B------:R0:W0:Y:S02]  /*14b80*/  SYNCS.PHASECHK.TRANS64.TRYWAIT P1, [R3+URZ+0x13280], R2 ;  /* 0x01328002030075a7 */ /* 0x000024000802017f */
[----:B0-----:R-:W-:Y:S05]  /*14b90*/  @!P1 NANOSLEEP.SYNCS 0x989680 ;  /* 0x009896800000995d */ /* 0x001fea0003900000 */
[----:B------:R-:W0:Y:S02]  /*14ba0*/  @!P1 SYNCS.PHASECHK.TRANS64 P1, [R3+URZ+0x13280], R2 ;  /* 0x01328002030095a7 */ /* 0x000e24000802007f */
[----:B0-----:R-:W-:Y:S05]  /*14bb0*/  @!P1 BRA `(.L_x_2005) ;  /* 0xfffffffc00f09947 */ /* 0x001fea000383ffff */
[----:B------:R-:W-:Y:S05]  /*14bc0*/  BRA `(.L_x_2091) ;  /* 0xffffffd4007c7947 */ /* 0x000fea000383ffff */
.L_x_2092:
        /* <DEDUP_REMOVED lines=11> */
.L_x_2753:


//--------------------- .text._ZN7cutlass13device_kernelIN5flash11enable_sm90INS1_16FlashAttnFwdSm90INS1_25CollectiveMainloopFwdSm90ILi2EN4cute5tupleIJNS5_1CILi1EEES8_S8_EEENS6_IJNS7_ILi192EEENS7_ILi160EEENS7_ILi64EEEEEELi64ENS_12float_e4m3_tEfNS_4arch4Sm90ELb1ELb0ELb1ELb1ELb1ELb0ELb0ELb1ELb1ELb1ELb0ELb0EEENS1_21CollectiveEpilogueFwdINS6_IJSA_SC_SB_EEES9_NS_10bfloat16_tESG_Li384ELb1ELb1ELb0ELb1EEENS1_36VarlenDynamicPersistentTileSchedulerILi192ELi160ELi384ELi128ELb0ELb1ELb1ELb1ELb1ELb1EEEEEEEEEvNT_6ParamsE --------------------------
	.section	.text._ZN7cutlass13device_kernelIN5flash11enable_sm90INS1_16FlashAttnFwdSm90INS1_25CollectiveMainloopFwdSm90ILi2EN4cute5tupleIJNS5_1CILi1EEES8_S8_EEENS6_IJNS7_ILi192EEENS7_ILi160EEENS7_ILi64EEEEEELi64ENS_12float_e4m3_tEfNS_4arch4Sm90ELb1ELb0ELb1ELb1ELb1ELb0ELb0ELb1ELb1ELb1ELb0ELb0EEENS1_21CollectiveEpilogueFwdINS6_IJSA_SC_SB_EEES9_NS_10bfloat16_tESG_Li384ELb1ELb1ELb0ELb1EEENS1_36VarlenDynamicPersistentTileSchedulerILi192ELi160ELi384ELi128ELb0ELb1ELb1ELb1ELb1ELb1EEEEEEEEEvNT_6ParamsE,"ax",@progbits
	.align	128
.text._ZN7cutlass13device_kernelIN5flash11enable_sm90INS1_16FlashAttnFwdSm90INS1_25CollectiveMainloopFwdSm90ILi2EN4cute5tupleIJNS5_1CILi1EEES8_S8_EEENS6_IJNS7_ILi192EEENS7_ILi160EEENS7_ILi64EEEEEELi64ENS_12float_e4m3_tEfNS_4arch4Sm90ELb1ELb0ELb1ELb1ELb1ELb0ELb0ELb1ELb1ELb1ELb0ELb0EEENS1_21CollectiveEpilogueFwdINS6_IJSA_SC_SB_EEES9_NS_10bfloat16_tESG_Li384ELb1ELb1ELb0ELb1EEENS1_36VarlenDynamicPersistentTileSchedulerILi192ELi160ELi384ELi128ELb0ELb1ELb1ELb1ELb1ELb1EEEEEEEEEvNT_6ParamsE:
        .type           _ZN7cutlass13device_kernelIN5flash11enable_sm90INS1_16FlashAttnFwdSm90INS1_25CollectiveMainloopFwdSm90ILi2EN4cute5tupleIJNS5_1CILi1EEES8_S8_EEENS6_IJNS7_ILi192EEENS7_ILi160EEENS7_ILi64EEEEEELi64ENS_12float_e4m3_tEfNS_4arch4Sm90ELb1ELb0ELb1ELb1ELb1ELb0ELb0ELb1ELb1ELb1ELb0ELb0EEENS1_21CollectiveEpilogueFwdINS6_IJSA_SC_SB_EEES9_NS_10bfloat16_tESG_Li384ELb1ELb1ELb0ELb1EEENS1_36VarlenDynamicPersistentTileSchedulerILi192ELi160ELi384ELi128ELb0ELb1ELb1ELb1ELb1ELb1EEEEEEEEEvNT_6ParamsE,@function
        .size           _ZN7cutlass13device_kernelIN5flash11enable_sm90INS1_16FlashAttnFwdSm90INS1_25CollectiveMainloopFwdSm90ILi2EN4cute5tupleIJNS5_1CILi1EEES8_S8_EEENS6_IJNS7_ILi192EEENS7_ILi160EEENS7_ILi64EEEEEELi64ENS_12float_e4m3_tEfNS_4arch4Sm90ELb1ELb0ELb1ELb1ELb1ELb0ELb0ELb1ELb1ELb1ELb0ELb0EEENS1_21CollectiveEpilogueFwdINS6_IJSA_SC_SB_EEES9_NS_10bfloat16_tESG_Li384ELb1ELb1ELb0ELb1EEENS1_36VarlenDynamicPersistentTileSchedulerILi192ELi160ELi384ELi128ELb0ELb1ELb1ELb1ELb1ELb1EEEEEEEEEvNT_6ParamsE,(.L_x_2754 - _ZN7cutlass13device_kernelIN5flash11enable_sm90INS1_16FlashAttnFwdSm90INS1_25CollectiveMainloopFwdSm90ILi2EN4cute5tupleIJNS5_1CILi1EEES8_S8_EEENS6_IJNS7_ILi192EEENS7_ILi160EEENS7_ILi64EEEEEELi64ENS_12float_e4m3_tEfNS_4arch4Sm90ELb1ELb0ELb1ELb1ELb1ELb0ELb0ELb1ELb1ELb1ELb0ELb0EEENS1_21CollectiveEpilogueFwdINS6_IJSA_SC_SB_EEES9_NS_10bfloat16_tESG_Li384ELb1ELb1ELb0ELb1EEENS1_36VarlenDynamicPersistentTileSchedulerILi192ELi160ELi384ELi128ELb0ELb1ELb1ELb1ELb1ELb1EEEEEEEEEvNT_6ParamsE)
        .other          _ZN7cutlass13device_kernelIN5flash11enable_sm90INS1_16FlashAttnFwdSm90INS1_25CollectiveMainloopFwdSm90ILi2EN4cute5tupleIJNS5_1CILi1EEES8_S8_EEENS6_IJNS7_ILi192EEENS7_ILi160EEENS7_ILi64EEEEEELi64ENS_12float_e4m3_tEfNS_4arch4Sm90ELb1ELb0ELb1ELb1ELb1ELb0ELb0ELb1ELb1ELb1ELb0ELb0EEENS1_21CollectiveEpilogueFwdINS6_IJSA_SC_SB_EEES9_NS_10bfloat16_tESG_Li384ELb1ELb1ELb0ELb1EEENS1_36VarlenDynamicPersistentTileSchedulerILi192ELi160ELi384ELi128ELb0ELb1ELb1ELb1ELb1ELb1EEEEEEEEEvNT_6ParamsE,@"STO_CUDA_ENTRY STV_DEFAULT"
_ZN7cutlass13device_kernelIN5flash11enable_sm90INS1_16FlashAttnFwdSm90INS1_25CollectiveMainloopFwdSm90ILi2EN4cute5tupleIJNS5_1CILi1EEES8_S8_EEENS6_IJNS7_ILi192EEENS7_ILi160EEENS7_ILi64EEEEEELi64ENS_12float_e4m3_tEfNS_4arch4Sm90ELb1ELb0ELb1ELb1ELb1ELb0ELb0ELb1ELb1ELb1ELb0ELb0EEENS1_21CollectiveEpilogueFwdINS6_IJSA_SC_SB_EEES9_NS_10bfloat16_tESG_Li384ELb1ELb1ELb0ELb1EEENS1_36VarlenDynamicPersistentTileSchedulerILi192ELi160ELi384ELi128ELb0ELb1ELb1ELb1ELb1ELb1EEEEEEEEEvNT_6ParamsE:
        /* <DEDUP_REMOVED lines=45> */
.L_x_2093:
        /* <DEDUP_REMOVED lines=22> */
.L_x_2094:
        /* <DEDUP_REMOVED lines=18> */
.L_x_2095:
        /* <DEDUP_REMOVED lines=22> */
.L_x_2096:
        /* <DEDUP_REMOVED lines=24> */
.L_x_2097:
        /* <DEDUP_REMOVED lines=8> */
.L_x_2099:
        /* <DEDUP_REMOVED lines=34> */
[----:B------:R-:W-:Y:S02]  /*0ad0*/  LOP3.LUT R2, R2, 0x1ffffffe, RZ, 0xc0, !PT ;  /* 0x1ffffffe02027812 */ /* 0x000fe400078ec0ff */
[----:B------:R-:W-:Y:S01]  /*0ae0*/  SHF.R.S32.HI R6, RZ, 0x1f, R23 ;  /* 0x0000001fff067819 */ /* 0x000fe20000011417 */
[----:B------:R-:W-:Y:S01]  /*0af0*/  IMAD R3, R3, 0x40, R4 ;  /* 0x0000004003037824 */ /* 0x000fe200078e0204 */
[----:B------:R-:W-:Y:S01]  /*0b00*/  LEA.HI R10, R0, R12, RZ, 0x2 ;  /* 0x0000000c000a7211 */ /* 0x000fe200078f10ff */
[----:B------:R-:W-:Y:S01]  /*0b10*/  IMAD.IADD R2, R5, 0x1, -R2 ;  /* 0x0000000105027824 */ /* 0x000fe200078e0a02 */
[----:B------:R-:W-:Y:S02]  /*0b20*/  LEA.HI R7, R6, R23, RZ, 0x2 ;  /* 0x0000001706077211 */ /* 0x000fe400078f10ff */
[----:B------:R-:W-:Y:S01]  /*0b30*/  SHF.R.S32.HI R156, RZ, 0x7, R156 ;  /* 0x00000007ff9c7819 */ /* 0x000fe2000001149c */
[----:B------:R-:W-:Y:S01]  /*0b40*/  IMAD R2, R2, 0x8, R3 ;  /* 0x0000000802027824 */ /* 0x000fe200078e0203 */
[----:B------:R-:W-:-:S02]  /*0b50*/  SHF.R.S32.HI R8, RZ, 0x2, R7 ;  /* 0x00000002ff087819 */ /* 0x000fc40000011407 */
[----:B------:R-:W-:Y:S01]  /*0b60*/  SHF.R.S32.HI R9, RZ, 0x1f, R7 ;  /* 0x0000001fff097819 */ /* 0x000fe20000011407 */
[----:B------:R-:W-:Y:S01]  /*0b70*/  IMAD.HI R4, R156, 0x55555556, RZ ;  /* 0x555555569c047827 */ /* 0x000fe200078e02ff */
[----:B------:R-:W-:Y:S01]  /*0b80*/  LOP3.LUT R10, R10, 0xfffffffc, RZ, 0xc0, !PT ;  /* 0xfffffffc0a0a7812 */ /* 0x000fe200078ec0ff */
[----:B------:R0:W-:Y:S01]  /*0b90*/  STL [R1], R2 ;  /* 0x0000000201007387 */ /* 0x0001e20000100800 */
[----:B------:R-:W-:Y:S02]  /*0ba0*/  LEA.HI R9, R9, R8, RZ, 0x3 ;  /* 0x0000000809097211 */ /* 0x000fe400078f18ff */
[----:B------:R-:W-:Y:S02]  /*0bb0*/  LEA.HI R0, R0, R12, RZ, 0x3 ;  /* 0x0000000c00007211 */ /* 0x000fe400078f18ff */
[----:B------:R-:W-:Y:S02]  /*0bc0*/  IADD3 R10, R12, -R10, RZ ;  /* 0x8000000a0c0a7210 */ /* 0x000fe40007ffe0ff */
[----:B------:R-:W-:-:S02]  /*0bd0*/  LOP3.LUT R9, R9, 0xfffffff8, RZ, 0xc0, !PT ;  /* 0xfffffff809097812 */ /* 0x000fc400078ec0ff */
[----:B------:R-:W-:Y:S02]  /*0be0*/  LEA.HI R6, R6, R23, RZ, 0x5 ;  /* 0x0000001706067211 */ /* 0x000fe400078f28ff */
[----:B------:R-:W-:Y:S01]  /*0bf0*/  LEA.HI R5, R4, R4, RZ, 0x1 ;  /* 0x0000000404057211 */ /* 0x000fe200078f08ff */
[----:B------:R-:W-:Y:S01]  /*0c00*/  IMAD.IADD R9, R8, 0x1, -R9 ;  /* 0x0000000108097824 */ /* 0x000fe200078e0a09 */
[----:B------:R-:W-:Y:S02]  /*0c10*/  LOP3.LUT R18, R0, 0xfffffff8, RZ, 0xc0, !PT ;  /* 0xfffffff800127812 */ /* 0x000fe400078ec0ff */
[----:B------:R-:W-:Y:S01]  /*0c20*/  LEA.HI R4, R10, R10, RZ, 0x1 ;  /* 0x0000000a0a047211 */ /* 0x000fe200078f08ff */
[----:B------:R-:W-:Y:S01]  /*0c30*/  IMAD R5, R5, -0x3, R156 ;  /* 0xfffffffd05057824 */ /* 0x000fe200078e029c */
[----:B------:R-:W-:Y:S01]  /*0c40*/  SHF.R.S32.HI R6, RZ, 0x5, R6 ;  /* 0x00000005ff067819 */ /* 0x000fe20000011406 */
[----:B------:R-:W-:Y:S01]  /*0c50*/  IMAD.IADD R18, R12, 0x1, -R18 ;  /* 0x000000010c127824 */ /* 0x000fe200078e0a12 */
[----:B------:R-:W-:-:S02]  /*0c60*/  LOP3.LUT R11, R4, 0x1ffffffe, RZ, 0xc0, !PT ;  /* 0x1ffffffe040b7812 */ /* 0x000fc400078ec0ff */
[----:B------:R-:W-:Y:S01]  /*0c70*/  LOP3.LUT R16, R7, 0x7ffffffc, RZ, 0xc0, !PT ;  /* 0x7ffffffc07107812 */ /* 0x000fe200078ec0ff */
[----:B------:R-:W-:Y:S01]  /*0c80*/  IMAD R6, R6, 0x10, R9 ;  /* 0x0000001006067824 */ /* 0x000fe200078e0209 */
[----:B------:R-:W-:Y:S01]  /*0c90*/  SHF.R.S32.HI R22, RZ, 0x3, R0 ;  /* 0x00000003ff167819 */ /* 0x000fe20000011400 */
[----:B------:R-:W-:Y:S01]  /*0ca0*/  IMAD.SHL.U32 R19, R18, 0x8, RZ ;  /* 0x0000000812137824 */ /* 0x000fe200078e00ff */
[----:B------:R-:W-:Y:S01]  /*0cb0*/  IADD3 R16, R23, -R16, RZ ;  /* 0x8000001017107210 */ /* 0x000fe20007ffe0ff */
[----:B------:R-:W-:Y:S02]  /*0cc0*/  IMAD.IADD R10, R10, 0x1, -R11 ;  /* 0x000000010a0a7824 */ /* 0x000fe400078e0a0b */
[----:B------:R-:W-:Y:S01]  /*0cd0*/  IMAD R157, R5, 0x40, R6 ;  /* 0x00000040059d7824 */ /* 0x000fe200078e0206 */
[----:B------:R-:W-:-:S03]  /*0ce0*/  SHF.R.S32.HI R0, RZ, 0x1f, R19 ;  /* 0x0000001fff007819 */ /* 0x000fc60000011413 */
[----:B0-----:R-:W-:-:S07]  /*0cf0*/  IMAD R17, R10, 0x8, R157 ;  /* 0x000000080a117824 */ /* 0x001fce00078e029d */
.L_x_2147:
        /* <DEDUP_REMOVED lines=14> */
[----:B------:R-:W-:-:S04]  /*0de0*/  @UP0 ULEA UR6, UP2, UR40, UR6, 0x2 ;  /* 0x0000000628060291 */ /* 0x000fc8000f84103f */
[----:B------:R-:W-:Y:S02]  /*0df0*/  @UP0 ULEA.HI.X UR7, UR40, UR7, UR41, 0x2, UP2 ;  /* 0x0000000728070291 */ /* 0x000fe400090f1429 */
[----:B------:R-:W-:Y:S01]  /*0e00*/  @UP1 ULEA UR8, UP0, UR40, UR8, 0x2 ;  /* 0x0000000828081291 */ /* 0x000fe2000f80103f */
[----:B------:R-:W-:-:S03]  /*0e10*/  IMAD.U32 R2, RZ, RZ, UR6 ;  /* 0x00000006ff027e24 */ /* 0x000fc6000f8e00ff */
[----:B------:R-:W-:Y:S01]  /*0e20*/  @UP1 ULEA.HI.X UR9, UR40, UR9, UR41, 0x2, UP0 ;  /* 0x0000000928091291 */ /* 0x000fe200080f1429 */
[----:B------:R-:W-:Y:S01]  /*0e30*/  IMAD.U32 R3, RZ, RZ, UR7 ;  /* 0x00000007ff037e24 */ /* 0x000fe2000f8e00ff */
[----:B------:R-:W-:Y:S01]  /*0e40*/  ULDC.64 UR6, c[0x0][0x418] ;  /* 0x0001060000067ab9 */ /* 0x000fe20000000a00 */
[----:B------:R-:W-:-:S03]  /*0e50*/  IMAD.U32 R4, RZ, RZ, UR8 ;  /* 0x00000008ff047e24 */ /* 0x000fc6000f8e00ff */
[----:B------:R-:W-:Y:S01]  /*0e60*/  IMAD.U32 R5, RZ, RZ, UR9 ;  /* 0x00000009ff057e24 */ /* 0x000fe2000f8e00ff */
[----:B------:R-:W2:Y:S01]  /*0e70*/  @P0 LDG.E R2, desc[UR52][R2.64] ;  /* 0x0000003402020981 */ /* 0x000ea2000c1e1900 */
[----:B------:R-:W-:Y:S01]  /*0e80*/  UISETP.NE.U32.AND UP0, UPT, UR6, URZ, UPT ;  /* 0x0000003f0600728c */ /* 0x000fe2000bf05070 */
[----:B------:R-:W-:Y:S02]  /*0e90*/  ULDC.64 UR8, c[0x0][0xa20] ;  /* 0x0002880000087ab9 */ /* 0x000fe40000000a00 */
[----:B------:R-:W3:Y:S01]  /*0ea0*/  @P2 LDG.E R4, desc[UR52][R4.64] ;  /* 0x0000003404042981 */ /* 0x000ee2000c1e1900 */
[----:B------:R-:W-:Y:S01]  /*0eb0*/  UISETP.NE.AND.EX UP0, UPT, UR7, URZ, UPT, UP0 ;  /* 0x0000003f0700728c */ /* 0x000fe2000bf05300 */
[----:B------:R-:W-:Y:S01]  /*0ec0*/  ISETP.NE.U32.AND P1, PT, RZ, UR8, PT ;  /* 0x00000008ff007c0c */ /* 0x000fe2000bf25070 */
[----:B------:R-:W-:Y:S01]  /*0ed0*/  ULDC UR6, c[0x0][0x2f0] ;  /* 0x0000bc0000067ab9 */ /* 0x000fe20000000800 */
[----:B------:R-:W-:Y:S01]  /*0ee0*/  UMOV UR48, URZ ;  /* 0x0000003f00307c82 */ /* 0x000fe20008000000 */
[----:B------:R-:W-:Y:S01]  /*0ef0*/  USEL UR4, UR4, 0x1, UP0 ;  /* 0x0000000104047887 */ /* 0x000fe20008000000 */
[----:B------:R-:W-:-:S03]  /*0f00*/  ISETP.NE.AND.EX P1, PT, RZ, UR9, PT, P1 ;  /* 0x00000009ff007c0c */ /* 0x000fc6000bf25310 */
[----:B------:R-:W-:Y:S01]  /*0f10*/  UIMAD UR4, UR4, UR6, URZ ;  /* 0x00000006040472a4 */ /* 0x000fe2000f8e023f */
[----:B--2---:R-:W-:Y:S02]  /*0f20*/  @P0 R2UR UR48, R2 ;  /* 0x00000000023002ca */ /* 0x004fe400000e0000 */
[----:B---3--:R-:W-:Y:S01]  /*0f30*/  @P2 R2UR UR49, R4 ;  /* 0x00000000043122ca */ /* 0x008fe200000e0000 */
[----:B-----5:R-:W-:-:S14]  /*0f40*/  @P2 BRA `(.L_x_2100) ;  /* 0x0000000000382947 */ /* 0x020fdc0003800000 */
[----:B------:R-:W-:Y:S01]  /*0f50*/  ULDC.64 UR6, c[0x0][0xa00] ;  /* 0x0002800000067ab9 */ /* 0x000fe20000000a00 */
[----:B------:R-:W-:Y:S01]  /*0f60*/  ULDC UR49, c[0x0][0x288] ;  /* 0x0000a20000317ab9 */ /* 0x000fe20000000800 */
        /* <DEDUP_REMOVED lines=12> */
.L_x_2100:
[----:B------:R-:W-:Y:S01]  /*1030*/  UMOV UR42, UR47 ;  /* 0x0000002f002a7c82 */ /* 0x000fe20008000000 */
[----:B------:R-:W-:Y:S05]  /*1040*/  @!P1 BRA `(.L_x_2101) ;  /* 0x00000000001c9947 */ /* 0x000fea0003800000 */
[----:B------:R-:W-:-:S04]  /*1050*/  ULEA UR4, UP0, UR40, UR8, 0x2 ;  /* 0x0000000828047291 */ /* 0x000fc8000f80103f */
[----:B------:R-:W-:Y:S02]  /*1060*/  ULEA.HI.X UR6, UR40, UR9, UR41, 0x2, UP0 ;  /* 0x0000000928067291 */ /* 0x000fe400080f1429 */
[----:B------:R-:W-:-:S04]  /*1070*/  MOV R2, UR4 ;  /* 0x0000000400027c02 */ /* 0x000fc80008000f00 */
[----:B------:R-:W-:-:S05]  /*1080*/  IMAD.U32 R3, RZ, RZ, UR6 ;  /* 0x00000006ff037e24 */ /* 0x000fca000f8e00ff */
[----:B------:R-:W2:Y:S02]  /*1090*/  LDG.E R2, desc[UR52][R2.64] ;  /* 0x0000003402027981 */ /* 0x000ea4000c1e1900 */
[----:B--2---:R-:W-:Y:S01]  /*10a0*/  R2UR UR4, R2 ;  /* 0x00000000020472ca */ /* 0x004fe200000e0000 */
[----:B------:R-:W-:-:S14]  /*10b0*/  BRA `(.L_x_2102) ;  /* 0x0000000000347947 */ /* 0x000fdc0003800000 */
.L_x_2101:
        /* <DEDUP_REMOVED lines=13> */
.L_x_2102:
[----:B------:R-:W-:Y:S01]  /*1190*/  ULDC UR6, c[0x0][0x448] ;  /* 0x0001120000067ab9 */ /* 0x000fe20000000800 */
[----:B------:R-:W-:Y:S01]  /*11a0*/  UIMAD UR43, UR5, 0xc0, URZ ;  /* 0x000000c0052b78a4 */ /* 0x000fe2000f8e023f */
[----:B------:R-:W-:Y:S01]  /*11b0*/  PLOP3.LUT P0, PT, PT, PT, PT, 0x80, 0x0 ;  /* 0x000000000000781c */ /* 0x000fe20003f0f070 */
[----:B------:R-:W-:Y:S01]  /*11c0*/  UISETP.NE.AND UP0, UPT, UR6, 0x1, UPT ;  /* 0x000000010600788c */ /* 0x000fe2000bf05270 */
[----:B------:R-:W-:Y:S01]  /*11d0*/  IMAD.MOV.U32 R0, RZ, RZ, RZ ;  /* 0x000000ffff007224 */ /* 0x000fe200078e00ff */
[----:B------:R-:W-:Y:S01]  /*11e0*/  UIADD3 UR6, UR43, 0xbf, URZ ;  /* 0x000000bf2b067890 */ /* 0x000fe2000fffe03f */
[----:B------:R-:W-:Y:S01]  /*11f0*/  IMAD.MOV.U32 R2, RZ, RZ, RZ ;  /* 0x000000ffff027224 */ /* 0x000fe200078e00ff */
[----:B------:R-:W-:Y:S01]  /*1200*/  UIADD3 UR48, -UR48, UR4, URZ ;  /* 0x0000000430307290 */ /* 0x000fe2000fffe13f */
[----:B------:R-:W-:Y:S01]  /*1210*/  CS2R R54, SRZ ;  /* 0x0000000000367805 */ /* 0x000fe2000001ff00 */
[----:B------:R-:W-:Y:S01]  /*1220*/  UP2UR UR50, UPR, URZ, 0x1 ;  /* 0x000000013f327883 */ /* 0x000fe20008000000 */
[----:B------:R-:W-:Y:S01]  /*1230*/  CS2R R6, SRZ ;  /* 0x0000000000067805 */ /* 0x000fe2000001ff00 */
[----:B------:R-:W-:Y:S01]  /*1240*/  UIADD3 UR7, UR48, 0xa0, -UR49 ;  /* 0x000000a030077890 */ /* 0x000fe2000fffe831 */
[----:B------:R-:W-:-:S02]  /*1250*/  CS2R R52, SRZ ;  /* 0x0000000000347805 */ /* 0x000fc4000001ff00 */
[----:B------:R-:W-:Y:S01]  /*1260*/  CS2R R8, SRZ ;  /* 0x0000000000087805 */ /* 0x000fe2000001ff00 */
[----:B------:R-:W-:Y:S01]  /*1270*/  @UP0 ULDC UR4, c[0x0][0x44c] ;  /* 0x0001130000040ab9 */ /* 0x000fe20000000800 */
[----:B------:R-:W-:Y:S01]  /*1280*/  @UP0 ULDC UR8, c[0x0][0x450] ;  /* 0x0001140000080ab9 */ /* 0x000fe20000000800 */
[----:B------:R-:W-:Y:S01]  /*1290*/  UIMAD.WIDE.U32 UR4, UR6, UR4, URZ ;  /* 0x00000004060472a5 */ /* 0x000fe2000f8e003f */
[----:B------:R-:W-:Y:S01]  /*12a0*/  CS2R R46, SRZ ;  /* 0x00000000002e7805 */ /* 0x000fe2000001ff00 */
[----:B------:R-:W-:Y:S01]  /*12b0*/  UIADD3 UR4, UR48, 0x9f, URZ ;  /* 0x0000009f30047890 */ /* 0x000fe2000fffe03f */
[----:B------:R-:W-:Y:S01]  /*12c0*/  CS2R R10, SRZ ;  /* 0x00000000000a7805 */ /* 0x000fe2000001ff00 */
[----:B------:R-:W-:Y:S01]  /*12d0*/  @UP0 USHF.R.U32.HI UR6, URZ, UR8, UR5 ;  /* 0x000000083f060299 */ /* 0x000fe20008011605 */
[----:B------:R-:W-:Y:S01]  /*12e0*/  CS2R R44, SRZ ;  /* 0x00000000002c7805 */ /* 0x000fe2000001ff00 */
[----:B------:R-:W-:Y:S01]  /*12f0*/  UIMAD.WIDE UR4, UR4, 0x66666667, URZ ;  /* 0x66666667040478a5 */ /* 0x000fe2000f8e023f */
[----:B------:R-:W-:Y:S01]  /*1300*/  CS2R R12, SRZ ;  /* 0x00000000000c7805 */ /* 0x000fe2000001ff00 */
[----:B------:R-:W-:Y:S01]  /*1310*/  UIADD3 UR6, UR7, UR6, URZ ;  /* 0x0000000607067290 */ /* 0x000fe2000fffe03f */
[----:B------:R-:W-:Y:S01]  /*1320*/  CS2R R38, SRZ ;  /* 0x0000000000267805 */ /* 0x000fe2000001ff00 */
[----:B------:R-:W-:Y:S01]  /*1330*/  USHF.R.U32.HI UR4, URZ, 0x1f, UR5 ;  /* 0x0000001f3f047899 */ /* 0x000fe20008011605 */
[----:B------:R-:W-:Y:S01]  /*1340*/  CS2R R14, SRZ ;  /* 0x00000000000e7805 */ /* 0x000fe2000001ff00 */
[----:B------:R-:W-:Y:S01]  /*1350*/  UIMAD.WIDE UR6, UR6, 0x66666667, URZ ;  /* 0x66666667060678a5 */ /* 0x000fe2000f8e023f */
[----:B------:R-:W-:Y:S01]  /*1360*/  CS2R R36, SRZ ;  /* 0x0000000000247805 */ /* 0x000fe2000001ff00 */
[----:B------:R-:W-:Y:S01]  /*1370*/  ULEA.HI.SX32 UR4, UR5, UR4, 0x1a ;  /* 0x0000000405047291 */ /* 0x000fe2000f8fd23f */
[----:B------:R-:W-:Y:S01]  /*1380*/  CS2R R20, SRZ ;  /* 0x0000000000147805 */ /* 0x000fe2000001ff00 */
[----:B------:R-:W-:Y:S01]  /*1390*/  USHF.R.U32.HI UR6, URZ, 0x1f, UR7 ;  /* 0x0000001f3f067899 */ /* 0x000fe20008011607 */
[----:B------:R-:W-:-:S02]  /*13a0*/  CS2R R24, SRZ ;  /* 0x0000000000187805 */ /* 0x000fc4000001ff00 */
[----:B------:R-:W-:Y:S02]  /*13b0*/  CS2R R26, SRZ ;  /* 0x00000000001a7805 */ /* 0x000fe4000001ff00 */
[----:B------:R-:W-:Y:S01]  /*13c0*/  CS2R R56, SRZ ;  /* 0x0000000000387805 */ /* 0x000fe2000001ff00 */
[----:B------:R-:W-:Y:S01]  /*13d0*/  ULEA.HI.SX32 UR6, UR7, UR6, 0x1a ;  /* 0x0000000607067291 */ /* 0x000fe2000f8fd23f */
[----:B------:R-:W-:Y:S02]  /*13e0*/  IMAD.MOV.U32 R33, RZ, RZ, RZ ;  /* 0x000000ffff217224 */ /* 0x000fe400078e00ff */
[----:B------:R-:W-:Y:S01]  /*13f0*/  IMAD.MOV.U32 R58, RZ, RZ, RZ ;  /* 0x000000ffff3a7224 */ /* 0x000fe200078e00ff */
[----:B------:R-:W-:-:S04]  /*1400*/  UISETP.LT.AND UP0, UPT, UR4, UR6, UPT ;  /* 0x000000060400728c */ /* 0x000fc8000bf01270 */
[----:B------:R-:W-:-:S04]  /*1410*/  USEL UR51, UR4, UR6, UP0 ;  /* 0x0000000604337287 */ /* 0x000fc80008000000 */
[----:B------:R-:W-:-:S06]  /*1420*/  UISETP.GE.AND UP0, UPT, UR51, 0x1, UPT ;  /* 0x000000013300788c */ /* 0x000fcc000bf06270 */
[----:B------:R-:W-:-:S13]  /*1430*/  PLOP3.LUT P1, PT, PT, PT, UP0, 0x80, 0x0 ;  /* 0x000000000000781c */ /* 0x000fda0003f2f008 */
[----:B------:R-:W-:Y:S05]  /*1440*/  @!P1 BRA `(.L_x_2103) ;  /* 0x000000a400cc9947 */ /* 0x000fea0003800000 */
        /* <DEDUP_REMOVED lines=18> */
[----:B------:R-:W-:Y:S01]  /*1570*/  MOV R4, UR4 ;  /* 0x0000000400047c02 */ /* 0x000fe20008000f00 */
[----:B------:R0:W1:Y:S01]  /*1580*/  LDC.64 R2, c[0x4][R0] ;  /* 0x0100000000027b82 */ /* 0x0000620000000a00 */
[----:B------:R-:W-:Y:S01]  /*1590*/  IMAD.U32 R5, RZ, RZ, UR5 ;  /* 0x00000005ff057e24 */ /* 0x000fe2000f8e00ff */
[----:B------:R-:W-:Y:S01]  /*15a0*/  ULDC.64 UR4, c[0x4][0xa0] ;  /* 0x0100280000047ab9 */ /* 0x000fe20000000a00 */
[----:B------:R-:W-:Y:S01]  /*15b0*/  IMAD.U32 R10, RZ, RZ, UR6 ;  /* 0x00000006ff0a7e24 */ /* 0x000fe2000f8e00ff */
[----:B------:R-:W-:Y:S01]  /*15c0*/  MOV R13, RZ ;  /* 0x000000ff000d7202 */ /* 0x000fe20000000f00 */
[----:B------:R-:W-:Y:S02]  /*15d0*/  IMAD.U32 R6, RZ, RZ, UR4 ;  /* 0x00000004ff067e24 */ /* 0x000fe4000f8e00ff */
[----:B------:R-:W-:-:S02]  /*15e0*/  IMAD.U32 R7, RZ, RZ, UR5 ;  /* 0x00000005ff077e24 */ /* 0x000fc4000f8e00ff */
[----:B------:R-:W-:Y:S02]  /*15f0*/  IMAD.U32 R11, RZ, RZ, UR7 ;  /* 0x00000007ff0b7e24 */ /* 0x000fe4000f8e00ff */
[----:B------:R-:W-:Y:S02]  /*1600*/  IMAD.MOV.U32 R8, RZ, RZ, 0x70 ;  /* 0x00000070ff087424 */ /* 0x000fe400078e00ff */
[----:B0-----:R-:W-:-:S07]  /*1610*/  IMAD.MOV.U32 R12, RZ, RZ, 0x1 ;  /* 0x00000001ff0c7424 */ /* 0x001fce00078e00ff */
[----:B------:R-:W-:-:S07]  /*1620*/  LEPC R20, `(.L_x_2104) ;  /* 0x000000001014794e */ /* 0x000fce0000000000 */
[----:B-1----:R-:W-:Y:S05]  /*1630*/  CALL.ABS.NOINC R2 ;  /* 0x0000000002007343 */ /* 0x002fea0003c00000 */
.L_x_2104:
        /* <DEDUP_REMOVED lines=10> */
[----:B------:R-:W-:Y:S02]  /*16e0*/  @UP0 ULDC.64 UR16, c[0x0][0x9a8] ;  /* 0x00026a0000100ab9 */ /* 0x000fe40000000a00 */
[----:B------:R-:W-:Y:S01]  /*16f0*/  @UP1 ULDC.64 UR12, c[0x0][0x9b8] ;  /* 0x00026e00000c1ab9 */ /* 0x000fe20000000a00 */
[----:B------:R-:W-:Y:S02]  /*1700*/  @UP0 UIMAD UR8, UR41, UR16, URZ ;  /* 0x00000010290802a4 */ /* 0x000fe4000f8e023f */
[----:B------:R-:W-:Y:S02]  /*1710*/  @UP1 UIMAD UR9, UR41, UR12, URZ ;  /* 0x0000000c290912a4 */ /* 0x000fe4000f8e023f */
[----:B------:R-:W-:Y:S02]  /*1720*/  @UP0 UIMAD.WIDE.U32 UR14, UR40, UR16, URZ ;  /* 0x00000010280e02a5 */ /* 0x000fe4000f8e003f */
[----:B------:R-:W-:Y:S02]  /*1730*/  @UP0 UIMAD UR17, UR40, UR17, UR8 ;  /* 0x00000011281102a4 */ /* 0x000fe4000f8e0208 */
[----:B------:R-:W-:-:S02]  /*1740*/  @UP0 USHF.R.S32.HI UR16, URZ, 0x1f, UR47 ;  /* 0x0000001f3f100899 */ /* 0x000fc4000801142f */
[----:B------:R-:W-:Y:S02]  /*1750*/  @UP1 USHF.R.S32.HI UR19, URZ, 0x1f, UR47 ;  /* 0x0000001f3f131899 */ /* 0x000fe4000801142f */
[----:B------:R-:W-:Y:S02]  /*1760*/  @UP1 UIMAD.WIDE.U32 UR10, UR40, UR12, URZ ;  /* 0x0000000c280a12a5 */ /* 0x000fe4000f8e003f */
[----:B------:R-:W-:Y:S02]  /*1770*/  @UP1 UIMAD UR18, UR40, UR13, UR9 ;  /* 0x0000000d281212a4 */ /* 0x000fe4000f8e0209 */
[----:B------:R-:W-:Y:S01]  /*1780*/  @UP0 UIADD3 UR15, UR15, UR17, URZ ;  /* 0x000000110f0f0290 */ /* 0x000fe2000fffe03f */
[----:B------:R-:W-:Y:S01]  /*1790*/  @UP0 ULDC.64 UR12, c[0x0][0x9b0] ;  /* 0x00026c00000c0ab9 */ /* 0x000fe20000000a00 */
[----:B------:R-:W-:Y:S01]  /*17a0*/  @UP1 ULDC.64 UR8, c[0x0][0x9c0] ;  /* 0x0002700000081ab9 */ /* 0x000fe20000000a00 */
        /* <DEDUP_REMOVED lines=12> */
[----:B------:R-:W-:Y:S01]  /*1870*/  IMAD.U32 R2, RZ, RZ, UR6 ;  /* 0x00000006ff027e24 */ /* 0x000fe2000f8e00ff */
[----:B------:R-:W-:Y:S02]  /*1880*/  @UP1 ULEA.HI.X UR5, UR8, UR5, UR9, 0x2, UP3 ;  /* 0x0000000508051291 */ /* 0x000fe400098f1409 */
[----:B------:R-:W-:-:S02]  /*1890*/  IMAD.U32 R4, RZ, RZ, UR4 ;  /* 0x00000004ff047e24 */ /* 0x000fc4000f8e00ff */
[----:B------:R-:W-:Y:S02]  /*18a0*/  IMAD.U32 R3, RZ, RZ, UR7 ;  /* 0x00000007ff037e24 */ /* 0x000fe4000f8e00ff */
[----:B------:R-:W-:-:S03]  /*18b0*/  IMAD.U32 R5, RZ, RZ, UR5 ;  /* 0x00000005ff057e24 */ /* 0x000fc6000f8e00ff */
[----:B------:R-:W2:Y:S04]  /*18c0*/  @P0 LDG.E R7, desc[UR52][R2.64] ;  /* 0x0000003402070981 */ /* 0x000ea8000c1e1900 */
[----:B------:R-:W2:Y:S01]  /*18d0*/  @P1 LDG.E R0, desc[UR52][R4.64] ;  /* 0x0000003404001981 */ /* 0x000ea2000c1e1900 */
[----:B------:R-:W-:Y:S01]  /*18e0*/  ULEA.HI UR4, UR36, UR36, URZ, 0x1 ;  /* 0x0000002424047291 */ /* 0x000fe2000f8f083f */
[----:B------:R-:W-:-:S03]  /*18f0*/  MOV R8, UR46 ;  /* 0x0000002e00087c02 */ /* 0x000fc60008000f00 */
[----:B------:R-:W-:Y:S01]  /*1900*/  ULOP3.LUT UR4, UR4, 0xfffffffe, URZ, 0xc0, !UPT ;  /* 0xfffffffe04047892 */ /* 0x000fe2000f8ec03f */
[----:B------:R-:W-:-:S03]  /*1910*/  ISETP.NE.AND P0, PT, R8, 0x3, PT ;  /* 0x000000030800780c */ /* 0x000fc60003f05270 */
        /* <DEDUP_REMOVED lines=8> */
.L_x_2249:
[----:B------:R-:W-:Y:S05]  /*19a0*/  @!P0 BRA `(.L_x_2106) ;  /* 0x0000000000048947 */ /* 0x000fea0003800000 */
[----:B------:R-:W-:Y:S01]  /*19b0*/  BPT.TRAP 0x1 ;  /* 0x000000040000795c */ /* 0x000fe20000300000 */
.L_x_2106:
[----:B------:R-:W-:Y:S02]  /*19c0*/  IMAD.U32 R2, RZ, RZ, UR38 ;  /* 0x00000026ff027e24 */ /* 0x000fe4000f8e00ff */
[----:B0-----:R-:W-:-:S03]  /*19d0*/  IMAD.U32 R3, RZ, RZ, UR37 ;  /* 0x00000025ff037e24 */ /* 0x001fc6000f8e00ff */
[----:B------:R-:W-:Y:S02]  /*19e0*/  LEA R2, R2, UR45, 0x3 ;  /* 0x0000002d02027c11 */ /* 0x000fe4000f8e18ff */
[----:B------:R-:W-:-:S04]  /*19f0*/  SHF.L.U32 R3, R3, 0x1f, RZ ;  /* 0x0000001f03037819 */ /* 0x000fc800000006ff */
[----:B------:R0:W1:Y:S01]  /*1a00*/  SYNCS.PHASECHK.TRANS64.TRYWAIT P1, [R2+URZ+0x13230], R3 ;  /* 0x01323003020075a7 */ /* 0x000062000802017f */
[----:B------:R-:W-:Y:S05]  /*1a10*/  @!P0 BRA `(.L_x_2107) ;  /* 0x0000000000048947 */ /* 0x000fea0003800000 */
[----:B------:R-:W-:Y:S01]  /*1a20*/  BPT.TRAP 0x1 ;  /* 0x000000040000795c */ /* 0x000fe20000300000 */
.L_x_2107:
[----:B-1----:R-:W-:Y:S05]  /*1a30*/  @P1 BRA `(.L_x_2108) ;  /* 0x0000000000081947 */ /* 0x002fea0003800000 */
[----:B------:R-:W1:Y:S02]  /*1a40*/  SYNCS.PHASECHK.TRANS64.TRYWAIT P1, [R2+URZ+0x13230], R3 ;  /* 0x01323003020075a7 */ /* 0x000e64000802017f */
[----:B-1----:R-:W-:Y:S05]  /*1a50*/  @!P1 BRA `(.L_x_2109) ;  /* 0x0000012400709947 */ /* 0x002fea0003800000 */
.L_x_2108:
        /* <DEDUP_REMOVED lines=73> */
.L_x_2110:
        /* <DEDUP_REMOVED lines=10> */
[----:B------:R-:W-:Y:S01]  /*1f90*/  UMOV UR7, 0xffffff60 ;  /* 0xffffff6000077882 */ /* 0x000fe20000000000 */
[----:B------:R-:W-:Y:S01]  /*1fa0*/  @UP0 ULDC UR6, c[0x0][0x44c] ;  /* 0x0001130000060ab9 */ /* 0x000fe20000000800 */
[----:B------:R-:W-:Y:S01]  /*1fb0*/  UIMAD UR7, UR51, UR7, 0xa1 ;  /* 0x000000a1330774a4 */ /* 0x000fe2000f8e0207 */
[C---:B01----:R-:W-:Y:S01]  /*1fc0*/  FMUL.FTZ R3, R0.reuse, R88 ;  /* 0x0000005800037220 */ /* 0x043fe20000410000 */
[C---:B------:R-:W-:Y:S01]  /*1fd0*/  FMUL.FTZ R5, R0.reuse, R89 ;  /* 0x0000005900057220 */ /* 0x040fe20000410000 */
[C---:B------:R-:W-:Y:S01]  /*1fe0*/  FMUL.FTZ R88, R0.reuse, R90 ;  /* 0x0000005a00587220 */ /* 0x040fe20000410000 */
[C---:B------:R-:W-:Y:S01]  /*1ff0*/  FMUL.FTZ R89, R0.reuse, R91 ;  /* 0x0000005b00597220 */ /* 0x040fe20000410000 */
[C---:B------:R-:W-:Y:S01]  /*2000*/  FMUL.FTZ R13, R0.reuse, R73 ;  /* 0x00000049000d7220 */ /* 0x040fe20000410000 */
[----:B------:R-:W-:Y:S01]  /*2010*/  FMUL.FTZ R73, R0, R85 ;  /* 0x0000005500497220 */ /* 0x000fe20000410000 */
[----:B------:R-:W-:Y:S01]  /*2020*/  @P1 IMAD.HI.U32 R57, R82, UR6, RZ ;  /* 0x0000000652391c27 */ /* 0x000fe2000f8e00ff */
[----:B------:R-:W-:-:S03]  /*2030*/  @UP0 ULDC UR6, c[0x0][0x450] ;  /* 0x0001140000060ab9 */ /* 0x000fc60000000800 */
[C---:B------:R-:W-:Y:S01]  /*2040*/  FMUL.FTZ R90, R0.reuse, R94 ;  /* 0x0000005e005a7220 */ /* 0x040fe20000410000 */
[C---:B------:R-:W-:Y:S01]  /*2050*/  FMUL.FTZ R105, R0.reuse, R62 ;  /* 0x0000003e00697220 */ /* 0x040fe20000410000 */
[----:B------:R-:W-:Y:S01]  /*2060*/  IMAD.U32 R85, RZ, RZ, UR7 ;  /* 0x00000007ff557e24 */ /* 0x000fe2000f8e00ff */
[----:B------:R-:W-:Y:S01]  /*2070*/  @P2 SHF.R.U32.HI R82, RZ, UR6, R57 ;  /* 0x00000006ff522c19 */ /* 0x000fe20008011639 */
[----:B------:R-:W-:Y:S01]  /*2080*/  UIMAD UR6, UR51, -0xa0, UR48 ;  /* 0xffffff60330678a4 */ /* 0x000fe2000f8e0230 */
[C---:B------:R-:W-:Y:S01]  /*2090*/  FMUL.FTZ R106, R0.reuse, R63 ;  /* 0x0000003f006a7220 */ /* 0x040fe20000410000 */
[C---:B------:R-:W-:Y:S01]  /*20a0*/  FMUL.FTZ R62, R0.reuse, R68 ;  /* 0x00000044003e7220 */ /* 0x040fe20000410000 */
[----:B------:R-:W-:Y:S01]  /*20b0*/  FMUL.FTZ R63, R0, R69 ;  /* 0x00000045003f7220 */ /* 0x000fe20000410000 */
[----:B------:R-:W0:Y:S01]  /*20c0*/  SHFL.IDX PT, R57, R82, 0x1, 0x1c1f ;  /* 0x003c1f0052397f89 */ /* 0x000e2200000e0000 */
[----:B------:R-:W-:Y:S01]  /*20d0*/  UIADD3 UR6, UR6, 0xa0, URZ ;  /* 0x000000a006067890 */ /* 0x000fe2000fffe03f */
[----:B------:R-:W1:Y:S01]  /*20e0*/  MUFU.TANH R88, R88 ;  /* 0x0000005800587308 */ /* 0x000e620000002400 */
[----:B------:R-:W-:-:S02]  /*20f0*/  IMAD R85, R16, -0x2, R85 ;  /* 0xfffffffe10557824 */ /* 0x000fc400078e0255 */
[C---:B------:R-:W-:Y:S01]  /*2100*/  FMUL.FTZ R91, R0.reuse, R95 ;  /* 0x0000005f005b7220 */ /* 0x040fe20000410000 */
[----:B------:R-:W-:Y:S02]  /*2110*/  IMAD.U32 R68, RZ, RZ, UR49 ;  /* 0x00000031ff447e24 */ /* 0x000fe4000f8e00ff */
[C---:B------:R-:W-:Y:S01]  /*2120*/  FMUL.FTZ R12, R0.reuse, R72 ;  /* 0x00000048000c7220 */ /* 0x040fe20000410000 */
[----:B------:R-:W-:Y:S02]  /*2130*/  IMAD.U32 R69, RZ, RZ, UR6 ;  /* 0x00000006ff457e24 */ /* 0x000fe4000f8e00ff */
[C---:B------:R-:W-:Y:S01]  /*2140*/  FMUL.FTZ R72, R0.reuse, R84 ;  /* 0x0000005400487220 */ /* 0x040fe20000410000 */
[----:B------:R-:W-:Y:S01]  /*2150*/  FMUL.FTZ R6, R0, R92 ;  /* 0x0000005c00067220 */ /* 0x000fe20000410000 */
[----:B------:R-:W2:Y:S01]  /*2160*/  MUFU.TANH R89, R89 ;  /* 0x0000005900597308 */ /* 0x000ea20000002400 */
[----:B------:R-:W-:Y:S01]  /*2170*/  IMAD R84, R16, -0x2, R69 ;  /* 0xfffffffe10547824 */ /* 0x000fe200078e0245 */
[----:B------:R-:W-:Y:S01]  /*2180*/  IADD3 R85, -R68, UR48, R85 ;  /* 0x0000003044557c10 */ /* 0x000fe2000fffe155 */
        /* <DEDUP_REMOVED lines=11> */
[----:B0-----:R-:W-:Y:S01]  /*2240*/  VIADDMNMX R57, R57, R85, R84, PT ;  /* 0x0000005539397246 */ /* 0x001fe20003800154 */
        /* <DEDUP_REMOVED lines=53> */
[C---:B------:R-:W-:Y:S01]  /*25a0*/  FMUL.FTZ R55, R0.reuse, R55 ;  /* 0x0000003700377220 */ /* 0x040fe20000410000 */
[----:B------:R-:W-:Y:S01]  /*25b0*/  FMNMX.FTZ R69, R87, R68, !PT ;  /* 0x0000004457457209 */ /* 0x000fe20007810000 */
[----:B------:R-:W-:Y:S01]  /*25c0*/  FMUL.FTZ R54, R0, R54 ;  /* 0x0000003600367220 */ /* 0x000fe20000410000 */
[----:B------:R-:W-:Y:S01]  /*25d0*/  ULDC UR20, c[0x0][0x988] ;  /* 0x0002620000147ab9 */ /* 0x000fe20000000800 */
[----:B------:R-:W2:Y:S01]  /*25e0*/  MUFU.TANH R76, R76 ;  /* 0x0000004c004c7308 */ /* 0x000ea20000002400 */
        /* <DEDUP_REMOVED lines=16> */
[----:B--2---:R-:W-:Y:S01]  /*26f0*/  FSEL R81, R76, -INF , P2 ;  /* 0xff8000004c517808 */ /* 0x004fe20001000000 */
[----:B------:R-:W-:Y:S01]  /*2700*/  @UP0 USHF.R.U32.HI UR10, URZ, UR12, UR7 ;  /* 0x0000000c3f0a0299 */ /* 0x000fe20008011607 */
[----:B------:R-:W-:Y:S01]  /*2710*/  ISETP.GT.AND P2, PT, R57, 0x30, PT ;  /* 0x000000303900780c */ /* 0x000fe20003f44270 */
[----:B------:R-:W-:-:S02]  /*2720*/  UIADD3 UR23, UR51, -0x2, URZ ;  /* 0xfffffffe33177890 */ /* 0x000fc4000fffe03f */
[----:B------:R-:W-:Y:S02]  /*2730*/  UIADD3 UR6, UR10, UR48, -UR49 ;  /* 0x000000300a067290 */ /* 0x000fe4000fffe831 */
[----:B------:R-:W2:Y:S01]  /*2740*/  MUFU.TANH R79, R79 ;  /* 0x0000004f004f7308 */ /* 0x000ea20000002400 */
[----:B-1----:R-:W-:Y:S01]  /*2750*/  FSEL R80, R77, -INF , P1 ;  /* 0xff8000004d507808 */ /* 0x002fe20000800000 */
[----:B------:R-:W-:Y:S01]  /*2760*/  UIMAD.WIDE UR6, UR6, 0x66666667, URZ ;  /* 0x66666667060678a5 */ /* 0x000fe2000f8e023f */
[----:B------:R-:W-:-:S03]  /*2770*/  ISETP.GT.AND P1, PT, R57, 0x31, PT ;  /* 0x000000313900780c */ /* 0x000fc60003f24270 */
[----:B------:R-:W-:Y:S02]  /*2780*/  USHF.R.U32.HI UR6, URZ, 0x1f, UR7 ;  /* 0x0000001f3f067899 */ /* 0x000fe40008011607 */
[----:B------:R1:W-:Y:S01]  /*2790*/  MUFU.TANH R88, R42 ;  /* 0x0000002a00587308 */ /* 0x0003e20000002400 */
[----:B0-----:R-:W-:Y:S01]  /*27a0*/  FSEL R76, R78, -INF , P2 ;  /* 0xff8000004e4c7808 */ /* 0x001fe20001000000 */
[----:B------:R-:W-:Y:S01]  /*27b0*/  ULEA.HI.SX32 UR7, UR7, UR6, 0x1a ;  /* 0x0000000607077291 */ /* 0x000fe2000f8fd23f */
[----:B------:R-:W-:Y:S01]  /*27c0*/  ISETP.GT.AND P2, PT, R57, 0x38, PT ;  /* 0x000000383900780c */ /* 0x000fe20003f44270 */
[----:B------:R-:W-:Y:S02]  /*27d0*/  UIADD3 UR6, UR11, 0x13240, URZ ;  /* 0x000132400b067890 */ /* 0x000fe4000fffe03f */
[----:B------:R-:W-:Y:S02]  /*27e0*/  UISETP.LT.AND UP0, UPT, URZ, UR7, UPT ;  /* 0x000000073f00728c */ /* 0x000fe4000bf01270 */
[----:B------:R-:W0:Y:S01]  /*27f0*/  MUFU.TANH R98, R98 ;  /* 0x0000006200627308 */ /* 0x000e220000002400 */
[----:B-1----:R-:W-:Y:S01]  /*2800*/  FMNMX.FTZ R42, R86, R69, !PT ;  /* 0x00000045562a7209 */ /* 0x002fe20007810000 */
[----:B------:R-:W-:Y:S01]  /*2810*/  USEL UR22, URZ, UR7, !UP0 ;  /* 0x000000073f167287 */ /* 0x000fe2000c000000 */
[----:B--2---:R-:W-:Y:S01]  /*2820*/  FSEL R75, R79, -INF , P1 ;  /* 0xff8000004f4b7808 */ /* 0x004fe20000800000 */
[----:B------:R-:W-:Y:S01]  /*2830*/  UPRMT UR6, UR44, 0x654, UR6 ;  /* 0x000006542c067896 */ /* 0x000fe20008000006 */
[----:B------:R-:W-:Y:S01]  /*2840*/  FMNMX.FTZ R42, R83, R42, !PT ;  /* 0x0000002a532a7209 */ /* 0x000fe20007810000 */
[----:B------:R-:W-:Y:S01]  /*2850*/  UISETP.GE.AND UP0, UPT, UR23, UR22, UPT ;  /* 0x000000161700728c */ /* 0x000fe2000bf06270 */
[----:B------:R-:W-:Y:S01]  /*2860*/  ISETP.GT.AND P1, PT, R57, 0x39, PT ;  /* 0x000000393900780c */ /* 0x000fe20003f24270 */
[----:B------:R-:W1:Y:S05]  /*2870*/  MUFU.TANH R100, R100 ;  /* 0x0000006400647308 */ /* 0x000e6a0000002400 */
[----:B------:R-:W-:Y:S03]  /*2880*/  SYNCS.ARRIVE.TRANS64.RED.A1T0 RZ, [UR6], RZ ;  /* 0x000000ffffff79a7 */ /* 0x000fe60008100406 */
[----:B------:R2:W-:Y:S01]  /*2890*/  MUFU.TANH R90, R43 ;  /* 0x0000002b005a7308 */ /* 0x0005e20000002400 */
[----:B0-----:R-:W-:-:S02]  /*28a0*/  FSEL R71, R98, -INF , P2 ;  /* 0xff80000062477808 */ /* 0x001fc40001000000 */
[----:B------:R-:W-:-:S05]  /*28b0*/  ISETP.GT.AND P2, PT, R57, 0x40, PT ;  /* 0x000000403900780c */ /* 0x000fca0003f44270 */
[----:B------:R-:W0:Y:S01]  /*28c0*/  MUFU.TANH R102, R102 ;  /* 0x0000006600667308 */ /* 0x000e220000002400 */
[----:B--2---:R-:W-:Y:S02]  /*28d0*/  FMNMX.FTZ R43, R81, R42, !PT ;  /* 0x0000002a512b7209 */ /* 0x004fe40007810000 */
[----:B-1----:R-:W-:Y:S02]  /*28e0*/  FSEL R70, R100, -INF , P1 ;  /* 0xff80000064467808 */ /* 0x002fe40000800000 */
[----:B------:R-:W-:Y:S02]  /*28f0*/  FMNMX.FTZ R43, R80, R43, !PT ;  /* 0x0000002b502b7209 */ /* 0x000fe40007810000 */
[----:B------:R-:W-:Y:S01]  /*2900*/  ISETP.GT.AND P1, PT, R57, 0x41, PT ;  /* 0x000000413900780c */ /* 0x000fe20003f24270 */
[----:B------:R-:W1:Y:S01]  /*2910*/  MUFU.TANH R104, R104 ;  /* 0x0000006800687308 */ /* 0x000e620000002400 */
[----:B------:R-:W-:-:S04]  /*2920*/  FMNMX.FTZ R42, R76, R43, !PT ;  /* 0x0000002b4c2a7209 */ /* 0x000fc80007810000 */
[----:B------:R-:W-:-:S03]  /*2930*/  FMNMX.FTZ R42, R75, R42, !PT ;  /* 0x0000002a4b2a7209 */ /* 0x000fc60007810000 */
[----:B------:R-:W2:Y:S01]  /*2940*/  MUFU.TANH R105, R105 ;  /* 0x0000006900697308 */ /* 0x000ea20000002400 */
        /* <DEDUP_REMOVED lines=8> */
[----:B------:R-:W3:Y:S01]  /*29d0*/  MUFU.TANH R65, R65 ;  /* 0x0000004100417308 */ /* 0x000ee20000002400 */
[----:B-1----:R-:W-:-:S02]  /*29e0*/  FMNMX.FTZ R46, R70, R43, !PT ;  /* 0x0000002b462e7209 */ /* 0x002fc40007810000 */
[----:B--2---:R-:W-:Y:S02]  /*29f0*/  FSEL R43, R105, -INF , P2 ;  /* 0xff800000692b7808 */ /* 0x004fe40001000000 */
[----:B------:R-:W-:-:S03]  /*2a00*/  ISETP.GT.AND P2, PT, R57, 0x50, PT ;  /* 0x000000503900780c */ /* 0x000fc60003f44270 */
[----:B------:R1:W-:Y:S08]  /*2a10*/  MUFU.TANH R92, R47 ;  /* 0x0000002f005c7308 */ /* 0x0003f00000002400 */
[----:B------:R-:W2:Y:S01]  /*2a20*/  MUFU.TANH R66, R66 ;  /* 0x0000004200427308 */ /* 0x000ea20000002400 */
[----:B-1----:R-:W-:Y:S02]  /*2a30*/  FMNMX.FTZ R47, R69, R46, !PT ;  /* 0x0000002e452f7209 */ /* 0x002fe40007810000 */
[----:B0-----:R-:W-:-:S02]  /*2a40*/  FSEL R46, R106, -INF , P1 ;  /* 0xff8000006a2e7808 */ /* 0x001fc40000800000 */
[----:B------:R-:W-:-:S03]  /*2a50*/  ISETP.GT.AND P1, PT, R57, 0x51, PT ;  /* 0x000000513900780c */ /* 0x000fc60003f24270 */
[----:B------:R0:W-:Y:S08]  /*2a60*/  MUFU.TANH R78, R50 ;  /* 0x00000032004e7308 */ /* 0x0001f00000002400 */
[----:B------:R-:W1:Y:S01]  /*2a70*/  MUFU.TANH R67, R67 ;  /* 0x0000004300437308 */ /* 0x000e620000002400 */
[----:B0-----:R-:W-:-:S04]  /*2a80*/  FMNMX.FTZ R50, R42, R47, !PT ;  /* 0x0000002f2a327209 */ /* 0x001fc80007810000 */
[----:B------:R-:W-:-:S03]  /*2a90*/  FMNMX.FTZ R47, R43, R50, !PT ;  /* 0x000000322b2f7209 */ /* 0x000fc60007810000 */
[----:B------:R0:W4:Y:S01]  /*2aa0*/  MUFU.TANH R79, R51 ;  /* 0x00000033004f7308 */ /* 0x0001220000002400 */
[----:B------:R-:W-:Y:S02]  /*2ab0*/  FMNMX.FTZ R77, R46, R47, !PT ;  /* 0x0000002f2e4d7209 */ /* 0x000fe40007810000 */
[----:B---3--:R-:W-:Y:S02]  /*2ac0*/  FSEL R47, R65, -INF , P1 ;  /* 0xff800000412f7808 */ /* 0x008fe40000800000 */
[----:B------:R-:W-:-:S03]  /*2ad0*/  ISETP.GT.AND P1, PT, R57, 0x59, PT ;  /* 0x000000593900780c */ /* 0x000fc60003f24270 */
[----:B------:R3:W-:Y:S01]  /*2ae0*/  MUFU.TANH R95, R55 ;  /* 0x00000037005f7308 */ /* 0x0007e20000002400 */
[----:B0-----:R-:W-:Y:S01]  /*2af0*/  FMUL.FTZ R51, R0, R26 ;  /* 0x0000001a00337220 */ /* 0x001fe20000410000 */
[----:B------:R-:W-:Y:S02]  /*2b00*/  FSEL R26, R64, -INF , P2 ;  /* 0xff800000401a7808 */ /* 0x000fe40001000000 */
[----:B------:R-:W-:Y:S02]  /*2b10*/  ISETP.GT.AND P2, PT, R57, 0x58, PT ;  /* 0x000000583900780c */ /* 0x000fe40003f44270 */
[----:B------:R-:W-:Y:S02]  /*2b20*/  FMNMX.FTZ R64, R26, R77, !PT ;  /* 0x0000004d1a407209 */ /* 0x000fe40007810000 */
[----:B--2---:R-:W-:Y:S01]  /*2b30*/  FSEL R50, R66, -INF , P2 ;  /* 0xff80000042327808 */ /* 0x004fe20001000000 */
[----:B------:R0:W2:Y:S01]  /*2b40*/  MUFU.TANH R94, R54 ;  /* 0x00000036005e7308 */ /* 0x0000a20000002400 */
[----:B---3--:R-:W-:-:S02]  /*2b50*/  FMNMX.FTZ R55, R47, R64, !PT ;  /* 0x000000402f377209 */ /* 0x008fc40007810000 */
[----:B------:R-:W-:Y:S02]  /*2b60*/  ISETP.GT.AND P2, PT, R57, 0x60, PT ;  /* 0x000000603900780c */ /* 0x000fe40003f44270 */
[----:B------:R-:W-:Y:S01]  /*2b70*/  FMNMX.FTZ R64, R50, R55, !PT ;  /* 0x0000003732407209 */ /* 0x000fe20007810000 */
[----:B------:R-:W-:Y:S01]  /*2b80*/  FMUL.FTZ R55, R0, R30 ;  /* 0x0000001e00377220 */ /* 0x000fe20000410000 */
[----:B------:R-:W-:Y:S01]  /*2b90*/  FSEL R30, R88, -INF , P2 ;  /* 0xff800000581e7808 */ /* 0x000fe20001000000 */
[----:B------:R3:W5:Y:S01]  /*2ba0*/  MUFU.TANH R96, R51 ;  /* 0x0000003300607308 */ /* 0x0007620000002400 */
[C---:B0-----:R-:W-:Y:S01]  /*2bb0*/  FMUL.FTZ R54, R0.reuse, R27 ;  /* 0x0000001b00367220 */ /* 0x041fe20000410000 */
[----:B-1----:R-:W-:Y:S02]  /*2bc0*/  FSEL R27, R67, -INF , P1 ;  /* 0xff800000431b7808 */ /* 0x002fe40000800000 */
[----:B------:R-:W-:Y:S02]  /*2bd0*/  ISETP.GT.AND P1, PT, R57, 0x61, PT ;  /* 0x000000613900780c */ /* 0x000fe40003f24270 */
[----:B------:R-:W-:Y:S01]  /*2be0*/  FMNMX.FTZ R65, R27, R64, !PT ;  /* 0x000000401b417209 */ /* 0x000fe20007810000 */
[----:B------:R-:W-:Y:S01]  /*2bf0*/  FMUL.FTZ R64, R0, R31 ;  /* 0x0000001f00407220 */ /* 0x000fe20000410000 */
[----:B------:R-:W-:Y:S01]  /*2c00*/  ISETP.GT.AND P2, PT, R57, 0x68, PT ;  /* 0x000000683900780c */ /* 0x000fe20003f44270 */
[----:B------:R0:W1:Y:S01]  /*2c10*/  MUFU.TANH R77, R54 ;  /* 0x00000036004d7308 */ /* 0x0000620000002400 */
[----:B---3--:R-:W-:-:S02]  /*2c20*/  FSEL R51, R90, -INF , P1 ;  /* 0xff8000005a337808 */ /* 0x008fc40000800000 */
        /* <DEDUP_REMOVED lines=12> */
[----:B---3--:R-:W-:Y:S02]  /*2cf0*/  FSEL R55, R78, -INF , P2 ;  /* 0xff8000004e377808 */ /* 0x008fe40001000000 */
[----:B------:R-:W-:Y:S02]  /*2d00*/  FMNMX.FTZ R66, R31, R66, !PT ;  /* 0x000000421f427209 */ /* 0x000fe40007810000 */
[----:B------:R-:W-:Y:S02]  /*2d10*/  ISETP.GT.AND P2, PT, R57, 0x78, PT ;  /* 0x000000783900780c */ /* 0x000fe40003f44270 */
[----:B----4-:R-:W-:Y:S01]  /*2d20*/  FSEL R34, R79, -INF , P1 ;  /* 0xff8000004f227808 */ /* 0x010fe20000800000 */
[----:B------:R5:W3:Y:S01]  /*2d30*/  MUFU.TANH R92, R65 ;  /* 0x00000041005c7308 */ /* 0x000ae20000002400 */
[----:B------:R-:W-:Y:S01]  /*2d40*/  FMNMX.FTZ R67, R55, R66, !PT ;  /* 0x0000004237437209 */ /* 0x000fe20007810000 */
[----:B------:R-:W-:Y:S01]  /*2d50*/  FMUL.FTZ R66, R0, R35 ;  /* 0x0000002300427220 */ /* 0x000fe20000410000 */
[----:B------:R-:W-:-:S02]  /*2d60*/  ISETP.GT.AND P1, PT, R57, 0x79, PT ;  /* 0x000000793900780c */ /* 0x000fc40003f24270 */
[----:B--2---:R-:W-:Y:S02]  /*2d70*/  FSEL R64, R94, -INF , P2 ;  /* 0xff8000005e407808 */ /* 0x004fe40001000000 */
[----:B------:R-:W-:Y:S01]  /*2d80*/  FMNMX.FTZ R67, R34, R67, !PT ;  /* 0x0000004322437209 */ /* 0x000fe20007810000 */
[----:B------:R2:W4:Y:S01]  /*2d90*/  MUFU.TANH R94, R66 ;  /* 0x00000042005e7308 */ /* 0x0005220000002400 */
[----:B------:R-:W-:Y:S02]  /*2da0*/  ISETP.GT.AND P2, PT, R57, 0x80, PT ;  /* 0x000000803900780c */ /* 0x000fe40003f44270 */
[----:B------:R-:W-:Y:S02]  /*2db0*/  FSEL R35, R95, -INF , P1 ;  /* 0xff8000005f237808 */ /* 0x000fe40000800000 */
[----:B------:R-:W-:Y:S02]  /*2dc0*/  FMNMX.FTZ R78, R64, R67, !PT ;  /* 0x00000043404e7209 */ /* 0x000fe40007810000 */
[----:B------:R-:W-:Y:S01]  /*2dd0*/  ISETP.GT.AND P1, PT, R57, 0x81, PT ;  /* 0x000000813900780c */ /* 0x000fe20003f24270 */
[----:B------:R-:W-:Y:S01]  /*2de0*/  MUFU.TANH R3, R3 ;  /* 0x0000000300037308 */ /* 0x000fe20000002400 */
[----:B-----5:R-:W-:-:S02]  /*2df0*/  FSEL R65, R96, -INF , P2 ;  /* 0xff80000060417808 */ /* 0x020fc40001000000 */
[----:B------:R-:W-:Y:S02]  /*2e00*/  FMNMX.FTZ R78, R35, R78, !PT ;  /* 0x0000004e234e7209 */ /* 0x000fe40007810000 */
[----:B------:R-:W-:Y:S02]  /*2e10*/  ISETP.GT.AND P2, PT, R57, 0x88, PT ;  /* 0x000000883900780c */ /* 0x000fe40003f44270 */
[----:B-1----:R-:W-:Y:S01]  /*2e20*/  FSEL R38, R77, -INF , P1 ;  /* 0xff8000004d267808 */ /* 0x002fe20000800000 */
[C---:B------:R-:W-:Y:S01]  /*2e30*/  FMUL.FTZ R77, R0.reuse, R39 ;  /* 0x00000027004d7220 */ /* 0x040fe20000410000 */
[----:B------:R-:W-:Y:S01]  /*2e40*/  FMNMX.FTZ R79, R65, R78, !PT ;  /* 0x0000004e414f7209 */ /* 0x000fe20007810000 */
[----:B------:R1:W5:Y:S01]  /*2e50*/  MUFU.TANH R96, R68 ;  /* 0x0000004400607308 */ /* 0x0003620000002400 */
[----:B------:R-:W-:Y:S01]  /*2e60*/  ISETP.GT.AND P1, PT, R57, 0x89, PT ;  /* 0x000000893900780c */ /* 0x000fe20003f24270 */
[----:B------:R-:W-:Y:S01]  /*2e70*/  FMUL.FTZ R78, R0, R45 ;  /* 0x0000002d004e7220 */ /* 0x000fe20000410000 */
[----:B------:R-:W-:-:S02]  /*2e80*/  FSEL R67, R88, -INF , P2 ;  /* 0xff80000058437808 */ /* 0x000fc40001000000 */
[----:B--2---:R-:W-:Y:S01]  /*2e90*/  FMNMX.FTZ R66, R38, R79, !PT ;  /* 0x0000004f26427209 */ /* 0x004fe20007810000 */
[----:B------:R-:W-:Y:S01]  /*2ea0*/  FMUL.FTZ R79, R0, R44 ;  /* 0x0000002c004f7220 */ /* 0x000fe20000410000 */
[----:B------:R-:W-:Y:S01]  /*2eb0*/  ISETP.GT.AND P2, PT, R57, 0x90, PT ;  /* 0x000000903900780c */ /* 0x000fe20003f44270 */
[----:B------:R-:W2:Y:S01]  /*2ec0*/  MUFU.TANH R77, R77 ;  /* 0x0000004d004d7308 */ /* 0x000ea20000002400 */
[----:B0-----:R-:W-:Y:S02]  /*2ed0*/  FSEL R39, R90, -INF , P1 ;  /* 0xff8000005a277808 */ /* 0x001fe40000800000 */
[----:B-1----:R-:W-:Y:S02]  /*2ee0*/  FMNMX.FTZ R68, R67, R66, !PT ;  /* 0x0000004243447209 */ /* 0x002fe40007810000 */
[----:B------:R-:W-:Y:S02]  /*2ef0*/  ISETP.GT.AND P1, PT, R57, 0x91, PT ;  /* 0x000000913900780c */ /* 0x000fe40003f24270 */
[----:B---3--:R-:W-:Y:S01]  /*2f00*/  FSEL R66, R92, -INF , P2 ;  /* 0xff8000005c427808 */ /* 0x008fe20001000000 */
[----:B------:R-:W0:Y:S01]  /*2f10*/  MUFU.TANH R5, R5 ;  /* 0x0000000500057308 */ /* 0x000e220000002400 */
[----:B------:R-:W-:Y:S01]  /*2f20*/  FMNMX.FTZ R95, R39, R68, !PT ;  /* 0x00000044275f7209 */ /* 0x000fe20007810000 */
[----:B------:R-:W1:Y:S01]  /*2f30*/  SHFL.IDX PT, R92, R82, RZ, 0x1c1f ;  /* 0x001c1fff525c7589 */ /* 0x000e6200000e0000 */
[----:B------:R-:W-:-:S02]  /*2f40*/  ISETP.GT.AND P2, PT, R57, 0x98, PT ;  /* 0x000000983900780c */ /* 0x000fc40003f44270 */
[----:B----4-:R-:W-:Y:S02]  /*2f50*/  FSEL R44, R94, -INF , P1 ;  /* 0xff8000005e2c7808 */ /* 0x010fe40000800000 */
[----:B------:R-:W-:Y:S01]  /*2f60*/  FMNMX.FTZ R95, R66, R95, !PT ;  /* 0x0000005f425f7209 */ /* 0x000fe20007810000 */
[----:B------:R-:W3:Y:S01]  /*2f70*/  MUFU.TANH R6, R6 ;  /* 0x0000000600067308 */ /* 0x000ee20000002400 */
[----:B------:R-:W-:Y:S02]  /*2f80*/  ISETP.GT.AND P1, PT, R57, 0x99, PT ;  /* 0x000000993900780c */ /* 0x000fe40003f24270 */
[----:B-----5:R-:W-:Y:S02]  /*2f90*/  FSEL R45, R96, -INF , P2 ;  /* 0xff800000602d7808 */ /* 0x020fe40001000000 */
[----:B------:R-:W-:Y:S02]  /*2fa0*/  FMNMX.FTZ R88, R44, R95, !PT ;  /* 0x0000005f2c587209 */ /* 0x000fe40007810000 */
[----:B--2---:R-:W-:Y:S01]  /*2fb0*/  FSEL R68, R77, -INF , P1 ;  /* 0xff8000004d447808 */ /* 0x004fe20000800000 */
        /* <DEDUP_REMOVED lines=13> */
[----:B------:R-:W-:Y:S01]  /*3090*/  MOV R36, UR20 ;  /* 0x0000001400247c02 */ /* 0x000fe20008000f00 */
[----:B------:R-:W4:Y:S01]  /*30a0*/  MUFU.TANH R7, R7 ;  /* 0x0000000700077308 */ /* 0x000f220000002400 */
[----:B-1----:R-:W-:-:S04]  /*30b0*/  VIADDMNMX R92, R92, R85, R84, PT ;  /* 0x000000555c5c7246 */ /* 0x002fc80003800154 */
[C---:B------:R-:W-:Y:S02]  /*30c0*/  ISETP.GT.AND P2, PT, R92.reuse, 0x1, PT ;  /* 0x000000015c00780c */ /* 0x040fe40003f44270 */
[----:B------:R-:W-:Y:S01]  /*30d0*/  ISETP.GT.AND P3, PT, R92, 0x8, PT ;  /* 0x000000085c00780c */ /* 0x000fe20003f64270 */
[----:B------:R-:W1:Y:S01]  /*30e0*/  MUFU.TANH R8, R8 ;  /* 0x0000000800087308 */ /* 0x000e620000002400 */
[----:B0-----:R-:W-:Y:S02]  /*30f0*/  FSEL R84, R5, -INF , P2 ;  /* 0xff80000005547808 */ /* 0x001fe40001000000 */
[----:B---3--:R-:W-:Y:S02]  /*3100*/  FSEL R6, R6, -INF , P3 ;  /* 0xff80000006067808 */ /* 0x008fe40001800000 */
[----:B------:R-:W-:-:S03]  /*3110*/  ISETP.GT.AND P2, PT, R92, 0x10, PT ;  /* 0x000000105c00780c */ /* 0x000fc60003f44270 */
[----:B------:R-:W0:Y:S01]  /*3120*/  MUFU.TANH R9, R9 ;  /* 0x0000000900097308 */ /* 0x000e220000002400 */
[----:B--2---:R-:W-:-:S07]  /*3130*/  FMNMX.FTZ R88, R57, R88, !PT ;  /* 0x0000005839587209 */ /* 0x004fce0007810000 */
[----:B------:R-:W2:Y:S01]  /*3140*/  MUFU.TANH R10, R10 ;  /* 0x0000000a000a7308 */ /* 0x000ea20000002400 */
[----:B------:R-:W3:Y:S07]  /*3150*/  SHFL.BFLY PT, R57, R88, 0x1, 0x1f ;  /* 0x0c201f0058397f89 */ /* 0x000eee00000e0000 */
[----:B------:R-:W5:Y:S08]  /*3160*/  MUFU.TANH R11, R11 ;  /* 0x0000000b000b7308 */ /* 0x000f700000002400 */
[----:B------:R-:W5:Y:S08]  /*3170*/  MUFU.TANH R12, R12 ;  /* 0x0000000c000c7308 */ /* 0x000f700000002400 */
[----:B------:R-:W5:Y:S01]  /*3180*/  MUFU.TANH R13, R13 ;  /* 0x0000000d000d7308 */ /* 0x000f620000002400 */
[----:B---3--:R-:W-:-:S04]  /*3190*/  FMNMX.FTZ R57, R88, R57, !PT ;  /* 0x0000003958397209 */ /* 0x008fc80007810000 */
[C---:B------:R-:W-:Y:S01]  /*31a0*/  FSETP.NEU.FTZ.AND P1, PT, R57.reuse, -INF , PT ;  /* 0xff8000003900780b */ /* 0x040fe20003f3d000 */
[----:B------:R-:W-:-:S02]  /*31b0*/  FFMA.FTZ R36, R57, R36, -8 ;  /* 0xc100000039247423 */ /* 0x000fc40000010024 */
[----:B------:R-:W3:Y:S03]  /*31c0*/  MUFU.TANH R14, R14 ;  /* 0x0000000e000e7308 */ /* 0x000ee60000002400 */
[----:B------:R-:W-:Y:S02]  /*31d0*/  FSEL R36, R36, RZ, P1 ;  /* 0x000000ff24247208 */ /* 0x000fe40000800000 */
[----:B------:R-:W-:-:S03]  /*31e0*/  ISETP.GT.AND P1, PT, R92, RZ, PT ;  /* 0x000000ff5c00720c */ /* 0x000fc60003f24270 */
[--C-:B------:R-:W-:Y:S01]  /*31f0*/  FFMA.FTZ R95, R93, UR20, -R36.reuse ;  /* 0x000000145d5f7c23 */ /* 0x100fe20008010824 */
[----:B------:R-:W-:Y:S01]  /*3200*/  FSEL R3, R3, -INF , P1 ;  /* 0xff80000003037808 */ /* 0x000fe20000800000 */
[----:B------:R-:W3:Y:S01]  /*3210*/  MUFU.TANH R15, R15 ;  /* 0x0000000f000f7308 */ /* 0x000ee20000002400 */
[----:B------:R-:W-:Y:S01]  /*3220*/  ISETP.GT.AND P1, PT, R92, 0x9, PT ;  /* 0x000000095c00780c */ /* 0x000fe20003f24270 */
[--C-:B------:R-:W-:Y:S01]  /*3230*/  FFMA.FTZ R96, R81, UR20, -R36.reuse ;  /* 0x0000001451607c23 */ /* 0x100fe20008010824 */
[----:B------:R-:W-:Y:S01]  /*3240*/  FMNMX.FTZ R85, R3, R84, !PT ;  /* 0x0000005403557209 */ /* 0x000fe20007810000 */
[--C-:B------:R-:W-:Y:S01]  /*3250*/  FFMA.FTZ R88, R97, UR20, -R36.reuse ;  /* 0x0000001461587c23 */ /* 0x100fe20008010824 */
[----:B----4-:R-:W-:Y:S01]  /*3260*/  FSEL R7, R7, -INF , P1 ;  /* 0xff80000007077808 */ /* 0x010fe20000800000 */
[--C-:B------:R-:W-:Y:S01]  /*3270*/  FFMA.FTZ R90, R99, UR20, -R36.reuse ;  /* 0x00000014635a7c23 */ /* 0x100fe20008010824 */
[----:B------:R-:W-:Y:S01]  /*3280*/  FMNMX.FTZ R94, R6, R85, !PT ;  /* 0x00000055065e7209 */ /* 0x000fe20007810000 */
[----:B------:R-:W4:Y:S01]  /*3290*/  MUFU.TANH R20, R20 ;  /* 0x0000001400147308 */ /* 0x000f220000002400 */
[----:B------:R-:W-:Y:S01]  /*32a0*/  ISETP.GT.AND P1, PT, R92, 0x11, PT ;  /* 0x000000115c00780c */ /* 0x000fe20003f24270 */
[--C-:B------:R-:W-:Y:S01]  /*32b0*/  FFMA.FTZ R89, R89, UR20, -R36.reuse ;  /* 0x0000001459597c23 */ /* 0x100fe20008010824 */
[----:B-1----:R-:W-:Y:S01]  /*32c0*/  FSEL R85, R8, -INF , P2 ;  /* 0xff80000008557808 */ /* 0x002fe20001000000 */
        /* <DEDUP_REMOVED lines=11> */
[----:B--2---:R-:W-:Y:S01]  /*3380*/  FSEL R10, R10, -INF , P2 ;  /* 0xff8000000a0a7808 */ /* 0x004fe20001000000 */
[----:B------:R-:W0:Y:S01]  /*3390*/  MUFU.TANH R21, R21 ;  /* 0x0000001500157308 */ /* 0x000e220000002400 */
[----:B------:R-:W-:Y:S01]  /*33a0*/  FMNMX.FTZ R93, R9, R94, !PT ;  /* 0x0000005e095d7209 */ /* 0x000fe20007810000 */
[--C-:B-1----:R-:W-:Y:S01]  /*33b0*/  FFMA.FTZ R95, R86, UR20, -R36.reuse ;  /* 0x00000014565f7c23 */ /* 0x102fe20008010824 */
        /* <DEDUP_REMOVED lines=13> */
[----:B------:R-:W2:Y:S01]  /*3490*/  MUFU.TANH R73, R73 ;  /* 0x0000004900497308 */ /* 0x000ea20000002400 */
[----:B------:R-:W-:Y:S01]  /*34a0*/  FSEL R13, R13, -INF , P1 ;  /* 0xff8000000d0d7808 */ /* 0x000fe20000800000 */
[--C-:B------:R-:W-:Y:S01]  /*34b0*/  FFMA.FTZ R47, R47, UR20, -R36.reuse ;  /* 0x000000142f2f7c23 */ /* 0x100fe20008010824 */
[----:B------:R-:W-:Y:S01]  /*34c0*/  FMNMX.FTZ R94, R86, R93, !PT ;  /* 0x0000005d565e7209 */ /* 0x000fe20007810000 */
[--C-:B------:R-:W-:Y:S01]  /*34d0*/  FFMA.FTZ R31, R31, UR20, -R36.reuse ;  /* 0x000000141f1f7c23 */ /* 0x100fe20008010824 */
[----:B------:R-:W-:Y:S01]  /*34e0*/  ISETP.GT.AND P1, PT, R92, 0x29, PT ;  /* 0x000000295c00780c */ /* 0x000fe20003f24270 */
[--C-:B------:R-:W-:Y:S01]  /*34f0*/  FFMA.FTZ R34, R34, UR20, -R36.reuse ;  /* 0x0000001422227c23 */ /* 0x100fe20008010824 */
[----:B---3--:R-:W-:Y:S01]  /*3500*/  FSEL R14, R14, -INF , P2 ;  /* 0xff8000000e0e7808 */ /* 0x008fe20001000000 */
[----:B------:R-:W3:Y:S01]  /*3510*/  MUFU.TANH R56, R56 ;  /* 0x0000003800387308 */ /* 0x000ee20000002400 */
        /* <DEDUP_REMOVED lines=10> */
[----:B----4-:R-:W-:-:S02]  /*35c0*/  FSEL R81, R20, -INF , P2 ;  /* 0xff80000014517808 */ /* 0x010fc40001000000 */
[----:B------:R-:W-:Y:S02]  /*35d0*/  FMNMX.FTZ R94, R15, R94, !PT ;  /* 0x0000005e0f5e7209 */ /* 0x000fe40007810000 */
[C---:B------:R-:W-:Y:S01]  /*35e0*/  ISETP.GT.AND P2, PT, R92.reuse, 0x38, PT ;  /* 0x000000385c00780c */ /* 0x040fe20003f44270 */
[----:B------:R-:W4:Y:S01]  /*35f0*/  MUFU.TANH R58, R58 ;  /* 0x0000003a003a7308 */ /* 0x000f220000002400 */
[----:B0-----:R-:W-:Y:S02]  /*3600*/  FSEL R21, R21, -INF , P1 ;  /* 0xff80000015157808 */ /* 0x001fe40000800000 */
[----:B------:R-:W-:Y:S02]  /*3610*/  FMNMX.FTZ R94, R81, R94, !PT ;  /* 0x0000005e515e7209 */ /* 0x000fe40007810000 */
[----:B------:R-:W-:Y:S02]  /*3620*/  ISETP.GT.AND P1, PT, R92, 0x39, PT ;  /* 0x000000395c00780c */ /* 0x000fe40003f24270 */
[----:B-1----:R-:W-:Y:S01]  /*3630*/  FSEL R72, R72, -INF , P2 ;  /* 0xff80000048487808 */ /* 0x002fe20001000000 */
[----:B------:R0:W-:Y:S01]  /*3640*/  MUFU.EX2 R12, R95 ;  /* 0x0000005f000c7308 */ /* 0x0001e20000000800 */
[----:B------:R-:W-:-:S02]  /*3650*/  ISETP.GT.AND P2, PT, R92, 0x40, PT ;  /* 0x000000405c00780c */ /* 0x000fc40003f44270 */
[----:B--2---:R-:W-:Y:S02]  /*3660*/  FSEL R73, R73, -INF , P1 ;  /* 0xff80000049497808 */ /* 0x004fe40000800000 */
[----:B------:R-:W-:Y:S02]  /*3670*/  ISETP.GT.AND P1, PT, R92, 0x41, PT ;  /* 0x000000415c00780c */ /* 0x000fe40003f24270 */
[----:B---3--:R-:W-:Y:S01]  /*3680*/  FSEL R80, R56, -INF , P2 ;  /* 0xff80000038507808 */ /* 0x008fe20001000000 */
        /* <DEDUP_REMOVED lines=10> */
[----:B----4-:R-:W-:Y:S01]  /*3730*/  FSEL R58, R58, -INF , P2 ;  /* 0xff8000003a3a7808 */ /* 0x010fe20001000000 */
        /* <DEDUP_REMOVED lines=361> */
[----:B------:R-:W-:Y:S01]  /*4dd0*/  IMAD.MOV.U32 R6, RZ, RZ, R57 ;  /* 0x000000ffff067224 */ /* 0x000fe200078e0039 */
[----:B------:R-:W-:Y:S01]  /*4de0*/  UMOV UR25, UR37 ;  /* 0x0000002500197c82 */ /* 0x000fe20008000000 */
[----:B------:R-:W-:Y:S01]  /*4df0*/  IMAD.MOV.U32 R5, RZ, RZ, R56 ;  /* 0x000000ffff057224 */ /* 0x000fe200078e0038 */
[----:B------:R-:W-:Y:S01]  /*4e00*/  UMOV UR24, UR38 ;  /* 0x0000002600187c82 */ /* 0x000fe20008000000 */
[----:B------:R-:W-:Y:S01]  /*4e10*/  IMAD.MOV.U32 R55, RZ, RZ, RZ ;  /* 0x000000ffff377224 */ /* 0x000fe200078e00ff */
[----:B------:R-:W-:-:S06]  /*4e20*/  ULDC UR20, c[0x0][0x988] ;  /* 0x0002620000147ab9 */ /* 0x000fcc0000000800 */
.L_x_2122:
[----:B------:R-:W-:-:S04]  /*4e30*/  UISETP.NE.AND UP0, UPT, UR24, 0x1, UPT ;  /* 0x000000011800788c */ /* 0x000fc8000bf05270 */
[----:B------:R-:W-:-:S04]  /*4e40*/  USEL UR37, URZ, 0x1, UP0 ;  /* 0x000000013f257887 */ /* 0x000fc80008000000 */
[----:B------:R-:W-:Y:S01]  /*4e50*/  ULOP3.LUT UR37, UR25, UR37, URZ, 0x3c, !UPT ;  /* 0x0000002519257292 */ /* 0x000fe2000f8e3c3f */
[----:B------:R-:W-:Y:S11]  /*4e60*/  @!P0 BRA `(.L_x_2112) ;  /* 0x0000000000048947 */ /* 0x000ff60003800000 */
[----:B------:R-:W-:Y:S01]  /*4e70*/  BPT.TRAP 0x1 ;  /* 0x000000040000795c */ /* 0x000fe20000300000 */
.L_x_2112:
        /* <DEDUP_REMOVED lines=9> */
.L_x_2113:
[----:B-1----:R-:W-:Y:S05]  /*4f10*/  @P1 BRA `(.L_x_2114) ;  /* 0x0000000000081947 */ /* 0x002fea0003800000 */
[----:B------:R-:W1:Y:S02]  /*4f20*/  SYNCS.PHASECHK.TRANS64.TRYWAIT P1, [UR21+0x13230], R7 ;  /* 0x01323007ff0075a7 */ /* 0x000e640008020155 */
[----:B-1----:R-:W-:Y:S05]  /*4f30*/  @!P1 BRA `(.L_x_2115) ;  /* 0x000000f0004c9947 */ /* 0x002fea0003800000 */
.L_x_2114:
        /* <DEDUP_REMOVED lines=64> */
.L_x_2116:
[----:B------:R-:W-:Y:S01]  /*5340*/  ULEA UR11, UR24, UR45, 0x3 ;  /* 0x0000002d180b7291 */ /* 0x000fe2000f8e183f */
[----:B01----:R-:W-:-:S05]  /*5350*/  IMAD.U32 R7, RZ, RZ, UR25 ;  /* 0x00000019ff077e24 */ /* 0x003fca000f8e00ff */
[----:B------:R-:W-:-:S04]  /*5360*/  SHF.L.U32 R7, R7, 0x1f, RZ ;  /* 0x0000001f07077819 */ /* 0x000fc800000006ff */
[----:B------:R0:W1:Y:S01]  /*5370*/  SYNCS.PHASECHK.TRANS64.TRYWAIT P1, [UR11+0x13250], R7 ;  /* 0x01325007ff0075a7 */ /* 0x000062000802014b */
[----:B------:R-:W-:Y:S05]  /*5380*/  @!P0 BRA `(.L_x_2117) ;  /* 0x0000000000048947 */ /* 0x000fea0003800000 */
[----:B------:R-:W-:Y:S01]  /*5390*/  BPT.TRAP 0x1 ;  /* 0x000000040000795c */ /* 0x000fe20000300000 */
.L_x_2117:
[----:B-1----:R-:W-:Y:S05]  /*53a0*/  @P1 BRA `(.L_x_2118) ;  /* 0x0000000000081947 */ /* 0x002fea0003800000 */
[----:B------:R-:W1:Y:S02]  /*53b0*/  SYNCS.PHASECHK.TRANS64.TRYWAIT P1, [UR11+0x13250], R7 ;  /* 0x01325007ff0075a7 */ /* 0x000e64000802014b */
[----:B-1----:R-:W-:Y:S05]  /*53c0*/  @!P1 BRA `(.L_x_2119) ;  /* 0x000000ec00409947 */ /* 0x002fea0003800000 */
.L_x_2118:
        /* <DEDUP_REMOVED lines=32> */
.L_x_2120:
[----:B------:R-:W-:Y:S01]  /*55d0*/  UISETP.NE.AND UP0, UPT, UR50, URZ, UPT ;  /* 0x0000003f3200728c */ /* 0x000fe2000bf05270 */
[C---:B------:R-:W-:Y:S01]  /*55e0*/  FMUL.FTZ R12, R0.reuse, R125 ;  /* 0x0000007d000c7220 */ /* 0x040fe20000410000 */
[C---:B------:R-:W-:Y:S01]  /*55f0*/  FMUL.FTZ R125, R0.reuse, R97 ;  /* 0x00000061007d7220 */ /* 0x040fe20000410000 */
[----:B------:R-:W-:Y:S02]  /*5600*/  VIADD R97, R17, UR43 ;  /* 0x0000002b11617c36 */ /* 0x000fe40008000000 */
[C---:B------:R-:W-:Y:S01]  /*5610*/  FMUL.FTZ R13, R0.reuse, R126 ;  /* 0x0000007e000d7220 */ /* 0x040fe20000410000 */
[C---:B------:R-:W-:Y:S01]  /*5620*/  FMUL.FTZ R14, R0.reuse, R127 ;  /* 0x0000007f000e7220 */ /* 0x040fe20000410000 */
[----:B------:R-:W-:Y:S01]  /*5630*/  PLOP3.LUT P1, PT, PT, PT, UP0, 0x80, 0x0 ;  /* 0x000000000000781c */ /* 0x000fe20003f2f008 */
[C---:B------:R-:W-:Y:S01]  /*5640*/  FMUL.FTZ R20, R0.reuse, R129 ;  /* 0x0000008100147220 */ /* 0x040fe20000410000 */
[----:B------:R-:W-:Y:S01]  /*5650*/  PLOP3.LUT P2, PT, PT, PT, UP0, 0x80, 0x0 ;  /* 0x000000000000781c */ /* 0x000fe20003f4f008 */
[C---:B01----:R-:W-:Y:S01]  /*5660*/  FMUL.FTZ R7, R0.reuse, R120 ;  /* 0x0000007800077220 */ /* 0x043fe20000410000 */
[----:B------:R-:W-:Y:S01]  /*5670*/  MOV R129, 0xfffffffe ;  /* 0xfffffffe00817802 */ /* 0x000fe20000000f00 */
[----:B------:R-:W-:Y:S01]  /*5680*/  @UP0 ULDC UR6, c[0x0][0x44c] ;  /* 0x0001130000060ab9 */ /* 0x000fe20000000800 */
[C---:B------:R-:W-:Y:S01]  /*5690*/  FMUL.FTZ R8, R0.reuse, R121 ;  /* 0x0000007900087220 */ /* 0x040fe20000410000 */
[C---:B------:R-:W-:Y:S01]  /*56a0*/  FMUL.FTZ R11, R0.reuse, R124 ;  /* 0x0000007c000b7220 */ /* 0x040fe20000410000 */
[C---:B------:R-:W-:Y:S01]  /*56b0*/  FMUL.FTZ R15, R0.reuse, R128 ;  /* 0x00000080000f7220 */ /* 0x040fe20000410000 */
[----:B------:R-:W0:Y:S01]  /*56c0*/  MUFU.TANH R7, R7 ;  /* 0x0000000700077308 */ /* 0x000e220000002400 */
[C---:B------:R-:W-:Y:S01]  /*56d0*/  FMUL.FTZ R121, R0.reuse, R132 ;  /* 0x0000008400797220 */ /* 0x040fe20000410000 */
[C---:B------:R-:W-:Y:S01]  /*56e0*/  FMUL.FTZ R120, R0.reuse, R131 ;  /* 0x0000008300787220 */ /* 0x040fe20000410000 */
[----:B------:R-:W-:Y:S01]  /*56f0*/  FMUL.FTZ R9, R0, R122 ;  /* 0x0000007a00097220 */ /* 0x000fe20000410000 */
[----:B------:R-:W-:Y:S01]  /*5700*/  @P1 IMAD.HI.U32 R126, R97, UR6, RZ ;  /* 0x00000006617e1c27 */ /* 0x000fe2000f8e00ff */
[----:B------:R-:W-:-:S03]  /*5710*/  @UP0 ULDC UR6, c[0x0][0x450] ;  /* 0x0001140000060ab9 */ /* 0x000fc60000000800 */
[C---:B------:R-:W-:Y:S01]  /*5720*/  FMUL.FTZ R122, R0.reuse, R133 ;  /* 0x00000085007a7220 */ /* 0x040fe20000410000 */
[C---:B------:R-:W-:Y:S01]  /*5730*/  FMUL.FTZ R21, R0.reuse, R130 ;  /* 0x0000008200157220 */ /* 0x040fe20000410000 */
[----:B------:R-:W1:Y:S01]  /*5740*/  MUFU.TANH R8, R8 ;  /* 0x0000000800087308 */ /* 0x000e620000002400 */
[----:B------:R-:W-:Y:S01]  /*5750*/  @P2 SHF.R.U32.HI R97, RZ, UR6, R126 ;  /* 0x00000006ff612c19 */ /* 0x000fe2000801167e */
[----:B------:R-:W-:Y:S01]  /*5760*/  UMOV UR6, 0x1 ;  /* 0x0000000100067882 */ /* 0x000fe20000000000 */
[C---:B------:R-:W-:Y:S01]  /*5770*/  FMUL.FTZ R104, R0.reuse, R104 ;  /* 0x0000006800687220 */ /* 0x040fe20000410000 */
[----:B------:R-:W-:Y:S01]  /*5780*/  UIMAD UR6, UR23, -0xa0, UR6 ;  /* 0xffffff60170678a4 */ /* 0x000fe2000f8e0206 */
[C---:B------:R-:W-:Y:S01]  /*5790*/  FMUL.FTZ R105, R0.reuse, R105 ;  /* 0x0000006900697220 */ /* 0x040fe20000410000 */
[----:B------:R-:W2:Y:S01]  /*57a0*/  SHFL.IDX PT, R127, R97, RZ, 0x1c1f ;  /* 0x001c1fff617f7589 */ /* 0x000ea200000e0000 */
[C---:B------:R-:W-:Y:S01]  /*57b0*/  FMUL.FTZ R128, R0.reuse, R73 ;  /* 0x0000004900807220 */ /* 0x040fe20000410000 */
[----:B------:R-:W3:Y:S01]  /*57c0*/  MUFU.TANH R11, R11 ;  /* 0x0000000b000b7308 */ /* 0x000ee20000002400 */
[----:B------:R-:W-:Y:S01]  /*57d0*/  FMUL.FTZ R73, R0, R74 ;  /* 0x0000004a00497220 */ /* 0x000fe20000410000 */
[----:B------:R-:W-:-:S02]  /*57e0*/  IMAD R126, R16, R129, UR6 ;  /* 0x00000006107e7e24 */ /* 0x000fc4000f8e0281 */
[C---:B------:R-:W-:Y:S01]  /*57f0*/  FMUL.FTZ R108, R0.reuse, R108 ;  /* 0x0000006c006c7220 */ /* 0x040fe20000410000 */
[----:B------:R-:W-:Y:S02]  /*5800*/  IMAD.U32 R129, RZ, RZ, UR49 ;  /* 0x00000031ff817e24 */ /* 0x000fe4000f8e00ff */
[C---:B------:R-:W-:Y:S01]  /*5810*/  FMUL.FTZ R109, R0.reuse, R109 ;  /* 0x0000006d006d7220 */ /* 0x040fe20000410000 */
[C---:B------:R-:W-:Y:S01]  /*5820*/  FMUL.FTZ R112, R0.reuse, R112 ;  /* 0x0000007000707220 */ /* 0x040fe20000410000 */
[C---:B------:R-:W-:Y:S01]  /*5830*/  FMUL.FTZ R113, R0.reuse, R113 ;  /* 0x0000007100717220 */ /* 0x040fe20000410000 */
[----:B------:R-:W4:Y:S01]  /*5840*/  MUFU.TANH R12, R12 ;  /* 0x0000000c000c7308 */ /* 0x000f220000002400 */
[----:B------:R-:W-:Y:S01]  /*5850*/  IADD3 R126, -R129, UR48, R126 ;  /* 0x00000030817e7c10 */ /* 0x000fe2000fffe17e */
        /* <DEDUP_REMOVED lines=12> */
[----:B--2---:R-:W-:Y:S01]  /*5920*/  IMAD.IADD R127, R126, 0x1, R127 ;  /* 0x000000017e7f7824 */ /* 0x004fe200078e027f */
[----:B------:R-:W2:Y:S01]  /*5930*/  SHFL.IDX PT, R97, R97, 0x1, 0x1c1f ;  /* 0x003c1f0061617f89 */ /* 0x000ea200000e0000 */
[----:B------:R-:W5:Y:S01]  /*5940*/  MUFU.TANH R20, R20 ;  /* 0x0000001400147308 */ /* 0x000f620000002400 */
[C---:B------:R-:W-:Y:S01]  /*5950*/  FMUL.FTZ R10, R0.reuse, R123 ;  /* 0x0000007b000a7220 */ /* 0x040fe20000410000 */
[C---:B------:R-:W-:Y:S01]  /*5960*/  FMUL.FTZ R123, R0.reuse, R134 ;  /* 0x00000086007b7220 */ /* 0x040fe20000410000 */
[C---:B------:R-:W-:Y:S01]  /*5970*/  ISETP.GT.AND P1, PT, R127.reuse, RZ, PT ;  /* 0x000000ff7f00720c */ /* 0x040fe20003f24270 */
[C---:B------:R-:W-:Y:S01]  /*5980*/  FMUL.FTZ R124, R0.reuse, R135 ;  /* 0x00000087007c7220 */ /* 0x040fe20000410000 */
[----:B------:R-:W-:Y:S01]  /*5990*/  ISETP.GT.AND P2, PT, R127, 0x1, PT ;  /* 0x000000017f00780c */ /* 0x000fe20003f44270 */
[C---:B------:R-:W-:Y:S01]  /*59a0*/  FMUL.FTZ R106, R0.reuse, R106 ;  /* 0x0000006a006a7220 */ /* 0x040fe20000410000 */
[----:B0-----:R-:W-:Y:S01]  /*59b0*/  FSEL R72, R7, -INF , P1 ;  /* 0xff80000007487808 */ /* 0x001fe20000800000 */
[----:B------:R-:W0:Y:S01]  /*59c0*/  MUFU.TANH R121, R121 ;  /* 0x0000007900797308 */ /* 0x000e220000002400 */
[C---:B------:R-:W-:Y:S01]  /*59d0*/  ISETP.GT.AND P1, PT, R127.reuse, 0x8, PT ;  /* 0x000000087f00780c */ /* 0x040fe20003f24270 */
[----:B------:R-:W-:Y:S01]  /*59e0*/  FMUL.FTZ R107, R0, R107 ;  /* 0x0000006b006b7220 */ /* 0x000fe20000410000 */
[----:B-1----:R-:W-:Y:S01]  /*59f0*/  FSEL R8, R8, -INF , P2 ;  /* 0xff80000008087808 */ /* 0x002fe20001000000 */
[----:B------:R-:W-:Y:S01]  /*5a00*/  FMUL.FTZ R110, R0, R110 ;  /* 0x0000006e006e7220 */ /* 0x000fe20000410000 */
[----:B------:R-:W-:Y:S01]  /*5a10*/  FMNMX.FTZ R131, R72, R5, !PT ;  /* 0x0000000548837209 */ /* 0x000fe20007810000 */
[C---:B------:R-:W-:Y:S01]  /*5a20*/  FMUL.FTZ R111, R0.reuse, R111 ;  /* 0x0000006f006f7220 */ /* 0x040fe20000410000 */
[----:B------:R-:W-:Y:S01]  /*5a30*/  ISETP.GT.AND P2, PT, R127, 0x9, PT ;  /* 0x000000097f00780c */ /* 0x000fe20003f44270 */
[----:B------:R-:W1:Y:S01]  /*5a40*/  MUFU.TANH R122, R122 ;  /* 0x0000007a007a7308 */ /* 0x000e620000002400 */
[----:B---3--:R-:W-:Y:S01]  /*5a50*/  FSEL R11, R11, -INF , P1 ;  /* 0xff8000000b0b7808 */ /* 0x008fe20000800000 */
[----:B------:R-:W-:Y:S01]  /*5a60*/  FMUL.FTZ R114, R0, R114 ;  /* 0x0000007200727220 */ /* 0x000fe20000410000 */
[----:B------:R-:W-:Y:S01]  /*5a70*/  FMNMX.FTZ R130, R8, R131, !PT ;  /* 0x0000008308827209 */ /* 0x000fe20007810000 */
[C---:B------:R-:W-:Y:S01]  /*5a80*/  FMUL.FTZ R115, R0.reuse, R115 ;  /* 0x0000007300737220 */ /* 0x040fe20000410000 */
[C---:B------:R-:W-:Y:S01]  /*5a90*/  ISETP.GT.AND P1, PT, R127.reuse, 0x10, PT ;  /* 0x000000107f00780c */ /* 0x040fe20003f24270 */
[----:B------:R-:W-:Y:S01]  /*5aa0*/  FMUL.FTZ R118, R0, R118 ;  /* 0x0000007600767220 */ /* 0x000fe20000410000 */
[----:B----4-:R-:W-:Y:S01]  /*5ab0*/  FSEL R12, R12, -INF , P2 ;  /* 0xff8000000c0c7808 */ /* 0x010fe20001000000 */
[----:B------:R3:W-:Y:S01]  /*5ac0*/  MUFU.TANH R7, R129 ;  /* 0x0000008100077308 */ /* 0x0007e20000002400 */
[----:B------:R-:W-:Y:S01]  /*5ad0*/  ISETP.GT.AND P2, PT, R127, 0x11, PT ;  /* 0x000000117f00780c */ /* 0x000fe20003f44270 */
[----:B--2---:R-:W-:Y:S01]  /*5ae0*/  IMAD.IADD R126, R126, 0x1, R97 ;  /* 0x000000017e7e7824 */ /* 0x004fe200078e0261 */
[----:B-----5:R-:W-:Y:S01]  /*5af0*/  FSEL R15, R15, -INF , P1 ;  /* 0xff8000000f0f7808 */ /* 0x020fe20000800000 */
[C---:B------:R-:W-:Y:S01]  /*5b00*/  FMUL.FTZ R119, R0.reuse, R119 ;  /* 0x0000007700777220 */ /* 0x040fe20000410000 */
[----:B------:R-:W-:Y:S01]  /*5b10*/  ISETP.GT.AND P1, PT, R127, 0x18, PT ;  /* 0x000000187f00780c */ /* 0x000fe20003f24270 */
[----:B------:R-:W-:Y:S01]  /*5b20*/  FMUL.FTZ R90, R0, R90 ;  /* 0x0000005a005a7220 */ /* 0x000fe20000410000 */
[----:B------:R-:W-:Y:S01]  /*5b30*/  FSEL R20, R20, -INF , P2 ;  /* 0xff80000014147808 */ /* 0x000fe20001000000 */
[----:B------:R-:W2:Y:S01]  /*5b40*/  MUFU.TANH R104, R104 ;  /* 0x0000006800687308 */ /* 0x000ea20000002400 */
[----:B---3--:R-:W-:Y:S01]  /*5b50*/  FMNMX.FTZ R129, R11, R130, !PT ;  /* 0x000000820b817209 */ /* 0x008fe20007810000 */
[C---:B------:R-:W-:Y:S01]  /*5b60*/  FMUL.FTZ R91, R0.reuse, R91 ;  /* 0x0000005b005b7220 */ /* 0x040fe20000410000 */
[----:B------:R-:W-:Y:S01]  /*5b70*/  ISETP.GT.AND P2, PT, R127, 0x19, PT ;  /* 0x000000197f00780c */ /* 0x000fe20003f44270 */
[----:B------:R-:W-:Y:S01]  /*5b80*/  FMUL.FTZ R94, R0, R94 ;  /* 0x0000005e005e7220 */ /* 0x000fe20000410000 */
[----:B------:R-:W-:Y:S01]  /*5b90*/  FMNMX.FTZ R74, R12, R129, !PT ;  /* 0x000000810c4a7209 */ /* 0x000fe20007810000 */
[C---:B------:R-:W-:Y:S01]  /*5ba0*/  FMUL.FTZ R95, R0.reuse, R95 ;  /* 0x0000005f005f7220 */ /* 0x040fe20000410000 */
[----:B0-----:R-:W-:Y:S01]  /*5bb0*/  FSEL R121, R121, -INF , P1 ;  /* 0xff80000079797808 */ /* 0x001fe20000800000 */
[----:B------:R-:W0:Y:S01]  /*5bc0*/  MUFU.TANH R105, R105 ;  /* 0x0000006900697308 */ /* 0x000e220000002400 */
[----:B------:R-:W-:Y:S01]  /*5bd0*/  FMNMX.FTZ R129, R15, R74, !PT ;  /* 0x0000004a0f817209 */ /* 0x000fe20007810000 */
[C---:B------:R-:W-:Y:S01]  /*5be0*/  FMUL.FTZ R74, R0.reuse, R75 ;  /* 0x0000004b004a7220 */ /* 0x040fe20000410000 */
[----:B------:R-:W-:Y:S01]  /*5bf0*/  ISETP.GT.AND P1, PT, R127, 0x20, PT ;  /* 0x000000207f00780c */ /* 0x000fe20003f24270 */
[----:B------:R-:W-:Y:S01]  /*5c00*/  FMUL.FTZ R75, R0, R76 ;  /* 0x0000004c004b7220 */ /* 0x000fe20000410000 */
[----:B------:R-:W-:Y:S01]  /*5c10*/  FMNMX.FTZ R130, R20, R129, !PT ;  /* 0x0000008114827209 */ /* 0x000fe20007810000 */
[----:B------:R-:W-:Y:S01]  /*5c20*/  FMUL.FTZ R76, R0, R77 ;  /* 0x0000004d004c7220 */ /* 0x000fe20000410000 */
[----:B-1----:R-:W-:Y:S01]  /*5c30*/  FSEL R122, R122, -INF , P2 ;  /* 0xff8000007a7a7808 */ /* 0x002fe20001000000 */
[----:B------:R-:W1:Y:S01]  /*5c40*/  MUFU.TANH R108, R108 ;  /* 0x0000006c006c7308 */ /* 0x000e620000002400 */
[----:B------:R-:W-:Y:S01]  /*5c50*/  FMNMX.FTZ R129, R121, R130, !PT ;  /* 0x0000008279817209 */ /* 0x000fe20007810000 */
[C---:B------:R-:W-:Y:S01]  /*5c60*/  FMUL.FTZ R98, R0.reuse, R98 ;  /* 0x0000006200627220 */ /* 0x040fe20000410000 */
[C---:B------:R-:W-:Y:S01]  /*5c70*/  ISETP.GT.AND P2, PT, R127.reuse, 0x21, PT ;  /* 0x000000217f00780c */ /* 0x040fe20003f44270 */
[----:B------:R-:W-:Y:S01]  /*5c80*/  FMUL.FTZ R99, R0, R99 ;  /* 0x0000006300637220 */ /* 0x000fe20000410000 */
[----:B--2---:R-:W-:Y:S01]  /*5c90*/  FSEL R104, R104, -INF , P1 ;  /* 0xff80000068687808 */ /* 0x004fe20000800000 */
[----:B------:R-:W-:Y:S01]  /*5ca0*/  FMUL.FTZ R102, R0, R102 ;  /* 0x0000006600667220 */ /* 0x000fe20000410000 */
[----:B------:R-:W-:Y:S01]  /*5cb0*/  FMNMX.FTZ R129, R122, R129, !PT ;  /* 0x000000817a817209 */ /* 0x000fe20007810000 */
[----:B------:R-:W2:Y:S01]  /*5cc0*/  MUFU.TANH R109, R109 ;  /* 0x0000006d006d7308 */ /* 0x000ea20000002400 */
[----:B------:R-:W-:Y:S01]  /*5cd0*/  ISETP.GT.AND P1, PT, R127, 0x28, PT ;  /* 0x000000287f00780c */ /* 0x000fe20003f24270 */
[C---:B------:R-:W-:Y:S01]  /*5ce0*/  FMUL.FTZ R103, R0.reuse, R103 ;  /* 0x0000006700677220 */ /* 0x040fe20000410000 */
[----:B0-----:R-:W-:Y:S01]  /*5cf0*/  FSEL R105, R105, -INF , P2 ;  /* 0xff80000069697808 */ /* 0x001fe20001000000 */
[----:B------:R-:W-:Y:S01]  /*5d00*/  FMUL.FTZ R82, R0, R82 ;  /* 0x0000005200527220 */ /* 0x000fe20000410000 */
[----:B------:R-:W-:Y:S01]  /*5d10*/  FMNMX.FTZ R130, R104, R129, !PT ;  /* 0x0000008168827209 */ /* 0x000fe20007810000 */
[----:B------:R-:W-:Y:S01]  /*5d20*/  FMUL.FTZ R83, R0, R83 ;  /* 0x0000005300537220 */ /* 0x000fe20000410000 */
[----:B------:R-:W-:Y:S01]  /*5d30*/  ISETP.GT.AND P2, PT, R127, 0x29, PT ;  /* 0x000000297f00780c */ /* 0x000fe20003f44270 */
[----:B------:R-:W0:Y:S01]  /*5d40*/  MUFU.TANH R112, R112 ;  /* 0x0000007000707308 */ /* 0x000e220000002400 */
        /* <DEDUP_REMOVED lines=11> */
[C---:B------:R-:W-:Y:S01]  /*5e00*/  FMUL.FTZ R80, R0.reuse, R81 ;  /* 0x0000005100507220 */ /* 0x040fe20000410000 */
[----:B------:R-:W-:Y:S01]  /*5e10*/  FMNMX.FTZ R129, R109, R130, !PT ;  /* 0x000000826d817209 */ /* 0x000fe20007810000 */
[----:B------:R-:W-:Y:S01]  /*5e20*/  FMUL.FTZ R59, R0, R59 ;  /* 0x0000003b003b7220 */ /* 0x000fe20000410000 */
[----:B------:R-:W-:Y:S01]  /*5e30*/  ISETP.GT.AND P3, PT, R126, 0x1, PT ;  /* 0x000000017e00780c */ /* 0x000fe20003f64270 */
[----:B------:R-:W2:Y:S01]  /*5e40*/  MUFU.TANH R116, R116 ;  /* 0x0000007400747308 */ /* 0x000ea20000002400 */
[----:B0-----:R-:W-:Y:S01]  /*5e50*/  FSEL R112, R112, -INF , P1 ;  /* 0xff80000070707808 */ /* 0x001fe20000800000 */
[C---:B------:R-:W-:Y:S01]  /*5e60*/  FMUL.FTZ R62, R0.reuse, R62 ;  /* 0x0000003e003e7220 */ /* 0x040fe20000410000 */
[----:B------:R-:W-:Y:S01]  /*5e70*/  ISETP.GT.AND P1, PT, R127, 0x38, PT ;  /* 0x000000387f00780c */ /* 0x000fe20003f24270 */
[----:B------:R-:W-:Y:S01]  /*5e80*/  FMUL.FTZ R63, R0, R63 ;  /* 0x0000003f003f7220 */ /* 0x000fe20000410000 */
[----:B------:R-:W-:Y:S01]  /*5e90*/  FMNMX.FTZ R130, R112, R129, !PT ;  /* 0x0000008170827209 */ /* 0x000fe20007810000 */
[C---:B------:R-:W-:Y:S01]  /*5ea0*/  FMUL.FTZ R66, R0.reuse, R66 ;  /* 0x0000004200427220 */ /* 0x040fe20000410000 */
[C---:B------:R-:W-:Y:S01]  /*5eb0*/  FMUL.FTZ R67, R0.reuse, R67 ;  /* 0x0000004300437220 */ /* 0x040fe20000410000 */
[----:B------:R-:W0:Y:S01]  /*5ec0*/  MUFU.TANH R117, R117 ;  /* 0x0000007500757308 */ /* 0x000e220000002400 */
[----:B-1----:R-:W-:Y:S01]  /*5ed0*/  FSEL R113, R113, -INF , P2 ;  /* 0xff80000071717808 */ /* 0x002fe20001000000 */
[----:B------:R-:W-:Y:S01]  /*5ee0*/  FMUL.FTZ R71, R0, R71 ;  /* 0x0000004700477220 */ /* 0x000fe20000410000 */
[----:B------:R-:W-:Y:S01]  /*5ef0*/  ISETP.GT.AND P2, PT, R127, 0x39, PT ;  /* 0x000000397f00780c */ /* 0x000fe20003f44270 */
[----:B------:R-:W-:Y:S01]  /*5f00*/  UIADD3 UR21, UR21, 0x13240, URZ ;  /* 0x0001324015157890 */ /* 0x000fe2000fffe03f */
[----:B------:R-:W-:-:S03]  /*5f10*/  FMNMX.FTZ R81, R113, R130, !PT ;  /* 0x0000008271517209 */ /* 0x000fc60007810000 */
[----:B------:R-:W1:Y:S01]  /*5f20*/  MUFU.TANH R88, R88 ;  /* 0x0000005800587308 */ /* 0x000e620000002400 */
[----:B--2---:R-:W-:Y:S01]  /*5f30*/  FSEL R116, R116, -INF , P1 ;  /* 0xff80000074747808 */ /* 0x004fe20000800000 */
[----:B------:R-:W-:Y:S01]  /*5f40*/  UPRMT UR21, UR44, 0x654, UR21 ;  /* 0x000006542c157896 */ /* 0x000fe20008000015 */
[----:B------:R-:W-:Y:S02]  /*5f50*/  ISETP.GT.AND P1, PT, R127, 0x40, PT ;  /* 0x000000407f00780c */ /* 0x000fe40003f24270 */
[----:B------:R-:W-:Y:S01]  /*5f60*/  FMNMX.FTZ R130, R116, R81, !PT ;  /* 0x0000005174827209 */ /* 0x000fe20007810000 */
[C---:B------:R-:W-:Y:S01]  /*5f70*/  FMUL.FTZ R81, R0.reuse, R84 ;  /* 0x0000005400517220 */ /* 0x040fe20000410000 */
[----:B------:R-:W-:Y:S01]  /*5f80*/  FMUL.FTZ R84, R0, R85 ;  /* 0x0000005500547220 */ /* 0x000fe20000410000 */
[----:B------:R-:W2:Y:S01]  /*5f90*/  MUFU.TANH R89, R89 ;  /* 0x0000005900597308 */ /* 0x000ea20000002400 */
[----:B0-----:R-:W-:Y:S02]  /*5fa0*/  FSEL R117, R117, -INF , P2 ;  /* 0xff80000075757808 */ /* 0x001fe40001000000 */
[----:B------:R-:W-:Y:S01]  /*5fb0*/  ISETP.GT.AND P2, PT, R127, 0x41, PT ;  /* 0x000000417f00780c */ /* 0x000fe20003f44270 */
[----:B------:R-:W-:Y:S01]  /*5fc0*/  SYNCS.ARRIVE.TRANS64.RED.A1T0 RZ, [UR21], RZ ;  /* 0x000000ffffff79a7 */ /* 0x000fe20008100415 */
[----:B------:R-:W-:-:S03]  /*5fd0*/  FMNMX.FTZ R129, R117, R130, !PT ;  /* 0x0000008275817209 */ /* 0x000fc60007810000 */
[----:B------:R-:W0:Y:S01]  /*5fe0*/  MUFU.TANH R92, R92 ;  /* 0x0000005c005c7308 */ /* 0x000e220000002400 */
[----:B-1----:R-:W-:Y:S02]  /*5ff0*/  FSEL R88, R88, -INF , P1 ;  /* 0xff80000058587808 */ /* 0x002fe40000800000 */
[----:B------:R-:W-:Y:S02]  /*6000*/  ISETP.GT.AND P1, PT, R127, 0x48, PT ;  /* 0x000000487f00780c */ /* 0x000fe40003f24270 */
[----:B------:R-:W-:Y:S01]  /*6010*/  FMNMX.FTZ R130, R88, R129, !PT ;  /* 0x0000008158827209 */ /* 0x000fe20007810000 */
[----:B------:R-:W-:Y:S02]  /*6020*/  FMUL.FTZ R129, R0, R60 ;  /* 0x0000003c00817220 */ /* 0x000fe40000410000 */
[----:B------:R-:W1:Y:S01]  /*6030*/  MUFU.TANH R93, R93 ;  /* 0x0000005d005d7308 */ /* 0x000e620000002400 */
[----:B--2---:R-:W-:Y:S02]  /*6040*/  FSEL R89, R89, -INF , P2 ;  /* 0xff80000059597808 */ /* 0x004fe40001000000 */
[----:B------:R-:W-:-:S02]  /*6050*/  ISETP.GT.AND P2, PT, R127, 0x49, PT ;  /* 0x000000497f00780c */ /* 0x000fc40003f44270 */
[----:B------:R-:W-:-:S03]  /*6060*/  FMNMX.FTZ R85, R89, R130, !PT ;  /* 0x0000008259557209 */ /* 0x000fc60007810000 */
[----:B------:R-:W2:Y:S01]  /*6070*/  MUFU.TANH R96, R96 ;  /* 0x0000006000607308 */ /* 0x000ea20000002400 */
[----:B0-----:R-:W-:Y:S02]  /*6080*/  FSEL R92, R92, -INF , P1 ;  /* 0xff8000005c5c7808 */ /* 0x001fe40000800000 */
[----:B------:R-:W-:Y:S02]  /*6090*/  ISETP.GT.AND P1, PT, R127, 0x50, PT ;  /* 0x000000507f00780c */ /* 0x000fe40003f24270 */
        /* <DEDUP_REMOVED lines=17> */
[----:B------:R-:W-:Y:S02]  /*61b0*/  FMNMX.FTZ R130, R100, R57, !PT ;  /* 0x0000003964827209 */ /* 0x000fe40007810000 */
[----:B------:R-:W-:Y:S01]  /*61c0*/  FSEL R7, R7, -INF , P1 ;  /* 0xff80000007077808 */ /* 0x000fe20000800000 */
[----:B------:R-:W1:Y:S01]  /*61d0*/  MUFU.TANH R75, R75 ;  /* 0x0000004b004b7308 */ /* 0x000e620000002400 */
[----:B--2---:R-:W-:Y:S02]  /*61e0*/  FSEL R101, R101, -INF , P2 ;  /* 0xff80000065657808 */ /* 0x004fe40001000000 */
[----:B------:R-:W-:-:S02]  /*61f0*/  ISETP.GT.AND P2, PT, R127, 0x61, PT ;  /* 0x000000617f00780c */ /* 0x000fc40003f44270 */
[----:B------:R-:W-:Y:S02]  /*6200*/  FMNMX.FTZ R130, R101, R130, !PT ;  /* 0x0000008265827209 */ /* 0x000fe40007810000 */
[----:B------:R-:W-:Y:S01]  /*6210*/  ISETP.GT.AND P1, PT, R127, 0x68, PT ;  /* 0x000000687f00780c */ /* 0x000fe20003f24270 */
[----:B------:R-:W2:Y:S01]  /*6220*/  MUFU.TANH R76, R76 ;  /* 0x0000004c004c7308 */ /* 0x000ea20000002400 */
[----:B0-----:R-:W-:Y:S01]  /*6230*/  FSEL R57, R128, -INF , P2 ;  /* 0xff80000080397808 */ /* 0x001fe20001000000 */
[----:B------:R-:W-:Y:S01]  /*6240*/  FMUL.FTZ R128, R0, R61 ;  /* 0x0000003d00807220 */ /* 0x000fe20000410000 */
[----:B------:R-:W-:Y:S02]  /*6250*/  FMNMX.FTZ R130, R7, R130, !PT ;  /* 0x0000008207827209 */ /* 0x000fe40007810000 */
[----:B------:R-:W-:-:S03]  /*6260*/  ISETP.GT.AND P2, PT, R127, 0x69, PT ;  /* 0x000000697f00780c */ /* 0x000fc60003f44270 */
[----:B------:R-:W0:Y:S01]  /*6270*/  MUFU.TANH R77, R77 ;  /* 0x0000004d004d7308 */ /* 0x000e220000002400 */
[----:B-1----:R-:W-:Y:S02]  /*6280*/  FSEL R60, R75, -INF , P1 ;  /* 0xff8000004b3c7808 */ /* 0x002fe40000800000 */
[----:B------:R-:W-:Y:S01]  /*6290*/  FMNMX.FTZ R75, R57, R130, !PT ;  /* 0x00000082394b7209 */ /* 0x000fe20007810000 */
[----:B------:R-:W-:Y:S01]  /*62a0*/  FMUL.FTZ R130, R0, R64 ;  /* 0x0000004000827220 */ /* 0x000fe20000410000 */
[----:B------:R-:W-:-:S03]  /*62b0*/  ISETP.GT.AND P1, PT, R127, 0x70, PT ;  /* 0x000000707f00780c */ /* 0x000fc60003f24270 */
[----:B------:R-:W1:Y:S01]  /*62c0*/  MUFU.TANH R80, R80 ;  /* 0x0000005000507308 */ /* 0x000e620000002400 */
[----:B--2---:R-:W-:Y:S02]  /*62d0*/  FSEL R61, R76, -INF , P2 ;  /* 0xff8000004c3d7808 */ /* 0x004fe40001000000 */
[----:B------:R-:W-:Y:S02]  /*62e0*/  FMNMX.FTZ R76, R60, R75, !PT ;  /* 0x0000004b3c4c7209 */ /* 0x000fe40007810000 */
[----:B------:R-:W-:-:S03]  /*62f0*/  ISETP.GT.AND P2, PT, R127, 0x71, PT ;  /* 0x000000717f00780c */ /* 0x000fc60003f44270 */
[----:B------:R-:W2:Y:S01]  /*6300*/  MUFU.TANH R81, R81 ;  /* 0x0000005100517308 */ /* 0x000ea20000002400 */
[----:B0-----:R-:W-:Y:S02]  /*6310*/  FSEL R64, R77, -INF , P1 ;  /* 0xff8000004d407808 */ /* 0x001fe40000800000 */
[----:B------:R-:W-:Y:S02]  /*6320*/  FMNMX.FTZ R77, R61, R76, !PT ;  /* 0x0000004c3d4d7209 */ /* 0x000fe40007810000 */
[C---:B------:R-:W-:Y:S02]  /*6330*/  ISETP.GT.AND P1, PT, R127.reuse, 0x78, PT ;  /* 0x000000787f00780c */ /* 0x040fe40003f24270 */
[----:B------:R-:W-:Y:S01]  /*6340*/  FMNMX.FTZ R76, R64, R77, !PT ;  /* 0x0000004d404c7209 */ /* 0x000fe20007810000 */
[----:B------:R-:W0:Y:S01]  /*6350*/  MUFU.TANH R84, R84 ;  /* 0x0000005400547308 */ /* 0x000e220000002400 */
[----:B-1----:R-:W-:Y:S01]  /*6360*/  FSEL R75, R80, -INF , P2 ;  /* 0xff800000504b7808 */ /* 0x002fe20001000000 */
[----:B------:R-:W-:Y:S01]  /*6370*/  FMUL.FTZ R80, R0, R65 ;  /* 0x0000004100507220 */ /* 0x000fe20000410000 */
[----:B------:R-:W-:-:S02]  /*6380*/  ISETP.GT.AND P2, PT, R127, 0x79, PT ;  /* 0x000000797f00780c */ /* 0x000fc40003f44270 */
[----:B------:R-:W-:-:S03]  /*6390*/  FMNMX.FTZ R132, R75, R76, !PT ;  /* 0x0000004c4b847209 */ /* 0x000fc60007810000 */
[----:B------:R-:W1:Y:S01]  /*63a0*/  MUFU.TANH R56, R56 ;  /* 0x0000003800387308 */ /* 0x000e620000002400 */
[----:B--2---:R-:W-:Y:S02]  /*63b0*/  FSEL R65, R81, -INF , P1 ;  /* 0xff80000051417808 */ /* 0x004fe40000800000 */
[----:B------:R-:W-:Y:S02]  /*63c0*/  ISETP.GT.AND P1, PT, R127, 0x80, PT ;  /* 0x000000807f00780c */ /* 0x000fe40003f24270 */
[----:B------:R-:W-:-:S03]  /*63d0*/  FMNMX.FTZ R77, R65, R132, !PT ;  /* 0x00000084414d7209 */ /* 0x000fc60007810000 */
[----:B------:R-:W2:Y:S01]  /*63e0*/  MUFU.TANH R85, R85 ;  /* 0x0000005500557308 */ /* 0x000ea20000002400 */
[----:B0-----:R-:W-:Y:S01]  /*63f0*/  FSEL R76, R84, -INF , P2 ;  /* 0xff800000544c7808 */ /* 0x001fe20001000000 */
[----:B------:R-:W-:Y:S01]  /*6400*/  FMUL.FTZ R84, R0, R68 ;  /* 0x0000004400547220 */ /* 0x000fe20000410000 */
[----:B------:R-:W-:Y:S02]  /*6410*/  ISETP.GT.AND P2, PT, R127, 0x81, PT ;  /* 0x000000817f00780c */ /* 0x000fe40003f44270 */
[----:B------:R-:W-:-:S03]  /*6420*/  FMNMX.FTZ R81, R76, R77, !PT ;  /* 0x0000004d4c517209 */ /* 0x000fc60007810000 */
[----:B------:R-:W-:Y:S01]  /*6430*/  MUFU.TANH R129, R129 ;  /* 0x0000008100817308 */ /* 0x000fe20000002400 */
[----:B-1----:R-:W-:Y:S01]  /*6440*/  FSEL R68, R56, -INF , P1 ;  /* 0xff80000038447808 */ /* 0x002fe20000800000 */
[----:B------:R-:W-:Y:S01]  /*6450*/  FMUL.FTZ R56, R0, R69 ;  /* 0x0000004500387220 */ /* 0x000fe20000410000 */
[----:B------:R-:W-:-:S05]  /*6460*/  ISETP.GT.AND P1, PT, R127, 0x88, PT ;  /* 0x000000887f00780c */ /* 0x000fca0003f24270 */
[----:B------:R-:W0:Y:S01]  /*6470*/  MUFU.TANH R128, R128 ;  /* 0x0000008000807308 */ /* 0x000e220000002400 */
[----:B--2---:R-:W-:Y:S02]  /*6480*/  FSEL R77, R85, -INF , P2 ;  /* 0xff800000554d7808 */ /* 0x004fe40001000000 */
[----:B------:R-:W-:-:S05]  /*6490*/  ISETP.GT.AND P2, PT, R127, 0x89, PT ;  /* 0x000000897f00780c */ /* 0x000fca0003f44270 */
[----:B------:R1:W2:Y:S08]  /*64a0*/  MUFU.TANH R131, R130 ;  /* 0x0000008200837308 */ /* 0x0002b00000002400 */
[----:B------:R3:W4:Y:S01]  /*64b0*/  MUFU.TANH R133, R80 ;  /* 0x0000005000857308 */ /* 0x0007220000002400 */
[----:B-1----:R-:W-:Y:S02]  /*64c0*/  FMNMX.FTZ R130, R68, R81, !PT ;  /* 0x0000005144827209 */ /* 0x002fe40007810000 */
[----:B0-----:R-:W-:-:S02]  /*64d0*/  FSEL R81, R128, -INF , P2 ;  /* 0xff80000080517808 */ /* 0x001fc40001000000 */
        /* <DEDUP_REMOVED lines=10> */
[----:B------:R-:W-:Y:S01]  /*6580*/  FMUL.FTZ R128, R0, R70 ;  /* 0x0000004600807220 */ /* 0x000fe20000410000 */
[----:B------:R-:W-:Y:S02]  /*6590*/  ISETP.GT.AND P1, PT, R127, 0x98, PT ;  /* 0x000000987f00780c */ /* 0x000fe40003f24270 */
[----:B----4-:R-:W-:Y:S01]  /*65a0*/  FSEL R69, R133, -INF , P2 ;  /* 0xff80000085457808 */ /* 0x010fe20001000000 */
[----:B------:R-:W0:Y:S01]  /*65b0*/  MUFU.TANH R9, R9 ;  /* 0x0000000900097308 */ /* 0x000e220000002400 */
[----:B---3--:R-:W-:-:S02]  /*65c0*/  FMNMX.FTZ R56, R78, R85, !PT ;  /* 0x000000554e387209 */ /* 0x008fc40007810000 */
[----:B------:R-:W-:Y:S01]  /*65d0*/  ISETP.GT.AND P2, PT, R127, 0x99, PT ;  /* 0x000000997f00780c */ /* 0x000fe20003f44270 */
[----:B------:R-:W-:Y:S01]  /*65e0*/  FMUL.FTZ R127, R0, R79 ;  /* 0x0000004f007f7220 */ /* 0x000fe20000410000 */
[----:B-1----:R-:W-:Y:S02]  /*65f0*/  FSEL R85, R132, -INF , P1 ;  /* 0xff80000084557808 */ /* 0x002fe40000800000 */
[----:B------:R-:W-:Y:S01]  /*6600*/  FMNMX.FTZ R56, R69, R56, !PT ;  /* 0x0000003845387209 */ /* 0x000fe20007810000 */
[----:B------:R-:W1:Y:S01]  /*6610*/  MUFU.TANH R10, R10 ;  /* 0x0000000a000a7308 */ /* 0x000e620000002400 */
[----:B-----5:R-:W-:Y:S02]  /*6620*/  FSEL R79, R129, -INF , P2 ;  /* 0xff800000814f7808 */ /* 0x020fe40001000000 */
[----:B------:R-:W-:Y:S02]  /*6630*/  FMNMX.FTZ R56, R85, R56, !PT ;  /* 0x0000003855387209 */ /* 0x000fe40007810000 */
[----:B------:R-:W-:-:S02]  /*6640*/  ISETP.GT.AND P2, PT, R126, RZ, PT ;  /* 0x000000ff7e00720c */ /* 0x000fc40003f44270 */
[----:B------:R-:W-:Y:S01]  /*6650*/  FMNMX.FTZ R56, R79, R56, !PT ;  /* 0x000000384f387209 */ /* 0x000fe20007810000 */
[----:B------:R-:W-:Y:S01]  /*6660*/  MUFU.TANH R13, R13 ;  /* 0x0000000d000d7308 */ /* 0x000fe20000002400 */
[----:B0-----:R-:W-:Y:S02]  /*6670*/  FSEL R9, R9, -INF , P2 ;  /* 0xff80000009097808 */ /* 0x001fe40001000000 */
[----:B------:R-:W-:Y:S01]  /*6680*/  ISETP.GT.AND P2, PT, R126, 0x8, PT ;  /* 0x000000087e00780c */ /* 0x000fe20003f44270 */
[----:B------:R-:W0:Y:S01]  /*6690*/  SHFL.BFLY PT, R129, R56, 0x2, 0x1f ;  /* 0x0c401f0038817f89 */ /* 0x000e2200000e0000 */
[----:B------:R-:W-:-:S03]  /*66a0*/  FMNMX.FTZ R97, R9, R6, !PT ;  /* 0x0000000609617209 */ /* 0x000fc60007810000 */
[----:B------:R-:W2:Y:S01]  /*66b0*/  MUFU.TANH R14, R14 ;  /* 0x0000000e000e7308 */ /* 0x000ea20000002400 */
[----:B-1----:R-:W-:Y:S02]  /*66c0*/  FSEL R10, R10, -INF , P3 ;  /* 0xff8000000a0a7808 */ /* 0x002fe40001800000 */
[----:B------:R-:W-:Y:S02]  /*66d0*/  ISETP.GT.AND P3, PT, R126, 0x9, PT ;  /* 0x000000097e00780c */ /* 0x000fe40003f64270 */
[----:B------:R-:W-:-:S03]  /*66e0*/  FMNMX.FTZ R97, R10, R97, !PT ;  /* 0x000000610a617209 */ /* 0x000fc60007810000 */
[----:B------:R-:W-:Y:S08]  /*66f0*/  MUFU.TANH R21, R21 ;  /* 0x0000001500157308 */ /* 0x000ff00000002400 */
[----:B------:R-:W1:Y:S01]  /*6700*/  MUFU.TANH R120, R120 ;  /* 0x0000007800787308 */ /* 0x000e620000002400 */
[----:B--2---:R-:W-:Y:S02]  /*6710*/  FSEL R14, R14, -INF , P3 ;  /* 0xff8000000e0e7808 */ /* 0x004fe40001800000 */
[----:B------:R-:W-:-:S02]  /*6720*/  ISETP.GT.AND P3, PT, R126, 0x11, PT ;  /* 0x000000117e00780c */ /* 0x000fc40003f64270 */
[----:B0-----:R-:W-:-:S03]  /*6730*/  FMNMX.FTZ R129, R56, R129, !PT ;  /* 0x0000008138817209 */ /* 0x001fc60007810000 */
        /* <DEDUP_REMOVED lines=8> */
[----:B0-----:R-:W-:Y:S01]  /*67c0*/  FMNMX.FTZ R56, R129, R56, !PT ;  /* 0x0000003881387209 */ /* 0x001fe20007810000 */
[----:B------:R-:W-:Y:S01]  /*67d0*/  IMAD.U32 R129, RZ, RZ, UR20 ;  /* 0x00000014ff817e24 */ /* 0x000fe2000f8e00ff */
[----:B------:R-:W-:-:S02]  /*67e0*/  ISETP.GT.AND P3, PT, R126, 0x21, PT ;  /* 0x000000217e00780c */ /* 0x000fc40003f64270 */
[C---:B------:R-:W-:Y:S01]  /*67f0*/  FSETP.NEU.FTZ.AND P1, PT, R56.reuse, -INF , PT ;  /* 0xff8000003800780b */ /* 0x040fe20003f3d000 */
[----:B------:R-:W-:-:S01]  /*6800*/  FFMA.FTZ R70, R56, R129, -8 ;  /* 0xc100000038467423 */ /* 0x000fc20000010081 */
[----:B------:R-:W0:Y:S04]  /*6810*/  MUFU.TANH R110, R110 ;  /* 0x0000006e006e7308 */ /* 0x000e280000002400 */
[----:B------:R-:W-:-:S04]  /*6820*/  FSEL R70, R70, RZ, P1 ;  /* 0x000000ff46467208 */ /* 0x000fc80000800000 */
[----:B------:R-:W2:Y:S01]  /*6830*/  MUFU.TANH R111, R111 ;  /* 0x0000006f006f7308 */ /* 0x000ea20000002400 */
[----:B------:R-:W-:-:S01]  /*6840*/  FFMA.FTZ R129, R8, UR20, -R70 ;  /* 0x0000001408817c23 */ /* 0x000fc20008010846 */
[--C-:B------:R-:W-:Y:S01]  /*6850*/  FFMA.FTZ R8, R11, UR20, -R70.reuse ;  /* 0x000000140b087c23 */ /* 0x100fe20008010846 */
[----:B------:R-:W-:-:S01]  /*6860*/  FFMA.FTZ R11, R12, UR20, -R70 ;  /* 0x000000140c0b7c23 */ /* 0x000fc20008010846 */
[--C-:B------:R-:W-:Y:S01]  /*6870*/  FFMA.FTZ R12, R15, UR20, -R70.reuse ;  /* 0x000000140f0c7c23 */ /* 0x100fe20008010846 */
[----:B------:R-:W-:-:S01]  /*6880*/  FFMA.FTZ R15, R20, UR20, -R70 ;  /* 0x00000014140f7c23 */ /* 0x000fc20008010846 */
[----:B------:R-:W-:Y:S01]  /*6890*/  FSEL R20, R13, -INF , P2 ;  /* 0xff8000000d147808 */ /* 0x000fe20001000000 */
[----:B------:R-:W-:-:S01]  /*68a0*/  FFMA.FTZ R121, R121, UR20, -R70 ;  /* 0x0000001479797c23 */ /* 0x000fc20008010846 */
[----:B------:R-:W-:Y:S01]  /*68b0*/  ISETP.GT.AND P2, PT, R126, 0x10, PT ;  /* 0x000000107e00780c */ /* 0x000fe20003f44270 */
[----:B------:R-:W3:Y:S01]  /*68c0*/  MUFU.TANH R114, R114 ;  /* 0x0000007200727308 */ /* 0x000ee20000002400 */
[----:B------:R-:W-:Y:S01]  /*68d0*/  FMNMX.FTZ R97, R20, R97, !PT ;  /* 0x0000006114617209 */ /* 0x000fe20007810000 */
[--C-:B------:R-:W-:Y:S01]  /*68e0*/  FFMA.FTZ R131, R108, UR20, -R70.reuse ;  /* 0x000000146c837c23 */ /* 0x100fe20008010846 */
[----:B------:R-:W-:Y:S01]  /*68f0*/  FSEL R21, R21, -INF , P2 ;  /* 0xff80000015157808 */ /* 0x000fe20001000000 */
[--C-:B------:R-:W-:Y:S01]  /*6900*/  FFMA.FTZ R132, R113, UR20, -R70.reuse ;  /* 0x0000001471847c23 */ /* 0x100fe20008010846 */
[----:B------:R-:W-:Y:S01]  /*6910*/  FMNMX.FTZ R130, R14, R97, !PT ;  /* 0x000000610e827209 */ /* 0x000fe20007810000 */
[--C-:B------:R-:W-:Y:S01]  /*6920*/  FFMA.FTZ R97, R104, UR20, -R70.reuse ;  /* 0x0000001468617c23 */ /* 0x100fe20008010846 */
[----:B------:R-:W-:Y:S01]  /*6930*/  ISETP.GT.AND P2, PT, R126, 0x18, PT ;  /* 0x000000187e00780c */ /* 0x000fe20003f44270 */
[----:B------:R4:W-:Y:S01]  /*6940*/  MUFU.EX2 R13, R121 ;  /* 0x00000079000d7308 */ /* 0x0009e20000000800 */
[----:B-1----:R-:W-:Y:S01]  /*6950*/  FSEL R107, R107, -INF , P3 ;  /* 0xff8000006b6b7808 */ /* 0x002fe20001800000 */
[--C-:B------:R-:W-:Y:S01]  /*6960*/  FFMA.FTZ R72, R72, UR20, -R70.reuse ;  /* 0x0000001448487c23 */ /* 0x100fe20008010846 */
[----:B------:R-:W-:Y:S01]  /*6970*/  FSEL R123, R123, -INF , P2 ;  /* 0xff8000007b7b7808 */ /* 0x000fe20001000000 */
[--C-:B------:R-:W-:Y:S01]  /*6980*/  FFMA.FTZ R122, R122, UR20, -R70.reuse ;  /* 0x000000147a7a7c23 */ /* 0x100fe20008010846 */
[C---:B------:R-:W-:Y:S01]  /*6990*/  ISETP.GT.AND P2, PT, R126.reuse, 0x20, PT ;  /* 0x000000207e00780c */ /* 0x040fe20003f44270 */
[--C-:B------:R-:W-:Y:S01]  /*69a0*/  FFMA.FTZ R117, R117, UR20, -R70.reuse ;  /* 0x0000001475757c23 */ /* 0x100fe20008010846 */
[----:B------:R-:W-:Y:S01]  /*69b0*/  ISETP.GT.AND P3, PT, R126, 0x29, PT ;  /* 0x000000297e00780c */ /* 0x000fe20003f64270 */
[----:B------:R-:W1:Y:S01]  /*69c0*/  MUFU.TANH R115, R115 ;  /* 0x0000007300737308 */ /* 0x000e620000002400 */
[----:B----4-:R-:W-:Y:S01]  /*69d0*/  FMNMX.FTZ R121, R21, R130, !PT ;  /* 0x0000008215797209 */ /* 0x010fe20007810000 */
[--C-:B------:R-:W-:Y:S01]  /*69e0*/  FFMA.FTZ R130, R105, UR20, -R70.reuse ;  /* 0x0000001469827c23 */ /* 0x100fe20008010846 */
[----:B------:R-:W-:Y:S01]  /*69f0*/  FSEL R106, R106, -INF , P2 ;  /* 0xff8000006a6a7808 */ /* 0x000fe20001000000 */
[--C-:B------:R-:W-:Y:S01]  /*6a00*/  FFMA.FTZ R88, R88, UR20, -R70.reuse ;  /* 0x0000001458587c23 */ /* 0x100fe20008010846 */
[----:B------:R-:W-:Y:S01]  /*6a10*/  FMNMX.FTZ R104, R120, R121, !PT ;  /* 0x0000007978687209 */ /* 0x000fe20007810000 */
[--C-:B------:R-:W-:Y:S01]  /*6a20*/  FFMA.FTZ R93, R93, UR20, -R70.reuse ;  /* 0x000000145d5d7c23 */ /* 0x100fe20008010846 */
[----:B------:R-:W-:Y:S01]  /*6a30*/  ISETP.GT.AND P2, PT, R126, 0x28, PT ;  /* 0x000000287e00780c */ /* 0x000fe20003f44270 */
[----:B------:R-:W4:Y:S01]  /*6a40*/  MUFU.TANH R118, R118 ;  /* 0x0000007600767308 */ /* 0x000f220000002400 */
[----:B------:R-:W-:Y:S01]  /*6a50*/  FMNMX.FTZ R105, R123, R104, !PT ;  /* 0x000000687b697209 */ /* 0x000fe20007810000 */
[--C-:B------:R-:W-:Y:S01]  /*6a60*/  FFMA.FTZ R101, R101, UR20, -R70.reuse ;  /* 0x0000001465657c23 */ /* 0x100fe20008010846 */
[----:B0-----:R-:W-:Y:S01]  /*6a70*/  FSEL R110, R110, -INF , P2 ;  /* 0xff8000006e6e7808 */ /* 0x001fe20001000000 */
[--C-:B------:R-:W-:Y:S01]  /*6a80*/  FFMA.FTZ R7, R7, UR20, -R70.reuse ;  /* 0x0000001407077c23 */ /* 0x100fe20008010846 */
[----:B------:R-:W-:Y:S01]  /*6a90*/  FMNMX.FTZ R105, R124, R105, !PT ;  /* 0x000000697c697209 */ /* 0x000fe20007810000 */
[--C-:B------:R-:W-:Y:S01]  /*6aa0*/  FFMA.FTZ R60, R60, UR20, -R70.reuse ;  /* 0x000000143c3c7c23 */ /* 0x100fe20008010846 */
[----:B------:R-:W-:Y:S01]  /*6ab0*/  ISETP.GT.AND P2, PT, R126, 0x30, PT ;  /* 0x000000307e00780c */ /* 0x000fe20003f44270 */
[----:B------:R-:W0:Y:S01]  /*6ac0*/  MUFU.TANH R119, R119 ;  /* 0x0000007700777308 */ /* 0x000e220000002400 */
[----:B------:R-:W-:Y:S01]  /*6ad0*/  FMNMX.FTZ R108, R106, R105, !PT ;  /* 0x000000696a6c7209 */ /* 0x000fe20007810000 */
[--C-:B------:R-:W-:Y:S01]  /*6ae0*/  FFMA.FTZ R61, R61, UR20, -R70.reuse ;  /* 0x000000143d3d7c23 */ /* 0x100fe20008010846 */
[----:B--2---:R-:W-:Y:S01]  /*6af0*/  FSEL R111, R111, -INF , P3 ;  /* 0xff8000006f6f7808 */ /* 0x004fe20001800000 */
[--C-:B------:R-:W-:Y:S01]  /*6b00*/  FFMA.FTZ R64, R64, UR20, -R70.reuse ;  /* 0x0000001440407c23 */ /* 0x100fe20008010846 */
[----:B------:R-:W-:Y:S01]  /*6b10*/  FMNMX.FTZ R121, R107, R108, !PT ;  /* 0x0000006c6b797209 */ /* 0x000fe20007810000 */
[--C-:B------:R-:W-:Y:S01]  /*6b20*/  FFMA.FTZ R108, R109, UR20, -R70.reuse ;  /* 0x000000146d6c7c23 */ /* 0x100fe20008010846 */
[----:B------:R-:W-:Y:S01]  /*6b30*/  ISETP.GT.AND P3, PT, R126, 0x31, PT ;  /* 0x000000317e00780c */ /* 0x000fe20003f64270 */
[----:B------:R2:W-:Y:S01]  /*6b40*/  MUFU.EX2 R104, R130 ;  /* 0x0000008200687308 */ /* 0x0005e20000000800 */
[----:B---3--:R-:W-:Y:S01]  /*6b50*/  FSEL R114, R114, -INF , P2 ;  /* 0xff80000072727808 */ /* 0x008fe20001000000 */
[--C-:B------:R-:W-:Y:S01]  /*6b60*/  FFMA.FTZ R75, R75, UR20, -R70.reuse ;  /* 0x000000144b4b7c23 */ /* 0x100fe20008010846 */
[----:B------:R-:W-:Y:S01]  /*6b70*/  ISETP.GT.AND P2, PT, R126, 0x38, PT ;  /* 0x000000387e00780c */ /* 0x000fe20003f44270 */
[--C-:B------:R-:W-:Y:S01]  /*6b80*/  FFMA.FTZ R65, R65, UR20, -R70.reuse ;  /* 0x0000001441417c23 */ /* 0x100fe20008010846 */
[----:B-1----:R-:W-:Y:S01]  /*6b90*/  FSEL R115, R115, -INF , P3 ;  /* 0xff80000073737808 */ /* 0x002fe20001800000 */
[--C-:B------:R-:W-:Y:S01]  /*6ba0*/  FFMA.FTZ R76, R76, UR20, -R70.reuse ;  /* 0x000000144c4c7c23 */ /* 0x100fe20008010846 */
[----:B------:R-:W-:Y:S01]  /*6bb0*/  ISETP.GT.AND P3, PT, R126, 0x39, PT ;  /* 0x000000397e00780c */ /* 0x000fe20003f64270 */
[----:B------:R-:W1:Y:S01]  /*6bc0*/  MUFU.TANH R90, R90 ;  /* 0x0000005a005a7308 */ /* 0x000e620000002400 */
[----:B--2---:R-:W-:Y:S01]  /*6bd0*/  FMNMX.FTZ R130, R110, R121, !PT ;  /* 0x000000796e827209 */ /* 0x004fe20007810000 */
[--C-:B------:R-:W-:Y:S01]  /*6be0*/  FFMA.FTZ R68, R68, UR20, -R70.reuse ;  /* 0x0000001444447c23 */ /* 0x100fe20008010846 */
[----:B----4-:R-:W-:Y:S01]  /*6bf0*/  FSEL R118, R118, -INF , P2 ;  /* 0xff80000076767808 */ /* 0x010fe20001000000 */
[--C-:B------:R-:W-:Y:S01]  /*6c00*/  FFMA.FTZ R77, R77, UR20, -R70.reuse ;  /* 0x000000144d4d7c23 */ /* 0x100fe20008010846 */
[----:B------:R-:W-:Y:S01]  /*6c10*/  FMNMX.FTZ R109, R111, R130, !PT ;  /* 0x000000826f6d7209 */ /* 0x000fe20007810000 */
[--C-:B------:R-:W-:Y:S01]  /*6c20*/  FFMA.FTZ R80, R80, UR20, -R70.reuse ;  /* 0x0000001450507c23 */ /* 0x100fe20008010846 */
[C---:B------:R-:W-:Y:S01]  /*6c30*/  ISETP.GT.AND P2, PT, R126.reuse, 0x40, PT ;  /* 0x000000407e00780c */ /* 0x040fe20003f44270 */
[----:B------:R2:W-:Y:S01]  /*6c40*/  MUFU.EX2 R105, R131 ;  /* 0x0000008300697308 */ /* 0x0005e20000000800 */
[----:B0-----:R-:W-:Y:S01]  /*6c50*/  FSEL R119, R119, -INF , P3 ;  /* 0xff80000077777808 */ /* 0x001fe20001800000 */
[--C-:B------:R-:W-:Y:S01]  /*6c60*/  FFMA.FTZ R81, R81, UR20, -R70.reuse ;  /* 0x0000001451517c23 */ /* 0x100fe20008010846 */
[----:B------:R-:W-:Y:S01]  /*6c70*/  ISETP.GT.AND P3, PT, R126, 0x41, PT ;  /* 0x000000417e00780c */ /* 0x000fe20003f64270 */
[--C-:B------:R-:W-:Y:S01]  /*6c80*/  FFMA.FTZ R78, R78, UR20, -R70.reuse ;  /* 0x000000144e4e7c23 */ /* 0x100fe20008010846 */
[----:B------:R-:W-:-:S01]  /*6c90*/  FFMA.FTZ R69, R69, UR20, -R70 ;  /* 0x0000001445457c23 */ /* 0x000fc20008010846 */
[----:B------:R-:W-:-:S02]  /*6ca0*/  FFMA.FTZ R85, R85, UR20, -R70 ;  /* 0x0000001455557c23 */ /* 0x000fc40008010846 */
[----:B------:R-:W0:Y:S01]  /*6cb0*/  MUFU.TANH R91, R91 ;  /* 0x0000005b005b7308 */ /* 0x000e220000002400 */
[----:B--2---:R-:W-:-:S01]  /*6cc0*/  FFMA.FTZ R131, R112, UR20, -R70 ;  /* 0x0000001470837c23 */ /* 0x004fc20008010846 */
[----:B------:R-:W-:-:S04]  /*6cd0*/  FMNMX.FTZ R112, R114, R109, !PT ;  /* 0x0000006d72707209 */ /* 0x000fc80007810000 */
[----:B------:R-:W-:Y:S02]  /*6ce0*/  FMNMX.FTZ R121, R115, R112, !PT ;  /* 0x0000007073797209 */ /* 0x000fe40007810000 */
[----:B------:R-:W2:Y:S01]  /*6cf0*/  MUFU.TANH R94, R94 ;  /* 0x0000005e005e7308 */ /* 0x000ea20000002400 */
[----:B-1----:R-:W-:Y:S02]  /*6d00*/  FSEL R112, R90, -INF , P2 ;  /* 0xff8000005a707808 */ /* 0x002fe40001000000 */
[----:B------:R-:W-:Y:S02]  /*6d10*/  FMNMX.FTZ R130, R118, R121, !PT ;  /* 0x0000007976827209 */ /* 0x000fe40007810000 */
[----:B------:R-:W-:Y:S02]  /*6d20*/  ISETP.GT.AND P2, PT, R126, 0x48, PT ;  /* 0x000000487e00780c */ /* 0x000fe40003f44270 */
[----:B------:R-:W-:Y:S01]  /*6d30*/  FMNMX.FTZ R113, R119, R130, !PT ;  /* 0x0000008277717209 */ /* 0x000fe20007810000 */
[----:B------:R-:W1:Y:S01]  /*6d40*/  MUFU.TANH R95, R95 ;  /* 0x0000005f005f7308 */ /* 0x000e620000002400 */
[----:B------:R-:W-:-:S01]  /*6d50*/  FFMA.FTZ R130, R116, UR20, -R70 ;  /* 0x0000001474827c23 */ /* 0x000fc20008010846 */
[----:B0-----:R-:W-:-:S02]  /*6d60*/  FSEL R91, R91, -INF , P3 ;  /* 0xff8000005b5b7808 */ /* 0x001fc40001800000 */
[----:B------:R-:W-:Y:S02]  /*6d70*/  FMNMX.FTZ R116, R112, R113, !PT ;  /* 0x0000007170747209 */ /* 0x000fe40007810000 */
[----:B------:R-:W-:Y:S02]  /*6d80*/  ISETP.GT.AND P3, PT, R126, 0x49, PT ;  /* 0x000000497e00780c */ /* 0x000fe40003f64270 */
        /* <DEDUP_REMOVED lines=17> */
[----:B------:R-:W-:Y:S01]  /*6ea0*/  MUFU.TANH R73, R73 ;  /* 0x0000004900497308 */ /* 0x000fe20000002400 */
[----:B-1----:R-:W-:Y:S02]  /*6eb0*/  FSEL R102, R102, -INF , P2 ;  /* 0xff80000066667808 */ /* 0x002fe40001000000 */
[----:B------:R-:W-:Y:S02]  /*6ec0*/  ISETP.GT.AND P2, PT, R126, 0x60, PT ;  /* 0x000000607e00780c */ /* 0x000fe40003f44270 */
[----:B------:R-:W-:-:S03]  /*6ed0*/  FMNMX.FTZ R116, R102, R121, !PT ;  /* 0x0000007966747209 */ /* 0x000fc60007810000 */
[----:B------:R-:W1:Y:S01]  /*6ee0*/  MUFU.TANH R74, R74 ;  /* 0x0000004a004a7308 */ /* 0x000e620000002400 */
[----:B0-----:R-:W-:Y:S02]  /*6ef0*/  FSEL R103, R103, -INF , P3 ;  /* 0xff80000067677808 */ /* 0x001fe40001800000 */
[----:B------:R-:W-:Y:S02]  /*6f00*/  ISETP.GT.AND P3, PT, R126, 0x61, PT ;  /* 0x000000617e00780c */ /* 0x000fe40003f64270 */
[----:B------:R-:W-:-:S03]  /*6f10*/  FMNMX.FTZ R116, R103, R116, !PT ;  /* 0x0000007467747209 */ /* 0x000fc60007810000 */
[----:B------:R-:W-:Y:S08]  /*6f20*/  MUFU.TANH R84, R84 ;  /* 0x0000005400547308 */ /* 0x000ff00000002400 */
[----:B------:R-:W0:Y:S01]  /*6f30*/  MUFU.TANH R127, R127 ;  /* 0x0000007f007f7308 */ /* 0x000e220000002400 */
[----:B-1----:R-:W-:Y:S02]  /*6f40*/  FSEL R74, R74, -INF , P3 ;  /* 0xff8000004a4a7808 */ /* 0x002fe40001800000 */
[----:B------:R-:W-:-:S05]  /*6f50*/  ISETP.GT.AND P3, PT, R126, 0x69, PT ;  /* 0x000000697e00780c */ /* 0x000fca0003f64270 */
[----:B------:R1:W-:Y:S08]  /*6f60*/  MUFU.EX2 R94, R130 ;  /* 0x00000082005e7308 */ /* 0x0003f00000000800 */
[----:B------:R-:W2:Y:S01]  /*6f70*/  MUFU.TANH R82, R82 ;  /* 0x0000005200527308 */ /* 0x000ea20000002400 */
[----:B-1----:R-:W-:-:S01]  /*6f80*/  FFMA.FTZ R130, R89, UR20, -R70 ;  /* 0x0000001459827c23 */ /* 0x002fc20008010846 */
[----:B------:R-:W-:-:S02]  /*6f90*/  FSEL R89, R73, -INF , P2 ;  /* 0xff80000049597808 */ /* 0x000fc40001000000 */
[----:B------:R-:W-:Y:S02]  /*6fa0*/  ISETP.GT.AND P2, PT, R126, 0x68, PT ;  /* 0x000000687e00780c */ /* 0x000fe40003f44270 */
[----:B------:R-:W-:Y:S02]  /*6fb0*/  FMNMX.FTZ R121, R89, R116, !PT ;  /* 0x0000007459797209 */ /* 0x000fe40007810000 */
[----:B------:R-:W1:Y:S01]  /*6fc0*/  MUFU.TANH R83, R83 ;  /* 0x0000005300537308 */ /* 0x000e620000002400 */
[----:B0-----:R-:W-:Y:S02]  /*6fd0*/  FSEL R127, R127, -INF , P3 ;  /* 0xff8000007f7f7808 */ /* 0x001fe40001800000 */
[----:B------:R-:W-:Y:S02]  /*6fe0*/  FMNMX.FTZ R121, R74, R121, !PT ;  /* 0x000000794a797209 */ /* 0x000fe40007810000 */
[----:B------:R-:W-:-:S03]  /*6ff0*/  ISETP.GT.AND P3, PT, R126, 0x71, PT ;  /* 0x000000717e00780c */ /* 0x000fc60003f64270 */
[----:B------:R0:W-:Y:S08]  /*7000*/  MUFU.EX2 R109, R131 ;  /* 0x00000083006d7308 */ /* 0x0001f00000000800 */
[----:B------:R-:W-:Y:S01]  /*7010*/  MUFU.TANH R86, R86 ;  /* 0x0000005600567308 */ /* 0x000fe20000002400 */
[----:B0-----:R-:W-:-:S01]  /*7020*/  FFMA.FTZ R131, R92, UR20, -R70 ;  /* 0x000000145c837c23 */ /* 0x001fc20008010846 */
[----:B------:R-:W-:-:S02]  /*7030*/  FSEL R92, R84, -INF , P2 ;  /* 0xff800000545c7808 */ /* 0x000fc40001000000 */
[----:B------:R-:W-:Y:S02]  /*7040*/  ISETP.GT.AND P2, PT, R126, 0x70, PT ;  /* 0x000000707e00780c */ /* 0x000fe40003f44270 */
[----:B------:R-:W-:Y:S02]  /*7050*/  FMNMX.FTZ R116, R92, R121, !PT ;  /* 0x000000795c747209 */ /* 0x000fe40007810000 */
[----:B------:R-:W0:Y:S01]  /*7060*/  MUFU.TANH R87, R87 ;  /* 0x0000005700577308 */ /* 0x000e220000002400 */
[----:B--2---:R-:W-:Y:S02]  /*7070*/  FSEL R82, R82, -INF , P2 ;  /* 0xff80000052527808 */ /* 0x004fe40001000000 */
[----:B------:R-:W-:Y:S02]  /*7080*/  FMNMX.FTZ R121, R127, R116, !PT ;  /* 0x000000747f797209 */ /* 0x000fe40007810000 */
[----:B------:R-:W-:Y:S02]  /*7090*/  ISETP.GT.AND P2, PT, R126, 0x78, PT ;  /* 0x000000787e00780c */ /* 0x000fe40003f44270 */
[----:B-1----:R-:W-:Y:S01]  /*70a0*/  FSEL R83, R83, -INF , P3 ;  /* 0xff80000053537808 */ /* 0x002fe20001800000 */
[----:B------:R-:W1:Y:S01]  /*70b0*/  MUFU.TANH R58, R58 ;  /* 0x0000003a003a7308 */ /* 0x000e620000002400 */
[----:B------:R-:W-:-:S02]  /*70c0*/  FMNMX.FTZ R116, R82, R121, !PT ;  /* 0x0000007952747209 */ /* 0x000fc40007810000 */
[----:B------:R-:W-:Y:S02]  /*70d0*/  ISETP.GT.AND P3, PT, R126, 0x79, PT ;  /* 0x000000797e00780c */ /* 0x000fe40003f64270 */
[----:B------:R-:W-:-:S03]  /*70e0*/  FMNMX.FTZ R121, R83, R116, !PT ;  /* 0x0000007453797209 */ /* 0x000fc60007810000 */
[----:B------:R-:W2:Y:S01]  /*70f0*/  MUFU.TANH R59, R59 ;  /* 0x0000003b003b7308 */ /* 0x000ea20000002400 */
[----:B0-----:R-:W-:Y:S02]  /*7100*/  FSEL R87, R87, -INF , P3 ;  /* 0xff80000057577808 */ /* 0x001fe40001800000 */
[----:B------:R-:W-:-:S05]  /*7110*/  ISETP.GT.AND P3, PT, R126, 0x81, PT ;  /* 0x000000817e00780c */ /* 0x000fca0003f64270 */
[----:B------:R0:W-:Y:S08]  /*7120*/  MUFU.EX2 R73, R130 ;  /* 0x0000008200497308 */ /* 0x0001f00000000800 */
[----:B------:R-:W-:Y:S01]  /*7130*/  MUFU.TANH R62, R62 ;  /* 0x0000003e003e7308 */ /* 0x000fe20000002400 */
[----:B0-----:R-:W-:-:S01]  /*7140*/  FFMA.FTZ R130, R96, UR20, -R70 ;  /* 0x0000001460827c23 */ /* 0x001fc20008010846 */
[----:B------:R-:W-:-:S02]  /*7150*/  FSEL R96, R86, -INF , P2 ;  /* 0xff80000056607808 */ /* 0x000fc40001000000 */
[----:B------:R-:W-:Y:S02]  /*7160*/  ISETP.GT.AND P2, PT, R126, 0x80, PT ;  /* 0x000000807e00780c */ /* 0x000fe40003f44270 */
[----:B------:R-:W-:Y:S02]  /*7170*/  FMNMX.FTZ R116, R96, R121, !PT ;  /* 0x0000007960747209 */ /* 0x000fe40007810000 */
[----:B------:R-:W0:Y:S01]  /*7180*/  MUFU.TANH R63, R63 ;  /* 0x0000003f003f7308 */ /* 0x000e220000002400 */
[----:B-1----:R-:W-:Y:S02]  /*7190*/  FSEL R58, R58, -INF , P2 ;  /* 0xff8000003a3a7808 */ /* 0x002fe40001000000 */
[C---:B------:R-:W-:Y:S02]  /*71a0*/  ISETP.GT.AND P2, PT, R126.reuse, 0x88, PT ;  /* 0x000000887e00780c */ /* 0x040fe40003f44270 */
[----:B--2---:R-:W-:Y:S02]  /*71b0*/  FSEL R59, R59, -INF , P3 ;  /* 0xff8000003b3b7808 */ /* 0x004fe40001800000 */
[----:B------:R-:W-:Y:S01]  /*71c0*/  ISETP.GT.AND P3, PT, R126, 0x89, PT ;  /* 0x000000897e00780c */ /* 0x000fe20003f64270 */
[----:B------:R1:W-:Y:S08]  /*71d0*/  MUFU.EX2 R84, R131 ;  /* 0x0000008300547308 */ /* 0x0003f00000000800 */
[----:B------:R-:W2:Y:S01]  /*71e0*/  MUFU.TANH R66, R66 ;  /* 0x0000004200427308 */ /* 0x000ea20000002400 */
[----:B-1----:R-:W-:-:S01]  /*71f0*/  FFMA.FTZ R131, R125, UR20, -R70 ;  /* 0x000000147d837c23 */ /* 0x002fc20008010846 */
[----:B------:R-:W-:-:S02]  /*7200*/  FMNMX.FTZ R125, R87, R116, !PT ;  /* 0x00000074577d7209 */ /* 0x000fc40007810000 */
[----:B0-----:R-:W-:Y:S02]  /*7210*/  FSEL R63, R63, -INF , P3 ;  /* 0xff8000003f3f7808 */ /* 0x001fe40001800000 */
        /* <DEDUP_REMOVED lines=17> */
[----:B------:R-:W-:Y:S02]  /*7330*/  ISETP.GT.AND P3, PT, R126, 0x99, PT ;  /* 0x000000997e00780c */ /* 0x000fe40003f64270 */
[----:B---3--:R-:W-:Y:S02]  /*7340*/  FSEL R128, R128, -INF , P2 ;  /* 0xff80000080807808 */ /* 0x008fe40001000000 */
[----:B------:R-:W-:Y:S01]  /*7350*/  FMNMX.FTZ R125, R67, R116, !PT ;  /* 0x00000074437d7209 */ /* 0x000fe20007810000 */
[----:B------:R-:W-:-:S01]  /*7360*/  FFMA.FTZ R116, R57, UR20, -R70 ;  /* 0x0000001439747c23 */ /* 0x000fc20008010846 */
[----:B-1----:R-:W-:Y:S01]  /*7370*/  FSEL R71, R71, -INF , P3 ;  /* 0xff80000047477808 */ /* 0x002fe20001800000 */
[----:B------:R-:W-:-:S01]  /*7380*/  FFMA.FTZ R70, R79, UR20, -R70 ;  /* 0x000000144f467c23 */ /* 0x000fc20008010846 */
[----:B------:R-:W-:Y:S01]  /*7390*/  FMNMX.FTZ R126, R128, R125, !PT ;  /* 0x0000007d807e7209 */ /* 0x000fe20007810000 */
[----:B------:R-:W-:Y:S03]  /*73a0*/  MUFU.EX2 R72, R72 ;  /* 0x0000004800487308 */ /* 0x000fe60000000800 */
[----:B------:R-:W-:-:S05]  /*73b0*/  FMNMX.FTZ R126, R71, R126, !PT ;  /* 0x0000007e477e7209 */ /* 0x000fca0007810000 */
[----:B------:R-:W1:Y:S01]  /*73c0*/  SHFL.BFLY PT, R57, R126, 0x2, 0x1f ;  /* 0x0c401f007e397f89 */ /* 0x000e6200000e0000 */
        /* <DEDUP_REMOVED lines=14> */
[----:B0-----:R-:W-:Y:S02]  /*74b0*/  FSEL R131, R57, RZ, P2 ;  /* 0x000000ff39837208 */ /* 0x001fe40001000000 */
[----:B------:R-:W-:-:S03]  /*74c0*/  FSEL R79, R125, RZ, P2 ;  /* 0x000000ff7d4f7208 */ /* 0x000fc60001000000 */
[----:B------:R-:W-:Y:S02]  /*74d0*/  FADD.FTZ R131, -R131, R6 ;  /* 0x0000000683837221 */ /* 0x000fe40000010100 */
[----:B------:R-:W-:Y:S01]  /*74e0*/  MUFU.EX2 R90, R132 ;  /* 0x00000084005a7308 */ /* 0x000fe20000000800 */
[----:B------:R-:W-:-:S01]  /*74f0*/  FFMA.FTZ R125, R14, UR20, -R79 ;  /* 0x000000140e7d7c23 */ /* 0x000fc2000801084f */
[--C-:B------:R-:W-:Y:S01]  /*7500*/  FFMA.FTZ R14, R21, UR20, -R79.reuse ;  /* 0x00000014150e7c23 */ /* 0x100fe2000801084f */
[----:B------:R-:W-:-:S01]  /*7510*/  FFMA.FTZ R21, R120, UR20, -R79 ;  /* 0x0000001478157c23 */ /* 0x000fc2000801084f */
[--C-:B------:R-:W-:Y:S01]  /*7520*/  FFMA.FTZ R120, R123, UR20, -R79.reuse ;  /* 0x000000147b787c23 */ /* 0x100fe2000801084f */
[----:B------:R-:W-:-:S01]  /*7530*/  FFMA.FTZ R123, R124, UR20, -R79 ;  /* 0x000000147c7b7c23 */ /* 0x000fc2000801084f */
[----:B------:R-:W-:Y:S01]  /*7540*/  FSEL R124, R56, RZ, P1 ;  /* 0x000000ff387c7208 */ /* 0x000fe20000800000 */
[----:B------:R-:W-:-:S01]  /*7550*/  FFMA.FTZ R9, R9, UR20, -R79 ;  /* 0x0000001409097c23 */ /* 0x000fc2000801084f */
[----:B------:R-:W-:Y:S01]  /*7560*/  FMUL.FTZ R6, R131, UR20 ;  /* 0x0000001483067c20 */ /* 0x000fe20008410000 */
[----:B------:R-:W-:-:S01]  /*7570*/  FFMA.FTZ R10, R10, UR20, -R79 ;  /* 0x000000140a0a7c23 */ /* 0x000fc2000801084f */
[----:B------:R-:W-:Y:S01]  /*7580*/  FFMA.FTZ R20, R20, UR20, -R79 ;  /* 0x0000001414147c23 */ /* 0x000fe2000801084f */
[----:B------:R-:W-:-:S01]  /*7590*/  FADD.FTZ R124, -R124, R5 ;  /* 0x000000057c7c7221 */ /* 0x000fc20000010100 */
[--C-:B------:R-:W-:Y:S01]  /*75a0*/  FFMA.FTZ R5, R113, UR20, -R79.reuse ;  /* 0x0000001471057c23 */ /* 0x100fe2000801084f */
        /* <DEDUP_REMOVED lines=38> */
[----:B------:R-:W-:-:S02]  /*7810*/  FFMA.FTZ R71, R71, UR20, -R79 ;  /* 0x0000001447477c23 */ /* 0x000fc4000801084f */
[----:B------:R-:W1:Y:S01]  /*7820*/  MUFU.EX2 R125, R125 ;  /* 0x0000007d007d7308 */ /* 0x000e620000000800 */
[----:B--2---:R-:W-:-:S07]  /*7830*/  FADD.FTZ R3, R10, R3 ;  /* 0x000000030a037221 */ /* 0x004fce0000010000 */
        /* <DEDUP_REMOVED lines=16> */
[----:B------:R-:W-:Y:S01]  /*7940*/  FADD.FTZ R126, R104, R103 ;  /* 0x00000067687e7221 */ /* 0x000fe20000010000 */
[----:B------:R-:W-:-:S03]  /*7950*/  FFMA.FTZ R103, R127, UR20, -R79 ;  /* 0x000000147f677c23 */ /* 0x000fc6000801084f */
[----:B------:R-:W-:Y:S02]  /*7960*/  FADD.FTZ R127, R105, R126 ;  /* 0x0000007e697f7221 */ /* 0x000fe40000010000 */
[----:B------:R-:W1:Y:S01]  /*7970*/  MUFU.EX2 R107, R107 ;  /* 0x0000006b006b7308 */ /* 0x000e620000000800 */
[----:B--2---:R-:W-:-:S01]  /*7980*/  FADD.FTZ R3, R123, R2 ;  /* 0x000000027b037221 */ /* 0x004fc20000010000 */
[----:B------:R-:W-:-:S04]  /*7990*/  FADD.FTZ R126, R108, R127 ;  /* 0x0000007f6c7e7221 */ /* 0x000fc80000010000 */
[----:B------:R-:W-:Y:S02]  /*79a0*/  FADD.FTZ R127, R109, R126 ;  /* 0x0000007e6d7f7221 */ /* 0x000fe40000010000 */
        /* <DEDUP_REMOVED lines=113> */
.L_x_2121:
        /* <DEDUP_REMOVED lines=52> */
[----:B------:R-:W-:Y:S01]  /*8400*/  FMUL.FTZ R29, R29, R113 ;  /* 0x000000711d1d7220 */ /* 0x000fe20000410000 */
[----:B------:R-:W-:Y:S01]  /*8410*/  F2FP.SATFINITE.E4M3.F32.PACK_AB_MERGE_C R148, R104, R97, R105 ;  /* 0x000000616894723e */ /* 0x000fe20004807069 */
[-C--:B------:R-:W-:Y:S01]  /*8420*/  FMUL.FTZ R32, R32, R113.reuse ;  /* 0x0000007120207220 */ /* 0x080fe20000410000 */
        /* <DEDUP_REMOVED lines=28> */
.L_x_2111:
[----:B------:R-:W-:-:S13]  /*85f0*/  ISETP.LE.AND P1, PT, RZ, UR23, PT ;  /* 0x00000017ff007c0c */ /* 0x000fda000bf23270 */
[----:B------:R-:W-:Y:S05]  /*8600*/  @!P1 BRA `(.L_x_2123) ;  /* 0x0000002c00249947 */ /* 0x000fea0003800000 */
[----:B------:R-:W-:Y:S01]  /*8610*/  MOV R6, R57 ;  /* 0x0000003900067202 */ /* 0x000fe20000000f00 */
[----:B------:R-:W-:Y:S01]  /*8620*/  IMAD.MOV.U32 R5, RZ, RZ, R56 ;  /* 0x000000ffff057224 */ /* 0x000fe200078e0038 */
[----:B------:R-:W-:Y:S01]  /*8630*/  UMOV UR22, UR37 ;  /* 0x0000002500167c82 */ /* 0x000fe20008000000 */
[----:B------:R-:W-:Y:S01]  /*8640*/  UMOV UR21, UR38 ;  /* 0x0000002600157c82 */ /* 0x000fe20008000000 */
[----:B------:R-:W-:-:S05]  /*8650*/  ULDC UR20, c[0x0][0x988] ;  /* 0x0002620000147ab9 */ /* 0x000fca0000000800 */
.L_x_2134:
[----:B------:R-:W-:-:S04]  /*8660*/  UIADD3 UR38, UR21, 0x1, URZ ;  /* 0x0000000115267890 */ /* 0x000fc8000fffe03f */
[----:B------:R-:W-:-:S04]  /*8670*/  UISETP.NE.AND UP0, UPT, UR38, 0x2, UPT ;  /* 0x000000022600788c */ /* 0x000fc8000bf05270 */
[----:B------:R-:W-:Y:S02]  /*8680*/  USEL UR37, URZ, 0x1, UP0 ;  /* 0x000000013f257887 */ /* 0x000fe40008000000 */
[----:B------:R-:W-:Y:S02]  /*8690*/  USEL UR38, UR38, URZ, UP0 ;  /* 0x0000003f26267287 */ /* 0x000fe40008000000 */
[----:B------:R-:W-:Y:S01]  /*86a0*/  ULOP3.LUT UR37, UR22, UR37, URZ, 0x3c, !UPT ;  /* 0x0000002516257292 */ /* 0x000fe2000f8e3c3f */
[----:B------:R-:W-:Y:S11]  /*86b0*/  @!P0 BRA `(.L_x_2124) ;  /* 0x0000000000048947 */ /* 0x000ff60003800000 */
[----:B------:R-:W-:Y:S01]  /*86c0*/  BPT.TRAP 0x1 ;  /* 0x000000040000795c */ /* 0x000fe20000300000 */
.L_x_2124:
[----:B------:R-:W-:Y:S01]  /*86d0*/  ULEA UR6, UR38, UR45, 0x3 ;  /* 0x0000002d26067291 */ /* 0x000fe2000f8e183f */
[----:B------:R-:W-:-:S05]  /*86e0*/  IMAD.U32 R7, RZ, RZ, UR37 ;  /* 0x00000025ff077e24 */ /* 0x000fca000f8e00ff */
[----:B------:R-:W-:-:S04]  /*86f0*/  SHF.L.U32 R7, R7, 0x1f, RZ ;  /* 0x0000001f07077819 */ /* 0x000fc800000006ff */
[----:B------:R0:W1:Y:S01]  /*8700*/  SYNCS.PHASECHK.TRANS64.TRYWAIT P1, [UR6+0x13230], R7 ;  /* 0x01323007ff0075a7 */ /* 0x0000620008020146 */
[----:B------:R-:W-:Y:S05]  /*8710*/  @!P0 BRA `(.L_x_2125) ;  /* 0x0000000000048947 */ /* 0x000fea0003800000 */
[----:B------:R-:W-:Y:S01]  /*8720*/  BPT.TRAP 0x1 ;  /* 0x000000040000795c */ /* 0x000fe20000300000 */
.L_x_2125:
[----:B-1----:R-:W-:Y:S05]  /*8730*/  @P1 BRA `(.L_x_2126) ;  /* 0x0000000000081947 */ /* 0x002fea0003800000 */
[----:B------:R-:W1:Y:S02]  /*8740*/  SYNCS.PHASECHK.TRANS64.TRYWAIT P1, [UR6+0x13230], R7 ;  /* 0x01323007ff0075a7 */ /* 0x000e640008020146 */
[----:B-1----:R-:W-:Y:S05]  /*8750*/  @!P1 BRA `(.L_x_2127) ;  /* 0x000000b800749947 */ /* 0x002fea0003800000 */
.L_x_2126:
        /* <DEDUP_REMOVED lines=64> */
.L_x_2128:
[----:B------:R-:W-:Y:S01]  /*8b60*/  ULEA UR11, UR21, UR45, 0x3 ;  /* 0x0000002d150b7291 */ /* 0x000fe2000f8e183f */
[----:B01----:R-:W-:-:S05]  /*8b70*/  IMAD.U32 R7, RZ, RZ, UR22 ;  /* 0x00000016ff077e24 */ /* 0x003fca000f8e00ff */
[----:B------:R-:W-:-:S04]  /*8b80*/  SHF.L.U32 R7, R7, 0x1f, RZ ;  /* 0x0000001f07077819 */ /* 0x000fc800000006ff */
[----:B------:R0:W1:Y:S01]  /*8b90*/  SYNCS.PHASECHK.TRANS64.TRYWAIT P1, [UR11+0x13250], R7 ;  /* 0x01325007ff0075a7 */ /* 0x000062000802014b */
[----:B------:R-:W-:Y:S05]  /*8ba0*/  @!P0 BRA `(.L_x_2129) ;  /* 0x0000000000048947 */ /* 0x000fea0003800000 */
[----:B------:R-:W-:Y:S01]  /*8bb0*/  BPT.TRAP 0x1 ;  /* 0x000000040000795c */ /* 0x000fe20000300000 */
.L_x_2129:
[----:B-1----:R-:W-:Y:S05]  /*8bc0*/  @P1 BRA `(.L_x_2130) ;  /* 0x0000000000081947 */ /* 0x002fea0003800000 */
[----:B------:R-:W1:Y:S02]  /*8bd0*/  SYNCS.PHASECHK.TRANS64.TRYWAIT P1, [UR11+0x13250], R7 ;  /* 0x01325007ff0075a7 */ /* 0x000e64000802014b */
[----:B-1----:R-:W-:Y:S05]  /*8be0*/  @!P1 BRA `(.L_x_2131) ;  /* 0x000000b400689947 */ /* 0x002fea0003800000 */
.L_x_2130:
        /* <DEDUP_REMOVED lines=32> */
.L_x_2132:
        /* <DEDUP_REMOVED lines=504> */
.L_x_2133:
        /* <DEDUP_REMOVED lines=83> */
.L_x_2123:
[----:B------:R-:W-:Y:S06]  /*b2a0*/  BAR.ARV 0x8, 0x200 ;  /* 0x0208000000007b1d */ /* 0x000fec0000002000 */
[----:B------:R-:W-:Y:S05]  /*b2b0*/  @!P0 BRA `(.L_x_2135) ;  /* 0x0000000000048947 */ /* 0x000fea0003800000 */
[----:B------:R-:W-:Y:S01]  /*b2c0*/  BPT.TRAP 0x1 ;  /* 0x000000040000795c */ /* 0x000fe20000300000 */
.L_x_2135:
[----:B------:R-:W-:Y:S01]  /*b2d0*/  ULEA UR14, UR38, UR45, 0x3 ;  /* 0x0000002d260e7291 */ /* 0x000fe2000f8e183f */
[----:B------:R-:W-:-:S04]  /*b2e0*/  MOV R0, UR37 ;  /* 0x0000002500007c02 */ /* 0x000fc80008000f00 */
[----:B------:R-:W-:-:S04]  /*b2f0*/  SHF.L.U32 R0, R0, 0x1f, RZ ;  /* 0x0000001f00007819 */ /* 0x000fc800000006ff */
[----:B------:R0:W1:Y:S01]  /*b300*/  SYNCS.PHASECHK.TRANS64.TRYWAIT P1, [UR14+0x13250], R0 ;  /* 0x01325000ff0075a7 */ /* 0x000062000802014e */
[----:B------:R-:W-:Y:S05]  /*b310*/  @!P0 BRA `(.L_x_2136) ;  /* 0x0000000000048947 */ /* 0x000fea0003800000 */
[----:B------:R-:W-:Y:S01]  /*b320*/  BPT.TRAP 0x1 ;  /* 0x000000040000795c */ /* 0x000fe20000300000 */
.L_x_2136:
[----:B-1----:R-:W-:Y:S05]  /*b330*/  @P1 BRA `(.L_x_2137) ;  /* 0x0000000000081947 */ /* 0x002fea0003800000 */
[----:B------:R-:W1:Y:S02]  /*b340*/  SYNCS.PHASECHK.TRANS64.TRYWAIT P1, [UR14+0x13250], R0 ;  /* 0x01325000ff0075a7 */ /* 0x000e64000802014e */
[----:B-1----:R-:W-:Y:S05]  /*b350*/  @!P1 BRA `(.L_x_2138) ;  /* 0x0000008c00a49947 */ /* 0x002fea0003800000 */
.L_x_2137:
        /* <DEDUP_REMOVED lines=12> */
[----:B------:R-:W-:Y:S01]  /*b420*/  @UP0 UIMAD UR6, UR41, UR10, URZ ;  /* 0x0000000a290602a4 */ /* 0x000fe2000f8e023f */
[----:B------:R-:W-:Y:S01]  /*b430*/  @UP0 ULDC.64 UR12, c[0x0][0x9d0] ;  /* 0x00027400000c0ab9 */ /* 0x000fe20000000a00 */
[----:B------:R-:W-:Y:S02]  /*b440*/  @UP0 UIMAD.WIDE.U32 UR8, UR40, UR10, URZ ;  /* 0x0000000a280802a5 */ /* 0x000fe4000f8e003f */
[----:B------:R-:W-:Y:S02]  /*b450*/  @UP0 UIMAD UR6, UR40, UR11, UR6 ;  /* 0x0000000b280602a4 */ /* 0x000fe4000f8e0206 */
[----:B------:R-:W-:Y:S02]  /*b460*/  UIMAD UR10, UR38, 0x280, UR45 ;  /* 0x00000280260a78a4 */ /* 0x000fe4000f8e022d */
        /* <DEDUP_REMOVED lines=62> */
[----:B------:R-:W-:Y:S01]  /*b850*/  MOV R2, 0xff800000 ;  /* 0xff80000000027802 */ /* 0x000fe20000000f00 */
[----:B------:R-:W-:Y:S02]  /*b860*/  IMAD.MOV.U32 R0, RZ, RZ, -0x800000 ;  /* 0xff800000ff007424 */ /* 0x000fe400078e00ff */
[----:B------:R-:W-:-:S01]  /*b870*/  @P2 FFMA.FTZ R2, R5, R56, R4 ;  /* 0x0000003805022223 */ /* 0x000fc20000010004 */
[----:B------:R-:W-:Y:S01]  /*b880*/  @P3 FFMA.FTZ R0, R13, R57, R8 ;  /* 0x000000390d003223 */ /* 0x000fe20000010008 */
[-C--:B--2---:R-:W-:Y:S01]  /*b890*/  FMUL.FTZ R3, R3, R6.reuse ;  /* 0x0000000603037220 */ /* 0x084fe20000410000 */
[----:B---3--:R-:W-:Y:S01]  /*b8a0*/  FMUL.FTZ R4, R7, R6 ;  /* 0x0000000607047220 */ /* 0x008fe20000410000 */
[----:B------:R-:W-:-:S02]  /*b8b0*/  WARPGROUP.DEPBAR.LE gsb0, 0x0 ;  /* 0x00008000000079c5 */ /* 0x000fc40000010000 */
[----:B------:R-:W-:Y:S05]  /*b8c0*/  @!P0 BRA `(.L_x_2139) ;  /* 0x0000000000048947 */ /* 0x000fea0003800000 */
[----:B------:R-:W-:Y:S01]  /*b8d0*/  BPT.TRAP 0x1 ;  /* 0x000000040000795c */ /* 0x000fe20000300000 */
.L_x_2139:
        /* <DEDUP_REMOVED lines=42> */
.L_x_2103:
        /* <DEDUP_REMOVED lines=39> */
[----:B------:R-:W-:Y:S01]  /*bdf0*/  ULDC.64 UR12, c[0x0][0xc08] ;  /* 0x00030200000c7ab9 */ /* 0x000fe20000000a00 */
[----:B------:R-:W-:Y:S02]  /*be00*/  ULDC.64 UR14, c[0x0][0xb98] ;  /* 0x0002e600000e7ab9 */ /* 0x000fe40000000a00 */
[----:B------:R0:W3:Y:S01]  /*be10*/  LDG.E.CONSTANT R28, desc[UR52][R4.64] ;  /* 0x00000034041c7981 */ /* 0x0000e2000c1e9900 */
[----:B------:R-:W-:-:S04]  /*be20*/  UISETP.NE.U32.AND UP0, UPT, UR6, URZ, UPT ;  /* 0x0000003f0600728c */ /* 0x000fc8000bf05070 */
[----:B------:R-:W-:-:S03]  /*be30*/  UISETP.NE.AND.EX UP0, UPT, UR7, URZ, UPT, UP0 ;  /* 0x0000003f0700728c */ /* 0x000fc6000bf05300 */
[----:B------:R-:W-:Y:S01]  /*be40*/  ULDC.64 UR6, c[0x0][0xc00] ;  /* 0x0003000000067ab9 */ /* 0x000fe20000000a00 */
[----:B0-----:R-:W-:Y:S01]  /*be50*/  LOP3.LUT P0, R4, R35, 0x3, RZ, 0xc0, !PT ;  /* 0x0000000323047812 */ /* 0x001fe2000780c0ff */
[----:B------:R-:W-:-:S03]  /*be60*/  UIMAD.WIDE UR6, UR40, 0x4, UR6 ;  /* 0x00000004280678a5 */ /* 0x000fc6000f8e0206 */
        /* <DEDUP_REMOVED lines=20> */
[C---:B------:R-:W-:Y:S02]  /*bfb0*/  IADD3 R15, P3, R6.reuse, 0x20, RZ ;  /* 0x00000020060f7810 */ /* 0x040fe40007f7e0ff */
[----:B------:R-:W-:Y:S02]  /*bfc0*/  LOP3.LUT R13, R6, 0x380, RZ, 0xc0, !PT ;  /* 0x00000380060d7812 */ /* 0x000fe400078ec0ff */
[----:B------:R-:W-:Y:S02]  /*bfd0*/  LOP3.LUT R8, R15, 0x380, RZ, 0xc0, !PT ;  /* 0x000003800f087812 */ /* 0x000fe400078ec0ff */
[----:B------:R-:W-:Y:S02]  /*bfe0*/  SHF.R.U64 R13, R13, 0x3, RZ ;  /* 0x000000030d0d7819 */ /* 0x000fe400000012ff */
[----:B------:R-:W-:Y:S02]  /*bff0*/  SHF.R.U64 R8, R8, 0x3, RZ ;  /* 0x0000000308087819 */ /* 0x000fe400000012ff */
[----:B------:R-:W-:-:S02]  /*c000*/  IADD3 R43, P1, R6, 0x60, RZ ;  /* 0x00000060062b7810 */ /* 0x000fc40007f3e0ff */
[----:B------:R-:W-:Y:S02]  /*c010*/  IADD3 R41, P2, R6, 0x40, RZ ;  /* 0x0000004006297810 */ /* 0x000fe40007f5e0ff */
[----:B------:R-:W-:Y:S01]  /*c020*/  LOP3.LUT R6, R13, R6, RZ, 0x3c, !PT ;  /* 0x000000060d067212 */ /* 0x000fe200078e3cff */
[--C-:B------:R-:W-:Y:S01]  /*c030*/  IMAD.X R9, RZ, RZ, R7.reuse, P1 ;  /* 0x000000ffff097224 */ /* 0x100fe200008e0607 */
[----:B------:R-:W-:Y:S01]  /*c040*/  LOP3.LUT R12, R8, R15, RZ, 0x3c, !PT ;  /* 0x0000000f080c7212 */ /* 0x000fe200078e3cff */
[--C-:B------:R-:W-:Y:S01]  /*c050*/  IMAD.X R11, RZ, RZ, R7.reuse, P2 ;  /* 0x000000ffff0b7224 */ /* 0x100fe200010e0607 */
[----:B------:R-:W-:Y:S01]  /*c060*/  MOV R42, R6 ;  /* 0x00000006002a7202 */ /* 0x000fe20000000f00 */
[----:B------:R-:W-:Y:S01]  /*c070*/  IMAD.X R13, RZ, RZ, R7, P3 ;  /* 0x000000ffff0d7224 */ /* 0x000fe200018e0607 */
[----:B------:R-:W-:Y:S02]  /*c080*/  LOP3.LUT R10, R41, 0x380, RZ, 0xc0, !PT ;  /* 0x00000380290a7812 */ /* 0x000fe400078ec0ff */
[----:B------:R-:W-:-:S02]  /*c090*/  LOP3.LUT R34, R43, 0x380, RZ, 0xc0, !PT ;  /* 0x000003802b227812 */ /* 0x000fc400078ec0ff */
[----:B------:R-:W-:Y:S02]  /*c0a0*/  SHF.R.U64 R10, R10, 0x3, RZ ;  /* 0x000000030a0a7819 */ /* 0x000fe400000012ff */
[----:B------:R-:W-:Y:S02]  /*c0b0*/  SHF.R.U64 R34, R34, 0x3, RZ ;  /* 0x0000000322227819 */ /* 0x000fe400000012ff */
[----:B------:R-:W-:Y:S02]  /*c0c0*/  LOP3.LUT R10, R10, R41, RZ, 0x3c, !PT ;  /* 0x000000290a0a7212 */ /* 0x000fe400078e3cff */
[----:B------:R-:W-:Y:S02]  /*c0d0*/  LOP3.LUT R8, R34, R43, RZ, 0x3c, !PT ;  /* 0x0000002b22087212 */ /* 0x000fe400078e3cff */
[----:B------:R-:W-:Y:S02]  /*c0e0*/  MOV R40, R10 ;  /* 0x0000000a00287202 */ /* 0x000fe40000000f00 */
        /* <DEDUP_REMOVED lines=15> */
[----:B------:R-:W0:Y:S01]  /*c1e0*/  SHFL.IDX PT, R30, R30, R15, 0x1c1f ;  /* 0x001c1f0f1e1e7589 */ /* 0x000e2200000e0000 */
[----:B-1----:R-:W-:-:S03]  /*c1f0*/  SEL R34, R24, R21, P0 ;  /* 0x0000001518227207 */ /* 0x002fc60000000000 */
[----:B------:R-:W-:Y:S04]  /*c200*/  SHFL.IDX PT, R27, R27, R28, 0x1c1f ;  /* 0x001c1f1c1b1b7589 */ /* 0x000fe800000e0000 */
[----:B------:R1:W4:Y:S01]  /*c210*/  SHFL.IDX PT, R36, R14, R15, 0x1c1f ;  /* 0x001c1f0f0e247589 */ /* 0x00032200000e0000 */
[----:B--2---:R-:W-:Y:S02]  /*c220*/  SEL R9, R35, R6, P0 ;  /* 0x0000000623097207 */ /* 0x004fe40000000000 */
[----:B------:R-:W-:Y:S01]  /*c230*/  SEL R11, R6, R35, P0 ;  /* 0x00000023060b7207 */ /* 0x000fe20000000000 */
[----:B------:R-:W-:Y:S04]  /*c240*/  SHFL.IDX PT, R37, R37, R28, 0x1c1f ;  /* 0x001c1f1c25257589 */ /* 0x000fe800000e0000 */
[----:B------:R2:W4:Y:S01]  /*c250*/  SHFL.IDX PT, R38, R32, R15, 0x1c1f ;  /* 0x001c1f0f20267589 */ /* 0x00052200000e0000 */
[----:B---3--:R-:W-:-:S02]  /*c260*/  SEL R12, R29, R20, P0 ;  /* 0x000000141d0c7207 */ /* 0x008fc40000000000 */
[----:B-1----:R-:W-:Y:S01]  /*c270*/  SEL R14, R20, R29, P0 ;  /* 0x0000001d140e7207 */ /* 0x002fe20000000000 */
[----:B------:R-:W-:Y:S01]  /*c280*/  SHFL.IDX PT, R39, R39, R28, 0x1c1f ;  /* 0x001c1f1c27277589 */ /* 0x000fe200000e0000 */
[----:B------:R-:W-:-:S03]  /*c290*/  IMAD.U32 R20, RZ, RZ, UR6 ;  /* 0x00000006ff147e24 */ /* 0x000fc6000f8e00ff */
[----:B------:R1:W3:Y:S01]  /*c2a0*/  SHFL.IDX PT, R54, R54, R15, 0x1c1f ;  /* 0x001c1f0f36367589 */ /* 0x0002e200000e0000 */
[----:B0-----:R-:W-:Y:S02]  /*c2b0*/  SEL R26, R30, R33, P0 ;  /* 0x000000211e1a7207 */ /* 0x001fe40000000000 */
[----:B--2---:R-:W-:Y:S01]  /*c2c0*/  SEL R32, R21, R24, P0 ;  /* 0x0000001815207207 */ /* 0x004fe20000000000 */
[----:B------:R0:W-:Y:S01]  /*c2d0*/  STSM.16.M88.4 [R42], R8 ;  /* 0x000000082a007844 */ /* 0x0001e20000000200 */
[----:B------:R-:W-:Y:S02]  /*c2e0*/  SEL R24, R33, R30, P0 ;  /* 0x0000001e21187207 */ /* 0x000fe40000000000 */
[----:B------:R-:W-:Y:S02]  /*c2f0*/  MOV R21, UR7 ;  /* 0x0000000700157c02 */ /* 0x000fe40008000f00 */
[----:B----4-:R-:W-:Y:S02]  /*c300*/  SEL R13, R27, R36, P0 ;  /* 0x000000241b0d7207 */ /* 0x010fe40000000000 */
[----:B-1----:R-:W-:-:S02]  /*c310*/  SEL R15, R36, R27, P0 ;  /* 0x0000001b240f7207 */ /* 0x002fc40000000000 */
[----:B------:R-:W-:-:S03]  /*c320*/  SEL R33, R37, R38, P0 ;  /* 0x0000002625217207 */ /* 0x000fc60000000000 */
[----:B------:R1:W-:Y:S01]  /*c330*/  STSM.16.M88.4 [R41], R12 ;  /* 0x0000000c29007844 */ /* 0x0003e20000000200 */
[----:B------:R-:W-:Y:S02]  /*c340*/  SEL R35, R38, R37, P0 ;  /* 0x0000002526237207 */ /* 0x000fe40000000000 */
[----:B------:R-:W2:Y:S03]  /*c350*/  LDC R37, c[0x0][0xbe8] ;  /* 0x0002fa00ff257b82 */ /* 0x000ea60000000800 */
[----:B------:R-:W-:Y:S01]  /*c360*/  STSM.16.M88.4 [R40], R32 ;  /* 0x0000002028007844 */ /* 0x000fe20000000200 */
[----:B---3--:R-:W-:Y:S02]  /*c370*/  SEL R25, R39, R54, P0 ;  /* 0x0000003627197207 */ /* 0x008fe40000000000 */
[----:B------:R-:W-:-:S05]  /*c380*/  SEL R27, R54, R39, P0 ;  /* 0x00000027361b7207 */ /* 0x000fca0000000000 */
[----:B------:R3:W-:Y:S01]  /*c390*/  STSM.16.M88.4 [R7], R24 ;  /* 0x0000001807007844 */ /* 0x0007e20000000200 */
[----:B------:R-:W-:Y:S06]  /*c3a0*/  BAR.SYNC.DEFER_BLOCKING 0x1, 0x180 ;  /* 0x0046000000007b1d */ /* 0x000fec0000010000 */
[----:B------:R-:W4:Y:S01]  /*c3b0*/  @P2 LDG.E R6, desc[UR52][R20.64] ;  /* 0x0000003414062981 */ /* 0x000f22000c1e1900 */
[----:B--2---:R-:W-:Y:S01]  /*c3c0*/  ISETP.NE.AND P1, PT, R37, 0x1, PT ;  /* 0x000000012500780c */ /* 0x004fe20003f25270 */
[----:B------:R-:W-:Y:S01]  /*c3d0*/  UIMAD UR6, UR17, UR8, URZ ;  /* 0x00000008110672a4 */ /* 0x000fe2000f8e023f */
[----:B0-----:R-:W-:Y:S01]  /*c3e0*/  VIADD R9, R17, UR43 ;  /* 0x0000002b11097c36 */ /* 0x001fe20008000000 */
[----:B------:R-:W-:Y:S01]  /*c3f0*/  USEL UR16, UR41, URZ, !UP0 ;  /* 0x0000003f29107287 */ /* 0x000fe2000c000000 */
[----:B-1----:R-:W-:Y:S01]  /*c400*/  IMAD R13, R22, 0x40, R19 ;  /* 0x00000040160d7824 */ /* 0x002fe200078e0213 */
[----:B------:R-:W-:-:S02]  /*c410*/  UIMAD UR9, UR42, UR9, UR6 ;  /* 0x000000092a0972a4 */ /* 0x000fc4000f8e0206 */
[----:B------:R-:W-:-:S06]  /*c420*/  UISETP.NE.U32.AND UP1, UPT, UR12, URZ, UPT ;  /* 0x0000003f0c00728c */ /* 0x000fcc000bf25070 */
[----:B------:R-:W3:Y:S08]  /*c430*/  @P1 LDC R28, c[0x0][0xbec] ;  /* 0x0002fb00ff1c1b82 */ /* 0x000ef00000000800 */
[----:B------:R-:W0:Y:S01]  /*c440*/  @P1 LDC R8, c[0x0][0xbf0] ;  /* 0x0002fc00ff081b82 */ /* 0x000e220000000800 */
[----:B---3--:R-:W-:Y:S01]  /*c450*/  @P1 IMAD.HI.U32 R7, R9, R28, RZ ;  /* 0x0000001c09071227 */ /* 0x008fe200078e00ff */
[----:B----4-:R-:W-:-:S03]  /*c460*/  @P2 R2UR UR4, R6 ;  /* 0x00000000060422ca */ /* 0x010fc600000e0000 */
        /* <DEDUP_REMOVED lines=8> */
[----:B------:R-:W-:Y:S02]  /*c4f0*/  UIMAD.WIDE.U32 UR10, UR42, UR8, UR6 ;  /* 0x000000082a0a72a5 */ /* 0x000fe4000f8e0006 */
[----:B------:R-:W-:Y:S02]  /*c500*/  USEL UR8, UR40, URZ, !UP0 ;  /* 0x0000003f28087287 */ /* 0x000fe4000c000000 */
[----:B------:R-:W-:-:S02]  /*c510*/  UIADD3 UR11, UR11, UR9, URZ ;  /* 0x000000090b0b7290 */ /* 0x000fc4000fffe03f */
[----:B------:R-:W-:Y:S02]  /*c520*/  UIMAD UR9, UR16, UR14, URZ ;  /* 0x0000000e100972a4 */ /* 0x000fe4000f8e023f */
[----:B------:R-:W-:Y:S02]  /*c530*/  UISETP.NE.AND.EX UP0, UPT, UR13, URZ, UPT, UP1 ;  /* 0x0000003f0d00728c */ /* 0x000fe4000bf05310 */
[----:B------:R-:W-:Y:S02]  /*c540*/  UIMAD UR9, UR8, UR15, UR9 ;  /* 0x0000000f080972a4 */ /* 0x000fe4000f8e0209 */
[----:B------:R-:W-:Y:S02]  /*c550*/  UIMAD.WIDE.U32 UR10, UR8, UR14, UR10 ;  /* 0x0000000e080a72a5 */ /* 0x000fe4000f8e000a */
[----:B------:R-:W-:Y:S01]  /*c560*/  PLOP3.LUT P3, PT, PT, PT, UP0, 0x80, 0x0 ;  /* 0x000000000000781c */ /* 0x000fe20003f6f008 */
[----:B------:R-:W-:Y:S01]  /*c570*/  ULDC.64 UR14, c[0x0][0xb88] ;  /* 0x0002e200000e7ab9 */ /* 0x000fe20000000a00 */
[----:B------:R-:W-:Y:S01]  /*c580*/  IMAD.U32 R11, RZ, RZ, UR9 ;  /* 0x00000009ff0b7e24 */ /* 0x000fe2000f8e00ff */
[----:B------:R-:W-:Y:S01]  /*c590*/  ULDC UR9, c[0x0][0xa88] ;  /* 0x0002a20000097ab9 */ /* 0x000fe20000000800 */
[----:B------:R-:W-:Y:S01]  /*c5a0*/  IADD3 R6, P0, R6, UR10, RZ ;  /* 0x0000000a06067c10 */ /* 0x000fe2000ff1e0ff */
[----:B------:R-:W-:Y:S01]  /*c5b0*/  @UP0 ULEA UR10, UP1, UR40, UR12, 0x2 ;  /* 0x0000000c280a0291 */ /* 0x000fe2000f82103f */
[----:B------:R-:W-:-:S02]  /*c5c0*/  IMAD R10, R7, UR14, RZ ;  /* 0x0000000e070a7c24 */ /* 0x000fc4000f8e02ff */
[----:B------:R-:W-:Y:S01]  /*c5d0*/  IADD3.X R7, R8, UR11, R11, P0, !PT ;  /* 0x0000000b08077c10 */ /* 0x000fe200087fe40b */
[----:B------:R-:W-:Y:S01]  /*c5e0*/  @UP0 ULEA.HI.X UR11, UR40, UR13, UR41, 0x2, UP1 ;  /* 0x0000000d280b0291 */ /* 0x000fe200088f1429 */
[----:B------:R-:W-:Y:S02]  /*c5f0*/  IMAD.U32 R8, RZ, RZ, UR9 ;  /* 0x00000009ff087e24 */ /* 0x000fe4000f8e00ff */
[----:B------:R-:W-:Y:S01]  /*c600*/  IMAD.U32 R14, RZ, RZ, UR10 ;  /* 0x0000000aff0e7e24 */ /* 0x000fe2000f8e00ff */
[----:B------:R-:W-:Y:S01]  /*c610*/  ULDC.64 UR12, c[0x0][0xb50] ;  /* 0x0002d400000c7ab9 */ /* 0x000fe20000000a00 */
[C---:B------:R-:W-:Y:S01]  /*c620*/  IMAD R11, R9.reuse, UR15, R10 ;  /* 0x0000000f090b7c24 */ /* 0x040fe2000f8e020a */
[----:B------:R-:W-:Y:S01]  /*c630*/  MOV R15, UR11 ;  /* 0x0000000b000f7c02 */ /* 0x000fe20008000f00 */
[----:B------:R-:W-:-:S04]  /*c640*/  IMAD.WIDE.U32 R6, R9, UR14, R6 ;  /* 0x0000000e09067c25 */ /* 0x000fc8000f8e0006 */
[----:B------:R0:W5:Y:S01]  /*c650*/  @P3 LDG.E R8, desc[UR52][R14.64] ;  /* 0x000000340e083981 */ /* 0x000162000c1e1900 */
[----:B------:R-:W-:Y:S01]  /*c660*/  IMAD.IADD R7, R7, 0x1, R11 ;  /* 0x0000000107077824 */ /* 0x000fe200078e020b */
[----:B------:R-:W-:-:S04]  /*c670*/  LEA R10, P0, R6, UR12, 0x2 ;  /* 0x0000000c060a7c11 */ /* 0x000fc8000f8010ff */
[----:B------:R-:W-:Y:S01]  /*c680*/  LEA.HI.X R7, R6, UR13, R7, 0x2, P0 ;  /* 0x0000000d06077c11 */ /* 0x000fe200080f1407 */
[----:B------:R-:W-:Y:S08]  /*c690*/  @P3 BRA `(.L_x_2142) ;  /* 0x0000000000103947 */ /* 0x000ff00003800000 */
[----:B------:R-:W-:Y:S05]  /*c6a0*/  @!P2 BRA `(.L_x_2142) ;  /* 0x00000000000ca947 */ /* 0x000fea0003800000 */
[----:B------:R-:W2:Y:S04]  /*c6b0*/  LDG.E R9, desc[UR52][R20.64] ;  /* 0x0000003414097981 */ /* 0x000ea8000c1e1900 */
[----:B-----5:R-:W2:Y:S02]  /*c6c0*/  LDG.E R8, desc[UR52][R20.64+0x4] ;  /* 0x0000043414087981 */ /* 0x020ea4000c1e1900 */
[----:B--2---:R-:W-:-:S07]  /*c6d0*/  IMAD.IADD R8, R8, 0x1, -R9 ;  /* 0x0000000108087824 */ /* 0x004fce00078e0a09 */
.L_x_2142:
[----:B0-----:R-:W-:Y:S01]  /*c6e0*/  SHFL.IDX PT, R14, R10, RZ, 0x1c1f ;  /* 0x001c1fff0a0e7589 */ /* 0x001fe200000e0000 */
[----:B------:R-:W-:Y:S01]  /*c6f0*/  IMAD.WIDE R12, R13, 0x2, R4 ;  /* 0x000000020d0c7825 */ /* 0x000fe200078e0204 */
[----:B------:R-:W-:Y:S01]  /*c700*/  LOP3.LUT P0, RZ, R23, 0x3, RZ, 0xc0, !PT ;  /* 0x0000000317ff7812 */ /* 0x000fe2000780c0ff */
[----:B------:R-:W0:Y:S01]  /*c710*/  @P1 LDC R33, c[0x0][0xbf0] ;  /* 0x0002fc00ff211b82 */ /* 0x000e220000000800 */
[----:B------:R-:W1:Y:S01]  /*c720*/  SHFL.IDX PT, R15, R7, RZ, 0x1c1f ;  /* 0x001c1fff070f7589 */ /* 0x000e6200000e0000 */
[----:B------:R-:W-:Y:S01]  /*c730*/  VIADD R6, R157, UR43 ;  /* 0x0000002b9d067c36 */ /* 0x000fe20008000000 */
[----:B------:R-:W-:Y:S01]  /*c740*/  IADD3 R9, P3, R12, 0x1800, RZ ;  /* 0x000018000c097810 */ /* 0x000fe20007f7e0ff */
[----:B-----5:R-:W-:Y:S01]  /*c750*/  IMAD R39, R8, R37, RZ ;  /* 0x0000002508277224 */ /* 0x020fe200078e02ff */
[----:B------:R-:W-:Y:S01]  /*c760*/  SHFL.IDX PT, R20, R10, 0x1, 0x1c1f ;  /* 0x003c1f000a147f89 */ /* 0x000fe200000e0000 */
[----:B------:R-:W-:Y:S01]  /*c770*/  VIADD R4, R6, 0x8 ;  /* 0x0000000806047836 */ /* 0x000fe20000000000 */
[----:B------:R-:W-:Y:S01]  /*c780*/  IADD3 R25, P4, R12, 0x3000, RZ ;  /* 0x000030000c197810 */ /* 0x000fe20007f9e0ff */
[----:B------:R-:W-:Y:S01]  /*c790*/  ULDC.64 UR10, c[0x0][0xaa0] ;  /* 0x0002a800000a7ab9 */ /* 0x000fe20000000a00 */
        /* <DEDUP_REMOVED lines=9> */
[----:B-1----:R-:W-:Y:S01]  /*c830*/  @!P2 ST.E desc[UR52][R14.64], R2 ;  /* 0x000000020e00a985 */ /* 0x002fe2000c101934 */
        /* <DEDUP_REMOVED lines=10> */
[----:B-1----:R-:W1:Y:S01]  /*c8e0*/  @P1 LDC R21, c[0x0][0xbec] ;  /* 0x0002fb00ff151b82 */ /* 0x002e620000000800 */
[----:B------:R-:W-:Y:S01]  /*c8f0*/  UIMAD UR9, UR7, UR10, URZ ;  /* 0x0000000a070972a4 */ /* 0x000fe2000f8e023f */
[----:B------:R-:W-:Y:S01]  /*c900*/  IADD3 R29, P0, R12, 0x4800, RZ ;  /* 0x000048000c1d7810 */ /* 0x000fe20007f1e0ff */
[----:B------:R-:W-:-:S02]  /*c910*/  UIMAD.WIDE.U32 UR6, UR4, UR10, URZ ;  /* 0x0000000a040672a5 */ /* 0x000fc4000f8e003f */
[----:B------:R-:W-:Y:S01]  /*c920*/  UIMAD UR9, UR4, UR11, UR9 ;  /* 0x0000000b040972a4 */ /* 0x000fe2000f8e0209 */
[----:B------:R-:W-:Y:S01]  /*c930*/  IMAD R0, R18, 0x30, R22 ;  /* 0x0000003012007824 */ /* 0x000fe200078e0216 */
[----:B------:R-:W-:Y:S01]  /*c940*/  LOP3.LUT R12, R29, 0x380, RZ, 0xc0, !PT ;  /* 0x000003801d0c7812 */ /* 0x000fe200078ec0ff */
[----:B------:R-:W-:Y:S01]  /*c950*/  ULDC.64 UR10, c[0x0][0xae8] ;  /* 0x0002ba00000a7ab9 */ /* 0x000fe20000000a00 */
[----:B------:R-:W-:Y:S01]  /*c960*/  UIADD3 UR7, UR7, UR9, URZ ;  /* 0x0000000907077290 */ /* 0x000fe2000fffe03f */
[----:B------:R-:W-:Y:S01]  /*c970*/  IADD3.X R13, RZ, R13, RZ, P0, !PT ;  /* 0x0000000dff0d7210 */ /* 0x000fe200007fe4ff */
[----:B------:R-:W-:Y:S01]  /*c980*/  UIMAD UR4, UR17, UR10, URZ ;  /* 0x0000000a110472a4 */ /* 0x000fe2000f8e023f */
[----:B------:R-:W-:Y:S01]  /*c990*/  VIADD R28, R0, UR43 ;  /* 0x0000002b001c7c36 */ /* 0x000fe20008000000 */
[----:B------:R-:W-:Y:S01]  /*c9a0*/  UIMAD.WIDE.U32 UR6, UR42, UR10, UR6 ;  /* 0x0000000a2a0672a5 */ /* 0x000fe2000f8e0006 */
[----:B------:R-:W-:Y:S01]  /*c9b0*/  SHF.R.U64 R2, R12, 0x3, RZ ;  /* 0x000000030c027819 */ /* 0x000fe200000012ff */
[----:B------:R-:W-:-:S03]  /*c9c0*/  UIMAD UR4, UR42, UR11, UR4 ;  /* 0x0000000b2a0472a4 */ /* 0x000fc6000f8e0204 */
[----:B------:R-:W-:Y:S01]  /*c9d0*/  ULDC.64 UR10, c[0x0][0xaf0] ;  /* 0x0002bc00000a7ab9 */ /* 0x000fe20000000a00 */
[----:B------:R-:W-:Y:S01]  /*c9e0*/  UIADD3 UR7, UR7, UR4, URZ ;  /* 0x0000000407077290 */ /* 0x000fe2000fffe03f */
[----:B------:R-:W-:Y:S01]  /*c9f0*/  LOP3.LUT R12, R2, R29, RZ, 0x3c, !PT ;  /* 0x0000001d020c7212 */ /* 0x000fe200078e3cff */
[----:B------:R-:W-:Y:S01]  /*ca00*/  UIMAD UR4, UR16, UR10, URZ ;  /* 0x0000000a100472a4 */ /* 0x000fe2000f8e023f */
[----:B-1----:R-:W-:-:S03]  /*ca10*/  @P1 IMAD.HI.U32 R0, R28, R21, RZ ;  /* 0x000000151c001227 */ /* 0x002fc600078e00ff */
[----:B------:R-:W-:Y:S01]  /*ca20*/  UIMAD UR4, UR8, UR11, UR4 ;  /* 0x0000000b080472a4 */ /* 0x000fe2000f8e0204 */
[----:B------:R-:W5:Y:S01]  /*ca30*/  LD.E.128 R12, desc[UR52][R12.64] ;  /* 0x000000340c0c7980 */ /* 0x000f62000c101d00 */
[----:B------:R-:W-:Y:S01]  /*ca40*/  UIMAD.WIDE.U32 UR8, UR8, UR10, UR6 ;  /* 0x0000000a080872a5 */ /* 0x000fe2000f8e0006 */
[----:B------:R-:W-:Y:S01]  /*ca50*/  IMAD.MOV.U32 R29, RZ, RZ, R28 ;  /* 0x000000ffff1d7224 */ /* 0x000fe200078e001c */
[----:B0-----:R-:W-:Y:S01]  /*ca60*/  @P1 SHF.R.U32.HI R29, RZ, R33, R0 ;  /* 0x00000021ff1d1219 */ /* 0x001fe20000011600 */
[----:B------:R-:W-:Y:S01]  /*ca70*/  ULDC.64 UR6, c[0x0][0xae0] ;  /* 0x0002b80000067ab9 */ /* 0x000fe20000000a00 */
[----:B------:R-:W-:Y:S01]  /*ca80*/  UIADD3 UR4, UR9, UR4, URZ ;  /* 0x0000000409047290 */ /* 0x000fe2000fffe03f */
[----:B------:R-:W-:Y:S01]  /*ca90*/  VIADD R36, R22, UR43 ;  /* 0x0000002b16247c36 */ /* 0x000fe20008000000 */
[--C-:B------:R-:W-:Y:S01]  /*caa0*/  SHF.R.S32.HI R0, RZ, 0x1f, R29.reuse ;  /* 0x0000001fff007819 */ /* 0x100fe2000001141d */
[----:B------:R-:W-:Y:S01]  /*cab0*/  IMAD.MOV R2, RZ, RZ, -R29 ;  /* 0x000000ffff027224 */ /* 0x000fe200078e0a1d */
[----:B------:R-:W-:Y:S01]  /*cac0*/  @!PT LDS RZ, [RZ] ;  /* 0x00000000fffff984 */ /* 0x000fe20000000800 */
[----:B------:R-:W-:Y:S01]  /*cad0*/  @!PT LDS RZ, [RZ] ;  /* 0x00000000fffff984 */ /* 0x000fe20000000800 */
[----:B------:R-:W-:Y:S01]  /*cae0*/  @!PT LDS RZ, [RZ] ;  /* 0x00000000fffff984 */ /* 0x000fe20000000800 */
[----:B------:R-:W-:Y:S01]  /*caf0*/  @!PT LDS RZ, [RZ] ;  /* 0x00000000fffff984 */ /* 0x000fe20000000800 */
[----:B------:R0:W-:Y:S06]  /*cb00*/  MEMBAR.ALL.CTA ;  /* 0x0000000000007992 */ /* 0x0001ec0000008000 */
[----:B0-----:R-:W0:Y:S01]  /*cb10*/  FENCE.VIEW.ASYNC.S ;  /* 0x00000000000073c6 */ /* 0x001e220000000000 */
[----:B------:R-:W-:Y:S01]  /*cb20*/  IMAD.U32 R21, RZ, RZ, UR9 ;  /* 0x00000009ff157e24 */ /* 0x000fe2000f8e00ff */
[----:B------:R-:W-:Y:S01]  /*cb30*/  SHF.R.S32.HI R41, RZ, 0x1f, R19 ;  /* 0x0000001fff297819 */ /* 0x000fe20000011413 */
[----:B------:R-:W-:-:S02]  /*cb40*/  IMAD R0, R0, UR6, RZ ;  /* 0x0000000600007c24 */ /* 0x000fc4000f8e02ff */
[----:B------:R-:W-:Y:S02]  /*cb50*/  IMAD R33, R37, R2, R28 ;  /* 0x0000000225217224 */ /* 0x000fe400078e021c */
[----:B------:R-:W-:Y:S02]  /*cb60*/  IMAD.U32 R20, RZ, RZ, UR8 ;  /* 0x00000008ff147e24 */ /* 0x000fe4000f8e00ff */
        /* <DEDUP_REMOVED lines=10> */
[----:B------:R-:W-:Y:S01]  /*cc10*/  ULDC.64 UR6, c[0x0][0xa80] ;  /* 0x0002a00000067ab9 */ /* 0x000fe20000000a00 */
[----:B------:R-:W-:Y:S01]  /*cc20*/  VIADD R0, R36, 0x30 ;  /* 0x0000003024007836 */ /* 0x000fe20000000000 */
[----:B------:R-:W-:Y:S01]  /*cc30*/  LEA R30, P0, R20, UR6, 0x1 ;  /* 0x00000006141e7c11 */ /* 0x000fe2000f8008ff */
[----:B------:R-:W-:Y:S01]  /*cc40*/  VIADD R2, R36, 0x60 ;  /* 0x0000006024027836 */ /* 0x000fe20000000000 */
[----:B------:R-:W-:Y:S01]  /*cc50*/  IADD3 R21, R21, R29, RZ ;  /* 0x0000001d15157210 */ /* 0x000fe20007ffe0ff */
[----:B------:R-:W-:Y:S02]  /*cc60*/  VIADD R3, R3, 0x13220 ;  /* 0x0001322003037836 */ /* 0x000fe40000000000 */
[----:B0-----:R-:W-:Y:S01]  /*cc70*/  SHFL.IDX PT, R28, R30, 0x1, 0x181f ;  /* 0x00381f001e1c7f89 */ /* 0x001fe200000e0000 */
[----:B------:R-:W-:Y:S02]  /*cc80*/  LEA.HI.X R32, R20, UR7, R21, 0x1, P0 ;  /* 0x0000000714207c11 */ /* 0x000fe400080f0c15 */
[----:B------:R-:W-:Y:S01]  /*cc90*/  ISETP.GE.AND P0, PT, R19, UR4, PT ;  /* 0x0000000413007c0c */ /* 0x000fe2000bf06270 */
[----:B------:R-:W0:Y:S03]  /*cca0*/  SHFL.IDX PT, R20, R30, RZ, 0x181f ;  /* 0x00181fff1e147589 */ /* 0x000e2600000e0000 */
[-C--:B------:R-:W-:Y:S01]  /*ccb0*/  ISETP.GE.OR P1, PT, R36, R39.reuse, P0 ;  /* 0x000000272400720c */ /* 0x080fe20000726670 */
[----:B------:R-:W1:Y:S01]  /*ccc0*/  SHFL.IDX PT, R42, R30, 0x2, 0x181f ;  /* 0x00581f001e2a7f89 */ /* 0x000e6200000e0000 */
[----:B------:R-:W-:-:S02]  /*ccd0*/  ISETP.GE.OR P2, PT, R0, R39, P0 ;  /* 0x000000270000720c */ /* 0x000fc40000746670 */
[----:B------:R-:W-:Y:S01]  /*cce0*/  ISETP.GE.OR P3, PT, R2, R39, P0 ;  /* 0x000000270200720c */ /* 0x000fe20000766670 */
[----:B------:R-:W1:Y:S01]  /*ccf0*/  SHFL.IDX PT, R34, R32, RZ, 0x181f ;  /* 0x00181fff20227589 */ /* 0x000e6200000e0000 */
[----:B------:R-:W-:-:S03]  /*cd00*/  PRMT R0, RZ, 0x654, R3 ;  /* 0x00000654ff007816 */ /* 0x000fc60000000003 */
        /* <DEDUP_REMOVED lines=17> */
[----:B-1----:R-:W-:-:S04]  /*ce20*/  LEA R2, P0, R19, R30, 0x1 ;  /* 0x0000001e13027211 */ /* 0x002fc800078008ff */
[----:B------:R-:W-:-:S05]  /*ce30*/  LEA.HI.X R3, R19, R32, R41, 0x1, P0 ;  /* 0x0000002013037211 */ /* 0x000fca00000f0c29 */
[----:B-----5:R0:W-:Y:S01]  /*ce40*/  ST.E.128 desc[UR52][R2.64], R12 ;  /* 0x0000000c02007985 */ /* 0x0201e2000c101d34 */
[----:B------:R-:W-:Y:S05]  /*ce50*/  BRA `(.L_x_2143) ;  /* 0x0000000800687947 */ /* 0x000fea0003800000 */
.L_x_2141:
        /* <DEDUP_REMOVED lines=11> */
[----:B------:R-:W-:-:S03]  /*cf10*/  UISETP.NE.U32.AND UP1, UPT, UR6, URZ, UPT ;  /* 0x0000003f0600728c */ /* 0x000fc6000bf25070 */
[----:B------:R-:W2:Y:S01]  /*cf20*/  @P2 LDG.E R6, desc[UR52][R2.64] ;  /* 0x0000003402062981 */ /* 0x000ea2000c1e1900 */
[----:B------:R-:W-:Y:S01]  /*cf30*/  UISETP.NE.AND.EX UP1, UPT, UR7, URZ, UPT, UP1 ;  /* 0x0000003f0700728c */ /* 0x000fe2000bf25310 */
[----:B------:R-:W-:-:S05]  /*cf40*/  MOV R0, UR4 ;  /* 0x0000000400007c02 */ /* 0x000fca0008000f00 */
        /* <DEDUP_REMOVED lines=19> */
[----:B--2---:R-:W-:-:S07]  /*d080*/  IMAD.IADD R0, R0, 0x1, -R5 ;  /* 0x0000000100007824 */ /* 0x004fce00078e0a05 */
.L_x_2144:
[----:B------:R-:W-:Y:S01]  /*d090*/  USEL UR40, UR40, URZ, !UP0 ;  /* 0x0000003f28287287 */ /* 0x000fe2000c000000 */
[----:B------:R-:W-:Y:S01]  /*d0a0*/  BSSY B1, `(.L_x_2145) ;  /* 0x000002c000017945 */ /* 0x000fe20003800000 */
[----:B------:R-:W-:-:S03]  /*d0b0*/  USEL UR41, UR41, URZ, !UP0 ;  /* 0x0000003f29297287 */ /* 0x000fc6000c000000 */
[----:B------:R-:W-:Y:S09]  /*d0c0*/  @P1 BRA `(.L_x_2146) ;  /* 0x0000000000a41947 */ /* 0x000ff20003800000 */
        /* <DEDUP_REMOVED lines=24> */
[----:B-1----:R-:W-:Y:S02]  /*d250*/  @P1 SHF.R.U32.HI R2, RZ, R6, R3 ;  /* 0x00000006ff021219 */ /* 0x002fe40000011603 */
[----:B------:R-:W-:Y:S02]  /*d260*/  MOV R6, UR8 ;  /* 0x0000000800067c02 */ /* 0x000fe40008000f00 */
        /* <DEDUP_REMOVED lines=15> */
.L_x_2146:
[----:B------:R-:W-:Y:S05]  /*d360*/  BSYNC B1 ;  /* 0x0000000000017941 */ /* 0x000fea0003800000 */
.L_x_2145:
[----:B0-----:R-:W0:Y:S01]  /*d370*/  @P0 LDC R3, c[0x0][0xbf0] ;  /* 0x0002fc00ff030b82 */ /* 0x001e220000000800 */
[----:B------:R-:W-:Y:S01]  /*d380*/  ULDC.64 UR12, c[0x0][0xaa0] ;  /* 0x0002a800000c7ab9 */ /* 0x000fe20000000a00 */
[----:B------:R-:W-:Y:S01]  /*d390*/  IMAD R2, R18, 0x30, R22 ;  /* 0x0000003012027824 */ /* 0x000fe200078e0216 */
[----:B------:R-:W-:Y:S01]  /*d3a0*/  UIMAD UR8, UR9, UR12, URZ ;  /* 0x0000000c090872a4 */ /* 0x000fe2000f8e023f */
[----:B------:R-:W-:Y:S01]  /*d3b0*/  VIADD R30, R22, UR43 ;  /* 0x0000002b161e7c36 */ /* 0x000fe20008000000 */
[----:B------:R-:W-:Y:S01]  /*d3c0*/  UIMAD.WIDE.U32 UR6, UR4, UR12, URZ ;  /* 0x0000000c040672a5 */ /* 0x000fe2000f8e003f */
[----:B------:R-:W-:Y:S01]  /*d3d0*/  VIADD R4, R2, UR43 ;  /* 0x0000002b02047c36 */ /* 0x000fe20008000000 */
[----:B------:R-:W-:Y:S01]  /*d3e0*/  UIMAD UR8, UR4, UR13, UR8 ;  /* 0x0000000d040872a4 */ /* 0x000fe2000f8e0208 */
[----:B------:R-:W-:Y:S02]  /*d3f0*/  SHF.R.S32.HI R13, RZ, 0x1f, R19 ;  /* 0x0000001fff0d7819 */ /* 0x000fe40000011413 */
        /* <DEDUP_REMOVED lines=19> */
[----:B------:R-:W-:Y:S01]  /*d530*/  IMAD R6, R2, UR8, RZ ;  /* 0x0000000802067c24 */ /* 0x000fe2000f8e02ff */
[----:B------:R-:W-:Y:S01]  /*d540*/  MOV R3, UR4 ;  /* 0x0000000400037c02 */ /* 0x000fe20008000f00 */
[----:B------:R-:W-:Y:S01]  /*d550*/  IMAD.U32 R2, RZ, RZ, UR6 ;  /* 0x00000006ff027e24 */ /* 0x000fe2000f8e00ff */
[----:B------:R-:W-:Y:S01]  /*d560*/  SHF.R.S32.HI R4, RZ, 0x1f, R7 ;  /* 0x0000001fff047819 */ /* 0x000fe20000011407 */
[C---:B------:R-:W-:Y:S01]  /*d570*/  IMAD R9, R5.reuse, UR9, R6 ;  /* 0x0000000905097c24 */ /* 0x040fe2000f8e0206 */
[----:B------:R-:W-:Y:S01]  /*d580*/  ULDC.64 UR6, c[0x0][0xad8] ;  /* 0x0002b60000067ab9 */ /* 0x000fe20000000a00 */
[----:B------:R-:W-:Y:S01]  /*d590*/  IMAD.WIDE.U32 R2, R5, UR8, R2 ;  /* 0x0000000805027c25 */ /* 0x000fe2000f8e0002 */
[----:B------:R-:W-:-:S03]  /*d5a0*/  ULDC UR4, c[0x0][0xac8] ;  /* 0x0002b20000047ab9 */ /* 0x000fc60000000800 */
[----:B------:R-:W-:Y:S02]  /*d5b0*/  IMAD R4, R4, UR6, RZ ;  /* 0x0000000604047c24 */ /* 0x000fe4000f8e02ff */
[----:B------:R-:W-:Y:S02]  /*d5c0*/  IMAD.IADD R3, R3, 0x1, R9 ;  /* 0x0000000103037824 */ /* 0x000fe400078e0209 */
[C---:B------:R-:W-:Y:S02]  /*d5d0*/  IMAD R5, R7.reuse, UR7, R4 ;  /* 0x0000000707057c24 */ /* 0x040fe4000f8e0204 */
[----:B------:R-:W-:Y:S01]  /*d5e0*/  IMAD.WIDE.U32 R2, R7, UR6, R2 ;  /* 0x0000000607027c25 */ /* 0x000fe2000f8e0002 */
[----:B------:R-:W-:-:S03]  /*d5f0*/  ULDC.64 UR6, c[0x0][0xa80] ;  /* 0x0002a00000067ab9 */ /* 0x000fc60000000a00 */
[----:B------:R-:W-:Y:S01]  /*d600*/  IMAD.IADD R3, R3, 0x1, R5 ;  /* 0x0000000103037824 */ /* 0x000fe200078e0205 */
[----:B------:R-:W-:Y:S01]  /*d610*/  LEA R4, P0, R2, UR6, 0x1 ;  /* 0x0000000602047c11 */ /* 0x000fe2000f8008ff */
[----:B-----5:R-:W-:Y:S02]  /*d620*/  IMAD R11, R0, R11, RZ ;  /* 0x0000000b000b7224 */ /* 0x020fe400078e02ff */
[----:B------:R-:W-:Y:S01]  /*d630*/  VIADD R0, R30, 0x30 ;  /* 0x000000301e007836 */ /* 0x000fe20000000000 */
[----:B------:R-:W-:Y:S01]  /*d640*/  LEA.HI.X R8, R2, UR7, R3, 0x1, P0 ;  /* 0x0000000702087c11 */ /* 0x000fe200080f0c03 */
[----:B------:R-:W0:Y:S01]  /*d650*/  SHFL.IDX PT, R6, R4, RZ, 0x181f ;  /* 0x00181fff04067589 */ /* 0x000e2200000e0000 */
[----:B------:R-:W-:Y:S01]  /*d660*/  ISETP.GE.AND P0, PT, R19, UR4, PT ;  /* 0x0000000413007c0c */ /* 0x000fe2000bf06270 */
[C---:B------:R-:W-:Y:S02]  /*d670*/  VIADD R2, R30.reuse, 0x60 ;  /* 0x000000601e027836 */ /* 0x040fe40000000000 */
[----:B------:R-:W1:Y:S01]  /*d680*/  SHFL.IDX PT, R14, R4, 0x1, 0x181f ;  /* 0x00381f00040e7f89 */ /* 0x000e6200000e0000 */
[CC--:B------:R-:W-:Y:S01]  /*d690*/  ISETP.GE.OR P3, PT, R30.reuse, R11.reuse, P0 ;  /* 0x0000000b1e00720c */ /* 0x0c0fe20000766670 */
[----:B------:R-:W-:Y:S01]  /*d6a0*/  VIADD R3, R30, 0x90 ;  /* 0x000000901e037836 */ /* 0x000fe20000000000 */
[-C--:B------:R-:W-:Y:S01]  /*d6b0*/  ISETP.GE.OR P2, PT, R0, R11.reuse, P0 ;  /* 0x0000000b0000720c */ /* 0x080fe20000746670 */
[----:B------:R-:W2:Y:S01]  /*d6c0*/  SHFL.IDX PT, R24, R4, 0x2, 0x181f ;  /* 0x00581f0004187f89 */ /* 0x000ea200000e0000 */
[----:B------:R-:W-:-:S02]  /*d6d0*/  ISETP.GE.OR P1, PT, R2, R11, P0 ;  /* 0x0000000b0200720c */ /* 0x000fc40000726670 */
[----:B------:R-:W-:Y:S01]  /*d6e0*/  ISETP.GE.OR P0, PT, R3, R11, P0 ;  /* 0x0000000b0300720c */ /* 0x000fe20000706670 */
[----:B------:R-:W3:Y:S04]  /*d6f0*/  SHFL.IDX PT, R10, R8, RZ, 0x181f ;  /* 0x00181fff080a7589 */ /* 0x000ee800000e0000 */
        /* <DEDUP_REMOVED lines=16> */
.L_x_2143:
[----:B------:R-:W-:Y:S05]  /*d800*/  BSYNC B0 ;  /* 0x0000000000007941 */ /* 0x000fea0003800000 */
.L_x_2140:
[----:B------:R-:W-:Y:S02]  /*d810*/  ULDC UR4, c[0x0][0xc3c] ;  /* 0x00030f0000047ab9 */ /* 0x000fe40000000800 */
[----:B------:R-:W-:-:S13]  /*d820*/  ISETP.GE.AND P0, PT, R31, UR4, PT ;  /* 0x000000041f007c0c */ /* 0x000fda000bf06270 */
[----:B------:R-:W-:Y:S05]  /*d830*/  @!P0 BRA `(.L_x_2147) ;  /* 0xffffff3400308947 */ /* 0x000fea000383ffff */
[----:B------:R-:W-:Y:S05]  /*d840*/  EXIT ;  /* 0x000000000000794d */ /* 0x000fea0003800000 */
.L_x_2098:
        /* <DEDUP_REMOVED lines=57> */
.L_x_2153:
[----:B------:R-:W-:-:S04]  /*dbe0*/  UIADD3 UR4, UR4, 0x1f, URZ ;  /* 0x0000001f04047890 */ /* 0x000fc8000fffe03f */
[----:B------:R-:W-:-:S06]  /*dbf0*/  UISETP.GE.AND UP0, UPT, UR4, UR5, UPT ;  /* 0x000000050400728c */ /* 0x000fcc000bf06270 */
[----:B------:R-:W-:-:S13]  /*dc00*/  PLOP3.LUT P6, PT, PT, PT, UP0, 0x40, 0x0 ;  /* 0x000000000000781c */ /* 0x000fda0003fce808 */
[----:B------:R-:W-:Y:S05]  /*dc10*/  @!P6 BRA `(.L_x_2150) ;  /* 0x0000000400c4e947 */ /* 0x000fea0003800000 */
[----:B------:R-:W-:Y:S01]  /*dc20*/  IADD3 R9, R5, UR4, RZ ;  /* 0x0000000405097c10 */ /* 0x000fe2000fffe0ff */
[----:B------:R-:W-:Y:S01]  /*dc30*/  BSSY B0, `(.L_x_2151) ;  /* 0x0000007000007945 */ /* 0x000fe20003800000 */
[----:B------:R-:W-:Y:S02]  /*dc40*/  IMAD.MOV.U32 R0, RZ, RZ, RZ ;  /* 0x000000ffff007224 */ /* 0x000fe400078e00ff */
[----:B------:R-:W-:-:S13]  /*dc50*/  ISETP.GE.OR P6, PT, R9, UR5, !P0 ;  /* 0x0000000509007c0c */ /* 0x000fda000c7c6670 */
[----:B------:R-:W-:Y:S05]  /*dc60*/  @P6 BRA `(.L_x_2152) ;  /* 0x00000000000c6947 */ /* 0x000fea0003800000 */
[----:B------:R-:W0:Y:S02]  /*dc70*/  LDC.64 R2, c[0x0][0xc80] ;  /* 0x00032000ff027b82 */ /* 0x000e240000000a00 */
[----:B0-----:R-:W-:-:S05]  /*dc80*/  IMAD.WIDE R2, R9, 0x4, R2 ;  /* 0x0000000409027825 */ /* 0x001fca00078e0202 */
[----:B------:R0:W5:Y:S02]  /*dc90*/  LDG.E R0, desc[UR52][R2.64] ;  /* 0x0000003402007981 */ /* 0x000164000c1e1900 */
.L_x_2152:
[----:B------:R-:W-:Y:S05]  /*dca0*/  BSYNC B0 ;  /* 0x0000000000007941 */ /* 0x000fea0003800000 */
.L_x_2151:
        /* <DEDUP_REMOVED lines=21> */
.L_x_2149:
[----:B------:R-:W-:-:S05]  /*de00*/  IADD3 R13, -R3, R4, RZ ;  /* 0x00000004030d7210 */ /* 0x000fca0007ffe1ff */
[----:B------:R-:W-:-:S05]  /*de10*/  IMAD R2, R10, R9, R13 ;  /* 0x000000090a027224 */ /* 0x000fca00078e020d */
[----:B------:R-:W-:-:S13]  /*de20*/  ISETP.GT.AND P0, PT, R2, R7, PT ;  /* 0x000000070200720c */ /* 0x000fda0003f04270 */
[----:B------:R-:W-:Y:S02]  /*de30*/  VOTEU.ANY UR7, UPT, !P0 ;  /* 0x0000000000077886 */ /* 0x000fe400040e0100 */
[----:B------:R-:W-:-:S04]  /*de40*/  UPOPC UR6, UR7 ;  /* 0x00000007000672bf */ /* 0x000fc80008000000 */
[----:B------:R-:W-:-:S03]  /*de50*/  UIADD3 UR40, UR6, UR4, URZ ;  /* 0x0000000406287290 */ /* 0x000fc6000fffe03f */
[----:B------:R-:W-:Y:S02]  /*de60*/  ULDC.64 UR4, c[0x0][0xc90] ;  /* 0x0003240000047ab9 */ /* 0x000fe40000000a00 */
[----:B------:R-:W-:-:S06]  /*de70*/  UIMAD.WIDE UR4, UR40, 0x4, UR4 ;  /* 0x00000004280478a5 */ /* 0x000fcc000f8e0204 */
[----:B------:R-:W-:Y:S02]  /*de80*/  IMAD.U32 R2, RZ, RZ, UR4 ;  /* 0x00000004ff027e24 */ /* 0x000fe4000f8e00ff */
[----:B------:R-:W-:-:S05]  /*de90*/  IMAD.U32 R3, RZ, RZ, UR5 ;  /* 0x00000005ff037e24 */ /* 0x000fca000f8e00ff */
[----:B------:R-:W2:Y:S01]  /*dea0*/  LDG.E R6, desc[UR52][R2.64] ;  /* 0x0000003402067981 */ /* 0x000ea2000c1e1900 */
[----:B------:R-:W-:Y:S01]  /*deb0*/  IMAD.U32 R15, RZ, RZ, UR6 ;  /* 0x00000006ff0f7e24 */ /* 0x000fe2000f8e00ff */
[----:B------:R-:W-:-:S04]  /*dec0*/  ISETP.NE.AND P0, PT, RZ, UR7, PT ;  /* 0x00000007ff007c0c */ /* 0x000fc8000bf05270 */
[----:B------:R-:W2:Y:S02]  /*ded0*/  SHFL.IDX PT, R0, R0, R15, 0x1f ;  /* 0x00001f0f00007589 */ /* 0x000ea400000e0000 */
[----:B--2---:R-:W-:-:S05]  /*dee0*/  IMAD R4, R0, R6, RZ ;  /* 0x0000000600047224 */ /* 0x004fca00078e02ff */
[----:B------:R-:W-:-:S04]  /*def0*/  IABS R8, R4 ;  /* 0x0000000400087213 */ /* 0x000fc80000000000 */
        /* <DEDUP_REMOVED lines=8> */
.L_x_2154:
[----:B---3--:R-:W-:Y:S01]  /*df80*/  IMAD R16, R16, R9, R13 ;  /* 0x0000000910107224 */ /* 0x008fe200078e020d */
[----:B------:R-:W-:Y:S01]  /*df90*/  IABS R2, R4 ;  /* 0x0000000400027213 */ /* 0x000fe20000000000 */
[----:B-12---:R-:W-:Y:S02]  /*dfa0*/  IMAD.MOV R11, RZ, RZ, -R3 ;  /* 0x000000ffff0b7224 */ /* 0x006fe400078e0a03 */
[----:B------:R-:W-:Y:S01]  /*dfb0*/  IMAD.IADD R7, R7, 0x1, -R16 ;  /* 0x0000000107077824 */ /* 0x000fe200078e0a10 */
[----:B0-----:R-:W-:Y:S01]  /*dfc0*/  IADD3 R12, RZ, -R2, RZ ;  /* 0x80000002ff0c7210 */ /* 0x001fe20007ffe0ff */
[----:B------:R-:W-:Y:S02]  /*dfd0*/  IMAD R11, R11, R8, RZ ;  /* 0x000000080b0b7224 */ /* 0x000fe400078e02ff */
        /* <DEDUP_REMOVED lines=18> */
[----:B------:R-:W-:-:S03]  /*e100*/  IMAD.MOV R2, RZ, RZ, -R2 ;  /* 0x000000ffff027224 */ /* 0x000fc600078e0a02 */
[----:B------:R-:W-:Y:S01]  /*e110*/  IADD3 R3, -R8, RZ, RZ ;  /* 0x000000ff08037210 */ /* 0x000fe20007ffe1ff */
[----:B------:R-:W-:-:S03]  /*e120*/  IMAD R13, R4, R2, R7 ;  /* 0x00000002040d7224 */ /* 0x000fc600078e0207 */
[----:B------:R-:W-:-:S04]  /*e130*/  VIADDMNMX R6, R3, R9, R6, PT ;  /* 0x0000000903067246 */ /* 0x000fc80003800106 */
[-C--:B------:R-:W-:Y:S02]  /*e140*/  IABS R9, R6.reuse ;  /* 0x0000000600097213 */ /* 0x080fe40000000000 */
[----:B------:R-:W-:Y:S02]  /*e150*/  IABS R4, R6 ;  /* 0x0000000600047213 */ /* 0x000fe40000000000 */
[----:B------:R-:W0:Y:S03]  /*e160*/  I2F.RP R10, R9 ;  /* 0x00000009000a7306 */ /* 0x000e260000209400 */
[----:B------:R-:W-:-:S05]  /*e170*/  IMAD.MOV R4, RZ, RZ, -R4 ;  /* 0x000000ffff047224 */ /* 0x000fca00078e0a04 */
[----:B0-----:R-:W0:Y:S02]  /*e180*/  MUFU.RCP R10, R10 ;  /* 0x0000000a000a7308 */ /* 0x001e240000001000 */
[----:B0-----:R-:W-:-:S06]  /*e190*/  VIADD R3, R10, 0xffffffe ;  /* 0x0ffffffe0a037836 */ /* 0x001fcc0000000000 */
[----:B------:R-:W0:Y:S02]  /*e1a0*/  F2I.FTZ.U32.TRUNC.NTZ R3, R3 ;  /* 0x0000000300037305 */ /* 0x000e24000021f000 */
[----:B0-----:R-:W-:-:S04]  /*e1b0*/  IMAD.MOV R11, RZ, RZ, -R3 ;  /* 0x000000ffff0b7224 */ /* 0x001fc800078e0a03 */
[----:B------:R-:W-:Y:S01]  /*e1c0*/  IMAD.MOV.U32 R2, RZ, RZ, R11 ;  /* 0x000000ffff027224 */ /* 0x000fe200078e000b */
[----:B------:R-:W-:-:S03]  /*e1d0*/  IABS R11, R13 ;  /* 0x0000000d000b7213 */ /* 0x000fc60000000000 */
[----:B------:R-:W-:Y:S02]  /*e1e0*/  IMAD R7, R2, R9, RZ ;  /* 0x0000000902077224 */ /* 0x000fe400078e02ff */
[----:B------:R-:W-:-:S04]  /*e1f0*/  IMAD.MOV.U32 R2, RZ, RZ, RZ ;  /* 0x000000ffff027224 */ /* 0x000fc800078e00ff */
[----:B------:R-:W-:Y:S01]  /*e200*/  IMAD.HI.U32 R2, R3, R7, R2 ;  /* 0x0000000703027227 */ /* 0x000fe200078e0002 */
[----:B------:R-:W-:-:S04]  /*e210*/  LOP3.LUT R3, R13, R6, RZ, 0x3c, !PT ;  /* 0x000000060d037212 */ /* 0x000fc800078e3cff */
[----:B------:R-:W-:Y:S01]  /*e220*/  ISETP.GE.AND P2, PT, R3, RZ, PT ;  /* 0x000000ff0300720c */ /* 0x000fe20003f46270 */
[----:B------:R-:W-:-:S04]  /*e230*/  IMAD.HI.U32 R2, R2, R11, RZ ;  /* 0x0000000b02027227 */ /* 0x000fc800078e00ff */
[----:B------:R-:W-:Y:S02]  /*e240*/  IMAD R4, R2, R4, R11 ;  /* 0x0000000402047224 */ /* 0x000fe400078e020b */
[----:B------:R-:W-:-:S03]  /*e250*/  IMAD.IADD R3, R13, 0x1, R8 ;  /* 0x000000010d037824 */ /* 0x000fc600078e0208 */
[----:B------:R-:W-:-:S13]  /*e260*/  ISETP.GT.U32.AND P1, PT, R9, R4, PT ;  /* 0x000000040900720c */ /* 0x000fda0003f24070 */
[----:B------:R-:W-:Y:S01]  /*e270*/  @!P1 IMAD.IADD R4, R4, 0x1, -R9 ;  /* 0x0000000104049824 */ /* 0x000fe200078e0a09 */
[----:B------:R-:W-:Y:S02]  /*e280*/  @!P1 IADD3 R2, R2, 0x1, RZ ;  /* 0x0000000102029810 */ /* 0x000fe40007ffe0ff */
[----:B------:R-:W-:Y:S02]  /*e290*/  ISETP.NE.AND P1, PT, R6, RZ, PT ;  /* 0x000000ff0600720c */ /* 0x000fe40003f25270 */
[----:B------:R-:W-:-:S13]  /*e2a0*/  ISETP.GE.U32.AND P0, PT, R4, R9, PT ;  /* 0x000000090400720c */ /* 0x000fda0003f06070 */
[----:B------:R-:W-:-:S04]  /*e2b0*/  @P0 VIADD R2, R2, 0x1 ;  /* 0x0000000102020836 */ /* 0x000fc80000000000 */
[----:B------:R-:W-:Y:S01]  /*e2c0*/  @!P2 IMAD.MOV R2, RZ, RZ, -R2 ;  /* 0x000000ffff02a224 */ /* 0x000fe200078e0a02 */
[----:B------:R-:W-:Y:S01]  /*e2d0*/  @!P1 LOP3.LUT R2, RZ, R6, RZ, 0x33, !PT ;  /* 0x00000006ff029212 */ /* 0x000fe200078e33ff */
[----:B------:R-:W-:-:S03]  /*e2e0*/  IMAD.MOV R6, RZ, RZ, -R6 ;  /* 0x000000ffff067224 */ /* 0x000fc600078e0a06 */
[----:B------:R-:W-:Y:S01]  /*e2f0*/  LOP3.LUT R17, RZ, R2, RZ, 0x33, !PT ;  /* 0x00000002ff117212 */ /* 0x000fe200078e33ff */
[----:B------:R-:W-:-:S04]  /*e300*/  IMAD R18, R2, R6, R3 ;  /* 0x0000000602127224 */ /* 0x000fc800078e0203 */
[----:B------:R-:W-:Y:S01]  /*e310*/  IMAD.IADD R17, R0, 0x1, R17 ;  /* 0x0000000100117824 */ /* 0x000fe200078e0211 */
[----:B------:R-:W-:Y:S06]  /*e320*/  BRA `(.L_x_2155) ;  /* 0x0000000000107947 */ /* 0x000fec0003800000 */
.L_x_2150:
[----:B------:R-:W-:Y:S01]  /*e330*/  IMAD.MOV.U32 R16, RZ, RZ, R7 ;  /* 0x000000ffff107224 */ /* 0x000fe200078e0007 */
[----:B------:R-:W-:Y:S01]  /*e340*/  MOV R18, RZ ;  /* 0x000000ff00127202 */ /* 0x000fe20000000f00 */
[----:B------:R-:W-:Y:S01]  /*e350*/  IMAD.MOV.U32 R17, RZ, RZ, RZ ;  /* 0x000000ffff117224 */ /* 0x000fe200078e00ff */
[----:B------:R-:W-:-:S06]  /*e360*/  ULDC UR40, c[0x0][0xc3c] ;  /* 0x00030f0000287ab9 */ /* 0x000fcc0000000800 */
.L_x_2155:
[----:B------:R-:W-:Y:S01]  /*e370*/  ISETP.NE.AND P0, PT, R5, RZ, PT ;  /* 0x000000ff0500720c */ /* 0x000fe20003f05270 */
[----:B------:R-:W-:-:S12]  /*e380*/  IMAD.U32 R19, RZ, RZ, UR40 ;  /* 0x00000028ff137e24 */ /* 0x000fd8000f8e00ff */
[----:B------:R-:W0:Y:S01]  /*e390*/  @!P0 S2R R3, SR_CgaCtaId ;  /* 0x0000000000038919 */ /* 0x000e220000008800 */
[----:B------:R-:W-:-:S04]  /*e3a0*/  @!P0 MOV R0, 0x400 ;  /* 0x0000040000008802 */ /* 0x000fc80000000f00 */
[----:B0-----:R-:W-:-:S05]  /*e3b0*/  @!P0 LEA R0, R3, R0, 0x18 ;  /* 0x0000000003008211 */ /* 0x001fca00078ec0ff */
[----:B------:R0:W-:Y:S01]  /*e3c0*/  @!P0 STS.128 [R0+0x132d0], R16 ;  /* 0x0132d01000008388 */ /* 0x0001e20000000c00 */
[----:B------:R-:W-:Y:S06]  /*e3d0*/  BAR.ARV 0x5, 0x200 ;  /* 0x0148000000007b1d */ /* 0x000fec0000002000 */
.L_x_2148:
[----:B0-----:R-:W-:Y:S01]  /*e3e0*/  IMAD.MOV.U32 R0, RZ, RZ, 0x1 ;  /* 0x00000001ff007424 */ /* 0x001fe200078e00ff */
        /* <DEDUP_REMOVED lines=10> */
[----:B------:R-:W-:Y:S01]  /*e490*/  IMAD.MOV.U32 R28, RZ, RZ, RZ ;  /* 0x000000ffff1c7224 */ /* 0x000fe200078e00ff */
[----:B------:R-:W-:Y:S02]  /*e4a0*/  ULOP3.LUT UR46, UR39, 0x2, URZ, 0xfc, !UPT ;  /* 0x00000002272e7892 */ /* 0x000fe4000f8efc3f */
        /* <DEDUP_REMOVED lines=38> */
.L_x_2231:
[----:B------:R-:W-:Y:S01]  /*e710*/  ULDC.64 UR4, c[0x0][0xc88] ;  /* 0x0003220000047ab9 */ /* 0x000fe20000000a00 */
[----:B------:R-:W-:Y:S01]  /*e720*/  ULDC.64 UR6, c[0x0][0xa18] ;  /* 0x0002860000067ab9 */ /* 0x000fe20000000a00 */
[----:B------:R-:W-:Y:S01]  /*e730*/  UIMAD.WIDE UR4, UR40, 0x4, UR4 ;  /* 0x00000004280478a5 */ /* 0x000fe2000f8e0204 */
[----:B------:R-:W-:-:S05]  /*e740*/  ULDC.64 UR8, c[0x0][0xa00] ;  /* 0x0002800000087ab9 */ /* 0x000fca0000000a00 */
[----:B0-2---:R-:W-:Y:S02]  /*e750*/  IMAD.U32 R2, RZ, RZ, UR4 ;  /* 0x00000004ff027e24 */ /* 0x005fe4000f8e00ff */
        /* <DEDUP_REMOVED lines=10> */
[----:B------:R-:W-:Y:S01]  /*e800*/  PLOP3.LUT P1, PT, PT, PT, UP0, 0x80, 0x0 ;  /* 0x000000000000781c */ /* 0x000fe20003f2f008 */
[----:B------:R-:W-:Y:S02]  /*e810*/  IMAD.MOV.U32 R5, RZ, RZ, RZ ;  /* 0x000000ffff057224 */ /* 0x000fe400078e00ff */
        /* <DEDUP_REMOVED lines=8> */
[----:B------:R-:W-:Y:S01]  /*e8a0*/  MOV R2, UR4 ;  /* 0x0000000400027c02 */ /* 0x000fe20008000f00 */
[----:B------:R-:W-:-:S02]  /*e8b0*/  @UP0 UIADD3 UR6, UP4, UR45, UR6, URZ ;  /* 0x000000062d060290 */ /* 0x000fc4000ff9e03f */
[----:B------:R-:W-:Y:S02]  /*e8c0*/  IMAD.U32 R3, RZ, RZ, UR5 ;  /* 0x00000005ff037e24 */ /* 0x000fe4000f8e00ff */
        /* <DEDUP_REMOVED lines=22> */
.L_x_2157:
        /* <DEDUP_REMOVED lines=17> */
[----:B------:R-:W-:-:S04]  /*eb40*/  MOV R2, UR4 ;  /* 0x0000000400027c02 */ /* 0x000fc80008000f00 */
[----:B------:R-:W-:-:S05]  /*eb50*/  IMAD.U32 R3, RZ, RZ, UR5 ;  /* 0x00000005ff037e24 */ /* 0x000fca000f8e00ff */
[----:B------:R-:W2:Y:S02]  /*eb60*/  LDG.E R2, desc[UR52][R2.64] ;  /* 0x0000003402027981 */ /* 0x000ea4000c1e1900 */
[----:B--2---:R-:W-:Y:S01]  /*eb70*/  R2UR UR36, R2 ;  /* 0x00000000022472ca */ /* 0x004fe200000e0000 */
[----:B------:R-:W-:-:S14]  /*eb80*/  BRA `(.L_x_2159) ;  /* 0x00000000002c7947 */ /* 0x000fdc0003800000 */
.L_x_2158:
        /* <DEDUP_REMOVED lines=11> */
.L_x_2159:
[----:B------:R-:W-:Y:S01]  /*ec40*/  R2UR UR6, R17 ;  /* 0x00000000110672ca */ /* 0x000fe200000e0000 */
[----:B------:R-:W-:Y:S01]  /*ec50*/  ULDC UR4, c[0x0][0x448] ;  /* 0x0001120000047ab9 */ /* 0x000fe20000000800 */
[----:B------:R-:W-:Y:S01]  /*ec60*/  UIADD3 UR36, -UR38, UR36, URZ ;  /* 0x0000002426247290 */ /* 0x000fe2000fffe13f */
[----:B------:R-:W-:Y:S01]  /*ec70*/  BSSY B7, `(.L_x_2160) ;  /* 0x0000432000077945 */ /* 0x000fe20003800000 */
[----:B------:R-:W-:Y:S02]  /*ec80*/  UISETP.NE.AND UP0, UPT, UR4, 0x1, UPT ;  /* 0x000000010400788c */ /* 0x000fe4000bf05270 */
[----:B------:R-:W-:Y:S02]  /*ec90*/  UIADD3 UR7, UR36, 0xa0, -UR41 ;  /* 0x000000a024077890 */ /* 0x000fe4000fffe829 */
[----:B------:R-:W-:-:S05]  /*eca0*/  UP2UR UR49, UPR, URZ, 0x1 ;  /* 0x000000013f317883 */ /* 0x000fca0008000000 */
[----:B------:R-:W-:Y:S02]  /*ecb0*/  UIMAD UR6, UR6, 0xc0, URZ ;  /* 0x000000c0060678a4 */ /* 0x000fe4000f8e023f */
[----:B------:R-:W-:Y:S01]  /*ecc0*/  @UP0 ULDC UR4, c[0x0][0x44c] ;  /* 0x0001130000040ab9 */ /* 0x000fe20000000800 */
[----:B------:R-:W-:Y:S01]  /*ecd0*/  @UP0 ULDC UR8, c[0x0][0x450] ;  /* 0x0001140000080ab9 */ /* 0x000fe20000000800 */
[----:B------:R-:W-:-:S04]  /*ece0*/  UIADD3 UR6, UR6, 0xbf, URZ ;  /* 0x000000bf06067890 */ /* 0x000fc8000fffe03f */
[----:B------:R-:W-:Y:S02]  /*ecf0*/  UIMAD.WIDE.U32 UR4, UR6, UR4, URZ ;  /* 0x00000004060472a5 */ /* 0x000fe4000f8e003f */
[----:B------:R-:W-:Y:S02]  /*ed00*/  UIADD3 UR4, UR36, 0x9f, URZ ;  /* 0x0000009f24047890 */ /* 0x000fe4000fffe03f */
[----:B------:R-:W-:Y:S02]  /*ed10*/  @UP0 USHF.R.U32.HI UR6, URZ, UR8, UR5 ;  /* 0x000000083f060299 */ /* 0x000fe40008011605 */
[----:B------:R-:W-:Y:S02]  /*ed20*/  UIMAD.WIDE UR4, UR4, 0x66666667, URZ ;  /* 0x66666667040478a5 */ /* 0x000fe4000f8e023f */
[----:B------:R-:W-:Y:S02]  /*ed30*/  UIADD3 UR6, UR7, UR6, URZ ;  /* 0x0000000607067290 */ /* 0x000fe4000fffe03f */
[----:B------:R-:W-:-:S02]  /*ed40*/  USHF.R.U32.HI UR4, URZ, 0x1f, UR5 ;  /* 0x0000001f3f047899 */ /* 0x000fc40008011605 */
[----:B------:R-:W-:Y:S02]  /*ed50*/  UIMAD.WIDE UR6, UR6, 0x66666667, URZ ;  /* 0x66666667060678a5 */ /* 0x000fe4000f8e023f */
[----:B------:R-:W-:Y:S02]  /*ed60*/  ULEA.HI.SX32 UR4, UR5, UR4, 0x1a ;  /* 0x0000000405047291 */ /* 0x000fe4000f8fd23f */
[----:B------:R-:W-:-:S04]  /*ed70*/  USHF.R.U32.HI UR6, URZ, 0x1f, UR7 ;  /* 0x0000001f3f067899 */ /* 0x000fc80008011607 */
[----:B------:R-:W-:-:S04]  /*ed80*/  ULEA.HI.SX32 UR6, UR7, UR6, 0x1a ;  /* 0x0000000607067291 */ /* 0x000fc8000f8fd23f */
[----:B------:R-:W-:-:S04]  /*ed90*/  UISETP.LT.AND UP0, UPT, UR4, UR6, UPT ;  /* 0x000000060400728c */ /* 0x000fc8000bf01270 */
[----:B------:R-:W-:-:S06]  /*eda0*/  USEL UR42, UR4, UR6, UP0 ;  /* 0x00000006042a7287 */ /* 0x000fcc0008000000 */
[----:B------:R-:W-:-:S13]  /*edb0*/  ISETP.LT.AND P0, PT, RZ, UR42, PT ;  /* 0x0000002aff007c0c */ /* 0x000fda000bf01270 */
[----:B------:R-:W-:Y:S05]  /*edc0*/  @P0 BRA `(.L_x_2161) ;  /* 0x0000000000440947 */ /* 0x000fea0003800000 */
        /* <DEDUP_REMOVED lines=17> */
.L_x_2161:
        /* <DEDUP_REMOVED lines=11> */
[----:B0-----:R-:W-:Y:S02]  /*ef90*/  IMAD.U32 R5, RZ, RZ, UR7 ;  /* 0x00000007ff057e24 */ /* 0x001fe4000f8e00ff */
[----:B------:R-:W-:Y:S02]  /*efa0*/  IMAD.U32 R6, RZ, RZ, UR8 ;  /* 0x00000008ff067e24 */ /* 0x000fe4000f8e00ff */
[----:B------:R-:W-:-:S02]  /*efb0*/  IMAD.U32 R7, RZ, RZ, UR9 ;  /* 0x00000009ff077e24 */ /* 0x000fc4000f8e00ff */
[----:B------:R-:W-:Y:S02]  /*efc0*/  IMAD.U32 R10, RZ, RZ, UR4 ;  /* 0x00000004ff0a7e24 */ /* 0x000fe4000f8e00ff */
[----:B------:R-:W-:Y:S02]  /*efd0*/  IMAD.MOV.U32 R8, RZ, RZ, 0x70 ;  /* 0x00000070ff087424 */ /* 0x000fe400078e00ff */
[----:B------:R-:W-:Y:S02]  /*efe0*/  IMAD.MOV.U32 R12, RZ, RZ, 0x1 ;  /* 0x00000001ff0c7424 */ /* 0x000fe400078e00ff */
[----:B------:R-:W-:-:S07]  /*eff0*/  IMAD.MOV.U32 R13, RZ, RZ, RZ ;  /* 0x000000ffff0d7224 */ /* 0x000fce00078e00ff */
[----:B------:R-:W-:-:S07]  /*f000*/  LEPC R20, `(.L_x_2164) ;  /* 0x000000001014794e */ /* 0x000fce0000000000 */
[----:B-1----:R-:W-:Y:S05]  /*f010*/  CALL.ABS.NOINC R2 ;  /* 0x0000000002007343 */ /* 0x002fea0003c00000 */
.L_x_2164:
[----:B------:R-:W-:Y:S05]  /*f020*/  BSYNC B6 ;  /* 0x0000000000067941 */ /* 0x000fea0003800000 */
.L_x_2163:
        /* <DEDUP_REMOVED lines=23> */
[----:B-12---:R-:W-:Y:S05]  /*f1a0*/  CALL.ABS.NOINC R2 ;  /* 0x0000000002007343 */ /* 0x006fea0003c00000 */
.L_x_2166:
[----:B------:R-:W-:Y:S05]  /*f1b0*/  BSYNC B6 ;  /* 0x0000000000067941 */ /* 0x000fea0003800000 */
.L_x_2165:
        /* <DEDUP_REMOVED lines=9> */
[----:B0-----:R-:W-:Y:S01]  /*f250*/  MOV R5, UR7 ;  /* 0x0000000700057c02 */ /* 0x001fe20008000f00 */
        /* <DEDUP_REMOVED lines=10> */
.L_x_2168:
[----:B------:R-:W-:Y:S05]  /*f300*/  BSYNC B6 ;  /* 0x0000000000067941 */ /* 0x000fea0003800000 */
.L_x_2167:
[----:B------:R-:W-:Y:S01]  /*f310*/  MOV R23, R19 ;  /* 0x0000001300177202 */ /* 0x000fe20000000f00 */
[----:B------:R-:W-:Y:S03]  /*f320*/  BSSY B6, `(.L_x_2169) ;  /* 0x0000013000067945 */ /* 0x000fe60003800000 */
[----:B------:R-:W-:-:S13]  /*f330*/  LOP3.LUT P6, RZ, R23, 0x1, RZ, 0xc0, !PT ;  /* 0x0000000117ff7812 */ /* 0x000fda00078cc0ff */
[----:B------:R-:W-:Y:S05]  /*f340*/  @!P6 BRA `(.L_x_2170) ;  /* 0x000000000040e947 */ /* 0x000fea0003800000 */
[----:B------:R-:W-:Y:S01]  /*f350*/  MOV R2, 0x0 ;  /* 0x0000000000027802 */ /* 0x000fe20000000f00 */
[----:B------:R-:W-:Y:S01]  /*f360*/  ULDC.64 UR6, c[0x4][0x98] ;  /* 0x0100260000067ab9 */ /* 0x000fe20000000a00 */
[----:B------:R-:W-:Y:S01]  /*f370*/  ULDC.64 UR8, c[0x4][0xa0] ;  /* 0x0100280000087ab9 */ /* 0x000fe20000000a00 */
[----:B------:R-:W-:Y:S01]  /*f380*/  ULDC.64 UR4, c[0x4][0x20] ;  /* 0x0100080000047ab9 */ /* 0x000fe20000000a00 */
[----:B------:R-:W-:Y:S01]  /*f390*/  IMAD.U32 R4, RZ, RZ, UR6 ;  /* 0x00000006ff047e24 */ /* 0x000fe2000f8e00ff */
[----:B------:R-:W-:Y:S01]  /*f3a0*/  MOV R12, 0x1 ;  /* 0x00000001000c7802 */ /* 0x000fe20000000f00 */
[----:B------:R-:W2:Y:S01]  /*f3b0*/  LDC.64 R2, c[0x4][R2] ;  /* 0x0100000002027b82 */ /* 0x000ea20000000a00 */
[----:B0-----:R-:W-:Y:S02]  /*f3c0*/  IMAD.U32 R5, RZ, RZ, UR7 ;  /* 0x00000007ff057e24 */ /* 0x001fe4000f8e00ff */
[----:B------:R-:W-:Y:S02]  /*f3d0*/  IMAD.U32 R6, RZ, RZ, UR8 ;  /* 0x00000008ff067e24 */ /* 0x000fe4000f8e00ff */
[----:B------:R-:W-:-:S02]  /*f3e0*/  IMAD.U32 R7, RZ, RZ, UR9 ;  /* 0x00000009ff077e24 */ /* 0x000fc4000f8e00ff */
[----:B------:R-:W-:Y:S02]  /*f3f0*/  IMAD.U32 R10, RZ, RZ, UR4 ;  /* 0x00000004ff0a7e24 */ /* 0x000fe4000f8e00ff */
[----:B------:R-:W-:Y:S02]  /*f400*/  IMAD.U32 R11, RZ, RZ, UR5 ;  /* 0x00000005ff0b7e24 */ /* 0x000fe4000f8e00ff */
[----:B------:R-:W-:Y:S02]  /*f410*/  IMAD.MOV.U32 R8, RZ, RZ, 0x70 ;  /* 0x00000070ff087424 */ /* 0x000fe400078e00ff */
[----:B------:R-:W-:-:S07]  /*f420*/  IMAD.MOV.U32 R13, RZ, RZ, RZ ;  /* 0x000000ffff0d7224 */ /* 0x000fce00078e00ff */
[----:B------:R-:W-:-:S07]  /*f430*/  LEPC R20, `(.L_x_2170) ;  /* 0x000000001014794e */ /* 0x000fce0000000000 */
[----:B-12---:R-:W-:Y:S05]  /*f440*/  CALL.ABS.NOINC R2 ;  /* 0x0000000002007343 */ /* 0x006fea0003c00000 */
.L_x_2170:
[----:B------:R-:W-:Y:S05]  /*f450*/  BSYNC B6 ;  /* 0x0000000000067941 */ /* 0x000fea0003800000 */
.L_x_2169:
        /* <DEDUP_REMOVED lines=9> */
[----:B------:R-:W-:-:S05]  /*f4f0*/  IMAD.U32 R3, RZ, RZ, UR5 ;  /* 0x00000005ff037e24 */ /* 0x000fca000f8e00ff */
        /* <DEDUP_REMOVED lines=8> */
.L_x_2251:
        /* <DEDUP_REMOVED lines=41> */
[----:B------:R-:W-:Y:S01]  /*f810*/  ISETP.GT.U32.OR P0, PT, R12, 0x9f, P0 ;  /* 0x0000009f0c00780c */ /* 0x000fe20000704470 */
[----:B------:R-:W-:Y:S02]  /*f820*/  IMAD.MOV.U32 R4, RZ, RZ, R0 ;  /* 0x000000ffff047224 */ /* 0x000fe400078e0000 */
[----:B------:R-:W-:Y:S02]  /*f830*/  IMAD R6, R19, R6, R8 ;  /* 0x0000000613067224 */ /* 0x000fe400078e0208 */
[----:B------:R-:W5:Y:S01]  /*f840*/  @!P1 LDG.E R5, desc[UR52][R10.64] ;  /* 0x000000340a059981 */ /* 0x000f62000c1e1900 */
[----:B0-----:R-:W-:-:S05]  /*f850*/  @P2 IMAD.HI.U32 R3, R0, R3, RZ ;  /* 0x0000000300032227 */ /* 0x001fca00078e00ff */
[----:B-1----:R-:W-:Y:S02]  /*f860*/  @P2 SHF.R.U32.HI R4, RZ, R2, R3 ;  /* 0x00000002ff042219 */ /* 0x002fe40000011603 */
[----:B------:R-:W0:Y:S02]  /*f870*/  @!P0 LDC.64 R2, c[0x0][0x428] ;  /* 0x00010a00ff028b82 */ /* 0x000e240000000a00 */
[----:B------:R-:W-:Y:S02]  /*f880*/  @!P0 SHF.R.S32.HI R9, RZ, 0x1f, R4 ;  /* 0x0000001fff098819 */ /* 0x000fe40000011404 */
[----:B------:R-:W-:Y:S01]  /*f890*/  @!P0 MOV R8, R4 ;  /* 0x0000000400088202 */ /* 0x000fe20000000f00 */
[----:B0-----:R-:W-:-:S04]  /*f8a0*/  @!P0 IMAD R7, R14, R2, RZ ;  /* 0x000000020e078224 */ /* 0x001fc800078e02ff */
[----:B------:R-:W-:-:S04]  /*f8b0*/  @!P0 IMAD.WIDE.U32 R8, R20, R2, R8 ;  /* 0x0000000214088225 */ /* 0x000fc800078e0008 */
[----:B------:R-:W-:Y:S02]  /*f8c0*/  @!P0 IMAD R7, R20, R3, R7 ;  /* 0x0000000314078224 */ /* 0x000fe400078e0207 */
[----:B------:R-:W0:Y:S02]  /*f8d0*/  @!P0 LDC.64 R2, c[0x0][0x418] ;  /* 0x00010600ff028b82 */ /* 0x000e240000000a00 */
[----:B------:R-:W-:Y:S01]  /*f8e0*/  @!P0 IMAD.IADD R7, R7, 0x1, R9 ;  /* 0x0000000107078824 */ /* 0x000fe200078e0209 */
[----:B------:R-:W-:Y:S02]  /*f8f0*/  LOP3.LUT R13, R13, 0xfffffffd, RZ, 0xc0, !PT ;  /* 0xfffffffd0d0d7812 */ /* 0x000fe400078ec0ff */
[----:B0-----:R-:W-:-:S04]  /*f900*/  @!P0 LEA R2, P1, R8, R2, 0x2 ;  /* 0x0000000208028211 */ /* 0x001fc800078210ff */
[----:B------:R-:W-:Y:S01]  /*f910*/  @!P0 LEA.HI.X R3, R8, R3, R7, 0x2, P1 ;  /* 0x0000000308038211 */ /* 0x000fe200008f1407 */
[----:B------:R-:W-:-:S06]  /*f920*/  IMAD.MOV.U32 R8, RZ, RZ, RZ ;  /* 0x000000ffff087224 */ /* 0x000fcc00078e00ff */
        /* <DEDUP_REMOVED lines=16> */
.L_x_2172:
[----:B0-----:R-:W3:Y:S01]  /*fa30*/  LDL R0, [R1+0x4] ;  /* 0x0000040001007983 */ /* 0x001ee20000100800 */
[----:B------:R-:W-:Y:S01]  /*fa40*/  IMAD R4, R28, 0x8, R22 ;  /* 0x000000081c047824 */ /* 0x000fe200078e0216 */
[----:B------:R-:W-:Y:S01]  /*fa50*/  BSSY B0, `(.L_x_2173) ;  /* 0x0000006000007945 */ /* 0x000fe20003800000 */
[----:B------:R-:W-:Y:S02]  /*fa60*/  SHF.R.S32.HI R27, RZ, 0x1f, R6 ;  /* 0x0000001fff1b7819 */ /* 0x000fe40000011406 */
[----:B---3--:R-:W-:-:S04]  /*fa70*/  SHF.L.U32 R0, R0, 0x1f, RZ ;  /* 0x0000001f00007819 */ /* 0x008fc800000006ff */
[----:B------:R-:W0:Y:S01]  /*fa80*/  SYNCS.PHASECHK.TRANS64.TRYWAIT P0, [R4+URZ+0x13280], R0 ;  /* 0x01328000040075a7 */ /* 0x000e22000800017f */
[----:B------:R1:W-:Y:S02]  /*fa90*/  STL [R1+0x24], R0 ;  /* 0x0000240001007387 */ /* 0x0003e40000100800 */
[----:B01----:R-:W-:Y:S05]  /*faa0*/  @!P0 BRA `(.L_x_2174) ;  /* 0x0000004800148947 */ /* 0x003fea0003800000 */
.L_x_2252:
[----:B------:R-:W-:Y:S05]  /*fab0*/  BSYNC B0 ;  /* 0x0000000000007941 */ /* 0x000fea0003800000 */
.L_x_2173:
        /* <DEDUP_REMOVED lines=12> */
[----:B------:R-:W-:-:S05]  /*fb80*/  IMAD R0, R6, UR5, R0 ;  /* 0x0000000506007c24 */ /* 0x000fca000f8e0200 */
[----:B------:R-:W-:Y:S01]  /*fb90*/  IADD3 R11, R11, R0, RZ ;  /* 0x000000000b0b7210 */ /* 0x000fe20007ffe0ff */
[----:B------:R-:W-:-:S04]  /*fba0*/  IMAD R0, R29, UR6, RZ ;  /* 0x000000061d007c24 */ /* 0x000fc8000f8e02ff */
[C---:B------:R-:W-:Y:S02]  /*fbb0*/  IMAD R0, R5.reuse, UR7, R0 ;  /* 0x0000000705007c24 */ /* 0x040fe4000f8e0200 */
[----:B------:R-:W-:-:S04]  /*fbc0*/  IMAD.WIDE.U32 R10, R5, UR6, R10 ;  /* 0x00000006050a7c25 */ /* 0x000fc8000f8e000a */
        /* <DEDUP_REMOVED lines=41> */
[----:B-1----:R-:W-:-:S04]  /*fe60*/  IADD3 R10, P1, R15, R10, RZ ;  /* 0x0000000a0f0a7210 */ /* 0x002fc80007f3e0ff */
[----:B---3--:R-:W-:Y:S02]  /*fe70*/  IADD3.X R11, RZ, R0, RZ, P1, !PT ;  /* 0x00000000ff0b7210 */ /* 0x008fe40000ffe4ff */
[----:B------:R-:W-:Y:S01]  /*fe80*/  ISETP.LT.OR P1, PT, R9, 0x1, P0 ;  /* 0x000000010900780c */ /* 0x000fe20000721670 */
[----:B------:R-:W-:Y:S01]  /*fe90*/  IMAD.IADD R0, R22, 0x1, R19 ;  /* 0x0000000116007824 */ /* 0x000fe200078e0213 */
[----:B------:R-:W0:Y:S11]  /*fea0*/  SHFL.IDX PT, R12, R3, 0x1, 0x1c1f ;  /* 0x003c1f00030c7f89 */ /* 0x000e3600000e0000 */
        /* <DEDUP_REMOVED lines=27> */
.L_x_2264:
        /* <DEDUP_REMOVED lines=12> */
.L_x_2176:
        /* <DEDUP_REMOVED lines=11> */
.L_x_2177:
[----:B------:R3:W-:Y:S01]  /*101d0*/  SYNCS.ARRIVE.TRANS64.A1T0 RZ, [R4+URZ+0x13270], RZ ;  /* 0x013270ff04ff79a7 */ /* 0x0007e2000810003f */
[----:B------:R-:W-:Y:S05]  /*101e0*/  @!P6 BRA `(.L_x_2178) ;  /* 0x000000000004e947 */ /* 0x000fea0003800000 */
[----:B------:R-:W-:Y:S01]  /*101f0*/  BPT.TRAP 0x1 ;  /* 0x000000040000795c */ /* 0x000fe20000300000 */
.L_x_2178:
[----:B------:R-:W4:Y:S01]  /*10200*/  LDL R3, [R1+0x24] ;  /* 0x0000240001037983 */ /* 0x000f220000100800 */
[----:B------:R-:W-:Y:S01]  /*10210*/  BSSY B0, `(.L_x_2179) ;  /* 0x0000003000007945 */ /* 0x000fe20003800000 */
[----:B----4-:R-:W4:Y:S03]  /*10220*/  SYNCS.PHASECHK.TRANS64.TRYWAIT P0, [R4+URZ+0x13240], R3 ;  /* 0x01324003040075a7 */ /* 0x010f26000800017f */
[----:B----4-:R-:W-:Y:S05]  /*10230*/  @!P0 BRA `(.L_x_2180) ;  /* 0x0000004400fc8947 */ /* 0x010fea0003800000 */
.L_x_2265:
[----:B------:R-:W-:Y:S05]  /*10240*/  BSYNC B0 ;  /* 0x0000000000007941 */ /* 0x000fea0003800000 */
.L_x_2179:
[----:B--2---:R-:W2:Y:S01]  /*10250*/  LDL R10, [R1+0x8] ;  /* 0x00000800010a7983 */ /* 0x004ea20000100800 */
[----:B------:R-:W-:Y:S01]  /*10260*/  ULDC.64 UR4, c[0x0][0x300] ;  /* 0x0000c00000047ab9 */ /* 0x000fe20000000a00 */
[----:B------:R-:W-:Y:S01]  /*10270*/  ULDC.64 UR6, c[0x0][0x310] ;  /* 0x0000c40000067ab9 */ /* 0x000fe20000000a00 */
[----:B----4-:R-:W-:Y:S02]  /*10280*/  IMAD R3, R27, UR4, RZ ;  /* 0x000000041b037c24 */ /* 0x010fe4000f8e02ff */
[----:B------:R-:W-:Y:S02]  /*10290*/  IMAD R29, R29, UR6, RZ ;  /* 0x000000061d1d7c24 */ /* 0x000fe4000f8e02ff */
[C---:B------:R-:W-:Y:S02]  /*102a0*/  IMAD R3, R6.reuse, UR5, R3 ;  /* 0x0000000506037c24 */ /* 0x040fe4000f8e0203 */
[----:B------:R-:W-:-:S04]  /*102b0*/  IMAD.WIDE.U32 R6, R6, UR4, RZ ;  /* 0x0000000406067c25 */ /* 0x000fc8000f8e00ff */
[----:B------:R-:W-:Y:S01]  /*102c0*/  IMAD R29, R5, UR7, R29 ;  /* 0x00000007051d7c24 */ /* 0x000fe2000f8e021d */
[----:B------:R-:W-:Y:S01]  /*102d0*/  IADD3 R7, R7, R3, RZ ;  /* 0x0000000307077210 */ /* 0x000fe20007ffe0ff */
[----:B------:R-:W-:Y:S02]  /*102e0*/  IMAD R9, R25, UR6, RZ ;  /* 0x0000000619097c24 */ /* 0x000fe4000f8e02ff */
[----:B------:R-:W-:-:S04]  /*102f0*/  IMAD.WIDE.U32 R6, R5, UR6, R6 ;  /* 0x0000000605067c25 */ /* 0x000fc8000f8e0006 */
[----:B------:R-:W-:Y:S02]  /*10300*/  IMAD R5, R26, UR4, RZ ;  /* 0x000000041a057c24 */ /* 0x000fe4000f8e02ff */
[----:B------:R-:W-:Y:S02]  /*10310*/  IMAD.IADD R7, R7, 0x1, R29 ;  /* 0x0000000107077824 */ /* 0x000fe400078e021d */
[C---:B------:R-:W-:Y:S02]  /*10320*/  IMAD R5, R2.reuse, UR5, R5 ;  /* 0x0000000502057c24 */ /* 0x040fe4000f8e0205 */
[----:B------:R-:W-:Y:S01]  /*10330*/  IMAD.WIDE.U32 R2, R2, UR4, RZ ;  /* 0x0000000402027c25 */ /* 0x000fe2000f8e00ff */
[----:B------:R-:W-:-:S03]  /*10340*/  ULDC.64 UR4, c[0x0][0x308] ;  /* 0x0000c20000047ab9 */ /* 0x000fc60000000a00 */
[----:B------:R-:W-:Y:S02]  /*10350*/  IMAD.IADD R3, R3, 0x1, R5 ;  /* 0x0000000103037824 */ /* 0x000fe400078e0205 */
        /* <DEDUP_REMOVED lines=50> */
.L_x_2277:
        /* <DEDUP_REMOVED lines=15> */
.L_x_2183:
[----:B------:R-:W-:Y:S05]  /*10770*/  BSYNC B0 ;  /* 0x0000000000007941 */ /* 0x000fea0003800000 */
.L_x_2182:
[----:B------:R-:W-:Y:S01]  /*10780*/  NOP ;  /* 0x0000000000007918 */ /* 0x000fe20000000000 */
[----:B------:R-:W-:-:S13]  /*10790*/  PLOP3.LUT P0, PT, PT, PT, PT, 0x80, 0x0 ;  /* 0x000000000000781c */ /* 0x000fda0003f0f070 */
.L_x_2184:
        /* <DEDUP_REMOVED lines=11> */
.L_x_2185:
        /* <DEDUP_REMOVED lines=23> */
[----:B---34-:R-:W-:Y:S01]  /*109c0*/  IMAD.U32 R4, RZ, RZ, UR6 ;  /* 0x00000006ff047e24 */ /* 0x018fe2000f8e00ff */
[----:B------:R-:W-:Y:S01]  /*109d0*/  MOV R7, UR9 ;  /* 0x0000000900077c02 */ /* 0x000fe20008000f00 */
[----:B------:R-:W2:Y:S01]  /*109e0*/  LDC.64 R2, c[0x4][R2] ;  /* 0x0100000002027b82 */ /* 0x000ea20000000a00 */
        /* <DEDUP_REMOVED lines=8> */
[----:B012---:R-:W-:Y:S05]  /*10a70*/  CALL.ABS.NOINC R2 ;  /* 0x0000000002007343 */ /* 0x007fea0003c00000 */
.L_x_2187:
[----:B------:R-:W-:Y:S05]  /*10a80*/  BSYNC B6 ;  /* 0x0000000000067941 */ /* 0x000fea0003800000 */
.L_x_2186:
[----:B------:R-:W3:Y:S01]  /*10a90*/  LDL R19, [R1+0x8] ;  /* 0x0000080001137983 */ /* 0x000ee20000100800 */
[----:B------:R-:W-:Y:S01]  /*10aa0*/  UISETP.NE.AND UP0, UPT, UR49, URZ, UPT ;  /* 0x0000003f3100728c */ /* 0x000fe2000bf05270 */
[C---:B------:R-:W-:Y:S01]  /*10ab0*/  R2UR UR8, R18.reuse ;  /* 0x00000000120872ca */ /* 0x040fe200000e0000 */
[----:B------:R-:W-:Y:S01]  /*10ac0*/  ULDC.64 UR6, c[0x0][0x2d8] ;  /* 0x0000b60000067ab9 */ /* 0x000fe20000000a00 */
[----:B------:R0:W5:Y:S01]  /*10ad0*/  LDL R10, [R1+0x2c] ;  /* 0x00002c00010a7983 */ /* 0x0001620000100800 */
[----:B------:R-:W-:Y:S01]  /*10ae0*/  R2UR UR10, R18 ;  /* 0x00000000120a72ca */ /* 0x000fe200000e0000 */
[----:B------:R-:W-:Y:S01]  /*10af0*/  UMOV UR4, UR36 ;  /* 0x0000002400047c82 */ /* 0x000fe20008000000 */
[----:B------:R-:W-:Y:S01]  /*10b00*/  PLOP3.LUT P0, PT, PT, PT, UP0, 0x80, 0x0 ;  /* 0x000000000000781c */ /* 0x000fe20003f0f008 */
[----:B--2---:R-:W2:Y:S01]  /*10b10*/  S2R R2, SR_TID.X ;  /* 0x0000000000027919 */ /* 0x004ea20000002100 */
[----:B------:R-:W-:Y:S01]  /*10b20*/  PLOP3.LUT P1, PT, PT, PT, UP0, 0x80, 0x0 ;  /* 0x000000000000781c */ /* 0x000fe20003f2f008 */
[----:B------:R-:W-:Y:S01]  /*10b30*/  UMOV UR5, UR45 ;  /* 0x0000002d00057c82 */ /* 0x000fe20008000000 */
[----:B------:R-:W1:Y:S01]  /*10b40*/  LDC R8, c[0x0][0x448] ;  /* 0x00011200ff087b82 */ /* 0x000e620000000800 */
[----:B------:R-:W-:Y:S01]  /*10b50*/  @UP0 ULDC UR11, c[0x0][0x44c] ;  /* 0x00011300000b0ab9 */ /* 0x000fe20000000800 */
[----:B------:R-:W-:-:S02]  /*10b60*/  @UP0 ULDC UR12, c[0x0][0x44c] ;  /* 0x00011300000c0ab9 */ /* 0x000fc40000000800 */
[----:B------:R-:W-:Y:S01]  /*10b70*/  UIMAD.WIDE.U32 UR4, UR8, UR6, UR4 ;  /* 0x00000006080472a5 */ /* 0x000fe2000f8e0004 */
[----:B------:R-:W0:Y:S01]  /*10b80*/  S2R R20, SR_TID.X ;  /* 0x0000000000147919 */ /* 0x000e220000002100 */
[----:B---3--:R-:W-:Y:S02]  /*10b90*/  R2UR UR9, R19 ;  /* 0x00000000130972ca */ /* 0x008fe400000e0000 */
[C---:B--2---:R-:W-:Y:S01]  /*10ba0*/  LOP3.LUT R19, R2.reuse, 0x7f, RZ, 0xc0, !PT ;  /* 0x0000007f02137812 */ /* 0x044fe200078ec0ff */
[----:B------:R-:W-:-:S03]  /*10bb0*/  IMAD.SHL.U32 R2, R2, 0x20, RZ ;  /* 0x0000002002027824 */ /* 0x000fc600078e00ff */
[----:B------:R-:W-:-:S04]  /*10bc0*/  SHF.R.U32.HI R19, RZ, 0x2, R19 ;  /* 0x00000002ff137819 */ /* 0x000fc80000011613 */
[----:B------:R-:W-:-:S03]  /*10bd0*/  LOP3.LUT R2, R19, 0x60, R2, 0xf8, !PT ;  /* 0x0000006013027812 */ /* 0x000fc600078ef802 */
[----:B------:R-:W-:Y:S02]  /*10be0*/  UIMAD UR6, UR9, UR6, URZ ;  /* 0x00000006090672a4 */ /* 0x000fe4000f8e023f */
[----:B------:R-:W-:Y:S01]  /*10bf0*/  IMAD R6, R17, 0xc0, R2 ;  /* 0x000000c011067824 */ /* 0x000fe200078e0202 */
[----:B------:R-:W-:Y:S01]  /*10c00*/  ULDC.64 UR8, c[0x0][0x2e0] ;  /* 0x0000b80000087ab9 */ /* 0x000fe20000000a00 */
[----:B------:R-:W-:Y:S02]  /*10c10*/  UIMAD UR6, UR10, UR7, UR6 ;  /* 0x000000070a0672a4 */ /* 0x000fe4000f8e0206 */
[----:B------:R-:W-:Y:S01]  /*10c20*/  @P0 IMAD.HI.U32 R0, R6, UR11, RZ ;  /* 0x0000000b06000c27 */ /* 0x000fe2000f8e00ff */
[----:B------:R-:W-:Y:S01]  /*10c30*/  @UP0 ULDC UR7, c[0x0][0x450] ;  /* 0x0001140000070ab9 */ /* 0x000fe20000000800 */
[----:B------:R-:W-:Y:S02]  /*10c40*/  UIADD3 UR5, UR5, UR6, URZ ;  /* 0x0000000605057290 */ /* 0x000fe4000fffe03f */
[----:B------:R-:W-:Y:S01]  /*10c50*/  IMAD.MOV.U32 R2, RZ, RZ, R6 ;  /* 0x000000ffff027224 */ /* 0x000fe200078e0006 */
[----:B------:R-:W-:Y:S01]  /*10c60*/  @P1 SHF.R.U32.HI R2, RZ, UR7, R0 ;  /* 0x00000007ff021c19 */ /* 0x000fe20008011600 */
[----:B------:R-:W-:-:S02]  /*10c70*/  UIMAD UR6, UR44, UR8, URZ ;  /* 0x000000082c0672a4 */ /* 0x000fc4000f8e023f */
[----:B------:R-:W-:Y:S01]  /*10c80*/  UIMAD.WIDE.U32 UR4, UR43, UR8, UR4 ;  /* 0x000000082b0472a5 */ /* 0x000fe2000f8e0004 */
[--C-:B----4-:R-:W-:Y:S01]  /*10c90*/  SHF.R.S32.HI R4, RZ, 0x1f, R2.reuse ;  /* 0x0000001fff047819 */ /* 0x110fe20000011402 */
[----:B------:R-:W-:Y:S01]  /*10ca0*/  UIMAD UR6, UR43, UR9, UR6 ;  /* 0x000000092b0672a4 */ /* 0x000fe2000f8e0206 */
[----:B------:R-:W-:Y:S02]  /*10cb0*/  ULDC.64 UR10, c[0x0][0x280] ;  /* 0x0000a000000a7ab9 */ /* 0x000fe40000000a00 */
[----:B------:R-:W-:Y:S01]  /*10cc0*/  ULDC.64 UR8, c[0x0][0x2d0] ;  /* 0x0000b40000087ab9 */ /* 0x000fe20000000a00 */
[----:B------:R-:W-:Y:S01]  /*10cd0*/  UIADD3 UR5, UR5, UR6, URZ ;  /* 0x0000000605057290 */ /* 0x000fe2000fffe03f */
[----:B------:R-:W-:Y:S01]  /*10ce0*/  IMAD R4, R4, UR8, RZ ;  /* 0x0000000804047c24 */ /* 0x000fe2000f8e02ff */
[----:B------:R-:W-:Y:S01]  /*10cf0*/  MOV R5, UR8 ;  /* 0x0000000800057c02 */ /* 0x000fe20008000f00 */
[----:B------:R-:W-:Y:S01]  /*10d00*/  IMAD.MOV R0, RZ, RZ, -R2 ;  /* 0x000000ffff007224 */ /* 0x000fe200078e0a02 */
[----:B------:R-:W-:Y:S01]  /*10d10*/  ULDC.64 UR6, c[0x0][0x2c8] ;  /* 0x0000b20000067ab9 */ /* 0x000fe20000000a00 */
[----:B------:R-:W-:-:S02]  /*10d20*/  IMAD R4, R2, UR9, R4 ;  /* 0x0000000902047c24 */ /* 0x000fc4000f8e0204 */
[----:B------:R-:W-:-:S04]  /*10d30*/  IMAD.WIDE.U32 R2, R2, R5, UR4 ;  /* 0x0000000402027e25 */ /* 0x000fc8000f8e0005 */
[----:B-1----:R-:W-:Y:S02]  /*10d40*/  IMAD R0, R8, R0, R6 ;  /* 0x0000000008007224 */ /* 0x002fe400078e0206 */
        /* <DEDUP_REMOVED lines=9> */
[----:B------:R-:W-:-:S04]  /*10de0*/  VIADD R6, R6, 0x80 ;  /* 0x0000008006067836 */ /* 0x000fc80000000000 */
[----:B------:R-:W-:-:S06]  /*10df0*/  IMAD.MOV.U32 R2, RZ, RZ, R6 ;  /* 0x000000ffff027224 */ /* 0x000fcc00078e0006 */
[----:B------:R-:W-:Y:S01]  /*10e00*/  @P0 IMAD.HI.U32 R3, R6, UR12, RZ ;  /* 0x0000000c06030c27 */ /* 0x000fe2000f8e00ff */
[----:B------:R-:W-:-:S04]  /*10e10*/  @UP0 ULDC UR12, c[0x0][0x450] ;  /* 0x00011400000c0ab9 */ /* 0x000fc80000000800 */
[----:B------:R-:W-:-:S05]  /*10e20*/  @P1 SHF.R.U32.HI R2, RZ, UR12, R3 ;  /* 0x0000000cff021c19 */ /* 0x000fca0008011603 */
        /* <DEDUP_REMOVED lines=10> */
[----:B------:R-:W-:Y:S01]  /*10ed0*/  IMAD.WIDE.U32 R2, R6, UR6, R2 ;  /* 0x0000000606027c25 */ /* 0x000fe2000f8e0002 */
[----:B0-----:R-:W-:-:S03]  /*10ee0*/  SHF.L.U32 R19, R20, 0x4, RZ ;  /* 0x0000000414137819 */ /* 0x001fc600000006ff */
        /* <DEDUP_REMOVED lines=12> */
[----:B------:R-:W1:Y:S04]  /*10fb0*/  SHFL.IDX PT, R2, R4, RZ, 0x1c1f ;  /* 0x001c1fff04027589 */ /* 0x000e6800000e0000 */
[----:B------:R-:W-:Y:S01]  /*10fc0*/  ISETP.GE.AND P2, PT, R17, R6, PT ;  /* 0x000000061100720c */ /* 0x000fe20003f46270 */
[----:B------:R-:W-:-:S12]  /*10fd0*/  SHFL.IDX PT, R14, R5, 0x1, 0x1c1f ;  /* 0x003c1f00050e7f89 */ /* 0x000fd800000e0000 */
        /* <DEDUP_REMOVED lines=43> */
[----:B------:R0:W-:Y:S02]  /*11290*/  @!P2 LDGSTS.E.BYPASS.LTC128B.128 [R10+0xd000], desc[UR52][R2.64], !P0 ;  /* 0x0d000000020aafae */ /* 0x0001e4000c101d74 */
.L_x_2290:
[----:B------:R-:W-:-:S05]  /*112a0*/  VIADD R17, R17, 0xa0 ;  /* 0x000000a011117836 */ /* 0x000fca0000000000 */
[----:B------:R-:W-:-:S13]  /*112b0*/  ISETP.GE.AND P1, PT, R17, R6, PT ;  /* 0x000000061100720c */ /* 0x000fda0003f26270 */
[----:B0-----:R-:W-:-:S04]  /*112c0*/  @!P1 IADD3 R2, P2, R19, R14, RZ ;  /* 0x0000000e13029210 */ /* 0x001fc80007f5e0ff */
[----:B------:R-:W-:-:S05]  /*112d0*/  @!P1 IADD3.X R3, RZ, R7, RZ, P2, !PT ;  /* 0x00000007ff039210 */ /* 0x000fca00017fe4ff */
[----:B------:R-:W-:Y:S01]  /*112e0*/  @!PT LDS RZ, [RZ] ;  /* 0x00000000fffff984 */ /* 0x000fe20000000800 */
[----:B------:R-:W-:Y:S01]  /*112f0*/  @!PT LDS RZ, [RZ] ;  /* 0x00000000fffff984 */ /* 0x000fe20000000800 */
[----:B------:R-:W-:Y:S01]  /*11300*/  @!PT LDS RZ, [RZ] ;  /* 0x00000000fffff984 */ /* 0x000fe20000000800 */
[----:B------:R0:W-:Y:S01]  /*11310*/  @!P1 LDGSTS.E.BYPASS.LTC128B.128 [R10+0xd800], desc[UR52][R2.64], !P0 ;  /* 0x0d800000020a9fae */ /* 0x0001e2000c101d74 */
[----:B------:R-:W-:Y:S01]  /*11320*/  PLOP3.LUT P0, PT, PT, PT, PT, 0x80, 0x0 ;  /* 0x000000000000781c */ /* 0x000fe20003f0f070 */
[----:B------:R-:W-:-:S12]  /*11330*/  NOP ;  /* 0x0000000000007918 */ /* 0x000fd80000000000 */
.L_x_2189:
        /* <DEDUP_REMOVED lines=18> */
.L_x_2291:
[----:B------:R-:W-:Y:S05]  /*11460*/  BSYNC B0 ;  /* 0x0000000000007941 */ /* 0x000fea0003800000 */
.L_x_2190:
[----:B------:R-:W-:-:S06]  /*11470*/  UISETP.GE.AND UP0, UPT, UR42, 0x2, UPT ;  /* 0x000000022a00788c */ /* 0x000fcc000bf06270 */
[----:B------:R-:W-:-:S13]  /*11480*/  PLOP3.LUT P0, PT, PT, PT, UP0, 0x80, 0x0 ;  /* 0x000000000000781c */ /* 0x000fda0003f0f008 */
[----:B------:R-:W-:Y:S05]  /*11490*/  @!P0 BRA `(.L_x_2192) ;  /* 0x0000001400288947 */ /* 0x000fea0003800000 */
[----:B------:R1:W5:Y:S01]  /*114a0*/  LDL.LU R21, [R1+0x4] ;  /* 0x0000040001157983 */ /* 0x0003620000300800 */
[----:B------:R-:W-:Y:S01]  /*114b0*/  UIADD3 UR4, UR42, -0x2, URZ ;  /* 0xfffffffe2a047890 */ /* 0x000fe2000fffe03f */
[----:B------:R-:W-:-:S05]  /*114c0*/  IMAD.MOV.U32 R20, RZ, RZ, R28 ;  /* 0x000000ffff147224 */ /* 0x000fca00078e001c */
[----:B------:R-:W-:-:S07]  /*114d0*/  IMAD.U32 R29, RZ, RZ, UR4 ;  /* 0x00000004ff1d7e24 */ /* 0x000fce000f8e00ff */
.L_x_2212:
        /* <DEDUP_REMOVED lines=16> */
[----:B------:R-:W-:-:S07]  /*115e0*/  IMAD.SHL.U32 R10, R6, 0x20, RZ ;  /* 0x00000020060a7824 */ /* 0x000fce00078e00ff */
[----:B------:R-:W1:Y:S01]  /*115f0*/  @P0 LDC R0, c[0x0][0x438] ;  /* 0x00010e00ff000b82 */ /* 0x000e620000000800 */
[----:B------:R-:W-:Y:S01]  /*11600*/  IMAD R9, R29, R9, UR38 ;  /* 0x000000261d097e24 */ /* 0x000fe2000f8e0209 */
[----:B------:R-:W-:-:S04]  /*11610*/  LOP3.LUT R10, R2, 0x60, R10, 0xf8, !PT ;  /* 0x00000060020a7812 */ /* 0x000fc800078ef80a */
[----:B------:R-:W-:Y:S02]  /*11620*/  LOP3.LUT R10, R10, 0x80, RZ, 0xfc, !PT ;  /* 0x000000800a0a7812 */ /* 0x000fe400078efcff */
[----:B------:R-:W-:-:S03]  /*11630*/  IADD3 R7, R7, R9, RZ ;  /* 0x0000000907077210 */ /* 0x000fc60007ffe0ff */
        /* <DEDUP_REMOVED lines=16> */
[----:B------:R-:W-:-:S04]  /*11740*/  IMAD.WIDE.U32 R2, R8, UR6, R2 ;  /* 0x0000000608027c25 */ /* 0x000fc8000f8e0002 */
[----:B------:R-:W-:Y:S01]  /*11750*/  IMAD.IADD R3, R0, 0x1, R3 ;  /* 0x0000000100037824 */ /* 0x000fe200078e0203 */
[----:B------:R-:W-:-:S04]  /*11760*/  LEA R4, P0, R2, UR8, 0x2 ;  /* 0x0000000802047c11 */ /* 0x000fc8000f8010ff */
[----:B------:R-:W-:-:S05]  /*11770*/  LEA.HI.X R5, R2, UR9, R3, 0x2, P0 ;  /* 0x0000000902057c11 */ /* 0x000fca00080f1403 */
[----:B------:R0:W2:Y:S01]  /*11780*/  LDG.E R4, desc[UR52][R4.64] ;  /* 0x0000003404047981 */ /* 0x0000a2000c1e1900 */
[----:B------:R-:W-:Y:S01]  /*11790*/  ISETP.GT.U32.AND P1, PT, R10, 0x9f, PT ;  /* 0x0000009f0a00780c */ /* 0x000fe20003f24070 */
[----:B------:R-:W-:-:S12]  /*117a0*/  VIADD R28, R20, 0x1 ;  /* 0x00000001141c7836 */ /* 0x000fd80000000000 */
[--C-:B------:R-:W-:Y:S01]  /*117b0*/  @!P1 SHF.R.S32.HI R3, RZ, 0x1f, R6.reuse ;  /* 0x0000001fff039819 */ /* 0x100fe20000011406 */
[----:B------:R-:W-:-:S04]  /*117c0*/  @!P1 IMAD.MOV.U32 R2, RZ, RZ, R6 ;  /* 0x000000ffff029224 */ /* 0x000fc800078e0006 */
[----:B------:R-:W-:-:S04]  /*117d0*/  @!P1 IMAD.WIDE.U32 R2, R8, UR6, R2 ;  /* 0x0000000608029c25 */ /* 0x000fc8000f8e0002 */
[----:B------:R-:W-:Y:S01]  /*117e0*/  @!P1 IMAD.IADD R0, R0, 0x1, R3 ;  /* 0x0000000100009824 */ /* 0x000fe200078e0203 */
[----:B------:R-:W-:Y:S01]  /*117f0*/  @!P1 LEA R10, P0, R2, UR8, 0x2 ;  /* 0x00000008020a9c11 */ /* 0x000fe2000f8010ff */
[----:B------:R-:W-:-:S03]  /*11800*/  IMAD.MOV.U32 R8, RZ, RZ, RZ ;  /* 0x000000ffff087224 */ /* 0x000fc600078e00ff */
        /* <DEDUP_REMOVED lines=9> */
[----:B------:R-:W-:Y:S02]  /*118a0*/  ISETP.NE.AND P2, PT, R12, 0x3, PT ;  /* 0x000000030c00780c */ /* 0x000fe40003f45270 */
[----:B0-----:R-:W-:Y:S02]  /*118b0*/  IADD3 R5, -R6, RZ, RZ ;  /* 0x000000ff06057210 */ /* 0x001fe40007ffe1ff */
[----:B------:R-:W-:-:S03]  /*118c0*/  SEL R28, R28, RZ, P0 ;  /* 0x000000ff1c1c7207 */ /* 0x000fc60000000000 */
[----:B------:R-:W-:Y:S01]  /*118d0*/  IMAD R9, R5, UR4, R9 ;  /* 0x0000000405097c24 */ /* 0x000fe2000f8e0209 */
[----:B------:R-:W-:Y:S02]  /*118e0*/  IADD3 R29, R29, -0x1, RZ ;  /* 0xffffffff1d1d7810 */ /* 0x000fe40007ffe0ff */
[----:B--2---:R-:W-:-:S03]  /*118f0*/  SHF.R.S32.HI R26, RZ, 0x1f, R4 ;  /* 0x0000001fff1a7819 */ /* 0x004fc60000011404 */
[----:B-1----:R-:W-:Y:S05]  /*11900*/  @!P2 BRA `(.L_x_2193) ;  /* 0x000000000004a947 */ /* 0x002fea0003800000 */
[----:B------:R-:W-:Y:S01]  /*11910*/  BPT.TRAP 0x1 ;  /* 0x000000040000795c */ /* 0x000fe20000300000 */
.L_x_2193:
[----:B------:R-:W-:Y:S01]  /*11920*/  IMAD R0, R28, 0x8, R22 ;  /* 0x000000081c007824 */ /* 0x000fe200078e0216 */
[----:B------:R-:W-:Y:S01]  /*11930*/  SHF.L.U32 R27, R2, 0x1f, RZ ;  /* 0x0000001f021b7819 */ /* 0x000fe200000006ff */
[----:B------:R-:W-:Y:S01]  /*11940*/  BSSY B0, `(.L_x_2194) ;  /* 0x0000004000007945 */ /* 0x000fe20003800000 */
[----:B------:R-:W-:Y:S02]  /*11950*/  SHF.R.S32.HI R25, RZ, 0x1f, R7 ;  /* 0x0000001fff197819 */ /* 0x000fe40000011407 */
[----:B------:R-:W0:Y:S02]  /*11960*/  SYNCS.PHASECHK.TRANS64.TRYWAIT P0, [R0+URZ+0x13280], R27 ;  /* 0x0132801b000075a7 */ /* 0x000e24000800017f */
[----:B0-----:R-:W-:Y:S05]  /*11970*/  @!P0 BRA `(.L_x_2195) ;  /* 0x0000003c00d08947 */ /* 0x001fea0003800000 */
.L_x_2292:
[----:B------:R-:W-:Y:S05]  /*11980*/  BSYNC B0 ;  /* 0x0000000000007941 */ /* 0x000fea0003800000 */
.L_x_2194:
        /* <DEDUP_REMOVED lines=66> */
.L_x_2304:
        /* <DEDUP_REMOVED lines=11> */
.L_x_2197:
        /* <DEDUP_REMOVED lines=11> */
.L_x_2198:
[----:B------:R2:W-:Y:S01]  /*11f10*/  SYNCS.ARRIVE.TRANS64.A1T0 RZ, [R0+URZ+0x13270], RZ ;  /* 0x013270ff00ff79a7 */ /* 0x0005e2000810003f */
[----:B------:R-:W-:Y:S05]  /*11f20*/  @!P3 BRA `(.L_x_2199) ;  /* 0x000000000004b947 */ /* 0x000fea0003800000 */
[----:B------:R-:W-:Y:S01]  /*11f30*/  BPT.TRAP 0x1 ;  /* 0x000000040000795c */ /* 0x000fe20000300000 */
.L_x_2199:
[----:B------:R-:W3:Y:S01]  /*11f40*/  SYNCS.PHASECHK.TRANS64.TRYWAIT P0, [R0+URZ+0x13240], R27 ;  /* 0x0132401b000075a7 */ /* 0x000ee2000800017f */
[----:B------:R-:W-:Y:S04]  /*11f50*/  BSSY B0, `(.L_x_2200) ;  /* 0x0000002000007945 */ /* 0x000fe80003800000 */
[----:B---3--:R-:W-:Y:S05]  /*11f60*/  @!P0 BRA `(.L_x_2201) ;  /* 0x0000004000048947 */ /* 0x008fea0003800000 */
.L_x_2305:
[----:B------:R-:W-:Y:S05]  /*11f70*/  BSYNC B0 ;  /* 0x0000000000007941 */ /* 0x000fea0003800000 */
.L_x_2200:
        /* <DEDUP_REMOVED lines=32> */
[----:B------:R-:W-:Y:S02]  /*12180*/  IADD3.X R5, R9, UR7, R3, P0, !PT ;  /* 0x0000000709057c10 */ /* 0x000fe400087fe403 */
[----:B----4-:R-:W-:-:S04]  /*12190*/  SHF.L.U32 R10, R10, 0x4, RZ ;  /* 0x000000040a0a7819 */ /* 0x010fc800000006ff */
        /* <DEDUP_REMOVED lines=25> */
.L_x_2317:
        /* <DEDUP_REMOVED lines=8> */
.L_x_2203:
        /* <DEDUP_REMOVED lines=11> */
.L_x_2204:
[----:B------:R2:W-:Y:S02]  /*12460*/  SYNCS.ARRIVE.TRANS64.A1T0 RZ, [R0+URZ+0x13230], RZ ;  /* 0x013230ff00ff79a7 */ /* 0x0005e4000810003f */
[----:B--23--:R-:W-:-:S04]  /*12470*/  MOV R0, UR47 ;  /* 0x0000002f00007c02 */ /* 0x00cfc80008000f00 */
[----:B------:R-:W-:-:S13]  /*12480*/  ISETP.NE.AND P0, PT, R0, 0x3, PT ;  /* 0x000000030000780c */ /* 0x000fda0003f05270 */
[----:B------:R-:W-:Y:S05]  /*12490*/  @!P0 BRA `(.L_x_2205) ;  /* 0x0000000000048947 */ /* 0x000fea0003800000 */
[----:B------:R-:W-:Y:S01]  /*124a0*/  BPT.TRAP 0x1 ;  /* 0x000000040000795c */ /* 0x000fe20000300000 */
.L_x_2205:
[----:B------:R-:W-:Y:S01]  /*124b0*/  LOP3.LUT R0, R21, 0x1, RZ, 0x3c, !PT ;  /* 0x0000000115007812 */ /* 0x000fe200078e3cff */
[----:B------:R-:W-:Y:S01]  /*124c0*/  IMAD R2, R20, 0x8, R22 ;  /* 0x0000000814027824 */ /* 0x000fe200078e0216 */
[----:B------:R-:W-:Y:S02]  /*124d0*/  BSSY B0, `(.L_x_2206) ;  /* 0x0000004000007945 */ /* 0x000fe40003800000 */
[----:B------:R-:W-:-:S04]  /*124e0*/  SHF.L.U32 R0, R0, 0x1f, RZ ;  /* 0x0000001f00007819 */ /* 0x000fc800000006ff */
[----:B------:R-:W0:Y:S02]  /*124f0*/  SYNCS.PHASECHK.TRANS64.TRYWAIT P2, [R2+URZ+0x13270], R0 ;  /* 0x01327000020075a7 */ /* 0x000e24000804017f */
[----:B0-----:R-:W-:Y:S05]  /*12500*/  @!P2 BRA `(.L_x_2207) ;  /* 0x00000040000ca947 */ /* 0x001fea0003800000 */
.L_x_2318:
[----:B------:R-:W-:Y:S05]  /*12510*/  BSYNC B0 ;  /* 0x0000000000007941 */ /* 0x000fea0003800000 */
.L_x_2206:
[----:B------:R-:W-:-:S05]  /*12520*/  IMAD.U32 R3, RZ, RZ, UR46 ;  /* 0x0000002eff037e24 */ /* 0x000fca000f8e00ff */
[----:B------:R-:W-:-:S13]  /*12530*/  ISETP.NE.AND P2, PT, R3, 0x3, PT ;  /* 0x000000030300780c */ /* 0x000fda0003f45270 */
[----:B------:R-:W-:Y:S05]  /*12540*/  @!P2 BRA `(.L_x_2208) ;  /* 0x000000000004a947 */ /* 0x000fea0003800000 */
[----:B------:R-:W-:Y:S01]  /*12550*/  BPT.TRAP 0x1 ;  /* 0x000000040000795c */ /* 0x000fe20000300000 */
.L_x_2208:
[----:B0-----:R-:W-:Y:S01]  /*12560*/  SHF.L.U32 R0, R21, 0x1f, RZ ;  /* 0x0000001f15007819 */ /* 0x001fe200000006ff */
[----:B------:R-:W-:-:S03]  /*12570*/  IMAD R3, R20, 0x2800, RZ ;  /* 0x0000280014037824 */ /* 0x000fc600078e02ff */
[----:B------:R-:W0:Y:S02]  /*12580*/  SYNCS.PHASECHK.TRANS64.TRYWAIT P2, [R2+URZ+0x13260], R0 ;  /* 0x01326000020075a7 */ /* 0x000e24000804017f */
[----:B0-----:R-:W-:Y:S05]  /*12590*/  @!P2 BRA `(.L_x_2209) ;  /* 0x0000003c00fca947 */ /* 0x001fea0003800000 */
.L_x_2319:
[----:B----4-:R-:W2:Y:S04]  /*125a0*/  LDL R4, [R1+0x20] ;  /* 0x0000200001047983 */ /* 0x010ea80000100800 */
[----:B------:R-:W3:Y:S01]  /*125b0*/  LDL R10, [R1+0x1c] ;  /* 0x00001c00010a7983 */ /* 0x000ee20000100800 */
[----:B------:R-:W-:Y:S05]  /*125c0*/  WARPSYNC.ALL ;  /* 0x0000000000007948 */ /* 0x000fea0003800000 */
[----:B------:R-:W-:-:S05]  /*125d0*/  IMAD.U32 R12, RZ, RZ, UR46 ;  /* 0x0000002eff0c7e24 */ /* 0x000fca000f8e00ff */
[----:B------:R-:W-:Y:S02]  /*125e0*/  ISETP.NE.AND P2, PT, R12, 0x3, PT ;  /* 0x000000030c00780c */ /* 0x000fe40003f45270 */
[C---:B--2---:R-:W-:Y:S02]  /*125f0*/  LOP3.LUT R5, R3.reuse, R4, RZ, 0xfc, !PT ;  /* 0x0000000403057212 */ /* 0x044fe400078efcff */
[----:B---3--:R-:W-:-:S03]  /*12600*/  LOP3.LUT R3, R3, R10, RZ, 0xfc, !PT ;  /* 0x0000000a03037212 */ /* 0x008fc600078efcff */
[C---:B0-----:R-:W-:Y:S02]  /*12610*/  IMAD.IADD R0, R22.reuse, 0x1, R5 ;  /* 0x0000000116007824 */ /* 0x041fe400078e0205 */
        /* <DEDUP_REMOVED lines=39> */
.L_x_2210:
[----:B--2---:R2:W-:Y:S01]  /*12890*/  SYNCS.ARRIVE.TRANS64.A1T0 RZ, [R2+URZ+0x13250], RZ ;  /* 0x013250ff02ff79a7 */ /* 0x0045e2000810003f */
[----:B------:R-:W-:Y:S06]  /*128a0*/  BAR.SYNC.DEFER_BLOCKING 0x2, 0x80 ;  /* 0x0082000000007b1d */ /* 0x000fec0000010000 */
[----:B------:R-:W-:Y:S05]  /*128b0*/  @!P0 BRA `(.L_x_2211) ;  /* 0x0000000000048947 */ /* 0x000fea0003800000 */
[----:B------:R-:W-:Y:S01]  /*128c0*/  BPT.TRAP 0x1 ;  /* 0x000000040000795c */ /* 0x000fe20000300000 */
.L_x_2211:
[----:B------:R-:W3:Y:S01]  /*128d0*/  LDL R0, [R1+0x14] ;  /* 0x0000140001007983 */ /* 0x000ee20000100800 */
[----:B--2---:R-:W-:-:S03]  /*128e0*/  VIADD R2, R2, 0x13280 ;  /* 0x0001328002027836 */ /* 0x004fc60000000000 */
[----:B------:R2:W5:Y:S01]  /*128f0*/  LDL R21, [R1+0x4] ;  /* 0x0000040001157983 */ /* 0x0005620000100800 */
[----:B------:R-:W-:Y:S02]  /*12900*/  MOV R20, R28 ;  /* 0x0000001c00147202 */ /* 0x000fe40000000f00 */
[----:B---3--:R-:W-:-:S04]  /*12910*/  PRMT R2, R0, 0x654, R2 ;  /* 0x0000065400027816 */ /* 0x008fc80000000002 */
[----:B------:R2:W-:Y:S01]  /*12920*/  SYNCS.ARRIVE.TRANS64.RED.A1T0 RZ, [R2+URZ], RZ ;  /* 0x000000ff02ff79a7 */ /* 0x0005e2000810043f */
[----:B------:R-:W-:Y:S05]  /*12930*/  @P1 BRA `(.L_x_2212) ;  /* 0xffffffe800e81947 */ /* 0x000fea000383ffff */
.L_x_2192:
        /* <DEDUP_REMOVED lines=19> */
.L_x_2214:
[----:B------:R-:W-:Y:S05]  /*12a70*/  BSYNC B0 ;  /* 0x0000000000007941 */ /* 0x000fea0003800000 */
.L_x_2213:
[----:B------:R-:W-:Y:S05]  /*12a80*/  @!P0 BRA `(.L_x_2215) ;  /* 0x0000000000048947 */ /* 0x000fea0003800000 */
[----:B------:R-:W-:Y:S01]  /*12a90*/  BPT.TRAP 0x1 ;  /* 0x000000040000795c */ /* 0x000fe20000300000 */
.L_x_2215:
[----:B------:R-:W2:Y:S01]  /*12aa0*/  LDL R0, [R1+0x4] ;  /* 0x0000040001007983 */ /* 0x000ea20000100800 */
[----:B0-----:R-:W-:Y:S01]  /*12ab0*/  IMAD R3, R28, 0x8, R22 ;  /* 0x000000081c037824 */ /* 0x001fe200078e0216 */
[----:B------:R-:W-:Y:S01]  /*12ac0*/  BSSY B0, `(.L_x_2216) ;  /* 0x0000005000007945 */ /* 0x000fe20003800000 */
[----:B--2---:R-:W-:-:S04]  /*12ad0*/  LOP3.LUT R0, R0, 0x1, RZ, 0x3c, !PT ;  /* 0x0000000100007812 */ /* 0x004fc800078e3cff */
[----:B------:R-:W-:-:S04]  /*12ae0*/  SHF.L.U32 R0, R0, 0x1f, RZ ;  /* 0x0000001f00007819 */ /* 0x000fc800000006ff */
[----:B------:R-:W0:Y:S02]  /*12af0*/  SYNCS.PHASECHK.TRANS64.TRYWAIT P1, [R3+URZ+0x13270], R0 ;  /* 0x01327000030075a7 */ /* 0x000e24000802017f */
[----:B0-----:R-:W-:Y:S05]  /*12b00*/  @!P1 BRA `(.L_x_2217) ;  /* 0x0000003800b49947 */ /* 0x001fea0003800000 */
.L_x_2320:
[----:B------:R-:W-:Y:S05]  /*12b10*/  BSYNC B0 ;  /* 0x0000000000007941 */ /* 0x000fea0003800000 */
.L_x_2216:
[----:B------:R-:W-:-:S05]  /*12b20*/  IMAD.U32 R2, RZ, RZ, UR46 ;  /* 0x0000002eff027e24 */ /* 0x000fca000f8e00ff */
[----:B------:R-:W-:-:S13]  /*12b30*/  ISETP.NE.AND P1, PT, R2, 0x3, PT ;  /* 0x000000030200780c */ /* 0x000fda0003f25270 */
[----:B------:R-:W-:Y:S05]  /*12b40*/  @!P1 BRA `(.L_x_2218) ;  /* 0x0000000000049947 */ /* 0x000fea0003800000 */
[----:B------:R-:W-:Y:S01]  /*12b50*/  BPT.TRAP 0x1 ;  /* 0x000000040000795c */ /* 0x000fe20000300000 */
.L_x_2218:
[----:B0-----:R-:W2:Y:S02]  /*12b60*/  LDL R0, [R1+0x4] ;  /* 0x0000040001007983 */ /* 0x001ea40000100800 */
[----:B--2---:R-:W-:-:S04]  /*12b70*/  SHF.L.U32 R0, R0, 0x1f, RZ ;  /* 0x0000001f00007819 */ /* 0x004fc800000006ff */
[----:B------:R-:W0:Y:S02]  /*12b80*/  SYNCS.PHASECHK.TRANS64.TRYWAIT P1, [R3+URZ+0x13260], R0 ;  /* 0x01326000030075a7 */ /* 0x000e24000802017f */
[----:B0-----:R-:W-:Y:S05]  /*12b90*/  @!P1 BRA `(.L_x_2219) ;  /* 0x0000003800a49947 */ /* 0x001fea0003800000 */
.L_x_2321:
        /* <DEDUP_REMOVED lines=48> */
.L_x_2220:
[----:B--2---:R2:W-:Y:S01]  /*12ea0*/  SYNCS.ARRIVE.TRANS64.A1T0 RZ, [R3+URZ+0x13250], RZ ;  /* 0x013250ff03ff79a7 */ /* 0x0045e2000810003f */
[----:B------:R-:W-:Y:S06]  /*12eb0*/  BAR.SYNC.DEFER_BLOCKING 0x2, 0x80 ;  /* 0x0082000000007b1d */ /* 0x000fec0000010000 */
[----:B------:R-:W-:Y:S05]  /*12ec0*/  @!P0 BRA `(.L_x_2221) ;  /* 0x0000000000048947 */ /* 0x000fea0003800000 */
[----:B------:R-:W-:Y:S01]  /*12ed0*/  BPT.TRAP 0x1 ;  /* 0x000000040000795c */ /* 0x000fe20000300000 */
.L_x_2221:
        /* <DEDUP_REMOVED lines=11> */
.L_x_2162:
[----:B------:R-:W-:Y:S05]  /*12f90*/  BSYNC B7 ;  /* 0x0000000000077941 */ /* 0x000fea0003800000 */
.L_x_2160:
        /* <DEDUP_REMOVED lines=13> */
.L_x_2222:
[----:B------:R-:W3:Y:S01]  /*13070*/  S2R R0, SR_TID.X ;  /* 0x0000000000007919 */ /* 0x000ee20000002100 */
[----:B------:R-:W-:Y:S01]  /*13080*/  ULDC UR4, c[0x0][0xc3c] ;  /* 0x00030f0000047ab9 */ /* 0x000fe20000000800 */
[----:B------:R-:W-:Y:S01]  /*13090*/  IMAD.MOV.U32 R17, RZ, RZ, RZ ;  /* 0x000000ffff117224 */ /* 0x000fe200078e00ff */
[----:B---3--:R-:W-:-:S04]  /*130a0*/  LOP3.LUT R6, R0, 0x1f, RZ, 0xc0, !PT ;  /* 0x0000001f00067812 */ /* 0x008fc800078ec0ff */
        /* <DEDUP_REMOVED lines=20> */
[----:B------:R-:W-:Y:S02]  /*131f0*/  IADD3 R4, R5, R4, RZ ;  /* 0x0000000405047210 */ /* 0x000fe40007ffe0ff */
[----:B------:R-:W-:Y:S04]  /*13200*/  SHFL.IDX PT, R5, R16, RZ, 0x1f ;  /* 0x00001fff10057589 */ /* 0x000fe800000e0000 */
[----:B------:R-:W0:Y:S02]  /*13210*/  SHFL.UP PT, R2, R4, 0x8, RZ ;  /* 0x0500000004027989 */ /* 0x000e2400000e00ff */
[----:B0-----:R-:W-:Y:S02]  /*13220*/  SEL R3, R2, RZ, P4 ;  /* 0x000000ff02037207 */ /* 0x001fe40002000000 */
[----:B------:R-:W-:Y:S03]  /*13230*/  SHFL.IDX PT, R2, R16, 0x1, 0x1f ;  /* 0x00201f0010027f89 */ /* 0x000fe600000e0000 */
        /* <DEDUP_REMOVED lines=10> */
.L_x_2228:
[----:B------:R-:W-:-:S04]  /*132e0*/  UIADD3 UR40, UR40, 0x1f, URZ ;  /* 0x0000001f28287890 */ /* 0x000fc8000fffe03f */
[----:B------:R-:W-:-:S06]  /*132f0*/  UISETP.GE.AND UP0, UPT, UR40, UR4, UPT ;  /* 0x000000042800728c */ /* 0x000fcc000bf06270 */
[----:B------:R-:W-:-:S13]  /*13300*/  PLOP3.LUT P6, PT, PT, PT, UP0, 0x40, 0x0 ;  /* 0x000000000000781c */ /* 0x000fda0003fce808 */
[----:B------:R-:W-:Y:S05]  /*13310*/  @!P6 BRA `(.L_x_2225) ;  /* 0x0000000400c8e947 */ /* 0x000fea0003800000 */
[----:B------:R-:W0:Y:S01]  /*13320*/  S2R R0, SR_TID.X ;  /* 0x0000000000007919 */ /* 0x000e220000002100 */
[----:B------:R-:W-:Y:S01]  /*13330*/  BSSY B0, `(.L_x_2226) ;  /* 0x0000009000007945 */ /* 0x000fe20003800000 */
[----:B------:R-:W-:Y:S01]  /*13340*/  IMAD.MOV.U32 R17, RZ, RZ, RZ ;  /* 0x000000ffff117224 */ /* 0x000fe200078e00ff */
[----:B0-----:R-:W-:-:S05]  /*13350*/  LOP3.LUT R0, R0, 0x1f, RZ, 0xc0, !PT ;  /* 0x0000001f00007812 */ /* 0x001fca00078ec0ff */
[----:B------:R-:W-:-:S05]  /*13360*/  VIADD R7, R0, UR40 ;  /* 0x0000002800077c36 */ /* 0x000fca0008000000 */
[----:B------:R-:W-:-:S13]  /*13370*/  ISETP.GE.OR P6, PT, R7, UR4, !P0 ;  /* 0x0000000407007c0c */ /* 0x000fda000c7c6670 */
[----:B------:R-:W-:Y:S05]  /*13380*/  @P6 BRA `(.L_x_2227) ;  /* 0x00000000000c6947 */ /* 0x000fea0003800000 */
[----:B------:R-:W0:Y:S02]  /*13390*/  LDC.64 R2, c[0x0][0xc80] ;  /* 0x00032000ff027b82 */ /* 0x000e240000000a00 */
[----:B0-----:R-:W-:-:S05]  /*133a0*/  IMAD.WIDE R2, R7, 0x4, R2 ;  /* 0x0000000407027825 */ /* 0x001fca00078e0202 */
[----:B------:R0:W5:Y:S02]  /*133b0*/  LDG.E R17, desc[UR52][R2.64] ;  /* 0x0000003402117981 */ /* 0x000164000c1e1900 */
.L_x_2227:
[----:B------:R-:W-:Y:S05]  /*133c0*/  BSYNC B0 ;  /* 0x0000000000007941 */ /* 0x000fea0003800000 */
.L_x_2226:
[----:B-----5:R-:W2:Y:S02]  /*133d0*/  SHFL.UP PT, R0, R17, 0x1, RZ ;  /* 0x0420000011007989 */ /* 0x020ea400000e00ff */
[----:B--2---:R-:W-:-:S05]  /*133e0*/  SEL R0, R0, RZ, P1 ;  /* 0x000000ff00007207 */ /* 0x004fca0000800000 */
[----:B------:R-:W-:-:S05]  /*133f0*/  IMAD.IADD R0, R17, 0x1, R0 ;  /* 0x0000000111007824 */ /* 0x000fca00078e0200 */
[----:B0-----:R-:W0:Y:S02]  /*13400*/  SHFL.UP PT, R2, R0, 0x2, RZ ;  /* 0x0440000000027989 */ /* 0x001e2400000e00ff */
[----:B0-----:R-:W-:-:S04]  /*13410*/  SEL R3, R2, RZ, P2 ;  /* 0x000000ff02037207 */ /* 0x001fc80001000000 */
[----:B------:R-:W-:Y:S02]  /*13420*/  IADD3 R3, R0, R3, RZ ;  /* 0x0000000300037210 */ /* 0x000fe40007ffe0ff */
[----:B------:R-:W0:Y:S03]  /*13430*/  LDC R0, c[0x0][0xc38] ;  /* 0x00030e00ff007b82 */ /* 0x000e260000000800 */
[----:B------:R-:W2:Y:S02]  /*13440*/  SHFL.UP PT, R2, R3, 0x4, RZ ;  /* 0x0480000003027989 */ /* 0x000ea400000e00ff */
[----:B--2---:R-:W-:-:S05]  /*13450*/  SEL R2, R2, RZ, P3 ;  /* 0x000000ff02027207 */ /* 0x004fca0001800000 */
[----:B------:R-:W-:-:S05]  /*13460*/  IMAD.IADD R2, R3, 0x1, R2 ;  /* 0x0000000103027824 */ /* 0x000fca00078e0202 */
[----:B------:R-:W2:Y:S02]  /*13470*/  SHFL.UP PT, R6, R2, 0x8, RZ ;  /* 0x0500000002067989 */ /* 0x000ea400000e00ff */
[----:B--2---:R-:W-:-:S05]  /*13480*/  SEL R7, R6, RZ, P4 ;  /* 0x000000ff06077207 */ /* 0x004fca0002000000 */
[----:B------:R-:W-:-:S05]  /*13490*/  IMAD.IADD R7, R2, 0x1, R7 ;  /* 0x0000000102077824 */ /* 0x000fca00078e0207 */
[----:B------:R-:W2:Y:S02]  /*134a0*/  SHFL.UP PT, R6, R7, 0x10, RZ ;  /* 0x0600000007067989 */ /* 0x000ea400000e00ff */
[----:B--2---:R-:W-:-:S05]  /*134b0*/  SEL R6, R6, RZ, P5 ;  /* 0x000000ff06067207 */ /* 0x004fca0002800000 */
[----:B------:R-:W-:-:S05]  /*134c0*/  IMAD.IADD R6, R7, 0x1, R6 ;  /* 0x0000000107067824 */ /* 0x000fca00078e0206 */
[----:B------:R-:W0:Y:S02]  /*134d0*/  SHFL.IDX PT, R9, R6, 0x1f, 0x1f ;  /* 0x03e01f0006097f89 */ /* 0x000e2400000e0000 */
[----:B0-----:R-:W-:-:S04]  /*134e0*/  IMAD R9, R9, R0, RZ ;  /* 0x0000000009097224 */ /* 0x001fc800078e02ff */
[----:B------:R-:W-:-:S05]  /*134f0*/  IMAD.IADD R4, R9, 0x1, R4 ;  /* 0x0000000109047824 */ /* 0x000fca00078e0204 */
[----:B------:R-:W-:-:S13]  /*13500*/  ISETP.GT.AND P6, PT, R4, R5, PT ;  /* 0x000000050400720c */ /* 0x000fda0003fc4270 */
[----:B------:R-:W-:Y:S05]  /*13510*/  @!P6 BRA `(.L_x_2228) ;  /* 0xfffffffc0070e947 */ /* 0x000fea000383ffff */
[----:B------:R-:W-:-:S07]  /*13520*/  IMAD.MOV.U32 R7, RZ, RZ, R6 ;  /* 0x000000ffff077224 */ /* 0x000fce00078e0006 */
.L_x_2224:
[----:B------:R-:W-:Y:S01]  /*13530*/  IMAD.IADD R9, R4, 0x1, -R9 ;  /* 0x0000000104097824 */ /* 0x000fe200078e0a09 */
[----:B------:R-:W-:-:S03]  /*13540*/  ULDC.64 UR4, c[0x0][0xc90] ;  /* 0x0003240000047ab9 */ /* 0x000fc60000000a00 */
[----:B------:R-:W-:-:S05]  /*13550*/  IMAD R2, R7, R0, R9 ;  /* 0x0000000007027224 */ /* 0x000fca00078e0209 */
[----:B------:R-:W-:-:S13]  /*13560*/  ISETP.GT.AND P0, PT, R2, R5, PT ;  /* 0x000000050200720c */ /* 0x000fda0003f04270 */
[----:B------:R-:W-:Y:S02]  /*13570*/  VOTEU.ANY UR7, UPT, !P0 ;  /* 0x0000000000077886 */ /* 0x000fe400040e0100 */
[----:B------:R-:W-:-:S04]  /*13580*/  UPOPC UR6, UR7 ;  /* 0x00000007000672bf */ /* 0x000fc80008000000 */
[----:B------:R-:W-:-:S04]  /*13590*/  UIADD3 UR40, UR6, UR40, URZ ;  /* 0x0000002806287290 */ /* 0x000fc8000fffe03f */
[----:B------:R-:W-:-:S06]  /*135a0*/  UIMAD.WIDE UR4, UR40, 0x4, UR4 ;  /* 0x00000004280478a5 */ /* 0x000fcc000f8e0204 */
[----:B------:R-:W-:Y:S01]  /*135b0*/  MOV R2, UR4 ;  /* 0x0000000400027c02 */ /* 0x000fe20008000f00 */
[----:B------:R-:W-:-:S05]  /*135c0*/  IMAD.U32 R3, RZ, RZ, UR5 ;  /* 0x00000005ff037e24 */ /* 0x000fca000f8e00ff */
[----:B------:R-:W2:Y:S01]  /*135d0*/  LDG.E R6, desc[UR52][R2.64] ;  /* 0x0000003402067981 */ /* 0x000ea2000c1e1900 */
[----:B------:R-:W-:Y:S01]  /*135e0*/  IMAD.U32 R12, RZ, RZ, UR6 ;  /* 0x00000006ff0c7e24 */ /* 0x000fe2000f8e00ff */
[----:B------:R-:W-:Y:S01]  /*135f0*/  ISETP.NE.AND P0, PT, RZ, UR7, PT ;  /* 0x00000007ff007c0c */ /* 0x000fe2000bf05270 */
[----:B------:R-:W-:-:S03]  /*13600*/  IMAD.MOV.U32 R16, RZ, RZ, RZ ;  /* 0x000000ffff107224 */ /* 0x000fc600078e00ff */
[----:B------:R-:W2:Y:S02]  /*13610*/  SHFL.IDX PT, R17, R17, R12, 0x1f ;  /* 0x00001f0c11117589 */ /* 0x000ea400000e0000 */
[----:B--2---:R-:W-:-:S05]  /*13620*/  IMAD R4, R17, R6, RZ ;  /* 0x0000000611047224 */ /* 0x004fca00078e02ff */
[----:B------:R-:W-:-:S04]  /*13630*/  IABS R8, R4 ;  /* 0x0000000400087213 */ /* 0x000fc80000000000 */
[----:B------:R-:W0:Y:S08]  /*13640*/  I2F.RP R10, R8 ;  /* 0x00000008000a7306 */ /* 0x000e300000209400 */
[----:B0-----:R-:W0:Y:S02]  /*13650*/  MUFU.RCP R10, R10 ;  /* 0x0000000a000a7308 */ /* 0x001e240000001000 */
[----:B0-----:R-:W-:-:S06]  /*13660*/  VIADD R11, R10, 0xffffffe ;  /* 0x0ffffffe0a0b7836 */ /* 0x001fcc0000000000 */
[----:B------:R0:W2:Y:S01]  /*13670*/  F2I.FTZ.U32.TRUNC.NTZ R3, R11 ;  /* 0x0000000b00037305 */ /* 0x0000a2000021f000 */
[----:B------:R-:W-:Y:S05]  /*13680*/  @!P0 BRA `(.L_x_2229) ;  /* 0x00000000000c8947 */ /* 0x000fea0003800000 */
[----:B------:R-:W-:-:S06]  /*13690*/  UIADD3 UR4, UR6, -0x1, URZ ;  /* 0xffffffff06047890 */ /* 0x000fcc000fffe03f */
[----:B------:R-:W-:-:S06]  /*136a0*/  IMAD.U32 R16, RZ, RZ, UR4 ;  /* 0x00000004ff107e24 */ /* 0x000fcc000f8e00ff */
[----:B------:R3:W4:Y:S02]  /*136b0*/  SHFL.IDX PT, R16, R7, R16, 0x1f ;  /* 0x00001f1007107589 */ /* 0x00072400000e0000 */
.L_x_2229:
[----:B--23--:R-:W-:Y:S01]  /*136c0*/  IMAD.MOV R7, RZ, RZ, -R3 ;  /* 0x000000ffff077224 */ /* 0x00cfe200078e0a03 */
[----:B------:R-:W-:Y:S01]  /*136d0*/  MOV R2, RZ ;  /* 0x000000ff00027202 */ /* 0x000fe20000000f00 */
[----:B----4-:R-:W-:Y:S02]  /*136e0*/  IMAD R16, R16, R0, R9 ;  /* 0x0000000010107224 */ /* 0x010fe400078e0209 */
[----:B------:R-:W-:Y:S02]  /*136f0*/  IMAD R7, R7, R8, RZ ;  /* 0x0000000807077224 */ /* 0x000fe400078e02ff */
[----:B------:R-:W-:Y:S02]  /*13700*/  IMAD.IADD R5, R5, 0x1, -R16 ;  /* 0x0000000105057824 */ /* 0x000fe400078e0a10 */
[----:B------:R-:W-:Y:S01]  /*13710*/  IMAD.HI.U32 R3, R3, R7, R2 ;  /* 0x0000000703037227 */ /* 0x000fe200078e0002 */
[----:B------:R-:W-:Y:S02]  /*13720*/  IABS R7, R4 ;  /* 0x0000000400077213 */ /* 0x000fe40000000000 */
[----:B------:R-:W-:-:S03]  /*13730*/  IABS R2, R5 ;  /* 0x0000000500027213 */ /* 0x000fc60000000000 */
[----:B------:R-:W-:Y:S02]  /*13740*/  IMAD.MOV R7, RZ, RZ, -R7 ;  /* 0x000000ffff077224 */ /* 0x000fe400078e0a07 */
        /* <DEDUP_REMOVED lines=13> */
[----:B------:R-:W-:-:S03]  /*13820*/  IMAD.MOV R9, RZ, RZ, -R9 ;  /* 0x000000ffff097224 */ /* 0x000fc600078e0a09 */
[----:B------:R-:W-:Y:S01]  /*13830*/  IADD3 R3, -R7, RZ, RZ ;  /* 0x000000ff07037210 */ /* 0x000fe20007ffe1ff */
[----:B------:R-:W-:-:S03]  /*13840*/  IMAD R4, R4, R9, R5 ;  /* 0x0000000904047224 */ /* 0x000fc600078e0205 */
[----:B------:R-:W-:-:S04]  /*13850*/  VIADDMNMX R0, R3, R0, R6, PT ;  /* 0x0000000003007246 */ /* 0x000fc80003800106 */
[----:B------:R-:W-:-:S04]  /*13860*/  IABS R6, R0 ;  /* 0x0000000000067213 */ /* 0x000fc80000000000 */
[----:B------:R-:W2:Y:S08]  /*13870*/  I2F.RP R8, R6 ;  /* 0x0000000600087306 */ /* 0x000eb00000209400 */
[----:B--2---:R-:W2:Y:S02]  /*13880*/  MUFU.RCP R8, R8 ;  /* 0x0000000800087308 */ /* 0x004ea40000001000 */
[----:B--2---:R-:W-:Y:S01]  /*13890*/  VIADD R2, R8, 0xffffffe ;  /* 0x0ffffffe08027836 */ /* 0x004fe20000000000 */
[----:B------:R-:W-:-:S05]  /*138a0*/  IABS R8, R4 ;  /* 0x0000000400087213 */ /* 0x000fca0000000000 */
[----:B------:R2:W3:Y:S02]  /*138b0*/  F2I.FTZ.U32.TRUNC.NTZ R3, R2 ;  /* 0x0000000200037305 */ /* 0x0004e4000021f000 */
[----:B--2---:R-:W-:Y:S02]  /*138c0*/  IMAD.MOV.U32 R2, RZ, RZ, RZ ;  /* 0x000000ffff027224 */ /* 0x004fe400078e00ff */
[----:B---3--:R-:W-:-:S04]  /*138d0*/  IMAD.MOV R5, RZ, RZ, -R3 ;  /* 0x000000ffff057224 */ /* 0x008fc800078e0a03 */
[----:B------:R-:W-:-:S04]  /*138e0*/  IMAD R5, R5, R6, RZ ;  /* 0x0000000605057224 */ /* 0x000fc800078e02ff */
[----:B------:R-:W-:Y:S01]  /*138f0*/  IMAD.HI.U32 R3, R3, R5, R2 ;  /* 0x0000000503037227 */ /* 0x000fe200078e0002 */
[-C--:B------:R-:W-:Y:S02]  /*13900*/  IABS R5, R0.reuse ;  /* 0x0000000000057213 */ /* 0x080fe40000000000 */
[C---:B------:R-:W-:Y:S01]  /*13910*/  LOP3.LUT R2, R4.reuse, R0, RZ, 0x3c, !PT ;  /* 0x0000000004027212 */ /* 0x040fe200078e3cff */
[----:B------:R-:W-:Y:S02]  /*13920*/  IMAD.IADD R4, R4, 0x1, R7 ;  /* 0x0000000104047824 */ /* 0x000fe400078e0207 */
[----:B------:R-:W-:Y:S01]  /*13930*/  IMAD.MOV R5, RZ, RZ, -R5 ;  /* 0x000000ffff057224 */ /* 0x000fe200078e0a05 */
[----:B------:R-:W-:Y:S01]  /*13940*/  ISETP.GE.AND P2, PT, R2, RZ, PT ;  /* 0x000000ff0200720c */ /* 0x000fe20003f46270 */
[----:B------:R-:W-:-:S04]  /*13950*/  IMAD.HI.U32 R3, R3, R8, RZ ;  /* 0x0000000803037227 */ /* 0x000fc800078e00ff */
[----:B------:R-:W-:-:S05]  /*13960*/  IMAD R5, R3, R5, R8 ;  /* 0x0000000503057224 */ /* 0x000fca00078e0208 */
        /* <DEDUP_REMOVED lines=8> */
[----:B------:R-:W-:-:S04]  /*139f0*/  IMAD.MOV R0, RZ, RZ, -R0 ;  /* 0x000000ffff007224 */ /* 0x000fc800078e0a00 */
[----:B------:R-:W-:Y:S01]  /*13a00*/  IMAD R18, R3, R0, R4 ;  /* 0x0000000003127224 */ /* 0x000fe200078e0204 */
[----:B------:R-:W-:-:S05]  /*13a10*/  LOP3.LUT R0, RZ, R3, RZ, 0x33, !PT ;  /* 0x00000003ff007212 */ /* 0x000fca00078e33ff */
[----:B------:R-:W-:Y:S01]  /*13a20*/  IMAD.IADD R17, R17, 0x1, R0 ;  /* 0x0000000111117824 */ /* 0x000fe200078e0200 */
[----:B------:R-:W-:Y:S06]  /*13a30*/  BRA `(.L_x_2230) ;  /* 0x0000000000107947 */ /* 0x000fec0003800000 */
.L_x_2225:
[----:B------:R-:W-:Y:S01]  /*13a40*/  IMAD.MOV.U32 R16, RZ, RZ, R5 ;  /* 0x000000ffff107224 */ /* 0x000fe200078e0005 */
[----:B------:R-:W-:Y:S01]  /*13a50*/  MOV R17, RZ ;  /* 0x000000ff00117202 */ /* 0x000fe20000000f00 */
[----:B------:R-:W-:Y:S01]  /*13a60*/  IMAD.MOV.U32 R18, RZ, RZ, RZ ;  /* 0x000000ffff127224 */ /* 0x000fe200078e00ff */
[----:B------:R-:W-:-:S06]  /*13a70*/  ULDC UR40, c[0x0][0xc3c] ;  /* 0x00030f0000287ab9 */ /* 0x000fcc0000000800 */
.L_x_2230:
[----:B------:R2:W3:Y:S01]  /*13a80*/  LDL R2, [R1+0x14] ;  /* 0x0000140001027983 */ /* 0x0004e20000100800 */
[----:B------:R-:W4:Y:S02]  /*13a90*/  S2R R0, SR_TID.X ;  /* 0x0000000000007919 */ /* 0x000f240000002100 */
[----:B----4-:R-:W-:Y:S01]  /*13aa0*/  LOP3.LUT R0, R0, 0x1f, RZ, 0xc0, !PT ;  /* 0x0000001f00007812 */ /* 0x010fe200078ec0ff */
[----:B------:R-:W-:Y:S03]  /*13ab0*/  BAR.SYNC.DEFER_BLOCKING 0x4, 0x200 ;  /* 0x0108000000007b1d */ /* 0x000fe60000010000 */
[----:B------:R-:W-:Y:S01]  /*13ac0*/  ISETP.NE.AND P0, PT, R0, RZ, PT ;  /* 0x000000ff0000720c */ /* 0x000fe20003f05270 */
[----:B-1----:R-:W-:-:S12]  /*13ad0*/  IMAD.U32 R19, RZ, RZ, UR40 ;  /* 0x00000028ff137e24 */ /* 0x002fd8000f8e00ff */
[----:B------:R-:W-:Y:S01]  /*13ae0*/  @!P0 MOV R0, 0x400 ;  /* 0x0000040000008802 */ /* 0x000fe20000000f00 */
[----:B---3--:R-:W1:Y:S03]  /*13af0*/  @!P0 S2R R2, SR_CgaCtaId ;  /* 0x0000000000028919 */ /* 0x008e660000008800 */
[----:B-1----:R-:W-:Y:S01]  /*13b00*/  @!P0 LEA R22, R2, R0, 0x18 ;  /* 0x0000000002168211 */ /* 0x002fe200078ec0ff */
[----:B------:R2:W-:Y:S04]  /*13b10*/  @!P0 STL [R1+0x14], R2 ;  /* 0x0000140201008387 */ /* 0x0005e80000100800 */
[----:B------:R2:W-:Y:S01]  /*13b20*/  @!P0 STS.128 [R22+0x132d0], R16 ;  /* 0x0132d01016008388 */ /* 0x0005e20000000c00 */
[----:B------:R-:W-:Y:S06]  /*13b30*/  BAR.ARV 0x5, 0x200 ;  /* 0x0148000000007b1d */ /* 0x000fec0000002000 */
.L_x_2223:
[----:B------:R-:W-:Y:S02]  /*13b40*/  ULDC UR4, c[0x0][0xc3c] ;  /* 0x00030f0000047ab9 */ /* 0x000fe40000000800 */
[----:B------:R-:W-:-:S06]  /*13b50*/  UISETP.GE.AND UP0, UPT, UR40, UR4, UPT ;  /* 0x000000042800728c */ /* 0x000fcc000bf06270 */
[----:B------:R-:W-:-:S13]  /*13b60*/  PLOP3.LUT P0, PT, PT, PT, UP0, 0x80, 0x0 ;  /* 0x000000000000781c */ /* 0x000fda0003f0f008 */
[----:B------:R-:W-:Y:S05]  /*13b70*/  @!P0 BRA `(.L_x_2231) ;  /* 0xffffffa800e48947 */ /* 0x000fea000383ffff */
.L_x_2156:
[----:B------:R-:W3:Y:S01]  /*13b80*/  LDL.LU R0, [R1+0x30] ;  /* 0x0000300001007983 */ /* 0x000ee20000300800 */
[----:B------:R-:W-:Y:S01]  /*13b90*/  BSSY B0, `(.L_x_2232) ;  /* 0x000000b000007945 */ /* 0x000fe20003800000 */
[----:B0-----:R-:W0:Y:S01]  /*13ba0*/  S2R R5, SR_CgaCtaId ;  /* 0x0000000000057919 */ /* 0x001e220000008800 */
[----:B---3--:R-:W-:-:S05]  /*13bb0*/  VIADD R0, R0, 0x1 ;  /* 0x0000000100007836 */ /* 0x008fca0000000000 */
[----:B--2---:R-:W-:-:S04]  /*13bc0*/  LEA.HI R2, R0, R0, RZ, 0x1 ;  /* 0x0000000000027211 */ /* 0x004fc800078f08ff */
[----:B------:R-:W-:Y:S02]  /*13bd0*/  LOP3.LUT R3, R2, 0xfffffffe, RZ, 0xc0, !PT ;  /* 0xfffffffe02037812 */ /* 0x000fe400078ec0ff */
[----:B------:R-:W-:-:S03]  /*13be0*/  MOV R2, 0x400 ;  /* 0x0000040000027802 */ /* 0x000fc60000000f00 */
[----:B------:R-:W-:Y:S01]  /*13bf0*/  IMAD.IADD R0, R0, 0x1, -R3 ;  /* 0x0000000100007824 */ /* 0x000fe200078e0a03 */
[----:B0-----:R-:W-:-:S04]  /*13c00*/  LEA R5, R5, R2, 0x18 ;  /* 0x0000000205057211 */ /* 0x001fc800078ec0ff */
[----:B------:R-:W-:-:S04]  /*13c10*/  SHF.L.U32 R0, R0, 0x1f, RZ ;  /* 0x0000001f00007819 */ /* 0x000fc800000006ff */
[----:B------:R-:W0:Y:S02]  /*13c20*/  SYNCS.PHASECHK.TRANS64.TRYWAIT P0, [R5+URZ+0x13220], R0 ;  /* 0x01322000050075a7 */ /* 0x000e24000800017f */
[----:B0-----:R-:W-:Y:S05]  /*13c30*/  @!P0 BRA `(.L_x_2233) ;  /* 0x0000002800908947 */ /* 0x001fea0003800000 */
.L_x_2322:
[----:B------:R-:W-:Y:S05]  /*13c40*/  BSYNC B0 ;  /* 0x0000000000007941 */ /* 0x000fea0003800000 */
.L_x_2232:
[----:B------:R-:W-:-:S03]  /*13c50*/  UMOV UR4, 0xffffffff ;  /* 0xffffffff00047882 */ /* 0x000fc60000000000 */
[----:B------:R-:W-:Y:S05]  /*13c60*/  BRA.DIV UR4, `(.L_x_2234) ;  /* 0x0000002a04987947 */ /* 0x000fea000b800000 */
[----:B0-----:R-:W0:Y:S02]  /*13c70*/  S2R R0, SR_TID.X ;  /* 0x0000000000007919 */ /* 0x001e240000002100 */
[----:B0-----:R-:W-:-:S04]  /*13c80*/  SHF.R.U32.HI R0, RZ, 0x5, R0 ;  /* 0x00000005ff007819 */ /* 0x001fc80000011600 */
[----:B------:R-:W-:-:S05]  /*13c90*/  LOP3.LUT R0, R0, 0x3, RZ, 0xc0, !PT ;  /* 0x0000000300007812 */ /* 0x000fca00078ec0ff */
[----:B------:R0:W1:Y:S02]  /*13ca0*/  SHFL.IDX PT, R14, R0, RZ, 0x1f ;  /* 0x00001fff000e7589 */ /* 0x00006400000e0000 */
.L_x_2325:
[----:B-1----:R-:W-:Y:S01]  /*13cb0*/  ISETP.NE.AND P0, PT, R14, RZ, PT ;  /* 0x000000ff0e00720c */ /* 0x002fe20003f05270 */
[----:B------:R-:W-:-:S12]  /*13cc0*/  BSSY B0, `(.L_x_2235) ;  /* 0x000002e000007945 */ /* 0x000fd80003800000 */
[----:B------:R-:W-:Y:S05]  /*13cd0*/  @P0 BRA `(.L_x_2236) ;  /* 0x0000000000b00947 */ /* 0x000fea0003800000 */
[----:B------:R-:W-:-:S03]  /*13ce0*/  UMOV UR4, 0xffffffff ;  /* 0xffffffff00047882 */ /* 0x000fc60000000000 */
[----:B------:R-:W-:Y:S05]  /*13cf0*/  BRA.DIV UR4, `(.L_x_2237) ;  /* 0x0000002a04a87947 */ /* 0x000fea000b800000 */
[----:B------:R-:W-:-:S13]  /*13d00*/  ELECT P6, URZ, PT ;  /* 0x00000000003f782f */ /* 0x000fda00038c0000 */
.L_x_2328:
[----:B------:R-:W-:Y:S05]  /*13d10*/  @!P6 BRA `(.L_x_2236) ;  /* 0x0000000000a0e947 */ /* 0x000fea0003800000 */
[----:B------:R-:W-:-:S06]  /*13d20*/  ULOP3.LUT UR4, UR39, 0x2, URZ, 0xfc, !UPT ;  /* 0x0000000227047892 */ /* 0x000fcc000f8efc3f */
[----:B0-----:R-:W-:-:S05]  /*13d30*/  IMAD.U32 R0, RZ, RZ, UR4 ;  /* 0x00000004ff007e24 */ /* 0x001fca000f8e00ff */
[----:B------:R-:W-:-:S13]  /*13d40*/  ISETP.NE.AND P0, PT, R0, 0x3, PT ;  /* 0x000000030000780c */ /* 0x000fda0003f05270 */
[----:B------:R-:W-:Y:S05]  /*13d50*/  @!P0 BRA `(.L_x_2238) ;  /* 0x0000000000048947 */ /* 0x000fea0003800000 */
[----:B------:R-:W-:Y:S01]  /*13d60*/  BPT.TRAP 0x1 ;  /* 0x000000040000795c */ /* 0x000fe20000300000 */
.L_x_2238:
        /* <DEDUP_REMOVED lines=8> */
.L_x_2329:
[----:B------:R-:W2:Y:S01]  /*13df0*/  LDL.LU R4, [R1+0x4] ;  /* 0x0000040001047983 */ /* 0x000ea20000300800 */
[----:B------:R-:W-:Y:S02]  /*13e00*/  SEL R28, R28, RZ, P2 ;  /* 0x000000ff1c1c7207 */ /* 0x000fe40001000000 */
[----:B--2---:R-:W-:Y:S01]  /*13e10*/  LOP3.LUT R0, R4, R0, RZ, 0x3c, !PT ;  /* 0x0000000004007212 */ /* 0x004fe200078e3cff */
[----:B------:R-:W-:Y:S06]  /*13e20*/  @!P0 BRA `(.L_x_2240) ;  /* 0x0000000000048947 */ /* 0x000fec0003800000 */
[----:B------:R-:W-:Y:S01]  /*13e30*/  BPT.TRAP 0x1 ;  /* 0x000000040000795c */ /* 0x000fe20000300000 */
.L_x_2240:
[----:B------:R-:W-:Y:S01]  /*13e40*/  IMAD R5, R28, 0x8, R5 ;  /* 0x000000081c057824 */ /* 0x000fe200078e0205 */
[----:B------:R-:W-:-:S04]  /*13e50*/  SHF.L.U32 R0, R0, 0x1f, RZ ;  /* 0x0000001f00007819 */ /* 0x000fc800000006ff */
[----:B------:R-:W1:Y:S02]  /*13e60*/  SYNCS.PHASECHK.TRANS64.TRYWAIT P1, [R5+URZ+0x13240], R0 ;  /* 0x01324000050075a7 */ /* 0x000e64000802017f */
[----:B-1----:R-:W-:Y:S05]  /*13e70*/  @!P1 BRA `(.L_x_2241) ;  /* 0x00000028007c9947 */ /* 0x002fea0003800000 */
.L_x_2330:
[----:B------:R-:W-:Y:S05]  /*13e80*/  @!P0 BRA `(.L_x_2242) ;  /* 0x0000000000048947 */ /* 0x000fea0003800000 */
[----:B------:R-:W-:Y:S01]  /*13e90*/  BPT.TRAP 0x1 ;  /* 0x000000040000795c */ /* 0x000fe20000300000 */
.L_x_2242:
[----:B------:R-:W2:Y:S02]  /*13ea0*/  SYNCS.PHASECHK.TRANS64.TRYWAIT P1, [R3+URZ+0x13260], R2 ;  /* 0x01326002030075a7 */ /* 0x000ea4000802017f */
[----:B--2---:R-:W-:Y:S05]  /*13eb0*/  @!P1 BRA `(.L_x_2243) ;  /* 0x0000002800809947 */ /* 0x004fea0003800000 */
.L_x_2331:
[----:B------:R-:W-:Y:S05]  /*13ec0*/  @!P0 BRA `(.L_x_2244) ;  /* 0x0000000000048947 */ /* 0x000fea0003800000 */
[----:B------:R-:W-:Y:S01]  /*13ed0*/  BPT.TRAP 0x1 ;  /* 0x000000040000795c */ /* 0x000fe20000300000 */
.L_x_2244:
[----:B------:R-:W3:Y:S02]  /*13ee0*/  SYNCS.PHASECHK.TRANS64.TRYWAIT P1, [R5+URZ+0x13260], R0 ;  /* 0x01326000050075a7 */ /* 0x000ee4000802017f */
[----:B---3--:R-:W-:Y:S05]  /*13ef0*/  @!P1 BRA `(.L_x_2245) ;  /* 0x0000002800849947 */ /* 0x008fea0003800000 */
.L_x_2332:
[----:B------:R-:W-:Y:S05]  /*13f00*/  @!P0 BRA `(.L_x_2246) ;  /* 0x0000000000048947 */ /* 0x000fea0003800000 */
[----:B------:R-:W-:Y:S01]  /*13f10*/  BPT.TRAP 0x1 ;  /* 0x000000040000795c */ /* 0x000fe20000300000 */
.L_x_2246:
[----:B------:R-:W4:Y:S02]  /*13f20*/  SYNCS.PHASECHK.TRANS64.TRYWAIT P1, [R3+URZ+0x13280], R2 ;  /* 0x01328002030075a7 */ /* 0x000f24000802017f */
[----:B----4-:R-:W-:Y:S05]  /*13f30*/  @!P1 BRA `(.L_x_2247) ;  /* 0x0000002800889947 */ /* 0x010fea0003800000 */
.L_x_2333:
[----:B------:R-:W-:Y:S05]  /*13f40*/  @!P0 BRA `(.L_x_2248) ;  /* 0x0000000000048947 */ /* 0x000fea0003800000 */
[----:B------:R-:W-:Y:S01]  /*13f50*/  BPT.TRAP 0x1 ;  /* 0x000000040000795c */ /* 0x000fe20000300000 */
.L_x_2248:
[----:B------:R0:W0:Y:S02]  /*13f60*/  SYNCS.PHASECHK.TRANS64.TRYWAIT P0, [R5+URZ+0x13280], R0 ;  /* 0x01328000050075a7 */ /* 0x000024000800017f */
[----:B0-----:R-:W-:Y:S05]  /*13f70*/  @!P0 NANOSLEEP.SYNCS 0x989680 ;  /* 0x009896800000895d */ /* 0x001fea0003900000 */
[----:B------:R-:W0:Y:S02]  /*13f80*/  @!P0 SYNCS.PHASECHK.TRANS64 P0, [R5+URZ+0x13280], R0 ;  /* 0x01328000050085a7 */ /* 0x000e24000800007f */
[----:B0-----:R-:W-:Y:S05]  /*13f90*/  @!P0 BRA `(.L_x_2248) ;  /* 0xfffffffc00f08947 */ /* 0x001fea000383ffff */
.L_x_2236:
[----:B------:R-:W-:Y:S05]  /*13fa0*/  BSYNC B0 ;  /* 0x0000000000007941 */ /* 0x000fea0003800000 */
.L_x_2235:
[----:B------:R-:W-:Y:S05]  /*13fb0*/  EXIT ;  /* 0x000000000000794d */ /* 0x000fea0003800000 */
.L_x_2105:
[----:B0-----:R-:W-:-:S04]  /*13fc0*/  IMAD.U32 R3, RZ, RZ, UR45 ;  /* 0x0000002dff037e24 */ /* 0x001fc8000f8e00ff */
[----:B------:R0:W1:Y:S03]  /*13fd0*/  SYNCS.PHASECHK.TRANS64.TRYWAIT P1, [R3+URZ+0x13200], R6 ;  /* 0x01320006030075a7 */ /* 0x000066000802017f */
[----:B-1----:R-:W-:Y:S05]  /*13fe0*/  @!P1 NANOSLEEP.SYNCS 0x989680 ;  /* 0x009896800000995d */ /* 0x002fea0003900000 */
[----:B------:R-:W1:Y:S02]  /*13ff0*/  @!P1 SYNCS.PHASECHK.TRANS64 P1, [R3+URZ+0x13200], R6 ;  /* 0x01320006030095a7 */ /* 0x000e64000802007f */
[----:B-1----:R-:W-:Y:S05]  /*14000*/  @!P1 BRA `(.L_x_2105) ;  /* 0xfffffffc00ec9947 */ /* 0x002fea000383ffff */
[----:B------:R-:W-:Y:S05]  /*14010*/  BRA `(.L_x_2249) ;  /* 0xfffffed800607947 */ /* 0x000fea000383ffff */
.L_x_2109:
[----:B-1----:R1:W2:Y:S02]  /*14020*/  SYNCS.PHASECHK.TRANS64.TRYWAIT P1, [R2+URZ+0x13230], R3 ;  /* 0x01323003020075a7 */ /* 0x0022a4000802017f */
[----:B--2---:R-:W-:Y:S05]  /*14030*/  @!P1 NANOSLEEP.SYNCS 0x989680 ;  /* 0x009896800000995d */ /* 0x004fea0003900000 */
[----:B------:R-:W2:Y:S02]  /*14040*/  @!P1 SYNCS.PHASECHK.TRANS64 P1, [R2+URZ+0x13230], R3 ;  /* 0x01323003020095a7 */ /* 0x000ea4000802007f */
[----:B--2---:R-:W-:Y:S05]  /*14050*/  @!P1 BRA `(.L_x_2109) ;  /* 0xfffffffc00f09947 */ /* 0x004fea000383ffff */
[----:B------:R-:W-:Y:S05]  /*14060*/  BRA `(.L_x_2108) ;  /* 0xfffffed8007c7947 */ /* 0x000fea000383ffff */
.L_x_2115:
[----:B-1----:R-:W-:-:S04]  /*14070*/  IMAD.U32 R8, RZ, RZ, UR21 ;  /* 0x00000015ff087e24 */ /* 0x002fc8000f8e00ff */
[----:B------:R1:W2:Y:S03]  /*14080*/  SYNCS.PHASECHK.TRANS64.TRYWAIT P1, [R8+URZ+0x13230], R7 ;  /* 0x01323007080075a7 */ /* 0x0002a6000802017f */
[----:B--2---:R-:W-:Y:S05]  /*14090*/  @!P1 NANOSLEEP.SYNCS 0x989680 ;  /* 0x009896800000995d */ /* 0x004fea0003900000 */
[----:B------:R-:W2:Y:S02]  /*140a0*/  @!P1 SYNCS.PHASECHK.TRANS64 P1, [R8+URZ+0x13230], R7 ;  /* 0x01323007080095a7 */ /* 0x000ea4000802007f */
[----:B--2---:R-:W-:Y:S05]  /*140b0*/  @!P1 BRA `(.L_x_2115) ;  /* 0xfffffffc00ec9947 */ /* 0x004fea000383ffff */
[----:B------:R-:W-:Y:S05]  /*140c0*/  BRA `(.L_x_2114) ;  /* 0xffffff0c009c7947 */ /* 0x000fea000383ffff */
.L_x_2119:
[----:B-1----:R-:W-:-:S04]  /*140d0*/  IMAD.U32 R8, RZ, RZ, UR11 ;  /* 0x0000000bff087e24 */ /* 0x002fc8000f8e00ff */
[----:B------:R1:W2:Y:S03]  /*140e0*/  SYNCS.PHASECHK.TRANS64.TRYWAIT P1, [R8+URZ+0x13250], R7 ;  /* 0x01325007080075a7 */ /* 0x0002a6000802017f */
[----:B--2---:R-:W-:Y:S05]  /*140f0*/  @!P1 NANOSLEEP.SYNCS 0x989680 ;  /* 0x009896800000995d */ /* 0x004fea0003900000 */
[----:B------:R-:W2:Y:S02]  /*14100*/  @!P1 SYNCS.PHASECHK.TRANS64 P1, [R8+URZ+0x13250], R7 ;  /* 0x01325007080095a7 */ /* 0x000ea4000802007f */
[----:B--2---:R-:W-:Y:S05]  /*14110*/  @!P1 BRA `(.L_x_2119) ;  /* 0xfffffffc00ec9947 */ /* 0x004fea000383ffff */
[----:B------:R-:W-:Y:S05]  /*14120*/  BRA `(.L_x_2118) ;  /* 0xffffff1000a87947 */ /* 0x000fea000383ffff */
.L_x_2127:
[----:B-1----:R-:W-:-:S04]  /*14130*/  IMAD.U32 R8, RZ, RZ, UR6 ;  /* 0x00000006ff087e24 */ /* 0x002fc8000f8e00ff */
[----:B------:R1:W2:Y:S03]  /*14140*/  SYNCS.PHASECHK.TRANS64.TRYWAIT P1, [R8+URZ+0x13230], R7 ;  /* 0x01323007080075a7 */ /* 0x0002a6000802017f */
[----:B--2---:R-:W-:Y:S05]  /*14150*/  @!P1 NANOSLEEP.SYNCS 0x989680 ;  /* 0x009896800000995d */ /* 0x004fea0003900000 */
[----:B------:R-:W2:Y:S02]  /*14160*/  @!P1 SYNCS.PHASECHK.TRANS64 P1, [R8+URZ+0x13230], R7 ;  /* 0x01323007080095a7 */ /* 0x000ea4000802007f */
[----:B--2---:R-:W-:Y:S05]  /*14170*/  @!P1 BRA `(.L_x_2127) ;  /* 0xfffffffc00ec9947 */ /* 0x004fea000383ffff */
[----:B------:R-:W-:Y:S05]  /*14180*/  BRA `(.L_x_2126) ;  /* 0xffffff4400747947 */ /* 0x000fea000383ffff */
.L_x_2131:
[----:B-1----:R-:W-:-:S04]  /*14190*/  IMAD.U32 R8, RZ, RZ, UR11 ;  /* 0x0000000bff087e24 */ /* 0x002fc8000f8e00ff */
[----:B------:R1:W2:Y:S03]  /*141a0*/  SYNCS.PHASECHK.TRANS64.TRYWAIT P1, [R8+URZ+0x13250], R7 ;  /* 0x01325007080075a7 */ /* 0x0002a6000802017f */
[----:B--2---:R-:W-:Y:S05]  /*141b0*/  @!P1 NANOSLEEP.SYNCS 0x989680 ;  /* 0x009896800000995d */ /* 0x004fea0003900000 */
[----:B------:R-:W2:Y:S02]  /*141c0*/  @!P1 SYNCS.PHASECHK.TRANS64 P1, [R8+URZ+0x13250], R7 ;  /* 0x01325007080095a7 */ /* 0x000ea4000802007f */
[----:B--2---:R-:W-:Y:S05]  /*141d0*/  @!P1 BRA `(.L_x_2131) ;  /* 0xfffffffc00ec9947 */ /* 0x004fea000383ffff */
[----:B------:R-:W-:Y:S05]  /*141e0*/  BRA `(.L_x_2130) ;  /* 0xffffff4800807947 */ /* 0x000fea000383ffff */
.L_x_2138:
[----:B-1----:R-:W-:-:S04]  /*141f0*/  MOV R5, UR14 ;  /* 0x0000000e00057c02 */ /* 0x002fc80008000f00 */
[----:B------:R1:W2:Y:S03]  /*14200*/  SYNCS.PHASECHK.TRANS64.TRYWAIT P1, [R5+URZ+0x13250], R0 ;  /* 0x01325000050075a7 */ /* 0x0002a6000802017f */
[----:B--2---:R-:W-:Y:S05]  /*14210*/  @!P1 NANOSLEEP.SYNCS 0x989680 ;  /* 0x009896800000995d */ /* 0x004fea0003900000 */
[----:B------:R-:W2:Y:S02]  /*14220*/  @!P1 SYNCS.PHASECHK.TRANS64 P1, [R5+URZ+0x13250], R0 ;  /* 0x01325000050095a7 */ /* 0x000ea4000802007f */
[----:B--2---:R-:W-:Y:S05]  /*14230*/  @!P1 BRA `(.L_x_2138) ;  /* 0xfffffffc00ec9947 */ /* 0x004fea000383ffff */
[----:B------:R-:W-:Y:S05]  /*14240*/  BRA `(.L_x_2137) ;  /* 0xffffff7000447947 */ /* 0x000fea000383ffff */
.L_x_2171:
[----:B------:R-:W1:Y:S01]  /*14250*/  S2R R21, SR_TID.X ;  /* 0x0000000000157919 */ /* 0x000e620000002100 */
[----:B------:R-:W-:Y:S02]  /*14260*/  IMAD.MOV.U32 R12, RZ, RZ, RZ ;  /* 0x000000ffff0c7224 */ /* 0x000fe400078e00ff */
[----:B------:R-:W-:Y:S02]  /*14270*/  IMAD.MOV.U32 R11, RZ, RZ, 0x1f ;  /* 0x0000001fff0b7424 */ /* 0x000fe400078e00ff */
[----:B------:R-:W-:Y:S01]  /*14280*/  IMAD.MOV.U32 R15, RZ, RZ, -0x1 ;  /* 0xffffffffff0f7424 */ /* 0x000fe200078e00ff */
[----:B-1----:R-:W-:-:S04]  /*14290*/  SHF.R.U32.HI R21, RZ, 0x5, R21 ;  /* 0x00000005ff157819 */ /* 0x002fc80000011615 */
[----:B------:R-:W-:-:S05]  /*142a0*/  LOP3.LUT R21, R21, 0x3, RZ, 0xc0, !PT ;  /* 0x0000000315157812 */ /* 0x000fca00078ec0ff */
[----:B------:R-:W-:-:S07]  /*142b0*/  IMAD.MOV.U32 R13, RZ, RZ, R21 ;  /* 0x000000ffff0d7224 */ /* 0x000fce00078e0015 */
[----:B0-2---:R-:W-:Y:S05]  /*142c0*/  WARPSYNC.COLLECTIVE R15, `(.L_x_2250) ;  /* 0x000000000f087348 */ /* 0x005fea0003c00000 */
[----:B------:R1:W3:Y:S02]  /*142d0*/  SHFL.IDX P6, R14, R13, R12, R11 ;  /* 0x0000000c0d0e7389 */ /* 0x0002e400000c000b */
[----:B0123--:R-:W-:Y:S01]  /*142e0*/  ENDCOLLECTIVE ;  /* 0x000000000000791b */ /* 0x00ffe20003800000 */
.L_x_2250:
[----:B------:R-:W-:Y:S05]  /*142f0*/  BRA `(.L_x_2251) ;  /* 0xffffffb000a07947 */ /* 0x000fea000383ffff */
.L_x_2174:
[----:B0-----:R-:W3:Y:S02]  /*14300*/  LDL R0, [R1+0x24] ;  /* 0x0000240001007983 */ /* 0x001ee40000100800 */
[----:B---3--:R0:W1:Y:S02]  /*14310*/  SYNCS.PHASECHK.TRANS64.TRYWAIT P0, [R4+URZ+0x13280], R0 ;  /* 0x01328000040075a7 */ /* 0x008064000800017f */
[----:B-1----:R-:W-:Y:S05]  /*14320*/  @!P0 NANOSLEEP.SYNCS 0x989680 ;  /* 0x009896800000895d */ /* 0x002fea0003900000 */
[----:B------:R-:W1:Y:S02]  /*14330*/  @!P0 SYNCS.PHASECHK.TRANS64 P0, [R4+URZ+0x13280], R0 ;  /* 0x01328000040085a7 */ /* 0x000e64000800007f */
[----:B-1----:R-:W-:Y:S05]  /*14340*/  @!P0 BRA `(.L_x_2174) ;  /* 0xfffffffc00ec8947 */ /* 0x002fea000383ffff */
[----:B------:R-:W-:Y:S05]  /*14350*/  BRA `(.L_x_2252) ;  /* 0xffffffb400d47947 */ /* 0x000fea000383ffff */
.L_x_2175:
[----:B------:R-:W-:Y:S01]  /*14360*/  BSSY B0, `(.L_x_2253) ;  /* 0x0000008000007945 */ /* 0x000fe20003800000 */
[----:B------:R-:W-:Y:S01]  /*14370*/  IMAD.MOV.U32 R13, RZ, RZ, R7 ;  /* 0x000000ffff0d7224 */ /* 0x000fe200078e0007 */
[----:B------:R-:W-:Y:S01]  /*14380*/  MOV R11, 0x1c1f ;  /* 0x00001c1f000b7802 */ /* 0x000fe20000000f00 */
[----:B------:R-:W-:Y:S02]  /*14390*/  IMAD.MOV.U32 R12, RZ, RZ, RZ ;  /* 0x000000ffff0c7224 */ /* 0x000fe400078e00ff */
[----:B------:R-:W-:-:S07]  /*143a0*/  IMAD.MOV.U32 R15, RZ, RZ, -0x1 ;  /* 0xffffffffff0f7424 */ /* 0x000fce00078e00ff */
[----:B------:R-:W-:Y:S05]  /*143b0*/  WARPSYNC.COLLECTIVE R15, `(.L_x_2254) ;  /* 0x000000000f087348 */ /* 0x000fea0003c00000 */
[----:B------:R0:W1:Y:S02]  /*143c0*/  SHFL.IDX P6, R14, R13, R12, R11 ;  /* 0x0000000c0d0e7389 */ /* 0x00006400000c000b */
[----:B01----:R-:W-:Y:S01]  /*143d0*/  ENDCOLLECTIVE ;  /* 0x000000000000791b */ /* 0x003fe20003800000 */
.L_x_2254:
[----:B------:R-:W-:Y:S05]  /*143e0*/  BSYNC B0 ;  /* 0x0000000000007941 */ /* 0x000fea0003800000 */
.L_x_2253:
        /* <DEDUP_REMOVED lines=8> */
.L_x_2255:
[----:B------:R-:W-:-:S04]  /*14470*/  MOV R10, R14 ;  /* 0x0000000e000a7202 */ /* 0x000fc80000000f00 */
[----:B------:R-:W-:-:S05]  /*14480*/  IADD3 R20, P1, R20, R10, RZ ;  /* 0x0000000a14147210 */ /* 0x000fca0007f3e0ff */
[----:B------:R-:W-:Y:S02]  /*14490*/  IMAD.X R21, RZ, RZ, R0, P1 ;  /* 0x000000ffff157224 */ /* 0x000fe400008e0600 */
[----:B------:R-:W-:Y:S02]  /*144a0*/  IMAD.IADD R0, R22, 0x1, R19 ;  /* 0x0000000116007824 */ /* 0x000fe400078e0213 */
[----:B------:R0:W5:Y:S01]  /*144b0*/  LDL.LU R19, [R1+0xc] ;  /* 0x00000c0001137983 */ /* 0x0001620000300800 */
[----:B------:R-:W-:Y:S01]  /*144c0*/  IMAD.MOV.U32 R13, RZ, RZ, R7 ;  /* 0x000000ffff0d7224 */ /* 0x000fe200078e0007 */
[C---:B------:R-:W-:Y:S01]  /*144d0*/  ISETP.LT.OR P1, PT, R9.reuse, 0x1, P0 ;  /* 0x000000010900780c */ /* 0x040fe20000721670 */
[----:B------:R-:W-:Y:S01]  /*144e0*/  IMAD.MOV.U32 R12, RZ, RZ, 0x1 ;  /* 0x00000001ff0c7424 */ /* 0x000fe200078e00ff */
[C---:B------:R-:W-:Y:S02]  /*144f0*/  ISETP.GE.AND P2, PT, R9.reuse, 0x81, PT ;  /* 0x000000810900780c */ /* 0x040fe40003f46270 */
[----:B------:R-:W-:-:S13]  /*14500*/  ISETP.GE.AND P4, PT, R9, 0x21, PT ;  /* 0x000000210900780c */ /* 0x000fda0003f86270 */
[----:B0----5:R-:W-:Y:S05]  /*14510*/  WARPSYNC.COLLECTIVE R15, `(.L_x_2256) ;  /* 0x000000000f087348 */ /* 0x021fea0003c00000 */
[----:B------:R1:W2:Y:S02]  /*14520*/  SHFL.IDX P6, R14, R13, R12, R11 ;  /* 0x0000000c0d0e7389 */ /* 0x0002a400000c000b */
[----:B012--5:R-:W-:Y:S01]  /*14530*/  ENDCOLLECTIVE ;  /* 0x000000000000791b */ /* 0x027fe20003800000 */
.L_x_2256:
        /* <DEDUP_REMOVED lines=11> */
.L_x_2257:
[----:B------:R-:W-:Y:S02]  /*145f0*/  IMAD.MOV.U32 R13, RZ, RZ, R7 ;  /* 0x000000ffff0d7224 */ /* 0x000fe400078e0007 */
[----:B------:R-:W-:Y:S01]  /*14600*/  IMAD.MOV.U32 R12, RZ, RZ, R14 ;  /* 0x000000ffff0c7224 */ /* 0x000fe200078e000e */
[----:B------:R-:W-:-:S04]  /*14610*/  SHF.L.U32 R21, R21, 0x4, RZ ;  /* 0x0000000415157819 */ /* 0x000fc800000006ff */
        /* <DEDUP_REMOVED lines=8> */
.L_x_2258:
        /* <DEDUP_REMOVED lines=10> */
.L_x_2259:
        /* <DEDUP_REMOVED lines=10> */
.L_x_2260:
        /* <DEDUP_REMOVED lines=11> */
.L_x_2261:
[----:B------:R-:W-:Y:S01]  /*14890*/  SHF.L.U32 R10, R10, 0x4, RZ ;  /* 0x000000040a0a7819 */ /* 0x000fe200000006ff */
[----:B------:R-:W-:-:S03]  /*148a0*/  IMAD.MOV.U32 R13, RZ, RZ, R23 ;  /* 0x000000ffff0d7224 */ /* 0x000fc600078e0017 */
[----:B------:R-:W-:Y:S01]  /*148b0*/  LOP3.LUT R10, R10, 0x30, RZ, 0xc0, !PT ;  /* 0x000000300a0a7812 */ /* 0x000fe200078ec0ff */
[----:B------:R-:W-:Y:S02]  /*148c0*/  IMAD.MOV.U32 R12, RZ, RZ, RZ ;  /* 0x000000ffff0c7224 */ /* 0x000fe400078e00ff */
[----:B------:R-:W-:-:S07]  /*148d0*/  IMAD.MOV.U32 R3, RZ, RZ, R14 ;  /* 0x000000ffff037224 */ /* 0x000fce00078e000e */
[----:B------:R-:W-:Y:S05]  /*148e0*/  WARPSYNC.COLLECTIVE R15, `(.L_x_2262) ;  /* 0x000000000f087348 */ /* 0x000fea0003c00000 */
[----:B------:R0:W1:Y:S02]  /*148f0*/  SHFL.IDX P6, R14, R13, R12, R11 ;  /* 0x0000000c0d0e7389 */ /* 0x00006400000c000b */
[----:B01----:R-:W-:Y:S01]  /*14900*/  ENDCOLLECTIVE ;  /* 0x000000000000791b */ /* 0x003fe20003800000 */
.L_x_2262:
        /* <DEDUP_REMOVED lines=13> */
.L_x_2263:
[----:B------:R-:W-:Y:S02]  /*149e0*/  MOV R10, R14 ;  /* 0x0000000e000a7202 */ /* 0x000fe40000000f00 */
[----:B------:R-:W-:-:S04]  /*149f0*/  LOP3.LUT R19, R19, 0xffffffef, RZ, 0xc0, !PT ;  /* 0xffffffef13137812 */ /* 0x000fc800078ec0ff */
[----:B------:R-:W-:-:S05]  /*14a00*/  @P2 LOP3.LUT R19, R19, 0x10, RZ, 0xfc, !PT ;  /* 0x0000001013132812 */ /* 0x000fca00078efcff */
[----:B------:R0:W-:Y:S01]  /*14a10*/  STL [R1+0xc], R19 ;  /* 0x00000c1301007387 */ /* 0x0001e20000100800 */
[----:B------:R-:W-:Y:S05]  /*14a20*/  BRA `(.L_x_2264) ;  /* 0xffffffb4008c7947 */ /* 0x000fea000383ffff */
.L_x_2180:
[----:B----4-:R-:W4:Y:S02]  /*14a30*/  LDL R3, [R1+0x24] ;  /* 0x0000240001037983 */ /* 0x010f240000100800 */
[----:B----4-:R4:W0:Y:S02]  /*14a40*/  SYNCS.PHASECHK.TRANS64.TRYWAIT P0, [R4+URZ+0x13240], R3 ;  /* 0x01324003040075a7 */ /* 0x010824000800017f */
[----:B0-----:R-:W-:Y:S05]  /*14a50*/  @!P0 NANOSLEEP.SYNCS 0x989680 ;  /* 0x009896800000895d */ /* 0x001fea0003900000 */
[----:B------:R-:W0:Y:S02]  /*14a60*/  @!P0 SYNCS.PHASECHK.TRANS64 P0, [R4+URZ+0x13240], R3 ;  /* 0x01324003040085a7 */ /* 0x000e24000800007f */
[----:B0-----:R-:W-:Y:S05]  /*14a70*/  @!P0 BRA `(.L_x_2180) ;  /* 0xfffffffc00ec8947 */ /* 0x001fea000383ffff */
[----:B------:R-:W-:Y:S05]  /*14a80*/  BRA `(.L_x_2265) ;  /* 0xffffffb400ec7947 */ /* 0x000fea000383ffff */
.L_x_2181:
[----:B------:R-:W-:Y:S01]  /*14a90*/  BSSY B0, `(.L_x_2266) ;  /* 0x0000008000007945 */ /* 0x000fe20003800000 */
[----:B------:R-:W-:Y:S02]  /*14aa0*/  IMAD.MOV.U32 R13, RZ, RZ, R5 ;  /* 0x000000ffff0d7224 */ /* 0x000fe400078e0005 */
[----:B------:R-:W-:Y:S02]  /*14ab0*/  IMAD.MOV.U32 R12, RZ, RZ, RZ ;  /* 0x000000ffff0c7224 */ /* 0x000fe400078e00ff */
[----:B------:R-:W-:Y:S02]  /*14ac0*/  IMAD.MOV.U32 R11, RZ, RZ, 0x1c1f ;  /* 0x00001c1fff0b7424 */ /* 0x000fe400078e00ff */
[----:B------:R-:W-:-:S07]  /*14ad0*/  IMAD.MOV.U32 R15, RZ, RZ, -0x1 ;  /* 0xffffffffff0f7424 */ /* 0x000fce00078e00ff */
[----:B01-3--:R-:W-:Y:S05]  /*14ae0*/  WARPSYNC.COLLECTIVE R15, `(.L_x_2267) ;  /* 0x000000000f087348 */ /* 0x00bfea0003c00000 */
[----:B-1----:R1:W2:Y:S02]  /*14af0*/  SHFL.IDX P6, R14, R13, R12, R11 ;  /* 0x0000000c0d0e7389 */ /* 0x0022a400000c000b */
[----:B0123--:R-:W-:Y:S01]  /*14b00*/  ENDCOLLECTIVE ;  /* 0x000000000000791b */ /* 0x00ffe20003800000 */
.L_x_2267:
[----:B------:R-:W-:Y:S05]  /*14b10*/  BSYNC B0 ;  /* 0x0000000000007941 */ /* 0x000fea0003800000 */
.L_x_2266:
[----:B------:R-:W0:Y:S01]  /*14b20*/  S2R R10, SR_TID.X ;  /* 0x00000000000a7919 */ /* 0x000e220000002100 */
[----:B------:R-:W-:Y:S01]  /*14b30*/  IMAD.MOV.U32 R13, RZ, RZ, R6 ;  /* 0x000000ffff0d7224 */ /* 0x000fe200078e0006 */
[----:B------:R-:W-:Y:S01]  /*14b40*/  MOV R12, RZ ;  /* 0x000000ff000c7202 */ /* 0x000fe20000000f00 */
[----:B------:R-:W-:Y:S01]  /*14b50*/  IMAD.MOV.U32 R11, RZ, RZ, 0x1c1f ;  /* 0x00001c1fff0b7424 */ /* 0x000fe200078e00ff */
[----:B------:R-:W1:Y:S01]  /*14b60*/  LDC R19, c[0x0][0x2f4] ;  /* 0x0000bd00ff137b82 */ /* 0x000e620000000800 */
[----:B------:R-:W-:Y:S02]  /*14b70*/  IMAD.MOV.U32 R15, RZ, RZ, -0x1 ;  /* 0xffffffffff0f7424 */ /* 0x000fe400078e00ff */
[----:B------:R-:W-:-:S07]  /*14b80*/  IMAD.MOV.U32 R2, RZ, RZ, R14 ;  /* 0x000000ffff027224 */ /* 0x000fce00078e000e */
[----:B01----:R-:W-:Y:S05]  /*14b90*/  WARPSYNC.COLLECTIVE R15, `(.L_x_2268) ;  /* 0x000000000f087348 */ /* 0x003fea0003c00000 */
[----:B------:R2:W3:Y:S02]  /*14ba0*/  SHFL.IDX P6, R14, R13, R12, R11 ;  /* 0x0000000c0d0e7389 */ /* 0x0004e400000c000b */
[----:B0123--:R-:W-:Y:S01]  /*14bb0*/  ENDCOLLECTIVE ;  /* 0x000000000000791b */ /* 0x00ffe20003800000 */
.L_x_2268:
[----:B------:R-:W-:Y:S01]  /*14bc0*/  IMAD.MOV.U32 R13, RZ, RZ, R5 ;  /* 0x000000ffff0d7224 */ /* 0x000fe200078e0005 */
[----:B------:R-:W-:Y:S01]  /*14bd0*/  MOV R12, 0x1 ;  /* 0x00000001000c7802 */ /* 0x000fe20000000f00 */
[----:B------:R-:W-:Y:S02]  /*14be0*/  IMAD.SHL.U32 R10, R10, 0x10, RZ ;  /* 0x000000100a0a7824 */ /* 0x000fe400078e00ff */
[----:B------:R-:W-:-:S07]  /*14bf0*/  IMAD.MOV.U32 R3, RZ, RZ, R14 ;  /* 0x000000ffff037224 */ /* 0x000fce00078e000e */
[----:B------:R-:W-:Y:S05]  /*14c00*/  WARPSYNC.COLLECTIVE R15, `(.L_x_2269) ;  /* 0x000000000f087348 */ /* 0x000fea0003c00000 */
[----:B------:R0:W1:Y:S02]  /*14c10*/  SHFL.IDX P6, R14, R13, R12, R11 ;  /* 0x0000000c0d0e7389 */ /* 0x00006400000c000b */
[----:B01----:R-:W-:Y:S01]  /*14c20*/  ENDCOLLECTIVE ;  /* 0x000000000000791b */ /* 0x003fe20003800000 */
.L_x_2269:
[----:B------:R-:W-:-:S04]  /*14c30*/  LOP3.LUT R10, R10, 0x30, RZ, 0xc0, !PT ;  /* 0x000000300a0a7812 */ /* 0x000fc800078ec0ff */
[C---:B------:R-:W-:Y:S02]  /*14c40*/  @P5 IADD3 R3, P0, R10.reuse, R3, RZ ;  /* 0x000000030a035210 */ /* 0x040fe40007f1e0ff */
[----:B------:R-:W-:-:S03]  /*14c50*/  ISETP.GE.AND P2, PT, R10, R19, PT ;  /* 0x000000130a00720c */ /* 0x000fc60003f46270 */
[----:B------:R-:W-:Y:S02]  /*14c60*/  @P5 IMAD.X R2, RZ, RZ, R2, P0 ;  /* 0x000000ffff025224 */ /* 0x000fe400000e0602 */
[----:B------:R-:W-:-:S03]  /*14c70*/  IMAD.MOV.U32 R13, RZ, RZ, R6 ;  /* 0x000000ffff0d7224 */ /* 0x000fc600078e0006 */
[----:B------:R-:W-:-:S04]  /*14c80*/  @P5 LOP3.LUT R3, R3, R2, RZ, 0x3c, !PT ;  /* 0x0000000203035212 */ /* 0x000fc800078e3cff */
        /* <DEDUP_REMOVED lines=10> */
.L_x_2270:
[----:B------:R-:W-:Y:S02]  /*14d30*/  IMAD.MOV.U32 R13, RZ, RZ, R5 ;  /* 0x000000ffff0d7224 */ /* 0x000fe400078e0005 */
[----:B------:R-:W-:Y:S02]  /*14d40*/  IMAD.MOV.U32 R12, RZ, RZ, 0x2 ;  /* 0x00000002ff0c7424 */ /* 0x000fe400078e00ff */
[----:B------:R-:W-:-:S07]  /*14d50*/  IMAD.MOV.U32 R3, RZ, RZ, R14 ;  /* 0x000000ffff037224 */ /* 0x000fce00078e000e */
[----:B------:R-:W-:Y:S05]  /*14d60*/  WARPSYNC.COLLECTIVE R15, `(.L_x_2271) ;  /* 0x000000000f087348 */ /* 0x000fea0003c00000 */
[----:B------:R0:W1:Y:S02]  /*14d70*/  SHFL.IDX P6, R14, R13, R12, R11 ;  /* 0x0000000c0d0e7389 */ /* 0x00006400000c000b */
[----:B01----:R-:W-:Y:S01]  /*14d80*/  ENDCOLLECTIVE ;  /* 0x000000000000791b */ /* 0x003fe20003800000 */
.L_x_2271:
        /* <DEDUP_REMOVED lines=14> */
.L_x_2272:
[----:B------:R-:W-:Y:S02]  /*14e70*/  IMAD.MOV.U32 R13, RZ, RZ, R5 ;  /* 0x000000ffff0d7224 */ /* 0x000fe400078e0005 */
[----:B------:R-:W-:Y:S02]  /*14e80*/  IMAD.MOV.U32 R12, RZ, RZ, 0x3 ;  /* 0x00000003ff0c7424 */ /* 0x000fe400078e00ff */
[----:B------:R-:W-:-:S07]  /*14e90*/  IMAD.MOV.U32 R3, RZ, RZ, R14 ;  /* 0x000000ffff037224 */ /* 0x000fce00078e000e */
[----:B------:R-:W-:Y:S05]  /*14ea0*/  WARPSYNC.COLLECTIVE R15, `(.L_x_2273) ;  /* 0x000000000f087348 */ /* 0x000fea0003c00000 */
[----:B------:R0:W1:Y:S02]  /*14eb0*/  SHFL.IDX P6, R14, R13, R12, R11 ;  /* 0x0000000c0d0e7389 */ /* 0x00006400000c000b */
[----:B01----:R-:W-:Y:S01]  /*14ec0*/  ENDCOLLECTIVE ;  /* 0x000000000000791b */ /* 0x003fe20003800000 */
.L_x_2273:
[----:B------:R-:W-:-:S05]  /*14ed0*/  @P3 IADD3 R3, P0, R10, R3, RZ ;  /* 0x000000030a033210 */ /* 0x000fca0007f1e0ff */
[----:B------:R-:W-:-:S05]  /*14ee0*/  @P3 IMAD.X R2, RZ, RZ, R2, P0 ;  /* 0x000000ffff023224 */ /* 0x000fca00000e0602 */
[----:B------:R-:W-:Y:S02]  /*14ef0*/  @P3 LOP3.LUT R3, R3, R2, RZ, 0x3c, !PT ;  /* 0x0000000203033212 */ /* 0x000fe400078e3cff */
[----:B------:R-:W-:Y:S02]  /*14f00*/  MOV R13, R6 ;  /* 0x00000006000d7202 */ /* 0x000fe40000000f00 */
[----:B------:R-:W-:-:S04]  /*14f10*/  @P3 LOP3.LUT R2, R3, R2, RZ, 0x3c, !PT ;  /* 0x0000000203023212 */ /* 0x000fc800078e3cff */
[----:B------:R-:W-:Y:S01]  /*14f20*/  @P3 LOP3.LUT R3, R3, R2, RZ, 0x3c, !PT ;  /* 0x0000000203033212 */ /* 0x000fe200078e3cff */
[----:B------:R-:W-:-:S07]  /*14f30*/  IMAD.MOV.U32 R5, RZ, RZ, R14 ;  /* 0x000000ffff057224 */ /* 0x000fce00078e000e */
[----:B------:R-:W-:Y:S05]  /*14f40*/  WARPSYNC.COLLECTIVE R15, `(.L_x_2274) ;  /* 0x000000000f087348 */ /* 0x000fea0003c00000 */
[----:B------:R0:W1:Y:S02]  /*14f50*/  SHFL.IDX P6, R14, R13, R12, R11 ;  /* 0x0000000c0d0e7389 */ /* 0x00006400000c000b */
[----:B01----:R-:W-:Y:S01]  /*14f60*/  ENDCOLLECTIVE ;  /* 0x000000000000791b */ /* 0x003fe20003800000 */
.L_x_2274:
        /* <DEDUP_REMOVED lines=10> */
.L_x_2275:
        /* <DEDUP_REMOVED lines=11> */
.L_x_2276:
[----:B------:R-:W-:Y:S01]  /*150c0*/  MOV R2, R14 ;  /* 0x0000000e00027202 */ /* 0x000fe20000000f00 */
[----:B------:R-:W-:Y:S06]  /*150d0*/  BRA `(.L_x_2277) ;  /* 0xffffffb400687947 */ /* 0x000fec000383ffff */
.L_x_2188:
[----:B------:R-:W-:Y:S02]  /*150e0*/  IMAD.MOV.U32 R13, RZ, RZ, R4 ;  /* 0x000000ffff0d7224 */ /* 0x000fe400078e0004 */
[----:B------:R-:W-:Y:S02]  /*150f0*/  IMAD.MOV.U32 R12, RZ, RZ, RZ ;  /* 0x000000ffff0c7224 */ /* 0x000fe400078e00ff */
[----:B------:R-:W-:Y:S02]  /*15100*/  IMAD.MOV.U32 R11, RZ, RZ, 0x1c1f ;  /* 0x00001c1fff0b7424 */ /* 0x000fe400078e00ff */
[----:B------:R-:W-:Y:S02]  /*15110*/  IMAD.MOV.U32 R15, RZ, RZ, -0x1 ;  /* 0xffffffffff0f7424 */ /* 0x000fe400078e00ff */
[----:B------:R-:W-:Y:S02]  /*15120*/  IMAD R17, R17, 0xc0, R20 ;  /* 0x000000c011117824 */ /* 0x000fe400078e0214 */
[----:B------:R-:W-:-:S07]  /*15130*/  IMAD R6, R8, UR41, RZ ;  /* 0x0000002908067c24 */ /* 0x000fce000f8e02ff */
[----:B-----5:R-:W-:Y:S05]  /*15140*/  WARPSYNC.COLLECTIVE R15, `(.L_x_2278) ;  /* 0x000000000f087348 */ /* 0x020fea0003c00000 */
[----:B------:R0:W1:Y:S02]  /*15150*/  SHFL.IDX P6, R14, R13, R12, R11 ;  /* 0x0000000c0d0e7389 */ /* 0x00006400000c000b */
[----:B01---5:R-:W-:Y:S01]  /*15160*/  ENDCOLLECTIVE ;  /* 0x000000000000791b */ /* 0x023fe20003800000 */
.L_x_2278:
[C---:B------:R-:W-:Y:S01]  /*15170*/  VIADD R9, R17.reuse, 0x20 ;  /* 0x0000002011097836 */ /* 0x040fe20000000000 */
[----:B------:R-:W-:Y:S01]  /*15180*/  ISETP.GE.AND P2, PT, R17, R6, PT ;  /* 0x000000061100720c */ /* 0x000fe20003f46270 */
[----:B------:R-:W-:Y:S02]  /*15190*/  IMAD.MOV.U32 R13, RZ, RZ, R0 ;  /* 0x000000ffff0d7224 */ /* 0x000fe400078e0000 */
[----:B------:R-:W-:-:S10]  /*151a0*/  IMAD.MOV.U32 R2, RZ, RZ, R14 ;  /* 0x000000ffff027224 */ /* 0x000fd400078e000e */
[----:B------:R-:W-:Y:S05]  /*151b0*/  WARPSYNC.COLLECTIVE R15, `(.L_x_2279) ;  /* 0x000000000f087348 */ /* 0x000fea0003c00000 */
[----:B------:R0:W1:Y:S02]  /*151c0*/  SHFL.IDX P6, R14, R13, R12, R11 ;  /* 0x0000000c0d0e7389 */ /* 0x00006400000c000b */
[----:B01----:R-:W-:Y:S01]  /*151d0*/  ENDCOLLECTIVE ;  /* 0x000000000000791b */ /* 0x003fe20003800000 */
.L_x_2279:
[----:B------:R-:W-:Y:S02]  /*151e0*/  IMAD.MOV.U32 R13, RZ, RZ, R4 ;  /* 0x000000ffff0d7224 */ /* 0x000fe400078e0004 */
[----:B------:R-:W-:Y:S01]  /*151f0*/  IMAD.MOV.U32 R12, RZ, RZ, 0x1 ;  /* 0x00000001ff0c7424 */ /* 0x000fe200078e00ff */
[----:B------:R-:W-:-:S07]  /*15200*/  MOV R3, R14 ;  /* 0x0000000e00037202 */ /* 0x000fce0000000f00 */
[----:B------:R-:W-:Y:S05]  /*15210*/  WARPSYNC.COLLECTIVE R15, `(.L_x_2280) ;  /* 0x000000000f087348 */ /* 0x000fea0003c00000 */
[----:B------:R0:W1:Y:S02]  /*15220*/  SHFL.IDX P6, R14, R13, R12, R11 ;  /* 0x0000000c0d0e7389 */ /* 0x00006400000c000b */
[----:B01----:R-:W-:Y:S01]  /*15230*/  ENDCOLLECTIVE ;  /* 0x000000000000791b */ /* 0x003fe20003800000 */
.L_x_2280:
        /* <DEDUP_REMOVED lines=15> */
.L_x_2281:
[----:B------:R-:W-:Y:S02]  /*15330*/  IMAD.MOV.U32 R13, RZ, RZ, R4 ;  /* 0x000000ffff0d7224 */ /* 0x000fe400078e0004 */
[----:B------:R-:W-:Y:S01]  /*15340*/  IMAD.MOV.U32 R12, RZ, RZ, 0x2 ;  /* 0x00000002ff0c7424 */ /* 0x000fe200078e00ff */
[----:B------:R-:W-:-:S07]  /*15350*/  MOV R3, R14 ;  /* 0x0000000e00037202 */ /* 0x000fce0000000f00 */
[----:B------:R-:W-:Y:S05]  /*15360*/  WARPSYNC.COLLECTIVE R15, `(.L_x_2282) ;  /* 0x000000000f087348 */ /* 0x000fea0003c00000 */
[----:B------:R0:W1:Y:S02]  /*15370*/  SHFL.IDX P6, R14, R13, R12, R11 ;  /* 0x0000000c0d0e7389 */ /* 0x00006400000c000b */
[----:B01----:R-:W-:Y:S01]  /*15380*/  ENDCOLLECTIVE ;  /* 0x000000000000791b */ /* 0x003fe20003800000 */
.L_x_2282:
        /* <DEDUP_REMOVED lines=16> */
.L_x_2283:
[----:B------:R-:W-:Y:S02]  /*15490*/  IMAD.MOV.U32 R13, RZ, RZ, R4 ;  /* 0x000000ffff0d7224 */ /* 0x000fe400078e0004 */
[----:B------:R-:W-:Y:S01]  /*154a0*/  IMAD.MOV.U32 R12, RZ, RZ, 0x3 ;  /* 0x00000003ff0c7424 */ /* 0x000fe200078e00ff */
[----:B------:R-:W-:-:S07]  /*154b0*/  MOV R3, R14 ;  /* 0x0000000e00037202 */ /* 0x000fce0000000f00 */
[----:B------:R-:W-:Y:S05]  /*154c0*/  WARPSYNC.COLLECTIVE R15, `(.L_x_2284) ;  /* 0x000000000f087348 */ /* 0x000fea0003c00000 */
[----:B------:R0:W1:Y:S02]  /*154d0*/  SHFL.IDX P6, R14, R13, R12, R11 ;  /* 0x0000000c0d0e7389 */ /* 0x00006400000c000b */
[----:B01----:R-:W-:Y:S01]  /*154e0*/  ENDCOLLECTIVE ;  /* 0x000000000000791b */ /* 0x003fe20003800000 */
.L_x_2284:
[----:B------:R-:W-:-:S05]  /*154f0*/  @!P2 IADD3 R3, P1, R19, R3, RZ ;  /* 0x000000031303a210 */ /* 0x000fca0007f3e0ff */
[----:B------:R-:W-:-:S05]  /*15500*/  @!P2 IMAD.X R2, RZ, RZ, R2, P1 ;  /* 0x000000ffff02a224 */ /* 0x000fca00008e0602 */
[----:B------:R-:W-:Y:S01]  /*15510*/  @!P2 LOP3.LUT R3, R3, R2, RZ, 0x3c, !PT ;  /* 0x000000020303a212 */ /* 0x000fe200078e3cff */
[----:B------:R-:W-:-:S03]  /*15520*/  IMAD.MOV.U32 R13, RZ, RZ, R0 ;  /* 0x000000ffff0d7224 */ /* 0x000fc600078e0000 */
        /* <DEDUP_REMOVED lines=10> */
.L_x_2285:
[----:B------:R-:W-:-:S04]  /*155d0*/  IADD3 R2, R17, 0x60, RZ ;  /* 0x0000006011027810 */ /* 0x000fc80007ffe0ff */
[----:B------:R-:W-:Y:S01]  /*155e0*/  ISETP.GE.AND P2, PT, R2, R6, PT ;  /* 0x000000060200720c */ /* 0x000fe20003f46270 */
[----:B------:R-:W-:Y:S02]  /*155f0*/  IMAD.MOV.U32 R13, RZ, RZ, R7 ;  /* 0x000000ffff0d7224 */ /* 0x000fe400078e0007 */
[----:B------:R-:W-:Y:S02]  /*15600*/  IMAD.MOV.U32 R12, RZ, RZ, RZ ;  /* 0x000000ffff0c7224 */ /* 0x000fe400078e00ff */
[----:B------:R-:W-:-:S08]  /*15610*/  IMAD.MOV.U32 R0, RZ, RZ, R14 ;  /* 0x000000ffff007224 */ /* 0x000fd000078e000e */
[----:B------:R-:W-:Y:S05]  /*15620*/  WARPSYNC.COLLECTIVE R15, `(.L_x_2286) ;  /* 0x000000000f087348 */ /* 0x000fea0003c00000 */
[----:B------:R0:W1:Y:S02]  /*15630*/  SHFL.IDX P6, R14, R13, R12, R11 ;  /* 0x0000000c0d0e7389 */ /* 0x00006400000c000b */
[----:B01----:R-:W-:Y:S01]  /*15640*/  ENDCOLLECTIVE ;  /* 0x000000000000791b */ /* 0x003fe20003800000 */
.L_x_2286:
[----:B------:R-:W-:-:S05]  /*15650*/  @!P2 IADD3 R0, P1, R19, R0, RZ ;  /* 0x000000001300a210 */ /* 0x000fca0007f3e0ff */
[----:B------:R-:W-:-:S04]  /*15660*/  @!P2 IMAD.X R2, RZ, RZ, R4, P1 ;  /* 0x000000ffff02a224 */ /* 0x000fc800008e0604 */
[----:B------:R-:W-:Y:S01]  /*15670*/  @!P2 IMAD.MOV.U32 R3, RZ, RZ, R2 ;  /* 0x000000ffff03a224 */ /* 0x000fe200078e0002 */
[----:B------:R-:W-:Y:S01]  /*15680*/  MOV R13, R5 ;  /* 0x00000005000d7202 */ /* 0x000fe20000000f00 */
[----:B------:R-:W-:-:S05]  /*15690*/  @!P2 IMAD.MOV.U32 R2, RZ, RZ, R0 ;  /* 0x000000ffff02a224 */ /* 0x000fca00078e0000 */
        /* <DEDUP_REMOVED lines=8> */
.L_x_2287:
        /* <DEDUP_REMOVED lines=8> */
.L_x_2288:
        /* <DEDUP_REMOVED lines=8> */
[----:B------:R-:W-:-:S07]  /*15820*/  MOV R7, R14 ;  /* 0x0000000e00077202 */ /* 0x000fce0000000f00 */
[----:B0-----:R-:W-:Y:S05]  /*15830*/  WARPSYNC.COLLECTIVE R15, `(.L_x_2289) ;  /* 0x000000000f087348 */ /* 0x001fea0003c00000 */
[----:B------:R1:W2:Y:S02]  /*15840*/  SHFL.IDX P6, R14, R13, R12, R11 ;  /* 0x0000000c0d0e7389 */ /* 0x0002a400000c000b */
[----:B012---:R-:W-:Y:S01]  /*15850*/  ENDCOLLECTIVE ;  /* 0x000000000000791b */ /* 0x007fe20003800000 */
.L_x_2289:
[----:B------:R-:W-:Y:S05]  /*15860*/  BRA `(.L_x_2290) ;  /* 0xffffffb8008c7947 */ /* 0x000fea000383ffff */
.L_x_2191:
[----:B0-----:R0:W1:Y:S02]  /*15870*/  SYNCS.PHASECHK.TRANS64.TRYWAIT P0, [R22+URZ+0x13220], R3 ;  /* 0x01322003160075a7 */ /* 0x001064000800017f */
[----:B-1----:R-:W-:Y:S05]  /*15880*/  @!P0 NANOSLEEP.SYNCS 0x989680 ;  /* 0x009896800000895d */ /* 0x002fea0003900000 */
[----:B------:R-:W1:Y:S02]  /*15890*/  @!P0 SYNCS.PHASECHK.TRANS64 P0, [R22+URZ+0x13220], R3 ;  /* 0x01322003160085a7 */ /* 0x000e64000800007f */
[----:B-1----:R-:W-:Y:S05]  /*158a0*/  @!P0 BRA `(.L_x_2191) ;  /* 0xfffffffc00f08947 */ /* 0x002fea000383ffff */
[----:B------:R-:W-:Y:S05]  /*158b0*/  BRA `(.L_x_2291) ;  /* 0xffffffb800e87947 */ /* 0x000fea000383ffff */
.L_x_2195:
[----:B0-----:R0:W1:Y:S02]  /*158c0*/  SYNCS.PHASECHK.TRANS64.TRYWAIT P0, [R0+URZ+0x13280], R27 ;  /* 0x0132801b000075a7 */ /* 0x001064000800017f */
[----:B-1----:R-:W-:Y:S05]  /*158d0*/  @!P0 NANOSLEEP.SYNCS 0x989680 ;  /* 0x009896800000895d */ /* 0x002fea0003900000 */
[----:B------:R-:W1:Y:S02]  /*158e0*/  @!P0 SYNCS.PHASECHK.TRANS64 P0, [R0+URZ+0x13280], R27 ;  /* 0x0132801b000085a7 */ /* 0x000e64000800007f */
[----:B-1----:R-:W-:Y:S05]  /*158f0*/  @!P0 BRA `(.L_x_2195) ;  /* 0xfffffffc00f08947 */ /* 0x002fea000383ffff */
[----:B------:R-:W-:Y:S05]  /*15900*/  BRA `(.L_x_2292) ;  /* 0xffffffc0001c7947 */ /* 0x000fea000383ffff */
.L_x_2196:
        /* <DEDUP_REMOVED lines=8> */
.L_x_2294:
[----:B------:R-:W-:Y:S05]  /*15990*/  BSYNC B0 ;  /* 0x0000000000007941 */ /* 0x000fea0003800000 */
.L_x_2293:
        /* <DEDUP_REMOVED lines=10> */
.L_x_2295:
        /* <DEDUP_REMOVED lines=11> */
.L_x_2296:
        /* <DEDUP_REMOVED lines=10> */
.L_x_2297:
        /* <DEDUP_REMOVED lines=11> */
.L_x_2298:
        /* <DEDUP_REMOVED lines=10> */
.L_x_2299:
        /* <DEDUP_REMOVED lines=11> */
.L_x_2300:
        /* <DEDUP_REMOVED lines=10> */
.L_x_2301:
[----:B------:R-:W-:Y:S02]  /*15e30*/  IMAD.MOV.U32 R13, RZ, RZ, R17 ;  /* 0x000000ffff0d7224 */ /* 0x000fe400078e0011 */
[----:B------:R-:W-:Y:S02]  /*15e40*/  IMAD.MOV.U32 R12, RZ, RZ, RZ ;  /* 0x000000ffff0c7224 */ /* 0x000fe400078e00ff */
[----:B------:R-:W-:Y:S02]  /*15e50*/  IMAD.SHL.U32 R3, R3, 0x10, RZ ;  /* 0x0000001003037824 */ /* 0x000fe400078e00ff */
[----:B------:R-:W-:-:S07]  /*15e60*/  IMAD.MOV.U32 R2, RZ, RZ, R14 ;  /* 0x000000ffff027224 */ /* 0x000fce00078e000e */
[----:B------:R-:W-:Y:S05]  /*15e70*/  WARPSYNC.COLLECTIVE R15, `(.L_x_2302) ;  /* 0x000000000f087348 */ /* 0x000fea0003c00000 */
[----:B------:R0:W1:Y:S02]  /*15e80*/  SHFL.IDX P6, R14, R13, R12, R11 ;  /* 0x0000000c0d0e7389 */ /* 0x00006400000c000b */
[----:B01----:R-:W-:Y:S01]  /*15e90*/  ENDCOLLECTIVE ;  /* 0x000000000000791b */ /* 0x003fe20003800000 */
.L_x_2302:
        /* <DEDUP_REMOVED lines=12> */
.L_x_2303:
[----:B------:R-:W-:Y:S01]  /*15f60*/  IMAD.MOV.U32 R2, RZ, RZ, R14 ;  /* 0x000000ffff027224 */ /* 0x000fe200078e000e */
[----:B------:R-:W-:Y:S06]  /*15f70*/  BRA `(.L_x_2304) ;  /* 0xffffffbc008c7947 */ /* 0x000fec000383ffff */
.L_x_2201:
[----:B---3--:R3:W4:Y:S02]  /*15f80*/  SYNCS.PHASECHK.TRANS64.TRYWAIT P0, [R0+URZ+0x13240], R27 ;  /* 0x0132401b000075a7 */ /* 0x008724000800017f */
[----:B----4-:R-:W-:Y:S05]  /*15f90*/  @!P0 NANOSLEEP.SYNCS 0x989680 ;  /* 0x009896800000895d */ /* 0x010fea0003900000 */
[----:B------:R-:W4:Y:S02]  /*15fa0*/  @!P0 SYNCS.PHASECHK.TRANS64 P0, [R0+URZ+0x13240], R27 ;  /* 0x0132401b000085a7 */ /* 0x000f24000800007f */
[----:B----4-:R-:W-:Y:S05]  /*15fb0*/  @!P0 BRA `(.L_x_2201) ;  /* 0xfffffffc00f08947 */ /* 0x010fea000383ffff */
[----:B------:R-:W-:Y:S05]  /*15fc0*/  BRA `(.L_x_2305) ;  /* 0xffffffbc00e87947 */ /* 0x000fea000383ffff */
.L_x_2202:
        /* <DEDUP_REMOVED lines=8> */
.L_x_2307:
[----:B------:R-:W-:Y:S05]  /*16050*/  BSYNC B0 ;  /* 0x0000000000007941 */ /* 0x000fea0003800000 */
.L_x_2306:
        /* <DEDUP_REMOVED lines=8> */
.L_x_2308:
[----:B------:R-:W-:Y:S01]  /*160e0*/  IMAD.MOV.U32 R13, RZ, RZ, R8 ;  /* 0x000000ffff0d7224 */ /* 0x000fe200078e0008 */
[----:B------:R-:W-:Y:S01]  /*160f0*/  MOV R12, 0x1 ;  /* 0x00000001000c7802 */ /* 0x000fe20000000f00 */
[----:B------:R-:W-:-:S07]  /*16100*/  IMAD.MOV.U32 R2, RZ, RZ, R14 ;  /* 0x000000ffff027224 */ /* 0x000fce00078e000e */
[----:B------:R-:W-:Y:S05]  /*16110*/  WARPSYNC.COLLECTIVE R15, `(.L_x_2309) ;  /* 0x000000000f087348 */ /* 0x000fea0003c00000 */
[----:B------:R0:W1:Y:S02]  /*16120*/  SHFL.IDX P6, R14, R13, R12, R11 ;  /* 0x0000000c0d0e7389 */ /* 0x00006400000c000b */
[----:B01----:R-:W-:Y:S01]  /*16130*/  ENDCOLLECTIVE ;  /* 0x000000000000791b */ /* 0x003fe20003800000 */
.L_x_2309:
        /* <DEDUP_REMOVED lines=11> */
.L_x_2310:
[----:B------:R-:W-:Y:S02]  /*161f0*/  IMAD.MOV.U32 R13, RZ, RZ, R8 ;  /* 0x000000ffff0d7224 */ /* 0x000fe400078e0008 */
[----:B------:R-:W-:Y:S02]  /*16200*/  IMAD.MOV.U32 R12, RZ, RZ, 0x2 ;  /* 0x00000002ff0c7424 */ /* 0x000fe400078e00ff */
[----:B------:R-:W-:-:S07]  /*16210*/  IMAD.MOV.U32 R2, RZ, RZ, R14 ;  /* 0x000000ffff027224 */ /* 0x000fce00078e000e */
[----:B------:R-:W-:Y:S05]  /*16220*/  WARPSYNC.COLLECTIVE R15, `(.L_x_2311) ;  /* 0x000000000f087348 */ /* 0x000fea0003c00000 */
[----:B------:R0:W1:Y:S02]  /*16230*/  SHFL.IDX P6, R14, R13, R12, R11 ;  /* 0x0000000c0d0e7389 */ /* 0x00006400000c000b */
[----:B01----:R-:W-:Y:S01]  /*16240*/  ENDCOLLECTIVE ;  /* 0x000000000000791b */ /* 0x003fe20003800000 */
.L_x_2311:
        /* <DEDUP_REMOVED lines=11> */
.L_x_2312:
[----:B------:R-:W-:Y:S02]  /*16300*/  IMAD.MOV.U32 R13, RZ, RZ, R8 ;  /* 0x000000ffff0d7224 */ /* 0x000fe400078e0008 */
[----:B------:R-:W-:Y:S02]  /*16310*/  IMAD.MOV.U32 R12, RZ, RZ, 0x3 ;  /* 0x00000003ff0c7424 */ /* 0x000fe400078e00ff */
[----:B------:R-:W-:-:S07]  /*16320*/  IMAD.MOV.U32 R2, RZ, RZ, R14 ;  /* 0x000000ffff027224 */ /* 0x000fce00078e000e */
[----:B------:R-:W-:Y:S05]  /*16330*/  WARPSYNC.COLLECTIVE R15, `(.L_x_2313) ;  /* 0x000000000f087348 */ /* 0x000fea0003c00000 */
[----:B------:R0:W1:Y:S02]  /*16340*/  SHFL.IDX P6, R14, R13, R12, R11 ;  /* 0x0000000c0d0e7389 */ /* 0x00006400000c000b */
[----:B01----:R-:W-:Y:S01]  /*16350*/  ENDCOLLECTIVE ;  /* 0x000000000000791b */ /* 0x003fe20003800000 */
.L_x_2313:
        /* <DEDUP_REMOVED lines=11> */
.L_x_2314:
[----:B------:R-:W-:Y:S02]  /*16410*/  IMAD.MOV.U32 R13, RZ, RZ, R5 ;  /* 0x000000ffff0d7224 */ /* 0x000fe400078e0005 */
[----:B------:R-:W-:Y:S02]  /*16420*/  IMAD.MOV.U32 R12, RZ, RZ, RZ ;  /* 0x000000ffff0c7224 */ /* 0x000fe400078e00ff */
[----:B------:R-:W-:-:S07]  /*16430*/  IMAD.MOV.U32 R2, RZ, RZ, R14 ;  /* 0x000000ffff027224 */ /* 0x000fce00078e000e */
[----:B------:R-:W-:Y:S05]  /*16440*/  WARPSYNC.COLLECTIVE R15, `(.L_x_2315) ;  /* 0x000000000f087348 */ /* 0x000fea0003c00000 */
[----:B------:R0:W1:Y:S02]  /*16450*/  SHFL.IDX P6, R14, R13, R12, R11 ;  /* 0x0000000c0d0e7389 */ /* 0x00006400000c000b */
[----:B01----:R-:W-:Y:S01]  /*16460*/  ENDCOLLECTIVE ;  /* 0x000000000000791b */ /* 0x003fe20003800000 */
.L_x_2315:
        /* <DEDUP_REMOVED lines=11> */
.L_x_2316:
[----:B------:R-:W-:Y:S01]  /*16520*/  MOV R2, R14 ;  /* 0x0000000e00027202 */ /* 0x000fe20000000f00 */
[----:B------:R-:W-:Y:S06]  /*16530*/  BRA `(.L_x_2317) ;  /* 0xffffffbc007c7947 */ /* 0x000fec000383ffff */
.L_x_2207:
[----:B0-----:R0:W2:Y:S02]  /*16540*/  SYNCS.PHASECHK.TRANS64.TRYWAIT P2, [R2+URZ+0x13270], R0 ;  /* 0x01327000020075a7 */ /* 0x0010a4000804017f */
[----:B--2---:R-:W-:Y:S05]  /*16550*/  @!P2 NANOSLEEP.SYNCS 0x989680 ;  /* 0x009896800000a95d */ /* 0x004fea0003900000 */
[----:B------:R-:W2:Y:S02]  /*16560*/  @!P2 SYNCS.PHASECHK.TRANS64 P2, [R2+URZ+0x13270], R0 ;  /* 0x013270000200a5a7 */ /* 0x000ea4000804007f */
[----:B--2---:R-:W-:Y:S05]  /*16570*/  @!P2 BRA `(.L_x_2207) ;  /* 0xfffffffc00f0a947 */ /* 0x004fea000383ffff */
[----:B------:R-:W-:Y:S05]  /*16580*/  BRA `(.L_x_2318) ;  /* 0xffffffbc00e07947 */ /* 0x000fea000383ffff */
.L_x_2209:
[----:B0-----:R0:W2:Y:S02]  /*16590*/  SYNCS.PHASECHK.TRANS64.TRYWAIT P2, [R2+URZ+0x13260], R0 ;  /* 0x01326000020075a7 */ /* 0x0010a4000804017f */
[----:B--2---:R-:W-:Y:S05]  /*165a0*/  @!P2 NANOSLEEP.SYNCS 0x989680 ;  /* 0x009896800000a95d */ /* 0x004fea0003900000 */
[----:B------:R-:W2:Y:S02]  /*165b0*/  @!P2 SYNCS.PHASECHK.TRANS64 P2, [R2+URZ+0x13260], R0 ;  /* 0x013260000200a5a7 */ /* 0x000ea4000804007f */
[----:B--2---:R-:W-:Y:S05]  /*165c0*/  @!P2 BRA `(.L_x_2209) ;  /* 0xfffffffc00f0a947 */ /* 0x004fea000383ffff */
[----:B------:R-:W-:Y:S05]  /*165d0*/  BRA `(.L_x_2319) ;  /* 0xffffffbc00f07947 */ /* 0x000fea000383ffff */
.L_x_2217:
[----:B0-----:R0:W2:Y:S02]  /*165e0*/  SYNCS.PHASECHK.TRANS64.TRYWAIT P1, [R3+URZ+0x13270], R0 ;  /* 0x01327000030075a7 */ /* 0x0010a4000802017f */
[----:B--2---:R-:W-:Y:S05]  /*165f0*/  @!P1 NANOSLEEP.SYNCS 0x989680 ;  /* 0x009896800000995d */ /* 0x004fea0003900000 */
[----:B------:R-:W2:Y:S02]  /*16600*/  @!P1 SYNCS.PHASECHK.TRANS64 P1, [R3+URZ+0x13270], R0 ;  /* 0x01327000030095a7 */ /* 0x000ea4000802007f */
[----:B--2---:R-:W-:Y:S05]  /*16610*/  @!P1 BRA `(.L_x_2217) ;  /* 0xfffffffc00f09947 */ /* 0x004fea000383ffff */
[----:B------:R-:W-:Y:S05]  /*16620*/  BRA `(.L_x_2320) ;  /* 0xffffffc400387947 */ /* 0x000fea000383ffff */
.L_x_2219:
[----:B0-----:R0:W2:Y:S02]  /*16630*/  SYNCS.PHASECHK.TRANS64.TRYWAIT P1, [R3+URZ+0x13260], R0 ;  /* 0x01326000030075a7 */ /* 0x0010a4000802017f */
[----:B--2---:R-:W-:Y:S05]  /*16640*/  @!P1 NANOSLEEP.SYNCS 0x989680 ;  /* 0x009896800000995d */ /* 0x004fea0003900000 */
[----:B------:R-:W2:Y:S02]  /*16650*/  @!P1 SYNCS.PHASECHK.TRANS64 P1, [R3+URZ+0x13260], R0 ;  /* 0x01326000030095a7 */ /* 0x000ea4000802007f */
[----:B--2---:R-:W-:Y:S05]  /*16660*/  @!P1 BRA `(.L_x_2219) ;  /* 0xfffffffc00f09947 */ /* 0x004fea000383ffff */
[----:B------:R-:W-:Y:S05]  /*16670*/  BRA `(.L_x_2321) ;  /* 0xffffffc400487947 */ /* 0x000fea000383ffff */
.L_x_2233:
[----:B0-----:R0:W1:Y:S02]  /*16680*/  SYNCS.PHASECHK.TRANS64.TRYWAIT P0, [R5+URZ+0x13220], R0 ;  /* 0x01322000050075a7 */ /* 0x001064000800017f */
[----:B-1----:R-:W-:Y:S05]  /*16690*/  @!P0 NANOSLEEP.SYNCS 0x989680 ;  /* 0x009896800000895d */ /* 0x002fea0003900000 */
[----:B------:R-:W1:Y:S02]  /*166a0*/  @!P0 SYNCS.PHASECHK.TRANS64 P0, [R5+URZ+0x13220], R0 ;  /* 0x01322000050085a7 */ /* 0x000e64000800007f */
[----:B-1----:R-:W-:Y:S05]  /*166b0*/  @!P0 BRA `(.L_x_2233) ;  /* 0xfffffffc00f08947 */ /* 0x002fea000383ffff */
[----:B------:R-:W-:Y:S05]  /*166c0*/  BRA `(.L_x_2322) ;  /* 0xffffffd4005c7947 */ /* 0x000fea000383ffff */
.L_x_2234:
        /* <DEDUP_REMOVED lines=11> */
.L_x_2324:
[----:B------:R-:W-:Y:S05]  /*16780*/  BSYNC B0 ;  /* 0x0000000000007941 */ /* 0x000fea0003800000 */
.L_x_2323:
[----:B------:R-:W-:Y:S05]  /*16790*/  BRA `(.L_x_2325) ;  /* 0xffffffd400447947 */ /* 0x000fea000383ffff */
.L_x_2237:
[----:B------:R-:W-:Y:S01]  /*167a0*/  BSSY B1, `(.L_x_2326) ;  /* 0x0000006000017945 */ /* 0x000fe20003800000 */
[----:B------:R-:W-:-:S07]  /*167b0*/  IMAD.MOV.U32 R15, RZ, RZ, -0x1 ;  /* 0xffffffffff0f7424 */ /* 0x000fce00078e00ff */
[----:B0----5:R-:W-:Y:S05]  /*167c0*/  WARPSYNC.COLLECTIVE R15, `(.L_x_2327) ;  /* 0x000000000f0c7348 */ /* 0x021fea0003c00000 */
[----:B------:R-:W-:Y:S02]  /*167d0*/  ELECT P6, UR62, PT ;  /* 0x00000000003e782f */ /* 0x000fe400038c0000 */
[----:B------:R-:W-:Y:S01]  /*167e0*/  MOV R14, UR62 ;  /* 0x0000003e000e7c02 */ /* 0x000fe20008000f00 */
[----:B0----5:R-:W-:Y:S10]  /*167f0*/  ENDCOLLECTIVE ;  /* 0x000000000000791b */ /* 0x021ff40003800000 */
.L_x_2327:
[----:B------:R-:W-:Y:S05]  /*16800*/  BSYNC B1 ;  /* 0x0000000000017941 */ /* 0x000fea0003800000 */
.L_x_2326:
[----:B------:R-:W-:Y:S05]  /*16810*/  BRA `(.L_x_2328) ;  /* 0xffffffd4003c7947 */ /* 0x000fea000383ffff */
.L_x_2239:
[----:B0-----:R0:W1:Y:S02]  /*16820*/  SYNCS.PHASECHK.TRANS64.TRYWAIT P1, [R3+URZ+0x13240], R2 ;  /* 0x01324002030075a7 */ /* 0x001064000802017f */
[----:B-1----:R-:W-:Y:S05]  /*16830*/  @!P1 NANOSLEEP.SYNCS 0x989680 ;  /* 0x009896800000995d */ /* 0x002fea0003900000 */
[----:B------:R-:W1:Y:S02]  /*16840*/  @!P1 SYNCS.PHASECHK.TRANS64 P1, [R3+URZ+0x13240], R2 ;  /* 0x01324002030095a7 */ /* 0x000e64000802007f */
[----:B-1----:R-:W-:Y:S05]  /*16850*/  @!P1 BRA `(.L_x_2239) ;  /* 0xfffffffc00f09947 */ /* 0x002fea000383ffff */
[----:B------:R-:W-:Y:S05]  /*16860*/  BRA `(.L_x_2329) ;  /* 0xffffffd400607947 */ /* 0x000fea000383ffff */
.L_x_2241:
[----:B-1----:R1:W2:Y:S02]  /*16870*/  SYNCS.PHASECHK.TRANS64.TRYWAIT P1, [R5+URZ+0x13240], R0 ;  /* 0x01324000050075a7 */ /* 0x0022a4000802017f */
[----:B--2---:R-:W-:Y:S05]  /*16880*/  @!P1 NANOSLEEP.SYNCS 0x989680 ;  /* 0x009896800000995d */ /* 0x004fea0003900000 */
[----:B------:R-:W2:Y:S02]  /*16890*/  @!P1 SYNCS.PHASECHK.TRANS64 P1, [R5+URZ+0x13240], R0 ;  /* 0x01324000050095a7 */ /* 0x000ea4000802007f */
[----:B--2---:R-:W-:Y:S05]  /*168a0*/  @!P1 BRA `(.L_x_2241) ;  /* 0xfffffffc00f09947 */ /* 0x004fea000383ffff */
[----:B------:R-:W-:Y:S05]  /*168b0*/  BRA `(.L_x_2330) ;  /* 0xffffffd400707947 */ /* 0x000fea000383ffff */
.L_x_2243:
[----:B--2---:R2:W3:Y:S02]  /*168c0*/  SYNCS.PHASECHK.TRANS64.TRYWAIT P1, [R3+URZ+0x13260], R2 ;  /* 0x01326002030075a7 */ /* 0x0044e4000802017f */
[----:B---3--:R-:W-:Y:S05]  /*168d0*/  @!P1 NANOSLEEP.SYNCS 0x989680 ;  /* 0x009896800000995d */ /* 0x008fea0003900000 */
[----:B------:R-:W3:Y:S02]  /*168e0*/  @!P1 SYNCS.PHASECHK.TRANS64 P1, [R3+URZ+0x13260], R2 ;  /* 0x01326002030095a7 */ /* 0x000ee4000802007f */
[----:B---3--:R-:W-:Y:S05]  /*168f0*/  @!P1 BRA `(.L_x_2243) ;  /* 0xfffffffc00f09947 */ /* 0x008fea000383ffff */
[----:B------:R-:W-:Y:S05]  /*16900*/  BRA `(.L_x_2331) ;  /* 0xffffffd4006c7947 */ /* 0x000fea000383ffff */
.L_x_2245:
[----:B---3--:R3:W4:Y:S02]  /*16910*/  SYNCS.PHASECHK.TRANS64.TRYWAIT P1, [R5+URZ+0x13260], R0 ;  /* 0x01326000050075a7 */ /* 0x008724000802017f */
[----:B----4-:R-:W-:Y:S05]  /*16920*/  @!P1 NANOSLEEP.SYNCS 0x989680 ;  /* 0x009896800000995d */ /* 0x010fea0003900000 */
[----:B------:R-:W4:Y:S02]  /*16930*/  @!P1 SYNCS.PHASECHK.TRANS64 P1, [R5+URZ+0x13260], R0 ;  /* 0x01326000050095a7 */ /* 0x000f24000802007f */
[----:B----4-:R-:W-:Y:S05]  /*16940*/  @!P1 BRA `(.L_x_2245) ;  /* 0xfffffffc00f09947 */ /* 0x010fea000383ffff */
[----:B------:R-:W-:Y:S05]  /*16950*/  BRA `(.L_x_2332) ;  /* 0xffffffd400687947 */ /* 0x000fea000383ffff */
.L_x_2247:
[----:B----4-:R4:W0:Y:S02]  /*16960*/  SYNCS.PHASECHK.TRANS64.TRYWAIT P1, [R3+URZ+0x13280], R2 ;  /* 0x01328002030075a7 */ /* 0x010824000802017f */
[----:B0-----:R-:W-:Y:S05]  /*16970*/  @!P1 NANOSLEEP.SYNCS 0x989680 ;  /* 0x009896800000995d */ /* 0x001fea0003900000 */
[----:B------:R-:W0:Y:S02]  /*16980*/  @!P1 SYNCS.PHASECHK.TRANS64 P1, [R3+URZ+0x13280], R2 ;  /* 0x01328002030095a7 */ /* 0x000e24000802007f */
[----:B0-----:R-:W-:Y:S05]  /*16990*/  @!P1 BRA `(.L_x_2247) ;  /* 0xfffffffc00f09947 */ /* 0x001fea000383ffff */
[----:B------:R-:W-:Y:S05]  /*169a0*/  BRA `(.L_x_2333) ;  /* 0xffffffd400647947 */ /* 0x000fea000383ffff */
.L_x_2334:
        /* <DEDUP_REMOVED lines=13> */
.L_x_2754:


//--------------------- .text._ZN7cutlass13device_kernelIN5flash11enable_sm90INS1_16FlashAttnFwdSm90INS1_25CollectiveMainloopFwdSm90ILi2EN4cute5tupleIJNS5_1CILi1EEES8_S8_EEENS6_IJNS7_ILi192EEENS7_ILi160EEENS7_ILi64EEEEEELi64ENS_12float_e4m3_tEfNS_4arch4Sm90ELb1ELb0ELb1ELb1ELb1ELb1ELb0ELb1ELb1ELb1ELb0ELb0EEENS1_21CollectiveEpilogueFwdINS6_IJSA_SC_SB_EEES9_NS_10bfloat16_tESG_Li384ELb1ELb1ELb0ELb1EEENS1_36VarlenDynamicPersistentTileSchedulerILi192ELi160ELi384ELi128ELb0ELb1ELb1ELb1ELb1ELb1EEEEEEEEEvNT_6ParamsE --------------------------
	.section	.text._ZN7cutlass13device_kernelIN5flash11enable_sm90INS1_16FlashAttnFwdSm90INS1_25CollectiveMainloopFwdSm90ILi2EN4cute5tupleIJNS5_1CILi1EEES8_S8_EEENS6_IJNS7_ILi192EEENS7_ILi160EEENS7_ILi64EEEEEELi64ENS_12float_e4m3_tEfNS_4arch4Sm90ELb1ELb0ELb1ELb1ELb1ELb1ELb0ELb1ELb1ELb1ELb0ELb0EEENS1_21CollectiveEpilogueFwdINS6_IJSA_SC_SB_EEES9_NS_10bfloat16_tESG_Li384ELb1ELb1ELb0ELb1EEENS1_36VarlenDynamicPersistentTileSchedulerILi192ELi160ELi384ELi128ELb0ELb1ELb1ELb1ELb1ELb1EEEEEEEEEvNT_6ParamsE,"ax",@progbits
	.align	128
.text._ZN7cutlass13device_kernelIN5flash11enable_sm90INS1_16FlashAttnFwdSm90INS1_25CollectiveMainloopFwdSm90ILi2EN4cute5tupleIJNS5_1CILi1EEES8_S8_EEENS6_IJNS7_ILi192EEENS7_ILi160EEENS7_ILi64EEEEEELi64ENS_12float_e4m3_tEfNS_4arch4Sm90ELb1ELb0ELb1ELb1ELb1ELb1ELb0ELb1ELb1ELb1ELb0ELb0EEENS1_21CollectiveEpilogueFwdINS6_IJSA_SC_SB_EEES9_NS_10bfloat16_tESG_Li384ELb1ELb1ELb0ELb1EEENS1_36VarlenDynamicPersistentTileSchedulerILi192ELi160ELi384ELi128ELb0ELb1ELb1ELb1ELb1ELb1EEEEEEEEEvNT_6ParamsE:
        .type           _ZN7cutlass13device_kernelIN5flash11enable_sm90INS1_16FlashAttnFwdSm90INS1_25CollectiveMainloopFwdSm90ILi2EN4cute5tupleIJNS5_1CILi1EEES8_S8_EEENS6_IJNS7_ILi192EEENS7_ILi160EEENS7_ILi64EEEEEELi64ENS_12float_e4m3_tEfNS_4arch4Sm90ELb1ELb0ELb1ELb1ELb1ELb1ELb0ELb1ELb1ELb1ELb0ELb0EEENS1_21CollectiveEpilogueFwdINS6_IJSA_SC_SB_EEES9_NS_10bfloat16_tESG_Li384ELb1ELb1ELb0ELb1EEENS1_36VarlenDynamicPersistentTileSchedulerILi192ELi160ELi384ELi128ELb0ELb1ELb1ELb1ELb1ELb1EEEEEEEEEvNT_6ParamsE,@function
        .size           _ZN7cutlass13device_kernelIN5flash11enable_sm90INS1_16FlashAttnFwdSm90INS1_25CollectiveMainloopFwdSm90ILi2EN4cute5tupleIJNS5_1CILi1EEES8_S8_EEENS6_IJNS7_ILi192EEENS7_ILi160EEENS7_ILi64EEEEEELi64ENS_12float_e4m3_tEfNS_4arch4Sm90ELb1ELb0ELb1ELb1ELb1ELb1ELb0ELb1ELb1ELb1ELb0ELb0EEENS1_21CollectiveEpilogueFwdINS6_IJSA_SC_SB_EEES9_NS_10bfloat16_tESG_Li384ELb1ELb1ELb0ELb1EEENS1_36VarlenDynamicPersistentTileSchedulerILi192ELi160ELi384ELi128ELb0ELb1ELb1ELb1ELb1ELb1EEEEEEEEEvNT_6ParamsE,(.L_x_2755 - _ZN7cutlass13device_kernelIN5flash11enable_sm90INS1_16FlashAttnFwdSm90INS1_25CollectiveMainloopFwdSm90ILi2EN4cute5tupleIJNS5_1CILi1EEES8_S8_EEENS6_IJNS7_ILi192EEENS7_ILi160EEENS7_ILi64EEEEEELi64ENS_12float_e4m3_tEfNS_4arch4Sm90ELb1ELb0ELb1ELb1ELb1ELb1ELb0ELb1ELb1ELb1ELb0ELb0EEENS1_21CollectiveEpilogueFwdINS6_IJSA_SC_SB_EEES9_NS_10bfloat16_tESG_Li384ELb1ELb1ELb0ELb1EEENS1_36VarlenDynamicPersistentTileSchedulerILi192ELi160ELi384ELi128ELb0ELb1ELb1ELb1ELb1ELb1EEEEEEEEEvNT_6ParamsE)
        .other          _ZN7cutlass13device_kernelIN5flash11enable_sm90INS1_16FlashAttnFwdSm90INS1_25CollectiveMainloopFwdSm90ILi2EN4cute5tupleIJNS5_1CILi1EEES8_S8_EEENS6_IJNS7_ILi192EEENS7_ILi160EEENS7_ILi64EEEEEELi64ENS_12float_e4m3_tEfNS_4arch4Sm90ELb1ELb0ELb1ELb1ELb1ELb1ELb0ELb1ELb1ELb1ELb0ELb0EEENS1_21CollectiveEpilogueFwdINS6_IJSA_SC_SB_EEES9_NS_10bfloat16_tESG_Li384ELb1ELb1ELb0ELb1EEENS1_36VarlenDynamicPersistentTileSchedulerILi192ELi160ELi384ELi128ELb0ELb1ELb1ELb1ELb1ELb1EEEEEEEEEvNT_6ParamsE,@"STO_CUDA_ENTRY STV_DEFAULT"
_ZN7cutlass13device_kernelIN5flash11enable_sm90INS1_16FlashAttnFwdSm90INS1_25CollectiveMainloopFwdSm90ILi2EN4cute5tupleIJNS5_1CILi1EEES8_S8_EEENS6_IJNS7_ILi192EEENS7_ILi160EEENS7_ILi64EEEEEELi64ENS_12float_e4m3_tEfNS_4arch4Sm90ELb1ELb0ELb1ELb1ELb1ELb1ELb0ELb1ELb1ELb1ELb0ELb0EEENS1_21CollectiveEpilogueFwdINS6_IJSA_SC_SB_EEES9_NS_10bfloat16_tESG_Li384ELb1ELb1ELb0ELb1EEENS1_36VarlenDynamicPersistentTileSchedulerILi192ELi160ELi384ELi128ELb0ELb1ELb1ELb1ELb1ELb1EEEEEEEEEvNT_6ParamsE:
        /* <DEDUP_REMOVED lines=17> */
.L_x_2336:
[----:B------:R-:W-:Y:S05]  /*0110*/  BSYNC B0 ;  /* 0x0000000000007941 */ /* 0x000fea0003800000 */
.L_x_2335:
        /* <DEDUP_REMOVED lines=40> */
.L_x_2337:
        /* <DEDUP_REMOVED lines=22> */
.L_x_2338:
        /* <DEDUP_REMOVED lines=18> */
.L_x_2339:
        /* <DEDUP_REMOVED lines=22> */
.L_x_2340:
        /* <DEDUP_REMOVED lines=23> */
.L_x_2341:
        /* <DEDUP_REMOVED lines=9> */
.L_x_2344:
        /* <DEDUP_REMOVED lines=19> */
[----:B------:R-:W-:Y:S02]  /*0ab0*/  SHF.R.S32.HI R0, RZ, 0x1f, R16 ;  /* 0x0000001fff007819 */ /* 0x000fe40000011410 */
[-C--:B------:R-:W-:Y:S02]  /*0ac0*/  LEA.HI R3, R16, R16.reuse, RZ, 0x1 ;  /* 0x0000001010037211 */ /* 0x080fe400078f08ff */
[CC--:B------:R-:W-:Y:S02]  /*0ad0*/  LEA.HI R4, R0.reuse, R16.reuse, RZ, 0x5 ;  /* 0x0000001000047211 */ /* 0x0c0fe400078f28ff */
[----:B------:R-:W-:Y:S02]  /*0ae0*/  SHF.R.S32.HI R10, RZ, 0x1, R3 ;  /* 0x00000001ff0a7819 */ /* 0x000fe40000011403 */
[-C--:B--2---:R-:W-:Y:S01]  /*0af0*/  LEA.HI R2, R0, R16.reuse, RZ, 0x7 ;  /* 0x0000001000027211 */ /* 0x084fe200078f38ff */
[----:B------:R-:W-:Y:S01]  /*0b00*/  IMAD.SHL.U32 R8, R4, 0x20, RZ ;  /* 0x0000002004087824 */ /* 0x000fe200078e00ff */
[----:B------:R-:W-:-:S02]  /*0b10*/  LEA.HI R5, R0, R16, RZ, 0x4 ;  /* 0x0000001000057211 */ /* 0x000fc400078f20ff */
[----:B------:R-:W-:Y:S02]  /*0b20*/  LEA.HI R4, R3, R10, RZ, 0x1 ;  /* 0x0000000a03047211 */ /* 0x000fe400078f08ff */
[----:B------:R-:W-:Y:S02]  /*0b30*/  LOP3.LUT R9, R2, 0xffffff80, RZ, 0xc0, !PT ;  /* 0xffffff8002097812 */ /* 0x000fe400078ec0ff */
[----:B------:R-:W-:Y:S02]  /*0b40*/  SHF.R.S32.HI R6, RZ, 0x4, R5 ;  /* 0x00000004ff067819 */ /* 0x000fe40000011405 */
[----:B------:R-:W-:Y:S01]  /*0b50*/  LOP3.LUT R4, R4, 0x3fffffe, RZ, 0xc0, !PT ;  /* 0x03fffffe04047812 */ /* 0x000fe200078ec0ff */
[----:B------:R-:W-:Y:S01]  /*0b60*/  IMAD.IADD R21, R16, 0x1, -R9 ;  /* 0x0000000110157824 */ /* 0x000fe200078e0a09 */
[C---:B------:R-:W-:Y:S02]  /*0b70*/  LOP3.LUT R7, R5.reuse, 0x3fffff0, RZ, 0xc0, !PT ;  /* 0x03fffff005077812 */ /* 0x040fe400078ec0ff */
[----:B------:R-:W-:Y:S01]  /*0b80*/  LEA.HI R5, R5, R6, RZ, 0x1 ;  /* 0x0000000605057211 */ /* 0x000fe200078f08ff */
[----:B------:R-:W-:Y:S01]  /*0b90*/  IMAD.IADD R4, R10, 0x1, -R4 ;  /* 0x000000010a047824 */ /* 0x000fe200078e0a04 */
[----:B------:R-:W-:-:S02]  /*0ba0*/  LOP3.LUT R8, R8, 0xfffffc00, RZ, 0xc0, !PT ;  /* 0xfffffc0008087812 */ /* 0x000fc400078ec0ff */
[----:B------:R-:W-:Y:S01]  /*0bb0*/  IADD3 R7, R16, -R7, RZ ;  /* 0x8000000710077210 */ /* 0x000fe20007ffe0ff */
[----:B------:R-:W-:Y:S01]  /*0bc0*/  IMAD R20, R6, 0x8, R4 ;  /* 0x0000000806147824 */ /* 0x000fe200078e0204 */
[----:B------:R-:W-:Y:S02]  /*0bd0*/  SHF.R.S32.HI R9, RZ, 0x1f, R21 ;  /* 0x0000001fff097819 */ /* 0x000fe40000011415 */
[----:B------:R-:W-:Y:S01]  /*0be0*/  LOP3.LUT R5, R5, 0x1ffffffe, RZ, 0xc0, !PT ;  /* 0x1ffffffe05057812 */ /* 0x000fe200078ec0ff */
[----:B------:R-:W-:Y:S01]  /*0bf0*/  IMAD R7, R7, 0x40, R8 ;  /* 0x0000004007077824 */ /* 0x000fe200078e0208 */
[----:B------:R-:W-:Y:S02]  /*0c00*/  LEA.HI R4, R0, R16, RZ, 0x2 ;  /* 0x0000001000047211 */ /* 0x000fe400078f10ff */
[----:B------:R-:W-:Y:S01]  /*0c10*/  LEA.HI R8, R9, R21, RZ, 0x2 ;  /* 0x0000001509087211 */ /* 0x000fe200078f10ff */
[----:B------:R-:W-:Y:S01]  /*0c20*/  IMAD.IADD R6, R6, 0x1, -R5 ;  /* 0x0000000106067824 */ /* 0x000fe200078e0a05 */
[----:B------:R-:W-:-:S02]  /*0c30*/  SHF.R.S32.HI R22, RZ, 0x7, R2 ;  /* 0x00000007ff167819 */ /* 0x000fc40000011402 */
[--C-:B------:R-:W-:Y:S02]  /*0c40*/  SHF.R.S32.HI R2, RZ, 0x2, R4.reuse ;  /* 0x00000002ff027819 */ /* 0x100fe40000011404 */
[----:B------:R-:W-:Y:S02]  /*0c50*/  SHF.R.S32.HI R5, RZ, 0x1f, R4 ;  /* 0x0000001fff057819 */ /* 0x000fe40000011404 */
[--C-:B------:R-:W-:Y:S02]  /*0c60*/  SHF.R.S32.HI R10, RZ, 0x2, R8.reuse ;  /* 0x00000002ff0a7819 */ /* 0x100fe40000011408 */
[----:B------:R-:W-:Y:S02]  /*0c70*/  SHF.R.S32.HI R11, RZ, 0x1f, R8 ;  /* 0x0000001fff0b7819 */ /* 0x000fe40000011408 */
[----:B------:R-:W-:Y:S02]  /*0c80*/  LEA.HI R5, R5, R2, RZ, 0x2 ;  /* 0x0000000205057211 */ /* 0x000fe400078f10ff */
[----:B------:R-:W-:-:S02]  /*0c90*/  LEA.HI R11, R11, R10, RZ, 0x3 ;  /* 0x0000000a0b0b7211 */ /* 0x000fc400078f18ff */
[----:B------:R-:W-:Y:S02]  /*0ca0*/  LOP3.LUT R5, R5, 0xfffffffc, RZ, 0xc0, !PT ;  /* 0xfffffffc05057812 */ /* 0x000fe400078ec0ff */
[----:B------:R-:W-:Y:S01]  /*0cb0*/  LOP3.LUT R12, R4, 0xfffffffc, RZ, 0xc0, !PT ;  /* 0xfffffffc040c7812 */ /* 0x000fe200078ec0ff */
[----:B------:R-:W-:Y:S01]  /*0cc0*/  IMAD.HI R4, R22, 0x55555556, RZ ;  /* 0x5555555616047827 */ /* 0x000fe200078e02ff */
[----:B------:R-:W-:Y:S02]  /*0cd0*/  LOP3.LUT R11, R11, 0xfffffff8, RZ, 0xc0, !PT ;  /* 0xfffffff80b0b7812 */ /* 0x000fe400078ec0ff */
[----:B------:R-:W-:Y:S01]  /*0ce0*/  LEA.HI R9, R9, R21, RZ, 0x5 ;  /* 0x0000001509097211 */ /* 0x000fe200078f28ff */
[----:B------:R-:W-:Y:S02]  /*0cf0*/  IMAD.IADD R5, R2, 0x1, -R5 ;  /* 0x0000000102057824 */ /* 0x000fe400078e0a05 */
[----:B------:R-:W-:Y:S01]  /*0d00*/  IMAD R2, R6, 0x8, R7 ;  /* 0x0000000806027824 */ /* 0x000fe200078e0207 */
[----:B------:R-:W-:Y:S01]  /*0d10*/  LEA.HI R4, R4, R4, RZ, 0x1 ;  /* 0x0000000404047211 */ /* 0x000fe200078f08ff */
[----:B------:R-:W-:Y:S01]  /*0d20*/  IMAD.IADD R10, R10, 0x1, -R11 ;  /* 0x000000010a0a7824 */ /* 0x000fe200078e0a0b */
[----:B------:R-:W-:-:S02]  /*0d30*/  SHF.R.S32.HI R9, RZ, 0x5, R9 ;  /* 0x00000005ff097819 */ /* 0x000fc40000011409 */
[----:B------:R-:W-:Y:S02]  /*0d40*/  LEA.HI R0, R0, R16, RZ, 0x3 ;  /* 0x0000001000007211 */ /* 0x000fe400078f18ff */
[----:B------:R-:W-:Y:S01]  /*0d50*/  LOP3.LUT R3, R3, 0xfffffffe, RZ, 0xc0, !PT ;  /* 0xfffffffe03037812 */ /* 0x000fe200078ec0ff */
[----:B------:R0:W-:Y:S01]  /*0d60*/  STL [R1+0x80], R2 ;  /* 0x0000800201007387 */ /* 0x0001e20000100800 */
[----:B------:R-:W-:Y:S01]  /*0d70*/  LEA R9, R9, R10, 0x4 ;  /* 0x0000000a09097211 */ /* 0x000fe200078e20ff */
[----:B------:R-:W-:Y:S02]  /*0d80*/  IMAD R4, R4, -0x3, R22 ;  /* 0xfffffffd04047824 */ /* 0x000fe400078e0216 */
[----:B------:R-:W-:Y:S01]  /*0d90*/  IMAD.IADD R3, R16, 0x1, -R3 ;  /* 0x0000000110037824 */ /* 0x000fe200078e0a03 */
[----:B0-----:R-:W-:Y:S01]  /*0da0*/  LOP3.LUT R2, R0, 0xfffffff8, RZ, 0xc0, !PT ;  /* 0xfffffff800027812 */ /* 0x001fe200078ec0ff */
[----:B------:R-:W-:Y:S01]  /*0db0*/  IMAD.IADD R12, R16, 0x1, -R12 ;  /* 0x00000001100c7824 */ /* 0x000fe200078e0a0c */
[----:B------:R-:W-:Y:S01]  /*0dc0*/  STL [R1+0x70], R5 ;  /* 0x0000700501007387 */ /* 0x000fe20000100800 */
[----:B------:R-:W-:Y:S01]  /*0dd0*/  IMAD R4, R4, 0x40, R9 ;  /* 0x0000004004047824 */ /* 0x000fe200078e0209 */
[----:B------:R-:W-:Y:S01]  /*0de0*/  IADD3 R2, R16, -R2, RZ ;  /* 0x8000000210027210 */ /* 0x000fe20007ffe0ff */
[C---:B------:R-:W-:Y:S01]  /*0df0*/  IMAD.SHL.U32 R16, R3.reuse, 0x10, RZ ;  /* 0x0000001003107824 */ /* 0x040fe200078e00ff */
[----:B------:R-:W-:Y:S01]  /*0e00*/  STL [R1+0x4], R13 ;  /* 0x0000040d01007387 */ /* 0x000fe20000100800 */
[----:B------:R-:W-:Y:S01]  /*0e10*/  SHF.R.S32.HI R0, RZ, 0x3, R0 ;  /* 0x00000003ff007819 */ /* 0x000fe20000011400 */
[----:B------:R-:W-:-:S02]  /*0e20*/  IMAD.SHL.U32 R6, R3, 0x8, RZ ;  /* 0x0000000803067824 */ /* 0x000fc400078e00ff */
[----:B------:R-:W-:Y:S01]  /*0e30*/  STL [R1+0x8], R14 ;  /* 0x0000080e01007387 */ /* 0x000fe20000100800 */
[----:B------:R-:W-:Y:S02]  /*0e40*/  IMAD.SHL.U32 R0, R5, 0x80, RZ ;  /* 0x0000008005007824 */ /* 0x000fe400078e00ff */
[----:B------:R-:W-:Y:S01]  /*0e50*/  IMAD.SHL.U32 R3, R2, 0x8, RZ ;  /* 0x0000000802037824 */ /* 0x000fe200078e00ff */
[----:B------:R-:W-:Y:S01]  /*0e60*/  STL [R1+0xc], R15 ;  /* 0x00000c0f01007387 */ /* 0x000fe20000100800 */
[----:B------:R-:W-:-:S03]  /*0e70*/  VIADD R157, R16, 0x20 ;  /* 0x00000020109d7836 */ /* 0x000fc60000000000 */
[----:B------:R-:W-:Y:S01]  /*0e80*/  STL [R1+0x7c], R4 ;  /* 0x00007c0401007387 */ /* 0x000fe20000100800 */
[----:B------:R-:W-:-:S03]  /*0e90*/  LOP3.LUT R2, R0, 0x180, RZ, 0xc0, !PT ;  /* 0x0000018000027812 */ /* 0x000fc600078ec0ff */
[----:B------:R-:W-:Y:S01]  /*0ea0*/  STL [R1+0x64], RZ ;  /* 0x000064ff01007387 */ /* 0x000fe20000100800 */
[----:B------:R-:W-:-:S03]  /*0eb0*/  SHF.R.S32.HI R0, RZ, 0x1f, R3 ;  /* 0x0000001fff007819 */ /* 0x000fc60000011403 */
[----:B------:R-:W-:Y:S04]  /*0ec0*/  STL [R1+0x10], RZ ;  /* 0x000010ff01007387 */ /* 0x000fe80000100800 */
[----:B------:R-:W-:Y:S04]  /*0ed0*/  STL [R1+0x18], R6 ;  /* 0x0000180601007387 */ /* 0x000fe80000100800 */
[----:B------:R0:W-:Y:S01]  /*0ee0*/  STL [R1+0x6c], R3 ;  /* 0x00006c0301007387 */ /* 0x0001e20000100800 */
[----:B------:R-:W-:-:S03]  /*0ef0*/  LEA.HI R11, R12, R12, RZ, 0x1 ;  /* 0x0000000c0c0b7211 */ /* 0x000fc600078f08ff */
[----:B------:R-:W-:Y:S01]  /*0f00*/  STL [R1+0x3c], R2 ;  /* 0x00003c0201007387 */ /* 0x000fe20000100800 */
[----:B0-----:R-:W-:-:S03]  /*0f10*/  SHF.R.S32.HI R3, RZ, 0x1f, R157 ;  /* 0x0000001fff037819 */ /* 0x001fc6000001149d */
[----:B------:R0:W-:Y:S01]  /*0f20*/  STL [R1+0x84], R0 ;  /* 0x0000840001007387 */ /* 0x0001e20000100800 */
[----:B------:R-:W-:-:S03]  /*0f30*/  VIADD R6, R6, 0x10 ;  /* 0x0000001006067836 */ /* 0x000fc60000000000 */
[----:B------:R1:W-:Y:S01]  /*0f40*/  STL [R1+0x24], R3 ;  /* 0x0000240301007387 */ /* 0x0003e20000100800 */
[----:B------:R-:W-:Y:S02]  /*0f50*/  LOP3.LUT R11, R11, 0x1ffffffe, RZ, 0xc0, !PT ;  /* 0x1ffffffe0b0b7812 */ /* 0x000fe400078ec0ff */
[C---:B0-----:R-:W-:Y:S02]  /*0f60*/  LOP3.LUT R0, R2.reuse, 0x10, R16, 0xf8, !PT ;  /* 0x0000001002007812 */ /* 0x041fe400078ef810 */
[----:B-1----:R-:W-:Y:S02]  /*0f70*/  SHF.R.U32.HI R3, RZ, 0x3, R2 ;  /* 0x00000003ff037819 */ /* 0x002fe40000011602 */
[----:B------:R-:W-:Y:S01]  /*0f80*/  LOP3.LUT R2, R2, 0x30, R16, 0xf8, !PT ;  /* 0x0000003002027812 */ /* 0x000fe200078ef810 */
[----:B------:R-:W-:Y:S01]  /*0f90*/  STL [R1+0x2c], R6 ;  /* 0x00002c0601007387 */ /* 0x000fe20000100800 */
[----:B------:R-:W-:Y:S02]  /*0fa0*/  LOP3.LUT R8, R8, 0x7ffffffc, RZ, 0xc0, !PT ;  /* 0x7ffffffc08087812 */ /* 0x000fe400078ec0ff */
[----:B------:R-:W-:Y:S01]  /*0fb0*/  LOP3.LUT R0, R0, R3, RZ, 0x3c, !PT ;  /* 0x0000000300007212 */ /* 0x000fe200078e3cff */
[----:B------:R0:W-:Y:S01]  /*0fc0*/  STL [R1+0x40], R3 ;  /* 0x0000400301007387 */ /* 0x0001e20000100800 */
[----:B------:R-:W-:Y:S01]  /*0fd0*/  SHF.L.U32 R5, R20, 0x6, RZ ;  /* 0x0000000614057819 */ /* 0x000fe200000006ff */
[----:B------:R-:W-:-:S02]  /*0fe0*/  IMAD.IADD R11, R12, 0x1, -R11 ;  /* 0x000000010c0b7824 */ /* 0x000fc400078e0a0b */
[----:B------:R-:W-:Y:S01]  /*0ff0*/  IMAD.IADD R7, R21, 0x1, -R8 ;  /* 0x0000000115077824 */ /* 0x000fe200078e0a08 */
[----:B0-----:R-:W-:Y:S02]  /*1000*/  LOP3.LUT R3, R2, R3, RZ, 0x3c, !PT ;  /* 0x0000000302037212 */ /* 0x001fe400078e3cff */
[----:B------:R-:W-:Y:S01]  /*1010*/  SHF.R.S32.HI R2, RZ, 0x1f, R6 ;  /* 0x0000001fff027819 */ /* 0x000fe20000011406 */
[----:B------:R-:W-:Y:S01]  /*1020*/  STL [R1+0x44], R5 ;  /* 0x0000440501007387 */ /* 0x000fe20000100800 */
[----:B------:R-:W-:Y:S02]  /*1030*/  IMAD.IADD R6, R5, 0x1, R0 ;  /* 0x0000000105067824 */ /* 0x000fe400078e0200 */
[----:B------:R-:W-:Y:S01]  /*1040*/  IMAD R0, R11, 0x8, R4 ;  /* 0x000000080b007824 */ /* 0x000fe200078e0204 */
[----:B------:R0:W-:Y:S04]  /*1050*/  STL [R1+0x74], R2 ;  /* 0x0000740201007387 */ /* 0x0001e80000100800 */
[----:B------:R1:W-:Y:S01]  /*1060*/  STL [R1+0x48], R7 ;  /* 0x0000480701007387 */ /* 0x0003e20000100800 */
[----:B0-----:R-:W-:-:S03]  /*1070*/  IADD3 R2, R18, R5, R3 ;  /* 0x0000000512027210 */ /* 0x001fc60007ffe003 */
[----:B------:R1:W-:Y:S04]  /*1080*/  STL [R1+0x30], R6 ;  /* 0x0000300601007387 */ /* 0x0003e80000100800 */
[----:B------:R1:W-:Y:S04]  /*1090*/  STL [R1+0x4c], R0 ;  /* 0x00004c0001007387 */ /* 0x0003e80000100800 */
[----:B------:R1:W-:Y:S01]  /*10a0*/  STL [R1+0x78], R2 ;  /* 0x0000780201007387 */ /* 0x0003e20000100800 */
[----:B------:R-:W-:Y:S02]  /*10b0*/  CS2R R22, SRZ ;  /* 0x0000000000167805 */ /* 0x000fe4000001ff00 */
[----:B------:R-:W-:-:S02]  /*10c0*/  SHF.R.S32.HI R17, RZ, 0x1f, R16 ;  /* 0x0000001fff117819 */ /* 0x000fc40000011410 */
[----:B---3--:R-:W-:Y:S01]  /*10d0*/  LOP3.LUT R156, R19, 0x1, RZ, 0xfc, !PT ;  /* 0x00000001139c7812 */ /* 0x008fe200078efcff */
[----:B-1----:R-:W-:-:S07]  /*10e0*/  IMAD.MOV.U32 R19, RZ, RZ, RZ ;  /* 0x000000ffff137224 */ /* 0x002fce00078e00ff */
.L_x_2462:
[----:B--2---:R-:W2:Y:S01]  /*10f0*/  LDL.LU R0, [R1+0xc] ;  /* 0x00000c0001007983 */ /* 0x004ea20000300800 */
[----:B01----:R-:W2:Y:S01]  /*1100*/  LDC.64 R2, c[0x0][0xc88] ;  /* 0x00032200ff027b82 */ /* 0x003ea20000000a00 */
[----:B------:R-:W-:Y:S01]  /*1110*/  ULDC.64 UR4, c[0x0][0xa28] ;  /* 0x00028a0000047ab9 */ /* 0x000fe20000000a00 */
[----:B------:R-:W-:Y:S01]  /*1120*/  ULDC.64 UR8, c[0x0][0xa18] ;  /* 0x0002860000087ab9 */ /* 0x000fe20000000a00 */
[----:B------:R-:W-:Y:S01]  /*1130*/  ISETP.NE.U32.AND P2, PT, RZ, UR4, PT ;  /* 0x00000004ff007c0c */ /* 0x000fe2000bf45070 */
[----:B------:R-:W-:Y:S01]  /*1140*/  IMAD.MOV.U32 R9, RZ, RZ, RZ ;  /* 0x000000ffff097224 */ /* 0x000fe200078e00ff */
[----:B------:R-:W3:Y:S01]  /*1150*/  LDL R43, [R1+0x8] ;  /* 0x00000800012b7983 */ /* 0x000ee20000100800 */
[----:B------:R-:W-:Y:S01]  /*1160*/  ULDC.64 UR6, c[0x0][0xa08] ;  /* 0x0002820000067ab9 */ /* 0x000fe20000000a00 */
[----:B------:R-:W-:Y:S01]  /*1170*/  ISETP.NE.AND.EX P2, PT, RZ, UR5, PT, P2 ;  /* 0x00000005ff007c0c */ /* 0x000fe2000bf45320 */
[----:B--2---:R-:W-:-:S05]  /*1180*/  IMAD.WIDE R2, R0, 0x4, R2 ;  /* 0x0000000400027825 */ /* 0x004fca00078e0202 */
[----:B------:R-:W2:Y:S01]  /*1190*/  LDG.E R0, desc[UR40][R2.64] ;  /* 0x0000002802007981 */ /* 0x000ea2000c1e1900 */
[----:B------:R-:W-:Y:S01]  /*11a0*/  ISETP.NE.U32.AND P1, PT, RZ, UR8, PT ;  /* 0x00000008ff007c0c */ /* 0x000fe2000bf25070 */
[----:B------:R-:W-:Y:S01]  /*11b0*/  IMAD.MOV.U32 R25, RZ, RZ, RZ ;  /* 0x000000ffff197224 */ /* 0x000fe200078e00ff */
        /* <DEDUP_REMOVED lines=10> */
[----:B------:R-:W-:Y:S01]  /*1260*/  ULDC UR4, c[0x0][0x288] ;  /* 0x0000a20000047ab9 */ /* 0x000fe20000000800 */
[C---:B------:R-:W-:Y:S02]  /*1270*/  IADD3 R6, P4, R33.reuse, UR6, RZ ;  /* 0x0000000621067c10 */ /* 0x040fe4000ff9e0ff */
[----:B------:R1:W5:Y:S01]  /*1280*/  @P2 LDG.E R9, desc[UR40][R2.64] ;  /* 0x0000002802092981 */ /* 0x000362000c1e1900 */
[----:B------:R-:W-:Y:S01]  /*1290*/  MOV R8, UR4 ;  /* 0x0000000400087c02 */ /* 0x000fe20008000f00 */
[----:B------:R-:W-:Y:S01]  /*12a0*/  ULDC.64 UR4, c[0x0][0x418] ;  /* 0x0001060000047ab9 */ /* 0x000fe20000000a00 */
[----:B------:R-:W-:Y:S01]  /*12b0*/  IADD3.X R7, R32, UR7, RZ, P4, !PT ;  /* 0x0000000720077c10 */ /* 0x000fe2000a7fe4ff */
[----:B------:R1:W-:Y:S01]  /*12c0*/  STL [R1+0x58], R33 ;  /* 0x0000582101007387 */ /* 0x0003e20000100800 */
[----:B0-----:R-:W-:-:S03]  /*12d0*/  @P1 IADD3 R4, P2, R33, UR8, RZ ;  /* 0x0000000821041c10 */ /* 0x001fc6000ff5e0ff */
[----:B------:R1:W5:Y:S01]  /*12e0*/  @P0 LDG.E R25, desc[UR40][R6.64] ;  /* 0x0000002806190981 */ /* 0x000362000c1e1900 */
[----:B------:R-:W-:Y:S01]  /*12f0*/  @P1 IADD3.X R5, R32, UR9, RZ, P2, !PT ;  /* 0x0000000920051c10 */ /* 0x000fe200097fe4ff */
[----:B------:R-:W-:Y:S02]  /*1300*/  UISETP.NE.U32.AND UP0, UPT, UR4, URZ, UPT ;  /* 0x0000003f0400728c */ /* 0x000fe4000bf05070 */
[----:B------:R1:W-:Y:S01]  /*1310*/  STL [R1+0x5c], R32 ;  /* 0x00005c2001007387 */ /* 0x0003e20000100800 */
[----:B------:R-:W-:Y:S01]  /*1320*/  ULDC.64 UR8, c[0x0][0xa20] ;  /* 0x0002880000087ab9 */ /* 0x000fe20000000a00 */
[----:B------:R-:W-:Y:S02]  /*1330*/  ULDC UR4, c[0x0][0x424] ;  /* 0x0001090000047ab9 */ /* 0x000fe40000000800 */
[----:B------:R-:W2:Y:S01]  /*1340*/  @P1 LDG.E R8, desc[UR40][R4.64] ;  /* 0x0000002804081981 */ /* 0x000ea2000c1e1900 */
[----:B------:R-:W-:Y:S01]  /*1350*/  UISETP.NE.AND.EX UP0, UPT, UR5, URZ, UPT, UP0 ;  /* 0x0000003f0500728c */ /* 0x000fe2000bf05300 */
[----:B------:R-:W-:-:S02]  /*1360*/  ISETP.NE.U32.AND P2, PT, RZ, UR8, PT ;  /* 0x00000008ff007c0c */ /* 0x000fc4000bf45070 */
[----:B------:R-:W-:Y:S01]  /*1370*/  ULDC UR5, c[0x0][0x2f0] ;  /* 0x0000bc0000057ab9 */ /* 0x000fe20000000800 */
[----:B------:R-:W-:Y:S01]  /*1380*/  USEL UR4, UR4, 0x1, UP0 ;  /* 0x0000000104047887 */ /* 0x000fe20008000000 */
[----:B------:R-:W-:-:S03]  /*1390*/  ISETP.NE.AND.EX P2, PT, RZ, UR9, PT, P2 ;  /* 0x00000009ff007c0c */ /* 0x000fc6000bf45320 */
[----:B------:R-:W-:-:S03]  /*13a0*/  UIMAD UR4, UR4, UR5, URZ ;  /* 0x00000005040472a4 */ /* 0x000fc6000f8e023f */
[----:B------:R-:W-:Y:S01]  /*13b0*/  ULDC UR5, c[0x0][0x348] ;  /* 0x0000d20000057ab9 */ /* 0x000fe20000000800 */
[----:B------:R-:W-:Y:S01]  /*13c0*/  IMAD.MOV.U32 R42, RZ, RZ, R0 ;  /* 0x000000ffff2a7224 */ /* 0x000fe200078e0000 */
[----:B--2---:R1:W-:Y:S04]  /*13d0*/  STL [R1+0xc], R8 ;  /* 0x00000c0801007387 */ /* 0x0043e80000100800 */
[----:B---3--:R1:W-:Y:S01]  /*13e0*/  STL [R1+0x54], R43 ;  /* 0x0000542b01007387 */ /* 0x0083e20000100800 */
[----:B------:R-:W-:Y:S05]  /*13f0*/  @P1 BRA `(.L_x_2346) ;  /* 0x0000000000281947 */ /* 0x000fea0003800000 */
        /* <DEDUP_REMOVED lines=10> */
.L_x_2346:
[----:B------:R-:W-:Y:S02]  /*14a0*/  IMAD.U32 R31, RZ, RZ, UR5 ;  /* 0x00000005ff1f7e24 */ /* 0x000fe4000f8e00ff */
[----:B------:R-:W-:Y:S01]  /*14b0*/  IMAD.U32 R24, RZ, RZ, UR4 ;  /* 0x00000004ff187e24 */ /* 0x000fe2000f8e00ff */
[----:B------:R-:W-:Y:S06]  /*14c0*/  @!P2 BRA `(.L_x_2347) ;  /* 0x000000000010a947 */ /* 0x000fec0003800000 */
[----:B-1----:R-:W-:-:S04]  /*14d0*/  IADD3 R2, P0, R33, UR8, RZ ;  /* 0x0000000821027c10 */ /* 0x002fc8000ff1e0ff */
[----:B------:R-:W-:-:S05]  /*14e0*/  IADD3.X R3, R32, UR9, RZ, P0, !PT ;  /* 0x0000000920037c10 */ /* 0x000fca00087fe4ff */
[----:B------:R2:W5:Y:S01]  /*14f0*/  LDG.E R24, desc[UR40][R2.64] ;  /* 0x0000002802187981 */ /* 0x000562000c1e1900 */
[----:B------:R-:W-:Y:S05]  /*1500*/  BRA `(.L_x_2348) ;  /* 0x0000000000107947 */ /* 0x000fea0003800000 */
.L_x_2347:
[----:B------:R-:W-:Y:S05]  /*1510*/  @!P0 BRA `(.L_x_2348) ;  /* 0x00000000000c8947 */ /* 0x000fea0003800000 */
[----:B-1----:R-:W2:Y:S04]  /*1520*/  LDG.E R3, desc[UR40][R6.64] ;  /* 0x0000002806037981 */ /* 0x002ea8000c1e1900 */
[----:B------:R-:W2:Y:S02]  /*1530*/  LDG.E R24, desc[UR40][R6.64+0x4] ;  /* 0x0000042806187981 */ /* 0x000ea4000c1e1900 */
[----:B--2---:R-:W-:-:S07]  /*1540*/  IMAD.IADD R24, R24, 0x1, -R3 ;  /* 0x0000000118187824 */ /* 0x004fce00078e0a03 */
.L_x_2348:
[----:B------:R-:W-:Y:S01]  /*1550*/  ULDC.64 UR4, c[0x0][0xa10] ;  /* 0x0002840000047ab9 */ /* 0x000fe20000000a00 */
[----:B------:R-:W3:Y:S01]  /*1560*/  LDL R10, [R1+0x4] ;  /* 0x00000400010a7983 */ /* 0x000ee20000100800 */
[----:B------:R-:W-:Y:S01]  /*1570*/  ISETP.NE.U32.AND P0, PT, RZ, UR4, PT ;  /* 0x00000004ff007c0c */ /* 0x000fe2000bf05070 */
[----:B-1----:R-:W1:Y:S03]  /*1580*/  LDC R6, c[0x0][0x448] ;  /* 0x00011200ff067b82 */ /* 0x002e660000000800 */
[----:B------:R-:W-:Y:S01]  /*1590*/  ISETP.NE.AND.EX P0, PT, RZ, UR5, PT, P0 ;  /* 0x00000005ff007c0c */ /* 0x000fe2000bf05300 */
[----:B------:R-:W-:-:S12]  /*15a0*/  ULDC.64 UR4, c[0x0][0xa30] ;  /* 0x00028c0000047ab9 */ /* 0x000fd80000000a00 */
[----:B--2---:R-:W2:Y:S02]  /*15b0*/  @P0 LDC.64 R2, c[0x0][0xa10] ;  /* 0x00028400ff020b82 */ /* 0x004ea40000000a00 */
[----:B--2---:R-:W-:-:S05]  /*15c0*/  @P0 IMAD.WIDE R2, R42, 0x4, R2 ;  /* 0x000000042a020825 */ /* 0x004fca00078e0202 */
[----:B------:R-:W2:Y:S04]  /*15d0*/  @P0 LDG.E R0, desc[UR40][R2.64] ;  /* 0x0000002802000981 */ /* 0x000ea8000c1e1900 */
[----:B------:R4:W2:Y:S01]  /*15e0*/  @P0 LDG.E R7, desc[UR40][R2.64+0x4] ;  /* 0x0000042802070981 */ /* 0x0008a2000c1e1900 */
[----:B------:R-:W-:Y:S01]  /*15f0*/  ISETP.NE.U32.AND P1, PT, RZ, UR4, PT ;  /* 0x00000004ff007c0c */ /* 0x000fe2000bf25070 */
[----:B-----5:R-:W-:-:S03]  /*1600*/  IMAD.MOV.U32 R28, RZ, RZ, R24 ;  /* 0x000000ffff1c7224 */ /* 0x020fc600078e0018 */
[----:B------:R-:W-:-:S13]  /*1610*/  ISETP.NE.AND.EX P1, PT, RZ, UR5, PT, P1 ;  /* 0x00000005ff007c0c */ /* 0x000fda000bf25310 */
[----:B------:R-:W-:-:S04]  /*1620*/  @P1 IADD3 R4, P2, R33, UR4, RZ ;  /* 0x0000000421041c10 */ /* 0x000fc8000ff5e0ff */
[----:B------:R-:W-:-:S05]  /*1630*/  @P1 IADD3.X R5, R32, UR5, RZ, P2, !PT ;  /* 0x0000000520051c10 */ /* 0x000fca00097fe4ff */
[----:B------:R0:W5:Y:S01]  /*1640*/  @P1 LDG.E R28, desc[UR40][R4.64] ;  /* 0x00000028041c1981 */ /* 0x000162000c1e1900 */
[----:B-1----:R-:W-:Y:S01]  /*1650*/  ISETP.NE.AND P1, PT, R6, 0x1, PT ;  /* 0x000000010600780c */ /* 0x002fe20003f25270 */
[----:B------:R-:W-:Y:S01]  /*1660*/  IMAD.IADD R6, R24, 0x1, -R9 ;  /* 0x0000000118067824 */ /* 0x000fe200078e0a09 */
[----:B------:R-:W-:-:S11]  /*1670*/  PLOP3.LUT P3, PT, PT, PT, PT, 0x80, 0x0 ;  /* 0x000000000000781c */ /* 0x000fd60003f6f070 */
[----:B------:R-:W1:Y:S08]  /*1680*/  @P1 LDC R11, c[0x0][0x44c] ;  /* 0x00011300ff0b1b82 */ /* 0x000e700000000800 */
[----:B----4-:R-:W4:Y:S01]  /*1690*/  @P1 LDC R3, c[0x0][0x450] ;  /* 0x00011400ff031b82 */ /* 0x010f220000000800 */
[----:B---3--:R-:W-:-:S05]  /*16a0*/  IMAD R10, R10, 0xc0, RZ ;  /* 0x000000c00a0a7824 */ /* 0x008fca00078e02ff */
[----:B------:R-:W-:Y:S01]  /*16b0*/  IADD3 R2, R10, 0xbf, RZ ;  /* 0x000000bf0a027810 */ /* 0x000fe20007ffe0ff */
[----:B------:R3:W-:Y:S01]  /*16c0*/  STL [R1+0x34], R10 ;  /* 0x0000340a01007387 */ /* 0x0007e20000100800 */
[----:B--2---:R-:W-:-:S03]  /*16d0*/  @P0 IMAD.IADD R31, R7, 0x1, -R0 ;  /* 0x00000001071f0824 */ /* 0x004fc600078e0a00 */
[----:B-1----:R-:W-:-:S04]  /*16e0*/  @P1 IMAD.HI.U32 R0, R2, R11, RZ ;  /* 0x0000000b02001227 */ /* 0x002fc800078e00ff */
[----:B0-----:R-:W-:Y:S01]  /*16f0*/  IMAD.IADD R4, R6, 0x1, R31 ;  /* 0x0000000106047824 */ /* 0x001fe200078e021f */
[----:B----4-:R-:W-:-:S03]  /*1700*/  @P1 SHF.R.U32.HI R2, RZ, R3, R0 ;  /* 0x00000003ff021219 */ /* 0x010fc60000011600 */
[C---:B------:R-:W-:Y:S01]  /*1710*/  VIADD R0, R4.reuse, 0x9f ;  /* 0x0000009f04007836 */ /* 0x040fe20000000000 */
[----:B------:R-:W-:Y:S01]  /*1720*/  IADD3 R30, R4, 0xa0, -R8 ;  /* 0x000000a0041e7810 */ /* 0x000fe20007ffe808 */
[----:B------:R3:W-:Y:S02]  /*1730*/  STL [R1+0x38], R4 ;  /* 0x0000380401007387 */ /* 0x0007e40000100800 */
[----:B------:R-:W-:-:S04]  /*1740*/  IMAD.HI R0, R0, 0x66666667, RZ ;  /* 0x6666666700007827 */ /* 0x000fc800078e02ff */
[----:B------:R-:W-:Y:S01]  /*1750*/  IMAD.IADD R2, R30, 0x1, R2 ;  /* 0x000000011e027824 */ /* 0x000fe200078e0202 */
[----:B------:R-:W-:-:S03]  /*1760*/  SHF.R.U32.HI R3, RZ, 0x1f, R0 ;  /* 0x0000001fff037819 */ /* 0x000fc60000011600 */
[----:B------:R-:W-:Y:S01]  /*1770*/  IMAD.HI R2, R2, 0x66666667, RZ ;  /* 0x6666666702027827 */ /* 0x000fe200078e02ff */
[----:B------:R-:W-:-:S04]  /*1780*/  LEA.HI.SX32 R104, R0, R3, 0x1a ;  /* 0x0000000300687211 */ /* 0x000fc800078fd2ff */
[----:B------:R-:W-:-:S04]  /*1790*/  SHF.R.U32.HI R5, RZ, 0x1f, R2 ;  /* 0x0000001fff057819 */ /* 0x000fc80000011602 */
[----:B------:R-:W-:Y:S01]  /*17a0*/  LEA.HI.SX32 R5, R2, R5, 0x1a ;  /* 0x0000000502057211 */ /* 0x000fe200078fd2ff */
[----:B------:R-:W-:-:S03]  /*17b0*/  IMAD.MOV R2, RZ, RZ, -R6 ;  /* 0x000000ffff027224 */ /* 0x000fc600078e0a06 */
[----:B------:R-:W-:Y:S02]  /*17c0*/  VIMNMX R5, R104, R5, PT ;  /* 0x0000000568057248 */ /* 0x000fe40003fe0100 */
[----:B------:R-:W-:-:S03]  /*17d0*/  VIMNMX R2, RZ, R2, !PT ;  /* 0x00000002ff027248 */ /* 0x000fc60007fe0100 */
[----:B------:R-:W-:-:S05]  /*17e0*/  IMAD R0, R5, 0xa0, -R6 ;  /* 0x000000a005007824 */ /* 0x000fca00078e0a06 */
[----:B------:R-:W-:-:S04]  /*17f0*/  VIMNMX R5, R0, R31, PT ;  /* 0x0000001f00057248 */ /* 0x000fc80003fe0100 */
[----:B------:R-:W-:Y:S01]  /*1800*/  ISETP.GT.AND P0, PT, R5, R2, PT ;  /* 0x000000020500720c */ /* 0x000fe20003f04270 */
[----:B------:R-:W-:-:S05]  /*1810*/  IMAD.WIDE.U32 R2, R2, -0x33333333, RZ ;  /* 0xcccccccd02027825 */ /* 0x000fca00078e00ff */
[----:B------:R-:W-:-:S05]  /*1820*/  SHF.R.U32.HI R29, RZ, 0x7, R3 ;  /* 0x00000007ff1d7819 */ /* 0x000fca0000011603 */
[----:B------:R-:W-:Y:S02]  /*1830*/  IMAD.MOV.U32 R2, RZ, RZ, R29 ;  /* 0x000000ffff027224 */ /* 0x000fe400078e001d */
[----:B------:R-:W-:-:S05]  /*1840*/  @P0 IADD3 R0, R5, 0x9f, RZ ;  /* 0x0000009f05000810 */ /* 0x000fca0007ffe0ff */
[----:B------:R-:W-:-:S05]  /*1850*/  @P0 IMAD.HI R0, R0, 0x66666667, RZ ;  /* 0x6666666700000827 */ /* 0x000fca00078e02ff */
[----:B------:R-:W-:-:S04]  /*1860*/  @P0 SHF.R.U32.HI R3, RZ, 0x1f, R0 ;  /* 0x0000001fff030819 */ /* 0x000fc80000011600 */
[----:B------:R-:W-:-:S04]  /*1870*/  @P0 LEA.HI.SX32 R2, R0, R3, 0x1a ;  /* 0x0000000300020211 */ /* 0x000fc800078fd2ff */
[----:B------:R-:W-:-:S13]  /*1880*/  ISETP.GT.AND P0, PT, R2, R29, PT ;  /* 0x0000001d0200720c */ /* 0x000fda0003f04270 */
[----:B---3--:R-:W-:Y:S05]  /*1890*/  @!P0 BRA `(.L_x_2349) ;  /* 0x0000003800008947 */ /* 0x008fea0003800000 */
        /* <DEDUP_REMOVED lines=11> */
[----:B------:R-:W-:Y:S01]  /*1950*/  MOV R10, UR6 ;  /* 0x00000006000a7c02 */ /* 0x000fe20008000f00 */
        /* <DEDUP_REMOVED lines=8> */
.L_x_2351:
[----:B------:R-:W-:Y:S05]  /*19e0*/  BSYNC B6 ;  /* 0x0000000000067941 */ /* 0x000fea0003800000 */
.L_x_2350:
        /* <DEDUP_REMOVED lines=9> */
[----:B------:R-:W-:Y:S01]  /*1a80*/  MOV R5, UR5 ;  /* 0x0000000500057c02 */ /* 0x000fe20008000f00 */
        /* <DEDUP_REMOVED lines=9> */
[----:B-1---5:R-:W-:Y:S05]  /*1b20*/  CALL.ABS.NOINC R14 ;  /* 0x000000000e007343 */ /* 0x022fea0003c00000 */
.L_x_2353:
[----:B------:R-:W-:Y:S05]  /*1b30*/  BSYNC B6 ;  /* 0x0000000000067941 */ /* 0x000fea0003800000 */
.L_x_2352:
[----:B------:R-:W2:Y:S01]  /*1b40*/  LDL.64 R20, [R1+0x18] ;  /* 0x0000180001147983 */ /* 0x000ea20000100a00 */
[----:B------:R-:W-:Y:S01]  /*1b50*/  ULDC.64 UR4, c[0x0][0x9f8] ;  /* 0x00027e0000047ab9 */ /* 0x000fe20000000a00 */
[----:B------:R-:W0:Y:S02]  /*1b60*/  LDC.64 R40, c[0x0][0x408] ;  /* 0x00010200ff287b82 */ /* 0x000e240000000a00 */
[----:B------:R-:W2:Y:S01]  /*1b70*/  LDL.64 R26, [R1+0x18] ;  /* 0x00001800011a7983 */ /* 0x000ea20000100a00 */
[----:B------:R-:W-:Y:S01]  /*1b80*/  ISETP.NE.U32.AND P0, PT, RZ, UR4, PT ;  /* 0x00000004ff007c0c */ /* 0x000fe2000bf05070 */
[----:B------:R-:W1:Y:S03]  /*1b90*/  S2R R44, SR_TID.X ;  /* 0x00000000002c7919 */ /* 0x000e660000002100 */
[----:B------:R-:W-:Y:S01]  /*1ba0*/  ISETP.NE.AND.EX P0, PT, RZ, UR5, PT, P0 ;  /* 0x00000005ff007c0c */ /* 0x000fe2000bf05300 */
[----:B------:R-:W3:Y:S08]  /*1bb0*/  LDC.64 R34, c[0x0][0x3f8] ;  /* 0x0000fe00ff227b82 */ /* 0x000ef00000000a00 */
[----:B------:R-:W4:Y:S04]  /*1bc0*/  LDC R15, c[0x0][0x3f4] ;  /* 0x0000fd00ff0f7b82 */ /* 0x000f280000000800 */
[----:B------:R-:W-:Y:S01]  /*1bd0*/  @P0 IADD3 R4, P1, R33, UR4, RZ ;  /* 0x0000000421040c10 */ /* 0x000fe2000ff3e0ff */
[----:B------:R-:W-:-:S03]  /*1be0*/  ULDC UR4, c[0x0][0x2f4] ;  /* 0x0000bd0000047ab9 */ /* 0x000fc60000000800 */
[----:B------:R-:W-:-:S05]  /*1bf0*/  @P0 IADD3.X R5, R32, UR5, RZ, P1, !PT ;  /* 0x0000000520050c10 */ /* 0x000fca0008ffe4ff */
[----:B------:R0:W4:Y:S01]  /*1c00*/  @P0 LDG.E R42, desc[UR40][R4.64] ;  /* 0x00000028042a0981 */ /* 0x000122000c1e1900 */
[----:B-1----:R-:W-:-:S05]  /*1c10*/  VIADD R48, R44, 0xffffff80 ;  /* 0xffffff802c307836 */ /* 0x002fca0000000000 */
[----:B------:R-:W-:-:S04]  /*1c20*/  LEA.HI R45, R48, R48, RZ, 0x1 ;  /* 0x00000030302d7211 */ /* 0x000fc800078f08ff */
[----:B------:R-:W-:-:S04]  /*1c30*/  SHF.R.S32.HI R45, RZ, 0x1, R45 ;  /* 0x00000001ff2d7819 */ /* 0x000fc8000001142d */
[----:B------:R-:W-:-:S05]  /*1c40*/  SHF.R.S32.HI R3, RZ, 0x1f, R45 ;  /* 0x0000001fff037819 */ /* 0x000fca000001142d */
[----:B0-----:R-:W-:-:S04]  /*1c50*/  IMAD R4, R3, R40, RZ ;  /* 0x0000002803047224 */ /* 0x001fc800078e02ff */
[----:B------:R-:W-:Y:S02]  /*1c60*/  IMAD R13, R45, R41, R4 ;  /* 0x000000292d0d7224 */ /* 0x000fe400078e0204 */
[----:B---3--:R-:W-:-:S04]  /*1c70*/  IMAD R0, R3, R34, RZ ;  /* 0x0000002203007224 */ /* 0x008fc800078e02ff */
[----:B------:R-:W-:Y:S02]  /*1c80*/  IMAD R11, R45, R35, R0 ;  /* 0x000000232d0b7224 */ /* 0x000fe400078e0200 */
[----:B------:R-:W-:Y:S02]  /*1c90*/  IMAD.IADD R0, R25, 0x1, R24 ;  /* 0x0000000119007824 */ /* 0x000fe400078e0218 */
[----:B--2---:R-:W-:-:S05]  /*1ca0*/  IMAD.MOV.U32 R26, RZ, RZ, R20 ;  /* 0x000000ffff1a7224 */ /* 0x004fca00078e0014 */
[----:B------:R-:W-:-:S05]  /*1cb0*/  SHF.R.S32.HI R27, RZ, 0x1f, R26 ;  /* 0x0000001fff1b7819 */ /* 0x000fca000001141a */
[----:B------:R0:W-:Y:S01]  /*1cc0*/  STL [R1+0x1c], R27 ;  /* 0x00001c1b01007387 */ /* 0x0001e20000100800 */
[----:B------:R-:W-:-:S03]  /*1cd0*/  IMAD.WIDE.U32 R20, R45, R34, R26 ;  /* 0x000000222d147225 */ /* 0x000fc600078e001a */
[----:B------:R-:W2:Y:S01]  /*1ce0*/  LDL R46, [R1+0x70] ;  /* 0x00007000012e7983 */ /* 0x000ea20000100800 */
[----:B------:R-:W-:-:S03]  /*1cf0*/  IMAD.WIDE.U32 R4, R45, R40, R26 ;  /* 0x000000282d047225 */ /* 0x000fc600078e001a */
[----:B------:R-:W3:Y:S04]  /*1d00*/  LDL.LU R26, [R1+0x28] ;  /* 0x00002800011a7983 */ /* 0x000ee80000300800 */
[----:B------:R-:W2:Y:S04]  /*1d10*/  LDL R25, [R1+0x3c] ;  /* 0x00003c0001197983 */ /* 0x000ea80000100800 */
[----:B------:R-:W2:Y:S04]  /*1d20*/  LDL R24, [R1+0x40] ;  /* 0x0000400001187983 */ /* 0x000ea80000100800 */
[----:B------:R-:W2:Y:S01]  /*1d30*/  LDL R14, [R1+0x44] ;  /* 0x00004400010e7983 */ /* 0x000ea20000100800 */
[----:B------:R-:W-:-:S02]  /*1d40*/  ISETP.GE.AND P3, PT, R16, UR4, PT ;  /* 0x0000000410007c0c */ /* 0x000fc4000bf66270 */
[----:B------:R-:W-:Y:S02]  /*1d50*/  ISETP.GE.AND P2, PT, R157, UR4, PT ;  /* 0x000000049d007c0c */ /* 0x000fe4000bf46270 */
[----:B----4-:R-:W-:-:S04]  /*1d60*/  ISETP.GE.AND P0, PT, R16, R15, PT ;  /* 0x0000000f1000720c */ /* 0x010fc80003f06270 */
[----:B------:R-:W-:Y:S01]  /*1d70*/  SEL R3, R15, RZ, P0 ;  /* 0x000000ff0f037207 */ /* 0x000fe20000000000 */
[----:B------:R-:W-:-:S04]  /*1d80*/  IMAD.WIDE.U32 R6, R45, R34, R16 ;  /* 0x000000222d067225 */ /* 0x000fc800078e0010 */
[----:B------:R-:W-:Y:S01]  /*1d90*/  IMAD.IADD R3, R16, 0x1, R3 ;  /* 0x0000000110037824 */ /* 0x000fe200078e0203 */
[----:B------:R-:W-:Y:S01]  /*1da0*/  IADD3 R5, R5, R13, RZ ;  /* 0x0000000d05057210 */ /* 0x000fe20007ffe0ff */
[----:B------:R-:W-:Y:S02]  /*1db0*/  IMAD.IADD R21, R21, 0x1, R11 ;  /* 0x0000000115157824 */ /* 0x000fe400078e020b */
[----:B------:R-:W-:Y:S01]  /*1dc0*/  IMAD.IADD R7, R11, 0x1, R7 ;  /* 0x000000010b077824 */ /* 0x000fe200078e0207 */
[----:B------:R-:W-:Y:S02]  /*1dd0*/  SHF.R.S32.HI R10, RZ, 0x1f, R3 ;  /* 0x0000001fff0a7819 */ /* 0x000fe40000011403 */
[----:B-----5:R-:W-:Y:S01]  /*1de0*/  SHF.R.S32.HI R11, RZ, 0x1f, R28 ;  /* 0x0000001fff0b7819 */ /* 0x020fe2000001141c */
[----:B------:R-:W-:Y:S01]  /*1df0*/  IMAD.WIDE.U32 R8, R45, R40, R16 ;  /* 0x000000282d087225 */ /* 0x000fe200078e0010 */
[----:B------:R-:W-:Y:S02]  /*1e00*/  LEA.HI R3, R10, R3, RZ, 0x4 ;  /* 0x000000030a037211 */ /* 0x000fe400078f20ff */
[----:B0-----:R-:W-:Y:S01]  /*1e10*/  LEA.HI R27, R48, R48, RZ, 0x1 ;  /* 0x00000030301b7211 */ /* 0x001fe200078f08ff */
[----:B------:R-:W-:-:S02]  /*1e20*/  IMAD R12, R11, R34, RZ ;  /* 0x000000220b0c7224 */ /* 0x000fc400078e02ff */
[----:B------:R-:W-:Y:S01]  /*1e30*/  IMAD.WIDE.U32 R36, R28, R40, R4 ;  /* 0x000000281c247225 */ /* 0x000fe200078e0004 */
[----:B------:R-:W-:-:S03]  /*1e40*/  LOP3.LUT R27, R27, 0xfffffffe, RZ, 0xc0, !PT ;  /* 0xfffffffe1b1b7812 */ /* 0x000fc600078ec0ff */
[----:B------:R-:W-:Y:S02]  /*1e50*/  IMAD.IADD R9, R13, 0x1, R9 ;  /* 0x000000010d097824 */ /* 0x000fe400078e0209 */
[----:B------:R-:W-:Y:S01]  /*1e60*/  IMAD R11, R11, R40, RZ ;  /* 0x000000280b0b7224 */ /* 0x000fe200078e02ff */
[----:B------:R-:W-:Y:S01]  /*1e70*/  SHF.R.U32.HI R44, RZ, 0x7, R44 ;  /* 0x00000007ff2c7819 */ /* 0x000fe2000001162c */
[----:B------:R-:W-:-:S04]  /*1e80*/  IMAD.WIDE.U32 R32, R28, R34, R6 ;  /* 0x000000221c207225 */ /* 0x000fc800078e0006 */
[C---:B------:R-:W-:Y:S02]  /*1e90*/  IMAD R13, R28.reuse, R35, R12 ;  /* 0x000000231c0d7224 */ /* 0x040fe400078e020c */
[----:B------:R-:W-:Y:S02]  /*1ea0*/  IMAD R47, R35, 0xa0, RZ ;  /* 0x000000a0232f7824 */ /* 0x000fe400078e02ff */
[----:B------:R-:W-:-:S04]  /*1eb0*/  IMAD.WIDE.U32 R20, R28, R34, R20 ;  /* 0x000000221c147225 */ /* 0x000fc800078e0014 */
[C---:B------:R-:W-:Y:S02]  /*1ec0*/  IMAD R11, R28.reuse, R41, R11 ;  /* 0x000000291c0b7224 */ /* 0x040fe400078e020b */
[----:B------:R-:W-:Y:S02]  /*1ed0*/  IMAD R7, R41, 0xa0, RZ ;  /* 0x000000a029077824 */ /* 0x000fe400078e02ff */
[----:B------:R-:W-:-:S04]  /*1ee0*/  IMAD.WIDE.U32 R38, R28, R40, R8 ;  /* 0x000000281c267225 */ /* 0x000fc800078e0008 */
[----:B------:R-:W-:-:S04]  /*1ef0*/  IMAD.WIDE.U32 R34, R34, 0xa0, RZ ;  /* 0x000000a022227825 */ /* 0x000fc800078e00ff */
[----:B------:R-:W-:-:S04]  /*1f00*/  IMAD.WIDE.U32 R40, R40, 0xa0, RZ ;  /* 0x000000a028287825 */ /* 0x000fc800078e00ff */
[----:B------:R-:W-:Y:S01]  /*1f10*/  IMAD.IADD R27, R48, 0x1, -R27 ;  /* 0x00000001301b7824 */ /* 0x000fe200078e0a1b */
[----:B------:R-:W-:Y:S01]  /*1f20*/  SHF.R.S32.HI R43, RZ, 0x1f, R43 ;  /* 0x0000001fff2b7819 */ /* 0x000fe2000001142b */
[----:B------:R-:W-:Y:S01]  /*1f30*/  VIADD R44, R44, 0x8 ;  /* 0x000000082c2c7836 */ /* 0x000fe20000000000 */
[----:B------:R-:W-:Y:S01]  /*1f40*/  IADD3 R49, R21, R13, RZ ;  /* 0x0000000d15317210 */ /* 0x000fe20007ffe0ff */
[----:B------:R-:W-:Y:S01]  /*1f50*/  IMAD R45, R27, 0xc0, R45 ;  /* 0x000000c01b2d7824 */ /* 0x000fe200078e022d */
[----:B------:R-:W-:Y:S01]  /*1f60*/  LOP3.LUT R53, R3, 0xfffffff0, RZ, 0xc0, !PT ;  /* 0xfffffff003357812 */ /* 0x000fe200078ec0ff */
[----:B------:R-:W-:Y:S01]  /*1f70*/  IMAD.IADD R47, R35, 0x1, R47 ;  /* 0x00000001232f7824 */ /* 0x000fe200078e022f */
[----:B------:R-:W-:Y:S01]  /*1f80*/  SHF.R.S32.HI R56, RZ, 0x1f, R42 ;  /* 0x0000001fff387819 */ /* 0x000fe2000001142a */
[----:B------:R-:W-:Y:S02]  /*1f90*/  IMAD.IADD R48, R41, 0x1, R7 ;  /* 0x0000000129307824 */ /* 0x000fe400078e0207 */
[----:B------:R-:W-:-:S02]  /*1fa0*/  IMAD.IADD R50, R13, 0x1, R33 ;  /* 0x000000010d327824 */ /* 0x000fc400078e0221 */
[----:B------:R-:W-:Y:S02]  /*1fb0*/  IMAD.IADD R51, R37, 0x1, R11 ;  /* 0x0000000125337824 */ /* 0x000fe400078e020b */
[----:B------:R-:W-:Y:S01]  /*1fc0*/  IMAD.IADD R52, R11, 0x1, R39 ;  /* 0x000000010b347824 */ /* 0x000fe200078e0227 */
[----:B---3--:R-:W-:-:S04]  /*1fd0*/  LOP3.LUT R26, R26, 0xfffffffd, RZ, 0xc0, !PT ;  /* 0xfffffffd1a1a7812 */ /* 0x008fc800078ec0ff */
[----:B------:R-:W-:-:S04]  /*1fe0*/  @P3 LOP3.LUT R26, R26, 0x2, RZ, 0xfc, !PT ;  /* 0x000000021a1a3812 */ /* 0x000fc800078efcff */
[----:B------:R-:W-:-:S04]  /*1ff0*/  LOP3.LUT R26, R26, 0xfffffffe, RZ, 0xc0, !PT ;  /* 0xfffffffe1a1a7812 */ /* 0x000fc800078ec0ff */
[----:B------:R-:W-:-:S05]  /*2000*/  @P2 LOP3.LUT R26, R26, 0x1, RZ, 0xfc, !PT ;  /* 0x000000011a1a2812 */ /* 0x000fca00078efcff */
[----:B------:R0:W-:Y:S01]  /*2010*/  STL [R1+0x28], R26 ;  /* 0x0000281a01007387 */ /* 0x0001e20000100800 */
[----:B--2---:R-:W-:-:S04]  /*2020*/  LOP3.LUT R4, R25, 0x30, R3, 0xf8, !PT ;  /* 0x0000003019047812 */ /* 0x004fc800078ef803 */
[----:B------:R-:W-:Y:S02]  /*2030*/  LOP3.LUT R4, R4, R24, RZ, 0x3c, !PT ;  /* 0x0000001804047212 */ /* 0x000fe400078e3cff */
[----:B------:R-:W-:Y:S01]  /*2040*/  LOP3.LUT P1, RZ, R46, 0x2, RZ, 0xc0, !PT ;  /* 0x000000022eff7812 */ /* 0x000fe2000782c0ff */
[----:B------:R-:W-:Y:S02]  /*2050*/  IMAD.SHL.U32 R46, R15, 0x2, RZ ;  /* 0x000000020f2e7824 */ /* 0x000fe400078e00ff */
[----:B0-----:R-:W-:-:S10]  /*2060*/  IMAD.IADD R57, R14, 0x1, R4 ;  /* 0x000000010e397824 */ /* 0x001fd400078e0204 */
.L_x_2386:
        /* <DEDUP_REMOVED lines=13> */
[----:B------:R-:W4:Y:S08]  /*2140*/  @P3 LDC R9, c[0x0][0x434] ;  /* 0x00010d00ff093b82 */ /* 0x000f300000000800 */
        /* <DEDUP_REMOVED lines=20> */
[----:B------:R-:W-:-:S03]  /*2290*/  IMAD.IADD R61, R18, 0x1, R61 ;  /* 0x00000001123d7824 */ /* 0x000fc600078e023d */
[----:B------:R-:W-:Y:S01]  /*22a0*/  IADD3 R58, R18, R7, RZ ;  /* 0x00000007123a7210 */ /* 0x000fe20007ffe0ff */
        /* <DEDUP_REMOVED lines=29> */
[----:B------:R-:W-:-:S03]  /*2480*/  IADD3.X R13, R9, UR5, R13, P4, !PT ;  /* 0x00000005090d7c10 */ /* 0x000fc6000a7fe40d */
[----:B------:R-:W-:Y:S02]  /*2490*/  IMAD.IADD R10, R7, 0x1, R11 ;  /* 0x00000001070a7824 */ /* 0x000fe400078e020b */
        /* <DEDUP_REMOVED lines=15> */
[----:B------:R-:W2:Y:S01]  /*2590*/  LDL.64 R66, [R1+0x18] ;  /* 0x0000180001427983 */ /* 0x000ea20000100a00 */
[----:B------:R-:W-:-:S03]  /*25a0*/  ULDC.64 UR4, c[0x0][0x3e8] ;  /* 0x0000fa0000047ab9 */ /* 0x000fc60000000a00 */
[----:B------:R-:W3:Y:S01]  /*25b0*/  LDL R14, [R1+0x2c] ;  /* 0x00002c00010e7983 */ /* 0x000ee20000100800 */
[----:B------:R-:W-:-:S04]  /*25c0*/  IADD3 R6, P4, P5, R20, UR4, R6 ;  /* 0x0000000414067c10 */ /* 0x000fc8000fd9e006 */
[----:B------:R-:W-:Y:S01]  /*25d0*/  IADD3.X R7, R49, UR5, R10, P4, P5 ;  /* 0x0000000531077c10 */ /* 0x000fe2000a7ea40a */
[----:B------:R-:W-:Y:S02]  /*25e0*/  ULDC.64 UR4, c[0x0][0x400] ;  /* 0x0001000000047ab9 */ /* 0x000fe40000000a00 */
[----:B------:R-:W-:-:S04]  /*25f0*/  IADD3 R4, P4, P5, R36, UR4, R4 ;  /* 0x0000000424047c10 */ /* 0x000fc8000fd9e004 */
[----:B------:R-:W-:Y:S02]  /*2600*/  IADD3.X R5, R51, UR5, R12, P4, P5 ;  /* 0x0000000533057c10 */ /* 0x000fe4000a7ea40c */
[----:B------:R-:W-:Y:S02]  /*2610*/  CS2R R8, SRZ ;  /* 0x0000000000087805 */ /* 0x000fe4000001ff00 */
[----:B------:R-:W-:Y:S02]  /*2620*/  CS2R R24, SRZ ;  /* 0x0000000000187805 */ /* 0x000fe4000001ff00 */
[----:B--2---:R-:W-:-:S13]  /*2630*/  ISETP.GE.AND P4, PT, R66, R69, PT ;  /* 0x000000454200720c */ /* 0x004fda0003f86270 */
[----:B------:R0:W5:Y:S04]  /*2640*/  @!P4 LDG.E.64 R26, desc[UR40][R6.64] ;  /* 0x00000028061ac981 */ /* 0x000168000c1e1b00 */
[----:B------:R0:W5:Y:S01]  /*2650*/  @!P4 LDG.E.64 R54, desc[UR40][R4.64] ;  /* 0x000000280436c981 */ /* 0x000162000c1e1b00 */
[----:B---3--:R-:W-:-:S13]  /*2660*/  ISETP.GE.AND P4, PT, R14, R69, PT ;  /* 0x000000450e00720c */ /* 0x008fda0003f86270 */
[----:B------:R0:W5:Y:S04]  /*2670*/  @!P4 LDG.E.64 R8, desc[UR40][R6.64+0x10] ;  /* 0x000010280608c981 */ /* 0x000168000c1e1b00 */
[----:B------:R0:W5:Y:S02]  /*2680*/  @!P4 LDG.E.64 R24, desc[UR40][R4.64+0x10] ;  /* 0x000010280418c981 */ /* 0x000164000c1e1b00 */
.L_x_2358:
[----:B------:R-:W-:Y:S05]  /*2690*/  BSYNC B1 ;  /* 0x0000000000017941 */ /* 0x000fea0003800000 */
.L_x_2357:
[----:B------:R-:W-:Y:S01]  /*26a0*/  ISETP.NE.AND P4, PT, R156, 0x3, PT ;  /* 0x000000039c00780c */ /* 0x000fe20003f85270 */
[----:B-----5:R-:W-:Y:S01]  /*26b0*/  IMAD.MOV.U32 R68, RZ, RZ, R8 ;  /* 0x000000ffff447224 */ /* 0x020fe200078e0008 */
[----:B------:R-:W-:Y:S01]  /*26c0*/  MOV R72, R26 ;  /* 0x0000001a00487202 */ /* 0x000fe20000000f00 */
[----:B------:R-:W-:Y:S02]  /*26d0*/  IMAD.MOV.U32 R71, RZ, RZ, R24 ;  /* 0x000000ffff477224 */ /* 0x000fe400078e0018 */
[----:B------:R-:W-:-:S08]  /*26e0*/  IMAD.MOV.U32 R76, RZ, RZ, R54 ;  /* 0x000000ffff4c7224 */ /* 0x000fd000078e0036 */
[----:B------:R-:W-:Y:S05]  /*26f0*/  @!P4 BRA `(.L_x_2359) ;  /* 0x000000000004c947 */ /* 0x000fea0003800000 */
[----:B------:R-:W-:Y:S01]  /*2700*/  BPT.TRAP 0x1 ;  /* 0x000000040000795c */ /* 0x000fe20000300000 */
.L_x_2359:
[----:B0-----:R-:W2:Y:S01]  /*2710*/  LDL R4, [R1+0x10] ;  /* 0x0000100001047983 */ /* 0x001ea20000100800 */
[----:B------:R-:W-:Y:S01]  /*2720*/  IMAD R65, R19, 0x8, R18 ;  /* 0x0000000813417824 */ /* 0x000fe200078e0212 */
[----:B------:R-:W-:Y:S01]  /*2730*/  BSSY B1, `(.L_x_2360) ;  /* 0x0000004000017945 */ /* 0x000fe20003800000 */
[----:B--2---:R-:W-:-:S04]  /*2740*/  SHF.L.U32 R66, R4, 0x1f, RZ ;  /* 0x0000001f04427819 */ /* 0x004fc800000006ff */
[----:B------:R-:W0:Y:S02]  /*2750*/  SYNCS.PHASECHK.TRANS64.TRYWAIT P5, [R65+URZ+0x13290], R66 ;  /* 0x01329042410075a7 */ /* 0x000e2400080a017f */
[----:B0-----:R-:W-:Y:S05]  /*2760*/  @!P5 BRA `(.L_x_2361) ;  /* 0x0000019800f8d947 */ /* 0x001fea0003800000 */
.L_x_2597:
[----:B------:R-:W-:Y:S05]  /*2770*/  BSYNC B1 ;  /* 0x0000000000017941 */ /* 0x000fea0003800000 */
.L_x_2360:
[----:B------:R-:W-:-:S03]  /*2780*/  UMOV UR4, 0xffffffff ;  /* 0xffffffff00047882 */ /* 0x000fc60000000000 */
[----:B------:R-:W-:Y:S05]  /*2790*/  BRA.DIV UR4, `(.L_x_2362) ;  /* 0x0000019e04007947 */ /* 0x000fea000b800000 */
[----:B------:R1:W2:Y:S04]  /*27a0*/  SHFL.IDX PT, R67, R13, RZ, 0x1e1f ;  /* 0x001e1fff0d437589 */ /* 0x0002a800000e0000 */
[----:B------:R1:W3:Y:S02]  /*27b0*/  SHFL.IDX PT, R14, R70, RZ, 0x1e1f ;  /* 0x001e1fff460e7589 */ /* 0x0002e400000e0000 */
.L_x_2601:
[----:B------:R-:W-:Y:S05]  /*27c0*/  @P3 BRA `(.L_x_2363) ;  /* 0x0000002000f03947 */ /* 0x000fea0003800000 */
[----:B------:R-:W4:Y:S01]  /*27d0*/  LDL R83, [R1+0x28] ;  /* 0x0000280001537983 */ /* 0x000f220000100800 */
[----:B------:R-:W-:Y:S01]  /*27e0*/  BSSY B1, `(.L_x_2364) ;  /* 0x0000073000017945 */ /* 0x000fe20003800000 */
[----:B----4-:R-:W-:-:S13]  /*27f0*/  LOP3.LUT P5, RZ, R83, 0x2, RZ, 0xc0, !PT ;  /* 0x0000000253ff7812 */ /* 0x010fda00078ac0ff */
[----:B------:R-:W-:Y:S05]  /*2800*/  @P5 BRA `(.L_x_2365) ;  /* 0x0000000400c05947 */ /* 0x000fea0003800000 */
[----:B-1----:R-:W4:Y:S01]  /*2810*/  LDL.64 R12, [R1+0x18] ;  /* 0x00001800010c7983 */ /* 0x002f220000100a00 */
[----:B---3--:R-:W-:Y:S01]  /*2820*/  IADD3 R10, P3, R16, R14, RZ ;  /* 0x0000000e100a7210 */ /* 0x008fe20007f7e0ff */
[----:B------:R-:W-:Y:S02]  /*2830*/  BSSY B2, `(.L_x_2366) ;  /* 0x000006c000027945 */ /* 0x000fe40003800000 */
[----:B------:R1:W3:Y:S02]  /*2840*/  LDS.128 R4, [R61+0xe000] ;  /* 0x00e000003d047984 */ /* 0x0002e40000000c00 */
[----:B--2---:R-:W-:Y:S01]  /*2850*/  IMAD.X R11, R67, 0x1, R17, P3 ;  /* 0x00000001430b7824 */ /* 0x004fe200018e0611 */
[----:B----4-:R-:W-:-:S13]  /*2860*/  ISETP.GE.AND P3, PT, R12, R69, PT ;  /* 0x000000450c00720c */ /* 0x010fda0003f66270 */
[----:B-1-3--:R-:W-:Y:S05]  /*2870*/  @P3 BRA `(.L_x_2367) ;  /* 0x00000004009c3947 */ /* 0x00afea0003800000 */
[----:B------:R-:W-:Y:S02]  /*2880*/  SHF.R.U32.HI R12, RZ, 0x8, R27 ;  /* 0x00000008ff0c7819 */ /* 0x000fe4000001161b */
[----:B------:R-:W-:Y:S02]  /*2890*/  SHF.R.U32.HI R26, RZ, 0x8, R55 ;  /* 0x00000008ff1a7819 */ /* 0x000fe40000011637 */
[----:B------:R-:W-:Y:S01]  /*28a0*/  SHF.R.U32.HI R70, RZ, 0x10, R27 ;  /* 0x00000010ff467819 */ /* 0x000fe2000001161b */
[----:B------:R-:W-:Y:S01]  /*28b0*/  IMAD.SHL.U32 R12, R12, 0x100, RZ ;  /* 0x000001000c0c7824 */ /* 0x000fe200078e00ff */
[----:B------:R-:W-:Y:S01]  /*28c0*/  LOP3.LUT R15, R27, 0xff0000ff, RZ, 0xc0, !PT ;  /* 0xff0000ff1b0f7812 */ /* 0x000fe200078ec0ff */
[----:B------:R-:W-:Y:S01]  /*28d0*/  IMAD.SHL.U32 R26, R26, 0x100, RZ ;  /* 0x000001001a1a7824 */ /* 0x000fe200078e00ff */
[----:B------:R-:W-:Y:S02]  /*28e0*/  SHF.R.U32.HI R54, RZ, 0x10, R55 ;  /* 0x00000010ff367819 */ /* 0x000fe40000011637 */
[----:B------:R-:W-:-:S02]  /*28f0*/  LOP3.LUT R27, R55, 0xff0000ff, RZ, 0xc0, !PT ;  /* 0xff0000ff371b7812 */ /* 0x000fc400078ec0ff */
[----:B------:R-:W-:Y:S01]  /*2900*/  LOP3.LUT R15, R15, 0xff00, R12, 0xf8, !PT ;  /* 0x0000ff000f0f7812 */ /* 0x000fe200078ef80c */
[----:B------:R-:W-:Y:S01]  /*2910*/  IMAD.U32 R12, R70, 0x10000, RZ ;  /* 0x00010000460c7824 */ /* 0x000fe200078e00ff */
[----:B------:R-:W-:Y:S01]  /*2920*/  LOP3.LUT R55, R27, 0xff00, R26, 0xf8, !PT ;  /* 0x0000ff001b377812 */ /* 0x000fe200078ef81a */
[----:B------:R-:W-:Y:S01]  /*2930*/  IMAD.U32 R26, R54, 0x10000, RZ ;  /* 0x00010000361a7824 */ /* 0x000fe200078e00ff */
[----:B------:R-:W-:Y:S02]  /*2940*/  MOV R13, R4 ;  /* 0x00000004000d7202 */ /* 0x000fe40000000f00 */
        /* <DEDUP_REMOVED lines=73> */
[--C-:B------:R-:W-:Y:S02]  /*2de0*/  HADD2.F32 R7, -RZ, R6.reuse.H0_H0 ;  /* 0x20000006ff077230 */ /* 0x100fe40000004100 */
[-C--:B------:R-:W-:Y:S01]  /*2df0*/  FMUL.FTZ R76, R12, R75.reuse ;  /* 0x0000004b0c4c7220 */ /* 0x080fe20000410000 */
[----:B------:R-:W-:Y:S02]  /*2e00*/  HADD2.F32 R6, -RZ, R6.H1_H1 ;  /* 0x30000006ff067230 */ /* 0x000fe40000004100 */
[----:B------:R-:W-:Y:S01]  /*2e10*/  FMUL.FTZ R73, R15, R75 ;  /* 0x0000004b0f497220 */ /* 0x000fe20000410000 */
[----:B------:R-:W-:Y:S01]  /*2e20*/  HADD2.F32 R74, -RZ, R74.H0_H0 ;  /* 0x2000004aff4a7230 */ /* 0x000fe20000004100 */
[----:B------:R-:W-:Y:S01]  /*2e30*/  F2FP.SATFINITE.E4M3.F32.PACK_AB_MERGE_C R55, R55, R78, RZ ;  /* 0x0000004e3737723e */ /* 0x000fe200048070ff */
[----:B------:R-:W-:Y:S01]  /*2e40*/  HADD2.F32 R72, -RZ, R72.H0_H0 ;  /* 0x20000048ff487230 */ /* 0x000fe20000004100 */
[----:B------:R-:W-:Y:S01]  /*2e50*/  F2FP.SATFINITE.E4M3.F32.PACK_AB_MERGE_C R77, R80, R77, RZ ;  /* 0x0000004d504d723e */ /* 0x000fe200048070ff */
[----:B------:R-:W-:-:S02]  /*2e60*/  HADD2.F32 R70, -RZ, R70.H0_H0 ;  /* 0x20000046ff467230 */ /* 0x000fc40000004100 */
        /* <DEDUP_REMOVED lines=8> */
.L_x_2367:
[----:B------:R-:W-:Y:S05]  /*2ef0*/  BSYNC B2 ;  /* 0x0000000000027941 */ /* 0x000fea0003800000 */
.L_x_2366:
[----:B------:R4:W-:Y:S02]  /*2f00*/  ST.E.128 desc[UR40][R10.64], R4 ;  /* 0x000000040a007985 */ /* 0x0009e4000c101d28 */
.L_x_2365:
[----:B------:R-:W-:Y:S05]  /*2f10*/  BSYNC B1 ;  /* 0x0000000000017941 */ /* 0x000fea0003800000 */
.L_x_2364:
        /* <DEDUP_REMOVED lines=10> */
[----:B----4-:R-:W-:Y:S01]  /*2fc0*/  IADD3 R5, R5, R7, R4 ;  /* 0x0000000705057210 */ /* 0x010fe20007ffe004 */
[----:B--2---:R-:W-:-:S04]  /*2fd0*/  IMAD.X R11, R67, 0x1, R6, P3 ;  /* 0x00000001430b7824 */ /* 0x004fc800018e0606 */
[----:B------:R-:W-:Y:S01]  /*2fe0*/  IMAD.IADD R4, R18, 0x1, R5 ;  /* 0x0000000112047824 */ /* 0x000fe200078e0205 */
[----:B-----5:R-:W-:-:S05]  /*2ff0*/  ISETP.GE.AND P3, PT, R12, R69, PT ;  /* 0x000000450c00720c */ /* 0x020fca0003f66270 */
[----:B------:R-:W2:Y:S08]  /*3000*/  LDS.128 R4, [R4+0xe000] ;  /* 0x00e0000004047984 */ /* 0x000eb00000000c00 */
[----:B------:R-:W-:Y:S05]  /*3010*/  @P3 BRA `(.L_x_2369) ;  /* 0x00000004009c3947 */ /* 0x000fea0003800000 */
[--C-:B------:R-:W-:Y:S02]  /*3020*/  SHF.R.U32.HI R8, RZ, 0x8, R9.reuse ;  /* 0x00000008ff087819 */ /* 0x100fe40000011609 */
[----:B------:R-:W-:Y:S02]  /*3030*/  LOP3.LUT R12, R9, 0xff0000ff, RZ, 0xc0, !PT ;  /* 0xff0000ff090c7812 */ /* 0x000fe400078ec0ff */
[----:B------:R-:W-:Y:S01]  /*3040*/  SHF.R.U32.HI R24, RZ, 0x10, R9 ;  /* 0x00000010ff187819 */ /* 0x000fe20000011609 */
[----:B------:R-:W-:Y:S01]  /*3050*/  IMAD.SHL.U32 R9, R8, 0x100, RZ ;  /* 0x0000010008097824 */ /* 0x000fe200078e00ff */
[--C-:B------:R-:W-:Y:S01]  /*3060*/  SHF.R.U32.HI R14, RZ, 0x8, R25.reuse ;  /* 0x00000008ff0e7819 */ /* 0x100fe20000011619 */
[----:B--2---:R-:W-:Y:S01]  /*3070*/  IMAD.MOV.U32 R8, RZ, RZ, R4 ;  /* 0x000000ffff087224 */ /* 0x004fe200078e0004 */
[----:B------:R-:W-:Y:S02]  /*3080*/  SHF.R.U32.HI R15, RZ, 0x10, R25 ;  /* 0x00000010ff0f7819 */ /* 0x000fe40000011619 */
[----:B-1----:R-:W-:-:S02]  /*3090*/  LOP3.LUT R13, R25, 0xff0000ff, RZ, 0xc0, !PT ;  /* 0xff0000ff190d7812 */ /* 0x002fc400078ec0ff */
[----:B------:R-:W-:Y:S01]  /*30a0*/  SHF.L.U32 R14, R14, 0x8, RZ ;  /* 0x000000080e0e7819 */ /* 0x000fe200000006ff */
[----:B------:R-:W-:Y:S01]  /*30b0*/  IMAD.U32 R15, R15, 0x10000, RZ ;  /* 0x000100000f0f7824 */ /* 0x000fe200078e00ff */
[----:B------:R-:W-:Y:S01]  /*30c0*/  LOP3.LUT R9, R12, 0xff00, R9, 0xf8, !PT ;  /* 0x0000ff000c097812 */ /* 0x000fe200078ef809 */
[----:B------:R-:W-:Y:S01]  /*30d0*/  IMAD.U32 R12, R24, 0x10000, RZ ;  /* 0x00010000180c7824 */ /* 0x000fe200078e00ff */
[----:B------:R-:W-:Y:S02]  /*30e0*/  LOP3.LUT R14, R13, 0xff00, R14, 0xf8, !PT ;  /* 0x0000ff000d0e7812 */ /* 0x000fe400078ef80e */
[----:B------:R-:W-:Y:S02]  /*30f0*/  F2FP.F16.E4M3.UNPACK_B R4, R5 ;  /* 0x00000005ff04723e */ /* 0x000fe400020006ff */
        /* <DEDUP_REMOVED lines=20> */
[----:B------:R-:W-:Y:S01]  /*3240*/  F2FP.F16.E4M3.UNPACK_B R8, R8 ;  /* 0x00000008ff08723e */ /* 0x000fe200020006ff */
[----:B------:R-:W-:Y:S01]  /*3250*/  FFMA.FTZ R4, R4, R15, -R55 ;  /* 0x0000000f04047223 */ /* 0x000fe20000010837 */
[-C--:B------:R-:W-:Y:S01]  /*3260*/  FFMA.FTZ R67, R12, R14.reuse, -R25 ;  /* 0x0000000e0c437223 */ /* 0x080fe20000010819 */
        /* <DEDUP_REMOVED lines=8> */
[----:B------:R-:W-:Y:S02]  /*32f0*/  HADD2.F32 R71, -RZ, R71.H0_H0 ;  /* 0x20000047ff477230 */ /* 0x000fe40000004100 */
[----:B------:R-:W-:Y:S01]  /*3300*/  FMUL.FTZ R25, R13, R15 ;  /* 0x0000000f0d197220 */ /* 0x000fe20000410000 */
[----:B------:R-:W-:Y:S01]  /*3310*/  HADD2.F32 R8, -RZ, R8.H1_H1 ;  /* 0x30000008ff087230 */ /* 0x000fe20000004100 */
[----:B------:R-:W-:Y:S01]  /*3320*/  F2FP.SATFINITE.E4M3.F32.PACK_AB_MERGE_C R5, R5, R4, R72 ;  /* 0x000000040505723e */ /* 0x000fe20004807048 */
[----:B------:R-:W-:-:S02]  /*3330*/  HADD2.F32 R14, -RZ, R68.H1_H1 ;  /* 0x30000044ff0e7230 */ /* 0x000fc40000004100 */
[----:B------:R-:W-:Y:S02]  /*3340*/  HADD2.F32 R68, -RZ, R68.H0_H0 ;  /* 0x20000044ff447230 */ /* 0x000fe40000004100 */
[-C--:B------:R-:W-:Y:S01]  /*3350*/  FMUL.FTZ R26, R8, R71.reuse ;  /* 0x00000047081a7220 */ /* 0x080fe20000410000 */
[----:B------:R-:W-:Y:S01]  /*3360*/  FMUL.FTZ R71, R9, R71 ;  /* 0x0000004709477220 */ /* 0x000fe20000410000 */
[-C--:B------:R-:W-:Y:S01]  /*3370*/  FFMA.FTZ R25, R12, R14.reuse, -R25 ;  /* 0x0000000e0c197223 */ /* 0x080fe20000010819 */
[----:B------:R-:W-:Y:S01]  /*3380*/  FFMA.FTZ R54, R13, R14, R54 ;  /* 0x0000000e0d367223 */ /* 0x000fe20000010036 */
[-C--:B------:R-:W-:Y:S01]  /*3390*/  FFMA.FTZ R55, R9, R68.reuse, -R26 ;  /* 0x0000004409377223 */ /* 0x080fe2000001081a */
[----:B------:R-:W-:Y:S01]  /*33a0*/  FFMA.FTZ R68, R8, R68, R71 ;  /* 0x0000004408447223 */ /* 0x000fe20000010047 */
[----:B------:R-:W-:Y:S02]  /*33b0*/  F2FP.F16.E4M3.UNPACK_B R9, R7.H1 ;  /* 0x00000007ff09723e */ /* 0x000fe400030006ff */
[----:B------:R-:W-:-:S02]  /*33c0*/  F2FP.SATFINITE.E4M3.F32.PACK_AB_MERGE_C R71, R54, R25, RZ ;  /* 0x000000193647723e */ /* 0x000fc400048070ff */
[-C--:B------:R-:W-:Y:S01]  /*33d0*/  F2FP.F16.E4M3.UNPACK_B R25, R27.reuse.H1 ;  /* 0x0000001bff19723e */ /* 0x080fe200030006ff */
[--C-:B------:R-:W-:Y:S01]  /*33e0*/  HADD2.F32 R13, -RZ, R9.reuse.H1_H1 ;  /* 0x30000009ff0d7230 */ /* 0x100fe20000004100 */
[----:B------:R-:W-:Y:S01]  /*33f0*/  F2FP.F16.E4M3.UNPACK_B R14, R24.H1 ;  /* 0x00000018ff0e723e */ /* 0x000fe200030006ff */
[----:B------:R-:W-:Y:S01]  /*3400*/  HADD2.F32 R12, -RZ, R9.H0_H0 ;  /* 0x20000009ff0c7230 */ /* 0x000fe20000004100 */
[----:B------:R-:W-:Y:S01]  /*3410*/  F2FP.F16.E4M3.UNPACK_B R8, R6.H1 ;  /* 0x00000006ff08723e */ /* 0x000fe200030006ff */
[----:B------:R-:W-:Y:S01]  /*3420*/  HADD2.F32 R54, -RZ, R25.H1_H1 ;  /* 0x30000019ff367230 */ /* 0x000fe20000004100 */
[----:B------:R-:W-:Y:S01]  /*3430*/  F2FP.F16.E4M3.UNPACK_B R27, R27 ;  /* 0x0000001bff1b723e */ /* 0x000fe200020006ff */
[----:B------:R-:W-:Y:S01]  /*3440*/  HADD2.F32 R15, -RZ, R14.H1_H1 ;  /* 0x3000000eff0f7230 */ /* 0x000fe20000004100 */
[----:B------:R-:W-:Y:S01]  /*3450*/  F2FP.F16.E4M3.UNPACK_B R24, R24 ;  /* 0x00000018ff18723e */ /* 0x000fe200020006ff */
[----:B------:R-:W-:Y:S02]  /*3460*/  HADD2.F32 R9, -RZ, R8.H1_H1 ;  /* 0x30000008ff097230 */ /* 0x000fe40000004100 */
[----:B------:R-:W-:Y:S01]  /*3470*/  FMUL.FTZ R67, R13, R54 ;  /* 0x000000360d437220 */ /* 0x000fe20000410000 */
[----:B------:R-:W-:-:S02]  /*3480*/  HADD2.F32 R26, -RZ, R27.H1_H1 ;  /* 0x3000001bff1a7230 */ /* 0x000fc40000004100 */
        /* <DEDUP_REMOVED lines=17> */
[----:B------:R-:W-:Y:S01]  /*35a0*/  HADD2.F32 R6, -RZ, R6.H1_H1 ;  /* 0x30000006ff067230 */ /* 0x000fe20000004100 */
[----:B------:R-:W-:Y:S01]  /*35b0*/  F2FP.SATFINITE.E4M3.F32.PACK_AB_MERGE_C R69, R70, R69, RZ ;  /* 0x000000454645723e */ /* 0x000fe200048070ff */
[----:B------:R-:W-:-:S02]  /*35c0*/  HADD2.F32 R25, -RZ, R25.H0_H0 ;  /* 0x20000019ff197230 */ /* 0x000fc40000004100 */
[----:B------:R-:W-:Y:S02]  /*35d0*/  HADD2.F32 R14, -RZ, R14.H0_H0 ;  /* 0x2000000eff0e7230 */ /* 0x000fe40000004100 */
        /* <DEDUP_REMOVED lines=11> */
.L_x_2369:
[----:B------:R-:W-:Y:S05]  /*3690*/  BSYNC B1 ;  /* 0x0000000000017941 */ /* 0x000fea0003800000 */
.L_x_2368:
[----:B--2---:R2:W-:Y:S01]  /*36a0*/  ST.E.128 desc[UR40][R10.64], R4 ;  /* 0x000000040a007985 */ /* 0x0045e2000c101d28 */
[----:B------:R-:W-:Y:S05]  /*36b0*/  BRA `(.L_x_2363) ;  /* 0x0000001400347947 */ /* 0x000fea0003800000 */
.L_x_2356:
[----:B------:R-:W0:Y:S01]  /*36c0*/  S2R R8, SR_TID.X ;  /* 0x0000000000087919 */ /* 0x000e220000002100 */
[----:B------:R-:W-:Y:S01]  /*36d0*/  IMAD R64, R2, -0xa0, R31 ;  /* 0xffffff6002407824 */ /* 0x000fe200078e021f */
[----:B------:R-:W-:Y:S02]  /*36e0*/  CS2R R26, SRZ ;  /* 0x00000000001a7805 */ /* 0x000fe4000001ff00 */
[----:B------:R-:W-:Y:S02]  /*36f0*/  CS2R R24, SRZ ;  /* 0x0000000000187805 */ /* 0x000fe4000001ff00 */
[----:B------:R-:W-:Y:S01]  /*3700*/  VIMNMX R64, R64, 0xa0, PT ;  /* 0x000000a040407848 */ /* 0x000fe20003fe0100 */
[----:B0-----:R-:W-:-:S05]  /*3710*/  VIADD R8, R8, 0xffffff80 ;  /* 0xffffff8008087836 */ /* 0x001fca0000000000 */
[----:B------:R-:W-:-:S04]  /*3720*/  LEA.HI R8, R8, R8, RZ, 0x1 ;  /* 0x0000000808087211 */ /* 0x000fc800078f08ff */
[----:B------:R-:W-:-:S04]  /*3730*/  SHF.R.S32.HI R8, RZ, 0x1, R8 ;  /* 0x00000001ff087819 */ /* 0x000fc80000011408 */
[----:B------:R-:W-:-:S04]  /*3740*/  ISETP.GE.AND P3, PT, R8, R64, PT ;  /* 0x000000400800720c */ /* 0x000fc80003f66270 */
[----:B------:R-:W-:-:S13]  /*3750*/  ISETP.GE.OR P4, PT, R16, R69, P3 ;  /* 0x000000451000720c */ /* 0x000fda0001f86670 */
[----:B------:R-:W0:Y:S02]  /*3760*/  @!P4 LDC.64 R8, c[0x0][0x3e8] ;  /* 0x0000fa00ff08cb82 */ /* 0x000e240000000a00 */
[----:B0-----:R-:W-:Y:S02]  /*3770*/  @!P4 IADD3 R8, P5, P6, R32, R8, R6 ;  /* 0x000000082008c210 */ /* 0x001fe40007ebe006 */
[----:B------:R-:W-:Y:S02]  /*3780*/  CS2R R6, SRZ ;  /* 0x0000000000067805 */ /* 0x000fe4000001ff00 */
[----:B------:R-:W-:Y:S02]  /*3790*/  @!P4 IADD3.X R9, R50, R9, R10, P5, P6 ;  /* 0x000000093209c210 */ /* 0x000fe40002fec40a */
[----:B------:R-:W0:Y:S02]  /*37a0*/  @!P4 LDC.64 R10, c[0x0][0x400] ;  /* 0x00010000ff0acb82 */ /* 0x000e240000000a00 */
[----:B0-----:R-:W-:-:S02]  /*37b0*/  @!P4 IADD3 R10, P5, P6, R38, R10, R4 ;  /* 0x0000000a260ac210 */ /* 0x001fc40007ebe004 */
[----:B------:R-:W-:Y:S02]  /*37c0*/  CS2R R4, SRZ ;  /* 0x0000000000047805 */ /* 0x000fe4000001ff00 */
[----:B------:R-:W-:-:S04]  /*37d0*/  @!P4 IADD3.X R11, R52, R11, R12, P5, P6 ;  /* 0x0000000b340bc210 */ /* 0x000fc80002fec40c */
[----:B------:R-:W2:Y:S04]  /*37e0*/  @!P4 LDG.E.128 R4, desc[UR40][R8.64] ;  /* 0x000000280804c981 */ /* 0x000ea8000c1e1d00 */
[----:B------:R-:W3:Y:S01]  /*37f0*/  @!P4 LDG.E.128 R24, desc[UR40][R10.64] ;  /* 0x000000280a18c981 */ /* 0x000ee2000c1e1d00 */
[----:B------:R-:W-:Y:S02]  /*3800*/  ISETP.NE.AND P4, PT, R156, 0x3, PT ;  /* 0x000000039c00780c */ /* 0x000fe40003f85270 */
[----:B------:R-:W-:Y:S01]  /*3810*/  ISETP.GE.AND P5, PT, R16, R69, PT ;  /* 0x000000451000720c */ /* 0x000fe20003fa6270 */
[----:B--2---:R-:W-:Y:S02]  /*3820*/  IMAD.MOV.U32 R71, RZ, RZ, R6 ;  /* 0x000000ffff477224 */ /* 0x004fe400078e0006 */
[----:B------:R-:W-:Y:S01]  /*3830*/  IMAD.MOV.U32 R72, RZ, RZ, R4 ;  /* 0x000000ffff487224 */ /* 0x000fe200078e0004 */
[----:B---3--:R-:W-:Y:S01]  /*3840*/  MOV R69, R26 ;  /* 0x0000001a00457202 */ /* 0x008fe20000000f00 */
[----:B------:R-:W-:-:S06]  /*3850*/  IMAD.MOV.U32 R74, RZ, RZ, R24 ;  /* 0x000000ffff4a7224 */ /* 0x000fcc00078e0018 */
[----:B------:R-:W-:Y:S05]  /*3860*/  @!P4 BRA `(.L_x_2370) ;  /* 0x000000000004c947 */ /* 0x000fea0003800000 */
[----:B------:R-:W-:Y:S01]  /*3870*/  BPT.TRAP 0x1 ;  /* 0x000000040000795c */ /* 0x000fe20000300000 */
.L_x_2370:
[----:B------:R-:W2:Y:S01]  /*3880*/  LDL R8, [R1+0x10] ;  /* 0x0000100001087983 */ /* 0x000ea20000100800 */
[----:B------:R-:W-:Y:S01]  /*3890*/  IMAD R65, R19, 0x8, R18 ;  /* 0x0000000813417824 */ /* 0x000fe200078e0212 */
[----:B------:R-:W-:Y:S01]  /*38a0*/  BSSY B1, `(.L_x_2371) ;  /* 0x0000004000017945 */ /* 0x000fe20003800000 */
[----:B--2---:R-:W-:-:S04]  /*38b0*/  SHF.L.U32 R66, R8, 0x1f, RZ ;  /* 0x0000001f08427819 */ /* 0x004fc800000006ff */
[----:B------:R-:W0:Y:S02]  /*38c0*/  SYNCS.PHASECHK.TRANS64.TRYWAIT P6, [R65+URZ+0x13290], R66 ;  /* 0x01329042410075a7 */ /* 0x000e2400080c017f */
[----:B0-----:R-:W-:Y:S05]  /*38d0*/  @!P6 BRA `(.L_x_2372) ;  /* 0x0000018800f4e947 */ /* 0x001fea0003800000 */
.L_x_2602:
[----:B------:R-:W-:Y:S05]  /*38e0*/  BSYNC B1 ;  /* 0x0000000000017941 */ /* 0x000fea0003800000 */
.L_x_2371:
[----:B------:R-:W-:-:S03]  /*38f0*/  UMOV UR4, 0xffffffff ;  /* 0xffffffff00047882 */ /* 0x000fc60000000000 */
[----:B------:R-:W-:Y:S05]  /*3900*/  BRA.DIV UR4, `(.L_x_2373) ;  /* 0x0000018a04fc7947 */ /* 0x000fea000b800000 */
[----:B------:R1:W2:Y:S04]  /*3910*/  SHFL.IDX PT, R68, R13, RZ, 0x1e1f ;  /* 0x001e1fff0d447589 */ /* 0x0002a800000e0000 */
[----:B------:R-:W3:Y:S02]  /*3920*/  SHFL.IDX PT, R70, R70, RZ, 0x1e1f ;  /* 0x001e1fff46467589 */ /* 0x000ee400000e0000 */
.L_x_2606:
        /* <DEDUP_REMOVED lines=12> */
[----:B------:R-:W-:Y:S01]  /*39f0*/  LEA.HI R8, R8, R9, RZ, 0x5 ;  /* 0x0000000908087211 */ /* 0x000fe200078f28ff */
[----:B------:R-:W-:-:S03]  /*3a00*/  IMAD R9, R19, 0x2800, R57 ;  /* 0x0000280013097824 */ /* 0x000fc600078e0239 */
[----:B------:R-:W-:Y:S01]  /*3a10*/  SHF.R.S32.HI R8, RZ, 0x5, R8 ;  /* 0x00000005ff087819 */ /* 0x000fe20000011408 */
[----:B------:R-:W-:-:S03]  /*3a20*/  IMAD.IADD R9, R18, 0x1, R9 ;  /* 0x0000000112097824 */ /* 0x000fc600078e0209 */
[----:B------:R-:W-:-:S05]  /*3a30*/  LEA.HI.SX32 R8, R3, R8, 0x1c ;  /* 0x0000000803087211 */ /* 0x000fca00078fe2ff */
[----:B------:R-:W-:-:S05]  /*3a40*/  IMAD.SHL.U32 R73, R8, 0x10, RZ ;  /* 0x0000001008497824 */ /* 0x000fca00078e00ff */
[----:B----4-:R-:W-:-:S04]  /*3a50*/  LOP3.LUT R8, R12, 0x30, R73, 0xf8, !PT ;  /* 0x000000300c087812 */ /* 0x010fc800078ef849 */
[----:B-----5:R-:W-:-:S05]  /*3a60*/  LOP3.LUT R8, R8, R11, RZ, 0x3c, !PT ;  /* 0x0000000b08087212 */ /* 0x020fca00078e3cff */
[----:B------:R-:W-:-:S04]  /*3a70*/  IMAD.IADD R8, R10, 0x1, R8 ;  /* 0x000000010a087824 */ /* 0x000fc800078e0208 */
[----:B------:R-:W-:-:S05]  /*3a80*/  IMAD R11, R19, 0x2800, R8 ;  /* 0x00002800130b7824 */ /* 0x000fca00078e0208 */
[----:B------:R-:W-:Y:S02]  /*3a90*/  IADD3 R12, R18, R11, RZ ;  /* 0x0000000b120c7210 */ /* 0x000fe40007ffe0ff */
[----:B------:R-:W2:Y:S04]  /*3aa0*/  LDS.128 R8, [R9+0xe000] ;  /* 0x00e0000009087984 */ /* 0x000ea80000000c00 */
[----:B-1----:R-:W1:Y:S01]  /*3ab0*/  LDS.128 R12, [R12+0xe000] ;  /* 0x00e000000c0c7984 */ /* 0x002e620000000c00 */
[----:B------:R-:W-:Y:S05]  /*3ac0*/  @P5 BRA `(.L_x_2375) ;  /* 0x0000000c00385947 */ /* 0x000fea0003800000 */
[----:B------:R-:W-:Y:S01]  /*3ad0*/  SHF.R.U32.HI R83, RZ, 0x8, R5 ;  /* 0x00000008ff537819 */ /* 0x000fe20000011605 */
[----:B--2---:R-:W-:Y:S01]  /*3ae0*/  IMAD.MOV.U32 R24, RZ, RZ, R8 ;  /* 0x000000ffff187224 */ /* 0x004fe200078e0008 */
[----:B------:R-:W-:Y:S02]  /*3af0*/  SHF.R.U32.HI R78, RZ, 0x8, R25 ;  /* 0x00000008ff4e7819 */ /* 0x000fe40000011619 */
[----:B------:R-:W-:Y:S02]  /*3b00*/  LOP3.LUT R4, R5, 0xff0000ff, RZ, 0xc0, !PT ;  /* 0xff0000ff05047812 */ /* 0x000fe400078ec0ff */
[----:B------:R-:W-:Y:S01]  /*3b10*/  SHF.R.U32.HI R82, RZ, 0x10, R5 ;  /* 0x00000010ff527819 */ /* 0x000fe20000011605 */
[----:B------:R-:W-:Y:S01]  /*3b20*/  IMAD.SHL.U32 R5, R83, 0x100, RZ ;  /* 0x0000010053057824 */ /* 0x000fe200078e00ff */
[----:B------:R-:W-:Y:S02]  /*3b30*/  SHF.R.U32.HI R79, RZ, 0x8, R7 ;  /* 0x00000008ff4f7819 */ /* 0x000fe40000011607 */
[----:B------:R-:W-:-:S02]  /*3b40*/  SHF.R.U32.HI R76, RZ, 0x8, R27 ;  /* 0x00000008ff4c7819 */ /* 0x000fc4000001161b */
[----:B------:R-:W-:Y:S02]  /*3b50*/  LOP3.LUT R75, R27, 0xff0000ff, RZ, 0xc0, !PT ;  /* 0xff0000ff1b4b7812 */ /* 0x000fe400078ec0ff */
[----:B------:R-:W-:Y:S01]  /*3b60*/  SHF.R.U32.HI R80, RZ, 0x10, R27 ;  /* 0x00000010ff507819 */ /* 0x000fe2000001161b */
[----:B------:R-:W-:Y:S01]  /*3b70*/  IMAD.SHL.U32 R27, R78, 0x100, RZ ;  /* 0x000001004e1b7824 */ /* 0x000fe200078e00ff */
[----:B------:R-:W-:Y:S01]  /*3b80*/  LOP3.LUT R6, R7, 0xff0000ff, RZ, 0xc0, !PT ;  /* 0xff0000ff07067812 */ /* 0x000fe200078ec0ff */
[----:B------:R-:W-:Y:S01]  /*3b90*/  IMAD.SHL.U32 R8, R76, 0x100, RZ ;  /* 0x000001004c087824 */ /* 0x000fe200078e00ff */
[----:B------:R-:W-:Y:S01]  /*3ba0*/  SHF.R.U32.HI R81, RZ, 0x10, R7 ;  /* 0x00000010ff517819 */ /* 0x000fe20000011607 */
[----:B------:R-:W-:Y:S01]  /*3bb0*/  IMAD.SHL.U32 R7, R79, 0x100, RZ ;  /* 0x000001004f077824 */ /* 0x000fe200078e00ff */
[----:B------:R-:W-:Y:S01]  /*3bc0*/  LOP3.LUT R26, R25, 0xff0000ff, RZ, 0xc0, !PT ;  /* 0xff0000ff191a7812 */ /* 0x000fe200078ec0ff */
[----:B------:R-:W-:Y:S01]  /*3bd0*/  IMAD.U32 R80, R80, 0x10000, RZ ;  /* 0x0001000050507824 */ /* 0x000fe200078e00ff */
[----:B------:R-:W-:Y:S01]  /*3be0*/  SHF.R.U32.HI R77, RZ, 0x10, R25 ;  /* 0x00000010ff4d7819 */ /* 0x000fe20000011619 */
[----:B-1----:R-:W-:Y:S01]  /*3bf0*/  IMAD.MOV.U32 R25, RZ, RZ, R12 ;  /* 0x000000ffff197224 */ /* 0x002fe200078e000c */
[----:B------:R-:W-:-:S02]  /*3c00*/  LOP3.LUT R4, R4, 0xff00, R5, 0xf8, !PT ;  /* 0x0000ff0004047812 */ /* 0x000fc400078ef805 */
[----:B------:R-:W-:Y:S02]  /*3c10*/  SHF.L.U32 R5, R82, 0x10, RZ ;  /* 0x0000001052057819 */ /* 0x000fe400000006ff */
[----:B------:R-:W-:Y:S02]  /*3c20*/  LOP3.LUT R78, R26, 0xff00, R27, 0xf8, !PT ;  /* 0x0000ff001a4e7812 */ /* 0x000fe400078ef81b */
[----:B------:R-:W-:Y:S02]  /*3c30*/  LOP3.LUT R7, R6, 0xff00, R7, 0xf8, !PT ;  /* 0x0000ff0006077812 */ /* 0x000fe400078ef807 */
[----:B------:R-:W-:Y:S02]  /*3c40*/  F2FP.F16.E4M3.UNPACK_B R76, R74.H1 ;  /* 0x0000004aff4c723e */ /* 0x000fe400030006ff */
[----:B------:R-:W-:Y:S02]  /*3c50*/  F2FP.F16.E4M3.UNPACK_B R27, R25.H1 ;  /* 0x00000019ff1b723e */ /* 0x000fe400030006ff */
[----:B------:R-:W-:-:S02]  /*3c60*/  F2FP.F16.E4M3.UNPACK_B R26, R24.H1 ;  /* 0x00000018ff1a723e */ /* 0x000fc400030006ff */
[----:B------:R-:W-:Y:S01]  /*3c70*/  LOP3.LUT R6, R4, 0xff0000, R5, 0xf8, !PT ;  /* 0x00ff000004067812 */ /* 0x000fe200078ef805 */
[----:B------:R-:W-:Y:S01]  /*3c80*/  IMAD.U32 R4, R81, 0x10000, RZ ;  /* 0x0001000051047824 */ /* 0x000fe200078e00ff */
[----:B------:R-:W-:Y:S01]  /*3c90*/  LOP3.LUT R79, R75, 0xff00, R8, 0xf8, !PT ;  /* 0x0000ff004b4f7812 */ /* 0x000fe200078ef808 */
[----:B------:R-:W-:Y:S01]  /*3ca0*/  HADD2.F32 R5, -RZ, R76.H0_H0 ;  /* 0x2000004cff057230 */ /* 0x000fe20000004100 */
[----:B------:R-:W-:Y:S01]  /*3cb0*/  F2FP.F16.E4M3.UNPACK_B R75, R72.H1 ;  /* 0x00000048ff4b723e */ /* 0x000fe200030006ff */
[----:B------:R-:W-:Y:S01]  /*3cc0*/  HADD2.F32 R12, -RZ, R27.H0_H0 ;  /* 0x2000001bff0c7230 */ /* 0x000fe20000004100 */
[----:B------:R-:W-:Y:S01]  /*3cd0*/  LOP3.LUT R4, R7, 0xff0000, R4, 0xf8, !PT ;  /* 0x00ff000007047812 */ /* 0x000fe200078ef804 */
[----:B------:R-:W-:Y:S02]  /*3ce0*/  HADD2.F32 R8, -RZ, R26.H0_H0 ;  /* 0x2000001aff087230 */ /* 0x000fe40000004100 */
[----:B------:R-:W-:Y:S02]  /*3cf0*/  IMAD.U32 R7, R77, 0x10000, RZ ;  /* 0x000100004d077824 */ /* 0x000fe400078e00ff */
[----:B------:R-:W-:Y:S01]  /*3d00*/  FMUL.FTZ R81, R12, R5 ;  /* 0x000000050c517220 */ /* 0x000fe20000410000 */
[----:B------:R-:W-:-:S02]  /*3d10*/  HADD2.F32 R77, -RZ, R75.H0_H0 ;  /* 0x2000004bff4d7230 */ /* 0x000fc40000004100 */
[----:B------:R-:W-:Y:S01]  /*3d20*/  FMUL.FTZ R83, R8, R5 ;  /* 0x0000000508537220 */ /* 0x000fe20000410000 */
[----:B------:R-:W-:Y:S01]  /*3d30*/  HADD2.F32 R26, -RZ, R26.H1_H1 ;  /* 0x3000001aff1a7230 */ /* 0x000fe20000004100 */
[----:B------:R-:W-:Y:S01]  /*3d40*/  LOP3.LUT R7, R78, 0xff0000, R7, 0xf8, !PT ;  /* 0x00ff00004e077812 */ /* 0x000fe200078ef807 */
[----:B------:R-:W-:Y:S02]  /*3d50*/  HADD2.F32 R27, -RZ, R27.H1_H1 ;  /* 0x3000001bff1b7230 */ /* 0x000fe40000004100 */
[-C--:B------:R-:W-:Y:S01]  /*3d60*/  FFMA.FTZ R8, R8, R77.reuse, -R81 ;  /* 0x0000004d08087223 */ /* 0x080fe20000010851 */
[----:B------:R-:W-:Y:S01]  /*3d70*/  FFMA.FTZ R12, R12, R77, R83 ;  /* 0x0000004d0c0c7223 */ /* 0x000fe20000010053 */
[----:B------:R-:W-:Y:S01]  /*3d80*/  HADD2.F32 R77, -RZ, R75.H1_H1 ;  /* 0x3000004bff4d7230 */ /* 0x000fe20000004100 */
[----:B------:R-:W-:Y:S01]  /*3d90*/  F2FP.F16.E4M3.UNPACK_B R78, R74 ;  /* 0x0000004aff4e723e */ /* 0x000fe200020006ff */
[----:B------:R-:W-:Y:S01]  /*3da0*/  HADD2.F32 R75, -RZ, R76.H1_H1 ;  /* 0x3000004cff4b7230 */ /* 0x000fe20000004100 */
[----:B------:R-:W-:-:S02]  /*3db0*/  F2FP.F16.E4M3.UNPACK_B R76, R72 ;  /* 0x00000048ff4c723e */ /* 0x000fc400020006ff */
[----:B------:R-:W-:Y:S02]  /*3dc0*/  F2FP.F16.E4M3.UNPACK_B R74, R25 ;  /* 0x00000019ff4a723e */ /* 0x000fe400020006ff */
[----:B------:R-:W-:Y:S01]  /*3dd0*/  F2FP.F16.E4M3.UNPACK_B R72, R24 ;  /* 0x00000018ff48723e */ /* 0x000fe200020006ff */
[-C--:B------:R-:W-:Y:S01]  /*3de0*/  FMUL.FTZ R25, R27, R75.reuse ;  /* 0x0000004b1b197220 */ /* 0x080fe20000410000 */
[----:B------:R-:W-:Y:S01]  /*3df0*/  LOP3.LUT R5, R79, 0xff0000, R80, 0xf8, !PT ;  /* 0x00ff00004f057812 */ /* 0x000fe200078ef850 */
[C---:B------:R-:W-:Y:S01]  /*3e00*/  FMUL.FTZ R80, R26.reuse, R75 ;  /* 0x0000004b1a507220 */ /* 0x040fe20000410000 */
[----:B------:R-:W-:Y:S02]  /*3e10*/  HADD2.F32 R79, -RZ, R78.H0_H0 ;  /* 0x2000004eff4f7230 */ /* 0x000fe40000004100 */
[-C--:B------:R-:W-:Y:S01]  /*3e20*/  FFMA.FTZ R25, R26, R77.reuse, -R25 ;  /* 0x0000004d1a197223 */ /* 0x080fe20000010819 */
[----:B------:R-:W-:Y:S02]  /*3e30*/  HADD2.F32 R75, -RZ, R74.H0_H0 ;  /* 0x2000004aff4b7230 */ /* 0x000fe40000004100 */
[----:B------:R-:W-:Y:S01]  /*3e40*/  FFMA.FTZ R27, R27, R77, R80 ;  /* 0x0000004d1b1b7223 */ /* 0x000fe20000010050 */
[----:B------:R-:W-:-:S02]  /*3e50*/  HADD2.F32 R24, -RZ, R72.H0_H0 ;  /* 0x20000048ff187230 */ /* 0x000fc40000004100 */
[----:B------:R-:W-:Y:S02]  /*3e60*/  HADD2.F32 R26, -RZ, R76.H0_H0 ;  /* 0x2000004cff1a7230 */ /* 0x000fe40000004100 */
[CC--:B------:R-:W-:Y:S01]  /*3e70*/  FMUL.FTZ R77, R75.reuse, R79.reuse ;  /* 0x0000004f4b4d7220 */ /* 0x0c0fe20000410000 */
[----:B------:R-:W-:Y:S02]  /*3e80*/  HADD2.F32 R74, -RZ, R74.H1_H1 ;  /* 0x3000004aff4a7230 */ /* 0x000fe40000004100 */
[C---:B------:R-:W-:Y:S01]  /*3e90*/  FMUL.FTZ R80, R24.reuse, R79 ;  /* 0x0000004f18507220 */ /* 0x040fe20000410000 */
[----:B------:R-:W-:Y:S02]  /*3ea0*/  HADD2.F32 R79, -RZ, R78.H1_H1 ;  /* 0x3000004eff4f7230 */ /* 0x000fe40000004100 */
[-C--:B------:R-:W-:Y:S01]  /*3eb0*/  FFMA.FTZ R24, R24, R26.reuse, -R77 ;  /* 0x0000001a18187223 */ /* 0x080fe2000001084d */
[----:B------:R-:W-:Y:S02]  /*3ec0*/  HADD2.F32 R72, -RZ, R72.H1_H1 ;  /* 0x30000048ff487230 */ /* 0x000fe40000004100 */
[----:B------:R-:W-:Y:S01]  /*3ed0*/  FFMA.FTZ R26, R75, R26, R80 ;  /* 0x0000001a4b1a7223 */ /* 0x000fe20000010050 */
[----:B------:R-:W-:-:S02]  /*3ee0*/  HADD2.F32 R77, -RZ, R76.H1_H1 ;  /* 0x3000004cff4d7230 */ /* 0x000fc40000004100 */
[----:B------:R-:W-:Y:S01]  /*3ef0*/  FMUL.FTZ R75, R74, R79 ;  /* 0x0000004f4a4b7220 */ /* 0x000fe20000410000 */
[----:B------:R-:W-:Y:S01]  /*3f00*/  F2FP.F16.E4M3.UNPACK_B R80, R69.H1 ;  /* 0x00000045ff50723e */ /* 0x000fe200030006ff */
[C---:B------:R-:W-:Y:S01]  /*3f10*/  FMUL.FTZ R81, R72.reuse, R79 ;  /* 0x0000004f48517220 */ /* 0x040fe20000410000 */
[----:B------:R-:W-:Y:S01]  /*3f20*/  F2FP.F16.E4M3.UNPACK_B R76, R14.H1 ;  /* 0x0000000eff4c723e */ /* 0x000fe200030006ff */
[----:B------:R-:W-:Y:S01]  /*3f30*/  FFMA.FTZ R75, R72, R77, -R75 ;  /* 0x0000004d484b7223 */ /* 0x000fe2000001084b */
[----:B------:R-:W-:Y:S01]  /*3f40*/  F2FP.F16.E4M3.UNPACK_B R79, R71.H1 ;  /* 0x00000047ff4f723e */ /* 0x000fe200030006ff */
[----:B------:R-:W-:Y:S01]  /*3f50*/  HADD2.F32 R83, -RZ, R80.H0_H0 ;  /* 0x20000050ff537230 */ /* 0x000fe20000004100 */
[-C--:B------:R-:W-:Y:S01]  /*3f60*/  F2FP.F16.E4M3.UNPACK_B R72, R10.reuse.H1 ;  /* 0x0000000aff48723e */ /* 0x080fe200030006ff */
[----:B------:R-:W-:Y:S02]  /*3f70*/  HADD2.F32 R78, -RZ, R76.H0_H0 ;  /* 0x2000004cff4e7230 */ /* 0x000fe40000004100 */
[----:B------:R-:W-:Y:S01]  /*3f80*/  FFMA.FTZ R77, R74, R77, R81 ;  /* 0x0000004d4a4d7223 */ /* 0x000fe20000010051 */
[----:B------:R-:W-:Y:S01]  /*3f90*/  HADD2.F32 R81, -RZ, R79.H0_H0 ;  /* 0x2000004fff517230 */ /* 0x000fe20000004100 */
[----:B------:R-:W-:Y:S01]  /*3fa0*/  F2FP.F16.E4M3.UNPACK_B R10, R10 ;  /* 0x0000000aff0a723e */ /* 0x000fe200020006ff */
[----:B------:R-:W-:-:S02]  /*3fb0*/  HADD2.F32 R74, -RZ, R72.H0_H0 ;  /* 0x20000048ff4a7230 */ /* 0x000fc40000004100 */
[-C--:B------:R-:W-:Y:S01]  /*3fc0*/  FMUL.FTZ R87, R78, R83.reuse ;  /* 0x000000534e577220 */ /* 0x080fe20000410000 */
[----:B------:R-:W-:Y:S01]  /*3fd0*/  HADD2.F32 R85, -RZ, R80.H1_H1 ;  /* 0x30000050ff557230 */ /* 0x000fe20000004100 */
[----:B------:R-:W-:Y:S01]  /*3fe0*/  F2FP.SATFINITE.E4M3.F32.PACK_AB_MERGE_C R8, R25, R8, RZ ;  /* 0x000000081908723e */ /* 0x000fe200048070ff */
        /* <DEDUP_REMOVED lines=10> */
[----:B------:R-:W-:Y:S01]  /*4090*/  F2FP.F16.E4M3.UNPACK_B R72, R71 ;  /* 0x00000047ff48723e */ /* 0x000fe200020006ff */
[----:B------:R-:W-:Y:S01]  /*40a0*/  FFMA.FTZ R82, R76, R79, R85 ;  /* 0x0000004f4c527223 */ /* 0x000fe20000010055 */
[----:B------:R-:W-:Y:S01]  /*40b0*/  FFMA.FTZ R83, R78, R81, R83 ;  /* 0x000000514e537223 */ /* 0x000fe20000010053 */
[--C-:B------:R-:W-:Y:S01]  /*40c0*/  HADD2.F32 R76, -RZ, R74.reuse.H0_H0 ;  /* 0x2000004aff4c7230 */ /* 0x100fe20000004100 */
[----:B------:R-:W-:Y:S01]  /*40d0*/  F2FP.SATFINITE.E4M3.F32.PACK_AB_MERGE_C R12, R27, R12, RZ ;  /* 0x0000000c1b0c723e */ /* 0x000fe200048070ff */
[----:B------:R-:W-:Y:S01]  /*40e0*/  HADD2.F32 R71, -RZ, R69.H0_H0 ;  /* 0x20000045ff477230 */ /* 0x000fe20000004100 */
[----:B------:R-:W-:Y:S01]  /*40f0*/  F2FP.SATFINITE.E4M3.F32.PACK_AB_MERGE_C R8, R75, R24, R8 ;  /* 0x000000184b08723e */ /* 0x000fe20004807008 */
[----:B------:R-:W-:Y:S01]  /*4100*/  HADD2.F32 R78, -RZ, R74.H1_H1 ;  /* 0x3000004aff4e7230 */ /* 0x000fe20000004100 */
[----:B------:R-:W-:Y:S01]  /*4110*/  F2FP.F16.E4M3.UNPACK_B R27, R13 ;  /* 0x0000000dff1b723e */ /* 0x000fe200020006ff */
[----:B------:R-:W-:-:S02]  /*4120*/  HADD2.F32 R14, -RZ, R10.H0_H0 ;  /* 0x2000000aff0e7230 */ /* 0x000fc40000004100 */
[-C--:B------:R-:W-:Y:S01]  /*4130*/  FMUL.FTZ R79, R71, R76.reuse ;  /* 0x0000004c474f7220 */ /* 0x080fe20000410000 */
[----:B------:R-:W-:Y:S01]  /*4140*/  HADD2.F32 R69, -RZ, R69.H1_H1 ;  /* 0x30000045ff457230 */ /* 0x000fe20000004100 */
[----:B------:R-:W-:Y:S01]  /*4150*/  F2FP.F16.E4M3.UNPACK_B R75, R7 ;  /* 0x00000007ff4b723e */ /* 0x000fe200020006ff */
[----:B------:R-:W-:Y:S02]  /*4160*/  HADD2.F32 R10, -RZ, R10.H1_H1 ;  /* 0x3000000aff0a7230 */ /* 0x000fe40000004100 */
        /* <DEDUP_REMOVED lines=8> */
[-C--:B------:R-:W-:Y:S01]  /*41f0*/  FFMA.FTZ R10, R10, R72.reuse, -R81 ;  /* 0x000000480a0a7223 */ /* 0x080fe20000010851 */
[----:B------:R-:W-:Y:S01]  /*4200*/  FFMA.FTZ R71, R69, R72, R78 ;  /* 0x0000004845477223 */ /* 0x000fe2000001004e */
[----:B------:R-:W-:Y:S01]  /*4210*/  F2FP.SATFINITE.E4M3.F32.PACK_AB_MERGE_C R12, R77, R26, R12 ;  /* 0x0000001a4d0c723e */ /* 0x000fe2000480700c */
[----:B------:R-:W-:Y:S01]  /*4220*/  HADD2.F32 R69, -RZ, R27.H0_H0 ;  /* 0x2000001bff457230 */ /* 0x000fe20000004100 */
[----:B------:R-:W-:Y:S01]  /*4230*/  F2FP.F16.E4M3.UNPACK_B R72, R6 ;  /* 0x00000006ff48723e */ /* 0x000fe200020006ff */
[----:B------:R-:W-:Y:S01]  /*4240*/  HADD2.F32 R26, -RZ, R75.H0_H0 ;  /* 0x2000004bff1a7230 */ /* 0x000fe20000004100 */
[----:B------:R-:W-:Y:S01]  /*4250*/  F2FP.SATFINITE.E4M3.F32.PACK_AB_MERGE_C R82, R82, R83, RZ ;  /* 0x000000535252723e */ /* 0x000fe200048070ff */
[----:B------:R-:W-:Y:S01]  /*4260*/  HADD2.F32 R24, -RZ, R25.H0_H0 ;  /* 0x20000019ff187230 */ /* 0x000fe20000004100 */
[----:B------:R-:W-:Y:S01]  /*4270*/  F2FP.F16.E4M3.UNPACK_B R13, R13.H1 ;  /* 0x0000000dff0d723e */ /* 0x000fe200030006ff */
[----:B------:R-:W-:Y:S01]  /*4280*/  HADD2.F32 R74, -RZ, R72.H0_H0 ;  /* 0x20000048ff4a7230 */ /* 0x000fe20000004100 */
[----:B------:R-:W-:Y:S01]  /*4290*/  F2FP.SATFINITE.E4M3.F32.PACK_AB_MERGE_C R14, R71, R14, R82 ;  /* 0x0000000e470e723e */ /* 0x000fe20004807052 */
[----:B------:R-:W-:Y:S01]  /*42a0*/  FMUL.FTZ R77, R69, R26 ;  /* 0x0000001a454d7220 */ /* 0x000fe20000410000 */
[----:B------:R-:W-:-:S02]  /*42b0*/  HADD2.F32 R71, -RZ, R27.H1_H1 ;  /* 0x3000001bff477230 */ /* 0x000fc40000004100 */
[C---:B------:R-:W-:Y:S01]  /*42c0*/  FMUL.FTZ R76, R24.reuse, R26 ;  /* 0x0000001a184c7220 */ /* 0x040fe20000410000 */
[----:B------:R-:W-:Y:S02]  /*42d0*/  HADD2.F32 R75, -RZ, R75.H1_H1 ;  /* 0x3000004bff4b7230 */ /* 0x000fe40000004100 */
[-C--:B------:R-:W-:Y:S01]  /*42e0*/  FFMA.FTZ R24, R24, R74.reuse, -R77 ;  /* 0x0000004a18187223 */ /* 0x080fe2000001084d */
[----:B------:R-:W-:Y:S02]  /*42f0*/  HADD2.F32 R26, -RZ, R25.H1_H1 ;  /* 0x30000019ff1a7230 */ /* 0x000fe40000004100 */
[----:B------:R-:W-:Y:S01]  /*4300*/  FFMA.FTZ R25, R69, R74, R76 ;  /* 0x0000004a45197223 */ /* 0x000fe2000001004c */
[----:B------:R-:W-:Y:S02]  /*4310*/  HADD2.F32 R72, -RZ, R72.H1_H1 ;  /* 0x30000048ff487230 */ /* 0x000fe40000004100 */
[C---:B------:R-:W-:Y:S01]  /*4320*/  FMUL.FTZ R69, R71.reuse, R75 ;  /* 0x0000004b47457220 */ /* 0x040fe20000410000 */
[----:B------:R-:W-:Y:S01]  /*4330*/  F2FP.F16.E4M3.UNPACK_B R74, R7.H1 ;  /* 0x00000007ff4a723e */ /* 0x000fe200030006ff */
[C---:B------:R-:W-:Y:S01]  /*4340*/  FMUL.FTZ R76, R26.reuse, R75 ;  /* 0x0000004b1a4c7220 */ /* 0x040fe20000410000 */
[----:B------:R-:W-:Y:S01]  /*4350*/  F2FP.F16.E4M3.UNPACK_B R27, R9.H1 ;  /* 0x00000009ff1b723e */ /* 0x000fe200030006ff */
[----:B------:R-:W-:Y:S01]  /*4360*/  FFMA.FTZ R9, R26, R72, -R69 ;  /* 0x000000481a097223 */ /* 0x000fe20000010845 */
[----:B------:R-:W-:Y:S01]  /*4370*/  F2FP.F16.E4M3.UNPACK_B R6, R6.H1 ;  /* 0x00000006ff06723e */ /* 0x000fe200030006ff */
[----:B------:R-:W-:Y:S01]  /*4380*/  FFMA.FTZ R26, R71, R72, R76 ;  /* 0x00000048471a7223 */ /* 0x000fe2000001004c */
[----:B------:R-:W-:Y:S01]  /*4390*/  F2FP.SATFINITE.E4M3.F32.PACK_AB_MERGE_C R80, R80, R87, RZ ;  /* 0x000000575050723e */ /* 0x000fe200048070ff */
[----:B------:R-:W-:Y:S01]  /*43a0*/  HADD2.F32 R69, -RZ, R13.H0_H0 ;  /* 0x2000000dff457230 */ /* 0x000fe20000004100 */
[----:B------:R-:W-:Y:S01]  /*43b0*/  F2FP.F16.E4M3.UNPACK_B R77, R5 ;  /* 0x00000005ff4d723e */ /* 0x000fe200020006ff */
[----:B------:R-:W-:Y:S01]  /*43c0*/  HADD2.F32 R76, -RZ, R74.H0_H0 ;  /* 0x2000004aff4c7230 */ /* 0x000fe20000004100 */
[----:B------:R-:W-:Y:S01]  /*43d0*/  F2FP.SATFINITE.E4M3.F32.PACK_AB_MERGE_C R10, R10, R79, R80 ;  /* 0x0000004f0a0a723e */ /* 0x000fe20004807050 */
[----:B------:R-:W-:-:S02]  /*43e0*/  HADD2.F32 R7, -RZ, R27.H0_H0 ;  /* 0x2000001bff077230 */ /* 0x000fc40000004100 */
[----:B------:R-:W-:Y:S02]  /*43f0*/  HADD2.F32 R71, -RZ, R13.H1_H1 ;  /* 0x3000000dff477230 */ /* 0x000fe40000004100 */
[-C--:B------:R-:W-:Y:S01]  /*4400*/  FMUL.FTZ R80, R69, R76.reuse ;  /* 0x0000004c45507220 */ /* 0x080fe20000410000 */
[----:B------:R-:W-:Y:S02]  /*4410*/  HADD2.F32 R78, -RZ, R74.H1_H1 ;  /* 0x3000004aff4e7230 */ /* 0x000fe40000004100 */
[----:B------:R-:W-:Y:S01]  /*4420*/  FMUL.FTZ R76, R7, R76 ;  /* 0x0000004c074c7220 */ /* 0x000fe20000410000 */
[--C-:B------:R-:W-:Y:S01]  /*4430*/  HADD2.F32 R72, -RZ, R6.reuse.H0_H0 ;  /* 0x20000006ff487230 */ /* 0x100fe20000004100 */
[----:B------:R-:W-:Y:S01]  /*4440*/  F2FP.F16.E4M3.UNPACK_B R13, R11 ;  /* 0x0000000bff0d723e */ /* 0x000fe200020006ff */
[----:B------:R-:W-:Y:S02]  /*4450*/  HADD2.F32 R27, -RZ, R27.H1_H1 ;  /* 0x3000001bff1b7230 */ /* 0x000fe40000004100 */
[----:B------:R-:W-:Y:S01]  /*4460*/  FMUL.FTZ R82, R71, R78 ;  /* 0x0000004e47527220 */ /* 0x000fe20000410000 */
[----:B------:R-:W-:-:S02]  /*4470*/  HADD2.F32 R74, -RZ, R6.H1_H1 ;  /* 0x30000006ff4a7230 */ /* 0x000fc40000004100 */
[-C--:B------:R-:W-:Y:S01]  /*4480*/  FFMA.FTZ R6, R7, R72.reuse, -R80 ;  /* 0x0000004807067223 */ /* 0x080fe20000010850 */
[----:B------:R-:W-:Y:S01]  /*4490*/  FFMA.FTZ R7, R69, R72, R76 ;  /* 0x0000004845077223 */ /* 0x000fe2000001004c */
[C---:B------:R-:W-:Y:S01]  /*44a0*/  FMUL.FTZ R78, R27.reuse, R78 ;  /* 0x0000004e1b4e7220 */ /* 0x040fe20000410000 */
[----:B------:R-:W-:Y:S01]  /*44b0*/  F2FP.F16.E4M3.UNPACK_B R69, R15 ;  /* 0x0000000fff45723e */ /* 0x000fe200020006ff */
[-C--:B------:R-:W-:Y:S01]  /*44c0*/  FFMA.FTZ R81, R27, R74.reuse, -R82 ;  /* 0x0000004a1b517223 */ /* 0x080fe20000010852 */
[----:B------:R-:W-:Y:S01]  /*44d0*/  F2FP.F16.E4M3.UNPACK_B R11, R11.H1 ;  /* 0x0000000bff0b723e */ /* 0x000fe200030006ff */
[----:B------:R-:W-:Y:S01]  /*44e0*/  FFMA.FTZ R82, R71, R74, R78 ;  /* 0x0000004a47527223 */ /* 0x000fe2000001004e */
[----:B------:R-:W-:Y:S01]  /*44f0*/  F2FP.F16.E4M3.UNPACK_B R78, R5.H1 ;  /* 0x00000005ff4e723e */ /* 0x000fe200030006ff */
[----:B------:R-:W-:Y:S01]  /*4500*/  HADD2.F32 R72, -RZ, R69.H0_H0 ;  /* 0x20000045ff487230 */ /* 0x000fe20000004100 */
[----:B------:R-:W-:Y:S01]  /*4510*/  F2FP.F16.E4M3.UNPACK_B R71, R15.H1 ;  /* 0x0000000fff47723e */ /* 0x000fe200030006ff */
[----:B------:R-:W-:Y:S01]  /*4520*/  HADD2.F32 R79, -RZ, R77.H0_H0 ;  /* 0x2000004dff4f7230 */ /* 0x000fe20000004100 */
[-C--:B------:R-:W-:Y:S01]  /*4530*/  F2FP.F16.E4M3.UNPACK_B R5, R4.reuse ;  /* 0x00000004ff05723e */ /* 0x080fe200020006ff */
[----:B------:R-:W-:Y:S01]  /*4540*/  HADD2.F32 R15, -RZ, R13.H0_H0 ;  /* 0x2000000dff0f7230 */ /* 0x000fe20000004100 */
[----:B------:R-:W-:Y:S01]  /*4550*/  F2FP.F16.E4M3.UNPACK_B R74, R4.H1 ;  /* 0x00000004ff4a723e */ /* 0x000fe200030006ff */
[----:B------:R-:W-:-:S02]  /*4560*/  HADD2.F32 R27, -RZ, R11.H0_H0 ;  /* 0x2000000bff1b7230 */ /* 0x000fc40000004100 */
[CC--:B------:R-:W-:Y:S01]  /*4570*/  FMUL.FTZ R84, R72.reuse, R79.reuse ;  /* 0x0000004f48547220 */ /* 0x0c0fe20000410000 */
[--C-:B------:R-:W-:Y:S02]  /*4580*/  HADD2.F32 R80, -RZ, R78.reuse.H0_H0 ;  /* 0x2000004eff507230 */ /* 0x100fe40000004100 */
[----:B------:R-:W-:Y:S01]  /*4590*/  FMUL.FTZ R79, R15, R79 ;  /* 0x0000004f0f4f7220 */ /* 0x000fe20000410000 */
[----:B------:R-:W-:Y:S01]  /*45a0*/  HADD2.F32 R75, -RZ, R5.H0_H0 ;  /* 0x20000005ff4b7230 */ /* 0x000fe20000004100 */
[----:B------:R-:W-:Y:S01]  /*45b0*/  F2FP.SATFINITE.E4M3.F32.PACK_AB_MERGE_C R6, R81, R6, RZ ;  /* 0x000000065106723e */ /* 0x000fe200048070ff */
[--C-:B------:R-:W-:Y:S02]  /*45c0*/  HADD2.F32 R4, -RZ, R71.reuse.H0_H0 ;  /* 0x20000047ff047230 */ /* 0x100fe40000004100 */
[----:B------:R-:W-:Y:S01]  /*45d0*/  FMUL.FTZ R83, R27, R80 ;  /* 0x000000501b537220 */ /* 0x000fe20000410000 */
[----:B------:R-:W-:Y:S02]  /*45e0*/  HADD2.F32 R71, -RZ, R71.H1_H1 ;  /* 0x30000047ff477230 */ /* 0x000fe40000004100 */
[----:B------:R-:W-:Y:S01]  /*45f0*/  FFMA.FTZ R79, R72, R75, R79 ;  /* 0x0000004b484f7223 */ /* 0x000fe2000001004f */
[----:B------:R-:W-:-:S02]  /*4600*/  HADD2.F32 R78, -RZ, R78.H1_H1 ;  /* 0x3000004eff4e7230 */ /* 0x000fc40000004100 */
[----:B------:R-:W-:Y:S01]  /*4610*/  FMUL.FTZ R86, R4, R80 ;  /* 0x0000005004567220 */ /* 0x000fe20000410000 */
[----:B------:R-:W-:Y:S02]  /*4620*/  HADD2.F32 R11, -RZ, R11.H1_H1 ;  /* 0x3000000bff0b7230 */ /* 0x000fe40000004100 */
[----:B------:R-:W-:Y:S01]  /*4630*/  FFMA.FTZ R84, R15, R75, -R84 ;  /* 0x0000004b0f547223 */ /* 0x000fe20000010854 */
[----:B------:R-:W-:Y:S02]  /*4640*/  HADD2.F32 R76, -RZ, R74.H0_H0 ;  /* 0x2000004aff4c7230 */ /* 0x000fe40000004100 */
[-C--:B------:R-:W-:Y:S01]  /*4650*/  FMUL.FTZ R80, R71, R78.reuse ;  /* 0x0000004e47507220 */ /* 0x080fe20000410000 */
[----:B------:R-:W-:Y:S02]  /*4660*/  HADD2.F32 R69, -RZ, R69.H1_H1 ;  /* 0x30000045ff457230 */ /* 0x000fe40000004100 */
[----:B------:R-:W-:Y:S01]  /*4670*/  FMUL.FTZ R78, R11, R78 ;  /* 0x0000004e0b4e7220 */ /* 0x000fe20000410000 */
[----:B------:R-:W-:-:S02]  /*4680*/  HADD2.F32 R72, -RZ, R77.H1_H1 ;  /* 0x3000004dff487230 */ /* 0x000fc40000004100 */
[-C--:B------:R-:W-:Y:S01]  /*4690*/  FFMA.FTZ R83, R4, R76.reuse, R83 ;  /* 0x0000004c04537223 */ /* 0x080fe20000010053 */
[----:B------:R-:W-:Y:S02]  /*46a0*/  HADD2.F32 R74, -RZ, R74.H1_H1 ;  /* 0x3000004aff4a7230 */ /* 0x000fe40000004100 */
[----:B------:R-:W-:Y:S01]  /*46b0*/  FFMA.FTZ R86, R27, R76, -R86 ;  /* 0x0000004c1b567223 */ /* 0x000fe20000010856 */
[----:B------:R-:W-:Y:S02]  /*46c0*/  HADD2.F32 R13, -RZ, R13.H1_H1 ;  /* 0x3000000dff0d7230 */ /* 0x000fe40000004100 */
[----:B------:R-:W-:Y:S01]  /*46d0*/  FMUL.FTZ R76, R69, R72 ;  /* 0x00000048454c7220 */ /* 0x000fe20000410000 */
[----:B------:R-:W-:Y:S02]  /*46e0*/  HADD2.F32 R4, -RZ, R5.H1_H1 ;  /* 0x30000005ff047230 */ /* 0x000fe40000004100 */
[-C--:B------:R-:W-:Y:S01]  /*46f0*/  FFMA.FTZ R11, R11, R74.reuse, -R80 ;  /* 0x0000004a0b0b7223 */ /* 0x080fe20000010850 */
[----:B------:R-:W-:Y:S01]  /*4700*/  FFMA.FTZ R78, R71, R74, R78 ;  /* 0x0000004a474e7223 */ /* 0x000fe2000001004e */
[C---:B------:R-:W-:Y:S01]  /*4710*/  FMUL.FTZ R72, R13.reuse, R72 ;  /* 0x000000480d487220 */ /* 0x040fe20000410000 */
[----:B------:R-:W-:Y:S01]  /*4720*/  F2FP.SATFINITE.E4M3.F32.PACK_AB_MERGE_C R7, R82, R7, RZ ;  /* 0x000000075207723e */ /* 0x000fe200048070ff */
[----:B------:R-:W-:Y:S01]  /*4730*/  FFMA.FTZ R13, R13, R4, -R76 ;  /* 0x000000040d0d7223 */ /* 0x000fe2000001084c */
[----:B------:R-:W-:Y:S01]  /*4740*/  F2FP.SATFINITE.E4M3.F32.PACK_AB_MERGE_C R11, R11, R86, RZ ;  /* 0x000000560b0b723e */ /* 0x000fe200048070ff */
[----:B------:R-:W-:Y:S01]  /*4750*/  FFMA.FTZ R72, R69, R4, R72 ;  /* 0x0000000445487223 */ /* 0x000fe20000010048 */
[----:B------:R-:W-:-:S02]  /*4760*/  F2FP.SATFINITE.E4M3.F32.PACK_AB_MERGE_C R78, R78, R83, RZ ;  /* 0x000000534e4e723e */ /* 0x000fc400048070ff */
[----:B------:R-:W-:Y:S02]  /*4770*/  F2FP.SATFINITE.E4M3.F32.PACK_AB_MERGE_C R11, R13, R84, R11 ;  /* 0x000000540d0b723e */ /* 0x000fe4000480700b */
[----:B------:R-:W-:Y:S02]  /*4780*/  F2FP.SATFINITE.E4M3.F32.PACK_AB_MERGE_C R9, R9, R24, R6 ;  /* 0x000000180909723e */ /* 0x000fe40004807006 */
[----:B------:R-:W-:Y:S02]  /*4790*/  F2FP.SATFINITE.E4M3.F32.PACK_AB_MERGE_C R13, R26, R25, R7 ;  /* 0x000000191a0d723e */ /* 0x000fe40004807007 */
[----:B------:R-:W-:-:S07]  /*47a0*/  F2FP.SATFINITE.E4M3.F32.PACK_AB_MERGE_C R15, R72, R79, R78 ;  /* 0x0000004f480f723e */ /* 0x000fce000480704e */
.L_x_2375:
[----:B------:R-:W-:Y:S05]  /*47b0*/  BSYNC B1 ;  /* 0x0000000000017941 */ /* 0x000fea0003800000 */
.L_x_2374:
[----:B--2---:R2:W-:Y:S01]  /*47c0*/  ST.E.128 desc[UR40][R54.64], R8 ;  /* 0x0000000836007985 */ /* 0x0045e2000c101d28 */
[----:B------:R-:W-:-:S13]  /*47d0*/  ISETP.GE.AND P3, PT, R73, R67, PT ;  /* 0x000000434900720c */ /* 0x000fda0003f66270 */
[----:B------:R-:W-:Y:S05]  /*47e0*/  @P3 BRA `(.L_x_2363) ;  /* 0x0000000000e83947 */ /* 0x000fea0003800000 */
[----:B------:R-:W-:-:S04]  /*47f0*/  IADD3 R4, P3, R70, R73, RZ ;  /* 0x0000004946047210 */ /* 0x000fc80007f7e0ff */
[----:B------:R-:W-:-:S05]  /*4800*/  LEA.HI.X.SX32 R5, R73, R68, 0x1, P3 ;  /* 0x0000004449057211 */ /* 0x000fca00018f0eff */
[----:B-1----:R1:W-:Y:S01]  /*4810*/  ST.E.128 desc[UR40][R4.64], R12 ;  /* 0x0000000c04007985 */ /* 0x0023e2000c101d28 */
[----:B------:R-:W-:Y:S05]  /*4820*/  BRA `(.L_x_2363) ;  /* 0x0000000000d87947 */ /* 0x000fea0003800000 */
.L_x_2355:
[----:B------:R-:W-:-:S13]  /*4830*/  ISETP.NE.AND P4, PT, R156, 0x3, PT ;  /* 0x000000039c00780c */ /* 0x000fda0003f85270 */
[----:B------:R-:W-:Y:S05]  /*4840*/  @!P4 BRA `(.L_x_2376) ;  /* 0x000000000004c947 */ /* 0x000fea0003800000 */
[----:B------:R-:W-:Y:S01]  /*4850*/  BPT.TRAP 0x1 ;  /* 0x000000040000795c */ /* 0x000fe20000300000 */
.L_x_2376:
[----:B------:R-:W2:Y:S01]  /*4860*/  LDL R4, [R1+0x10] ;  /* 0x0000100001047983 */ /* 0x000ea20000100800 */
[----:B------:R-:W-:Y:S01]  /*4870*/  IMAD R65, R19, 0x8, R18 ;  /* 0x0000000813417824 */ /* 0x000fe200078e0212 */
[----:B------:R-:W-:Y:S01]  /*4880*/  BSSY B1, `(.L_x_2377) ;  /* 0x0000005000017945 */ /* 0x000fe20003800000 */
[----:B------:R-:W-:Y:S02]  /*4890*/  SHF.R.S32.HI R62, RZ, 0x1f, R60 ;  /* 0x0000001fff3e7819 */ /* 0x000fe4000001143c */
[----:B--2---:R-:W-:-:S04]  /*48a0*/  SHF.L.U32 R66, R4, 0x1f, RZ ;  /* 0x0000001f04427819 */ /* 0x004fc800000006ff */
[----:B------:R-:W0:Y:S02]  /*48b0*/  SYNCS.PHASECHK.TRANS64.TRYWAIT P3, [R65+URZ+0x13290], R66 ;  /* 0x01329042410075a7 */ /* 0x000e24000806017f */
[----:B0-----:R-:W-:Y:S05]  /*48c0*/  @!P3 BRA `(.L_x_2378) ;  /* 0x0000017c0054b947 */ /* 0x001fea0003800000 */
.L_x_2607:
[----:B------:R-:W-:Y:S05]  /*48d0*/  BSYNC B1 ;  /* 0x0000000000017941 */ /* 0x000fea0003800000 */
.L_x_2377:
        /* <DEDUP_REMOVED lines=17> */
[----:B------:R-:W-:Y:S01]  /*49f0*/  IMAD R6, R43, UR4, RZ ;  /* 0x000000042b067c24 */ /* 0x000fe2000f8e02ff */
[----:B-1----:R-:W-:-:S04]  /*4a00*/  IADD3 R8, R8, -0x80, RZ ;  /* 0xffffff8008087810 */ /* 0x002fc80007ffe0ff */
        /* <DEDUP_REMOVED lines=11> */
.L_x_2611:
        /* <DEDUP_REMOVED lines=13> */
.L_x_2363:
[----:B------:R-:W-:Y:S05]  /*4b90*/  BSYNC B0 ;  /* 0x0000000000007941 */ /* 0x000fea0003800000 */
.L_x_2354:
        /* <DEDUP_REMOVED lines=16> */
.L_x_2381:
[----:B------:R-:W-:Y:S05]  /*4ca0*/  BSYNC B0 ;  /* 0x0000000000007941 */ /* 0x000fea0003800000 */
.L_x_2380:
[----:B------:R-:W1:Y:S01]  /*4cb0*/  SYNCS.PHASECHK.TRANS64.TRYWAIT P4, [R65+URZ+0x132b0], R66 ;  /* 0x0132b042410075a7 */ /* 0x000e62000808017f */
[----:B------:R-:W-:Y:S04]  /*4cc0*/  BSSY B0, `(.L_x_2382) ;  /* 0x0000002000007945 */ /* 0x000fe80003800000 */
[----:B-1----:R-:W-:Y:S05]  /*4cd0*/  @!P4 BRA `(.L_x_2383) ;  /* 0x0000017800a8c947 */ /* 0x002fea0003800000 */
.L_x_2612:
[----:B------:R-:W-:Y:S05]  /*4ce0*/  BSYNC B0 ;  /* 0x0000000000007941 */ /* 0x000fea0003800000 */
.L_x_2382:
        /* <DEDUP_REMOVED lines=22> */
[----:B------:R-:W-:Y:S02]  /*4e50*/  IADD3.X R5, R5, UR7, R7, P4, !PT ;  /* 0x0000000705057c10 */ /* 0x000fe4000a7fe407 */
[----:B------:R-:W-:Y:S01]  /*4e60*/  ISETP.GT.AND P4, PT, R64, R8, PT ;  /* 0x000000084000720c */ /* 0x000fe20003f84270 */
[----:B------:R-:W2:Y:S04]  /*4e70*/  SHFL.IDX PT, R4, R4, RZ, 0x1e1f ;  /* 0x001e1fff04047589 */ /* 0x000ea800000e0000 */
[----:B------:R-:W4:Y:S08]  /*4e80*/  SHFL.IDX PT, R5, R5, RZ, 0x1e1f ;  /* 0x001e1fff05057589 */ /* 0x000f3000000e0000 */
[----:B------:R-:W-:Y:S05]  /*4e90*/  @!P4 BRA `(.L_x_2385) ;  /* 0x000000000030c947 */ /* 0x000fea0003800000 */
[----:B------:R-:W5:Y:S01]  /*4ea0*/  LDL R12, [R1+0x24] ;  /* 0x00002400010c7983 */ /* 0x000f620000100800 */
[----:B------:R-:W-:Y:S02]  /*4eb0*/  ULDC UR4, c[0x0][0x2f4] ;  /* 0x0000bd0000047ab9 */ /* 0x000fe40000000800 */
[----:B------:R-:W-:-:S13]  /*4ec0*/  ISETP.GE.AND P4, PT, R16, UR4, PT ;  /* 0x0000000410007c0c */ /* 0x000fda000bf86270 */
[----:B--2---:R-:W-:-:S04]  /*4ed0*/  @!P4 IADD3 R10, P5, R16, R4, RZ ;  /* 0x00000004100ac210 */ /* 0x004fc80007fbe0ff */
[----:B----4-:R-:W-:Y:S02]  /*4ee0*/  @!P4 IADD3.X R11, R5, R17, RZ, P5, !PT ;  /* 0x00000011050bc210 */ /* 0x010fe40002ffe4ff */
[----:B------:R-:W-:-:S13]  /*4ef0*/  ISETP.GE.AND P5, PT, R157, UR4, PT ;  /* 0x000000049d007c0c */ /* 0x000fda000bfa6270 */
[----:B------:R-:W-:-:S05]  /*4f00*/  @!P5 IADD3 R8, P6, R157, R4, RZ ;  /* 0x000000049d08d210 */ /* 0x000fca0007fde0ff */
[----:B-----5:R-:W-:Y:S02]  /*4f10*/  @!P5 IMAD.X R9, R5, 0x1, R12, P6 ;  /* 0x000000010509d824 */ /* 0x020fe400030e060c */
[----:B------:R-:W2:Y:S04]  /*4f20*/  @!P4 LDS.128 R4, [R61+0x6000] ;  /* 0x006000003d04c984 */ /* 0x000ea80000000c00 */
[----:B--2---:R-:W-:Y:S04]  /*4f30*/  @!P4 ST.E.128 desc[UR40][R10.64], R4 ;  /* 0x000000040a00c985 */ /* 0x004fe8000c101d28 */
[----:B------:R-:W2:Y:S04]  /*4f40*/  @!P5 LDS.128 R4, [R58+0x6000] ;  /* 0x006000003a04d984 */ /* 0x000ea80000000c00 */
[----:B--2---:R2:W-:Y:S02]  /*4f50*/  @!P5 ST.E.128 desc[UR40][R8.64], R4 ;  /* 0x000000040800d985 */ /* 0x0045e4000c101d28 */
.L_x_2385:
[----:B------:R-:W-:Y:S05]  /*4f60*/  BSYNC B0 ;  /* 0x0000000000007941 */ /* 0x000fea0003800000 */
.L_x_2384:
[----:B--2-4-:R-:W2:Y:S01]  /*4f70*/  LDL.LU R5, [R1+0x10] ;  /* 0x0000100001057983 */ /* 0x014ea20000300800 */
[----:B------:R-:W-:Y:S02]  /*4f80*/  VIADD R19, R19, 0x1 ;  /* 0x0000000113137836 */ /* 0x000fe40000000000 */
[----:B01----:R-:W-:Y:S01]  /*4f90*/  @!P3 VIADD R65, R65, 0x132c0 ;  /* 0x000132c04141b836 */ /* 0x003fe20000000000 */
[----:B------:R-:W-:Y:S01]  /*4fa0*/  @!PT LDS RZ, [RZ] ;  /* 0x00000000fffff984 */ /* 0x000fe20000000800 */
[----:B------:R-:W-:Y:S01]  /*4fb0*/  @!PT LDS RZ, [RZ] ;  /* 0x00000000fffff984 */ /* 0x000fe20000000800 */
[----:B------:R-:W-:Y:S01]  /*4fc0*/  @!PT LDS RZ, [RZ] ;  /* 0x00000000fffff984 */ /* 0x000fe20000000800 */
[----:B------:R-:W-:Y:S01]  /*4fd0*/  @!PT LDS RZ, [RZ] ;  /* 0x00000000fffff984 */ /* 0x000fe20000000800 */
[----:B------:R0:W-:Y:S06]  /*4fe0*/  MEMBAR.ALL.CTA ;  /* 0x0000000000007992 */ /* 0x0001ec0000008000 */
[----:B0-----:R-:W0:Y:S02]  /*4ff0*/  FENCE.VIEW.ASYNC.S ;  /* 0x00000000000073c6 */ /* 0x001e240000000000 */
[----:B0-----:R0:W-:Y:S01]  /*5000*/  BAR.SYNC.DEFER_BLOCKING R44, 0x80 ;  /* 0x0002002c0000751d */ /* 0x0011e20000010000 */
        /* <DEDUP_REMOVED lines=9> */
.L_x_2349:
[----:B------:R-:W2:Y:S01]  /*50a0*/  LDL R4, [R1+0x34] ;  /* 0x0000340001047983 */ /* 0x000ea20000100800 */
[----:B------:R-:W1:Y:S01]  /*50b0*/  LDC R0, c[0x0][0x448] ;  /* 0x00011200ff007b82 */ /* 0x000e620000000800 */
[----:B------:R-:W-:Y:S01]  /*50c0*/  BSSY B0, `(.L_x_2387) ;  /* 0x0000023000007945 */ /* 0x000fe20003800000 */
[----:B------:R-:W-:Y:S02]  /*50d0*/  CS2R R54, SRZ ;  /* 0x0000000000367805 */ /* 0x000fe4000001ff00 */
[----:B------:R-:W-:Y:S02]  /*50e0*/  CS2R R6, SRZ ;  /* 0x0000000000067805 */ /* 0x000fe4000001ff00 */
[----:B------:R-:W-:Y:S02]  /*50f0*/  CS2R R52, SRZ ;  /* 0x0000000000347805 */ /* 0x000fe4000001ff00 */
[----:B------:R-:W-:Y:S02]  /*5100*/  CS2R R8, SRZ ;  /* 0x0000000000087805 */ /* 0x000fe4000001ff00 */
[----:B------:R-:W-:-:S02]  /*5110*/  CS2R R46, SRZ ;  /* 0x00000000002e7805 */ /* 0x000fc4000001ff00 */
[----:B------:R-:W-:Y:S02]  /*5120*/  CS2R R10, SRZ ;  /* 0x00000000000a7805 */ /* 0x000fe4000001ff00 */
[----:B0-----:R-:W-:Y:S02]  /*5130*/  CS2R R44, SRZ ;  /* 0x00000000002c7805 */ /* 0x001fe4000001ff00 */
[----:B------:R-:W-:Y:S02]  /*5140*/  CS2R R12, SRZ ;  /* 0x00000000000c7805 */ /* 0x000fe4000001ff00 */
[----:B------:R-:W-:Y:S02]  /*5150*/  CS2R R38, SRZ ;  /* 0x0000000000267805 */ /* 0x000fe4000001ff00 */
[----:B---3--:R-:W-:Y:S02]  /*5160*/  CS2R R14, SRZ ;  /* 0x00000000000e7805 */ /* 0x008fe4000001ff00 */
[----:B------:R-:W-:-:S02]  /*5170*/  CS2R R36, SRZ ;  /* 0x0000000000247805 */ /* 0x000fc4000001ff00 */
[----:B------:R-:W-:Y:S02]  /*5180*/  CS2R R20, SRZ ;  /* 0x0000000000147805 */ /* 0x000fe4000001ff00 */
[----:B------:R-:W-:Y:S01]  /*5190*/  MOV R24, RZ ;  /* 0x000000ff00187202 */ /* 0x000fe20000000f00 */
[----:B------:R-:W-:Y:S02]  /*51a0*/  IMAD.MOV.U32 R29, RZ, RZ, RZ ;  /* 0x000000ffff1d7224 */ /* 0x000fe400078e00ff */
[----:B------:R-:W-:Y:S01]  /*51b0*/  IMAD.MOV.U32 R56, RZ, RZ, RZ ;  /* 0x000000ffff387224 */ /* 0x000fe200078e00ff */
[----:B-1----:R-:W-:-:S13]  /*51c0*/  ISETP.NE.AND P0, PT, R0, 0x1, PT ;  /* 0x000000010000780c */ /* 0x002fda0003f05270 */
[----:B------:R-:W0:Y:S08]  /*51d0*/  @P0 LDC R0, c[0x0][0x44c] ;  /* 0x00011300ff000b82 */ /* 0x000e300000000800 */
[----:B------:R-:W1:Y:S01]  /*51e0*/  @P0 LDC R5, c[0x0][0x450] ;  /* 0x00011400ff050b82 */ /* 0x000e620000000800 */
[----:B--2---:R-:W-:-:S04]  /*51f0*/  VIADD R3, R4, 0xbf ;  /* 0x000000bf04037836 */ /* 0x004fc80000000000 */
[----:B0-----:R-:W-:-:S05]  /*5200*/  @P0 IMAD.HI.U32 R0, R3, R0, RZ ;  /* 0x0000000003000227 */ /* 0x001fca00078e00ff */
[----:B-1----:R-:W-:Y:S02]  /*5210*/  @P0 SHF.R.U32.HI R3, RZ, R5, R0 ;  /* 0x00000005ff030219 */ /* 0x002fe40000011600 */
[----:B------:R-:W-:-:S03]  /*5220*/  PLOP3.LUT P0, PT, PT, PT, PT, 0x80, 0x0 ;  /* 0x000000000000781c */ /* 0x000fc60003f0f070 */
[----:B------:R-:W-:Y:S01]  /*5230*/  IMAD.IADD R3, R30, 0x1, R3 ;  /* 0x000000011e037824 */ /* 0x000fe200078e0203 */
[----:B------:R-:W-:-:S03]  /*5240*/  CS2R R30, SRZ ;  /* 0x00000000001e7805 */ /* 0x000fc6000001ff00 */
[----:B------:R-:W-:-:S05]  /*5250*/  IMAD.HI R3, R3, 0x66666667, RZ ;  /* 0x6666666703037827 */ /* 0x000fca00078e02ff */
[----:B------:R-:W-:-:S04]  /*5260*/  SHF.R.U32.HI R0, RZ, 0x1f, R3 ;  /* 0x0000001fff007819 */ /* 0x000fc80000011603 */
[----:B------:R-:W-:Y:S01]  /*5270*/  LEA.HI.SX32 R3, R3, R0, 0x1a ;  /* 0x0000000003037211 */ /* 0x000fe200078fd2ff */
[----:B------:R-:W-:-:S03]  /*5280*/  IMAD.MOV.U32 R0, RZ, RZ, RZ ;  /* 0x000000ffff007224 */ /* 0x000fc600078e00ff */
[----:B------:R-:W-:Y:S02]  /*5290*/  VIMNMX R104, R104, R3, PT ;  /* 0x0000000368687248 */ /* 0x000fe40003fe0100 */
[----:B------:R-:W-:Y:S02]  /*52a0*/  CS2R R2, SRZ ;  /* 0x0000000000027805 */ /* 0x000fe4000001ff00 */
[----:B------:R-:W-:Y:S01]  /*52b0*/  ISETP.GE.AND P1, PT, R104, 0x1, PT ;  /* 0x000000016800780c */ /* 0x000fe20003f26270 */
[----:B------:R-:W-:-:S12]  /*52c0*/  @P3 BRA `(.L_x_2388) ;  /* 0x0000000000083947 */ /* 0x000fd80003800000 */
[----:B------:R-:W0:Y:S02]  /*52d0*/  FENCE.VIEW.ASYNC.G ;  /* 0x00000000000073c6 */ /* 0x000e240000000100 */
[----:B0-----:R-:W-:Y:S06]  /*52e0*/  BAR.ARV 0xc, 0x200 ;  /* 0x0308000000007b1d */ /* 0x001fec0000002000 */
.L_x_2388:
[----:B------:R-:W-:Y:S05]  /*52f0*/  BSYNC B0 ;  /* 0x0000000000007941 */ /* 0x000fea0003800000 */
.L_x_2387:
[----:B------:R-:W-:Y:S02]  /*5300*/  IMAD.MOV.U32 R25, RZ, RZ, RZ ;  /* 0x000000ffff197224 */ /* 0x000fe400078e00ff */
[----:B------:R-:W-:Y:S01]  /*5310*/  IMAD.MOV.U32 R58, RZ, RZ, RZ ;  /* 0x000000ffff3a7224 */ /* 0x000fe200078e00ff */
[----:B------:R-:W-:Y:S06]  /*5320*/  @!P1 BRA `(.L_x_2389) ;  /* 0x000000d800ec9947 */ /* 0x000fec0003800000 */
[----:B------:R-:W0:Y:S01]  /*5330*/  S2R R4, SR_TID.X ;  /* 0x0000000000047919 */ /* 0x000e220000002100 */
[----:B------:R-:W-:Y:S01]  /*5340*/  VIADD R24, R18, 0xb000 ;  /* 0x0000b00012187836 */ /* 0x000fe20000000000 */
[----:B------:R-:W-:Y:S04]  /*5350*/  BSSY B6, `(.L_x_2390) ;  /* 0x000001e000067945 */ /* 0x000fe80003800000 */
[----:B------:R-:W-:Y:S01]  /*5360*/  LOP3.LUT P0, RZ, R24, 0x9f, RZ, 0xc0, !PT ;  /* 0x0000009f18ff7812 */ /* 0x000fe2000780c0ff */
[----:B0-----:R-:W-:-:S05]  /*5370*/  VIADD R5, R4, 0xffffff80 ;  /* 0xffffff8004057836 */ /* 0x001fca0000000000 */
[----:B------:R-:W-:-:S04]  /*5380*/  SHF.R.S32.HI R4, RZ, 0x1f, R5 ;  /* 0x0000001fff047819 */ /* 0x000fc80000011405 */
[----:B------:R-:W-:-:S04]  /*5390*/  LEA.HI R4, R4, R5, RZ, 0x7 ;  /* 0x0000000504047211 */ /* 0x000fc800078f38ff */
[----:B------:R-:W-:-:S05]  /*53a0*/  SHF.R.S32.HI R4, RZ, 0x7, R4 ;  /* 0x00000007ff047819 */ /* 0x000fca0000011404 */
[----:B------:R-:W0:Y:S02]  /*53b0*/  SHFL.IDX PT, R0, R4, RZ, 0x1f ;  /* 0x00001fff04007589 */ /* 0x000e2400000e0000 */
[----:B0-----:R-:W-:-:S05]  /*53c0*/  IMAD.HI R2, R0, 0x55555556, RZ ;  /* 0x5555555600027827 */ /* 0x001fca00078e02ff */
[----:B------:R-:W-:-:S05]  /*53d0*/  LEA.HI R3, R2, R2, RZ, 0x1 ;  /* 0x0000000202037211 */ /* 0x000fca00078f08ff */
[----:B------:R-:W-:-:S05]  /*53e0*/  IMAD R3, R3, -0x3, R0 ;  /* 0xfffffffd03037824 */ /* 0x000fca00078e0200 */
[----:B------:R-:W-:-:S04]  /*53f0*/  LEA R3, R3, R24, 0xc ;  /* 0x0000001803037211 */ /* 0x000fc800078e60ff */
        /* <DEDUP_REMOVED lines=11> */
[----:B------:R-:W-:Y:S01]  /*54b0*/  MOV R8, 0x70 ;  /* 0x0000007000087802 */ /* 0x000fe20000000f00 */
[----:B------:R-:W-:Y:S02]  /*54c0*/  IMAD.U32 R7, RZ, RZ, UR7 ;  /* 0x00000007ff077e24 */ /* 0x000fe4000f8e00ff */
[----:B------:R-:W-:-:S02]  /*54d0*/  IMAD.U32 R10, RZ, RZ, UR4 ;  /* 0x00000004ff0a7e24 */ /* 0x000fc4000f8e00ff */
[----:B------:R-:W-:Y:S02]  /*54e0*/  IMAD.U32 R11, RZ, RZ, UR5 ;  /* 0x00000005ff0b7e24 */ /* 0x000fe4000f8e00ff */
[----:B------:R-:W-:Y:S02]  /*54f0*/  IMAD.MOV.U32 R12, RZ, RZ, 0x1 ;  /* 0x00000001ff0c7424 */ /* 0x000fe400078e00ff */
[----:B0-----:R-:W-:-:S07]  /*5500*/  IMAD.MOV.U32 R13, RZ, RZ, RZ ;  /* 0x000000ffff0d7224 */ /* 0x001fce00078e00ff */
[----:B------:R-:W-:-:S07]  /*5510*/  LEPC R20, `(.L_x_2391) ;  /* 0x000000001014794e */ /* 0x000fce0000000000 */
[----:B-1---5:R-:W-:Y:S05]  /*5520*/  CALL.ABS.NOINC R2 ;  /* 0x0000000002007343 */ /* 0x022fea0003c00000 */
.L_x_2391:
[----:B------:R-:W-:Y:S05]  /*5530*/  BSYNC B6 ;  /* 0x0000000000067941 */ /* 0x000fea0003800000 */
.L_x_2390:
        /* <DEDUP_REMOVED lines=10> */
[----:B------:R-:W0:Y:S08]  /*55e0*/  @P1 LDC.64 R8, c[0x0][0x9b8] ;  /* 0x00026e00ff081b82 */ /* 0x000e300000000a00 */
[----:B------:R-:W1:Y:S08]  /*55f0*/  @P0 LDC.64 R10, c[0x0][0x9b0] ;  /* 0x00026c00ff0a0b82 */ /* 0x000e700000000a00 */
[----:B------:R-:W1:Y:S01]  /*5600*/  @P1 LDC.64 R12, c[0x0][0x9c0] ;  /* 0x00027000ff0c1b82 */ /* 0x000e620000000a00 */
[----:B--2---:R-:W-:-:S02]  /*5610*/  @P0 IMAD R0, R2, R6, RZ ;  /* 0x0000000602000224 */ /* 0x004fc400078e02ff */
[----:B0-----:R-:W-:Y:S02]  /*5620*/  @P1 IMAD R4, R2, R8, RZ ;  /* 0x0000000802041224 */ /* 0x001fe400078e02ff */
[C---:B---3--:R-:W-:Y:S02]  /*5630*/  @P0 IMAD R7, R21.reuse, R7, R0 ;  /* 0x0000000715070224 */ /* 0x048fe400078e0200 */
[----:B------:R-:W-:Y:S01]  /*5640*/  @P0 IMAD.WIDE.U32 R2, R21, R6, RZ ;  /* 0x0000000615020225 */ /* 0x000fe200078e00ff */
[----:B----4-:R-:W-:-:S03]  /*5650*/  @P0 SHF.R.S32.HI R15, RZ, 0x1f, R20 ;  /* 0x0000001fff0f0819 */ /* 0x010fc60000011414 */
[----:B------:R-:W-:Y:S01]  /*5660*/  @P0 IMAD.IADD R3, R3, 0x1, R7 ;  /* 0x0000000103030824 */ /* 0x000fe200078e0207 */
[----:B------:R-:W-:Y:S01]  /*5670*/  @P1 SHF.R.S32.HI R7, RZ, 0x1f, R20 ;  /* 0x0000001fff071819 */ /* 0x000fe20000011414 */
[C---:B------:R-:W-:Y:S02]  /*5680*/  @P1 IMAD R9, R21.reuse, R9, R4 ;  /* 0x0000000915091224 */ /* 0x040fe400078e0204 */
[----:B------:R-:W-:-:S04]  /*5690*/  @P1 IMAD.WIDE.U32 R4, R21, R8, RZ ;  /* 0x0000000815041225 */ /* 0x000fc800078e00ff */
[----:B-1----:R-:W-:Y:S02]  /*56a0*/  @P0 IMAD R0, R15, R10, RZ ;  /* 0x0000000a0f000224 */ /* 0x002fe400078e02ff */
        /* <DEDUP_REMOVED lines=12> */
[----:B------:R-:W-:Y:S02]  /*5770*/  @P1 LEA.HI.X R9, R6, UR7, R3, 0x2, P3 ;  /* 0x0000000706091c11 */ /* 0x000fe400098f1403 */
[----:B------:R-:W-:Y:S02]  /*5780*/  MOV R3, 0x3f800000 ;  /* 0x3f80000000037802 */ /* 0x000fe40000000f00 */
[----:B------:R-:W-:Y:S01]  /*5790*/  @P0 LEA.HI.X R5, R2, UR5, R5, 0x2, P2 ;  /* 0x0000000502050c11 */ /* 0x000fe200090f1405 */
        /* <DEDUP_REMOVED lines=17> */
.L_x_2395:
[----:B-1----:R1:W2:Y:S02]  /*58b0*/  SYNCS.PHASECHK.TRANS64.TRYWAIT P0, [R18+URZ+0x13200], R3 ;  /* 0x01320003120075a7 */ /* 0x0022a4000800017f */
[----:B--2---:R-:W-:Y:S05]  /*58c0*/  @!P0 NANOSLEEP.SYNCS 0x989680 ;  /* 0x009896800000895d */ /* 0x004fea0003900000 */
[----:B------:R-:W2:Y:S02]  /*58d0*/  @!P0 SYNCS.PHASECHK.TRANS64 P0, [R18+URZ+0x13200], R3 ;  /* 0x01320003120085a7 */ /* 0x000ea4000800007f */
[----:B--2---:R-:W-:Y:S05]  /*58e0*/  @!P0 BRA `(.L_x_2395) ;  /* 0xfffffffc00f08947 */ /* 0x004fea000383ffff */
.L_x_2394:
[----:B------:R-:W-:Y:S05]  /*58f0*/  BSYNC B0 ;  /* 0x0000000000007941 */ /* 0x000fea0003800000 */
.L_x_2393:
[----:B------:R-:W-:Y:S05]  /*5900*/  BRA `(.L_x_2396) ;  /* 0x0000002c00187947 */ /* 0x000fea0003800000 */
.L_x_2392:
        /* <DEDUP_REMOVED lines=30> */
.L_x_2398:
[----:B------:R-:W-:Y:S05]  /*5af0*/  BSYNC B6 ;  /* 0x0000000000067941 */ /* 0x000fea0003800000 */
.L_x_2397:
[----:B------:R-:W0:Y:S01]  /*5b00*/  S2R R20, SR_TID.X ;  /* 0x0000000000147919 */ /* 0x000e220000002100 */
[----:B------:R-:W-:Y:S01]  /*5b10*/  ULDC.U8 UR4, c[0x0][0x410] ;  /* 0x0001040000047ab9 */ /* 0x000fe20000000000 */
[----:B0-----:R-:W-:Y:S02]  /*5b20*/  IADD3 R21, R20, -0x80, RZ ;  /* 0xffffff8014157810 */ /* 0x001fe40007ffe0ff */
[----:B------:R-:W2:Y:S01]  /*5b30*/  LDL R20, [R1+0x34] ;  /* 0x0000340001147983 */ /* 0x000ea20000100800 */
[----:B------:R-:W-:Y:S01]  /*5b40*/  ISETP.NE.AND P0, PT, RZ, UR4, PT ;  /* 0x00000004ff007c0c */ /* 0x000fe2000bf05270 */
[----:B------:R-:W-:Y:S01]  /*5b50*/  BSSY B0, `(.L_x_2399) ;  /* 0x0000299000007945 */ /* 0x000fe20003800000 */
[----:B------:R-:W-:-:S04]  /*5b60*/  LEA.HI R28, R21, R21, RZ, 0x1 ;  /* 0x00000015151c7211 */ /* 0x000fc800078f08ff */
[----:B------:R-:W-:-:S05]  /*5b70*/  SHF.R.S32.HI R28, RZ, 0x1, R28 ;  /* 0x00000001ff1c7819 */ /* 0x000fca000001141c */
[----:B--2---:R-:W-:Y:S02]  /*5b80*/  IMAD.IADD R10, R28, 0x1, R20 ;  /* 0x000000011c0a7824 */ /* 0x004fe400078e0214 */
[----:B------:R-:W-:Y:S05]  /*5b90*/  @!P0 BRA `(.L_x_2400) ;  /* 0x0000001400408947 */ /* 0x000fea0003800000 */
[----:B------:R-:W0:Y:S01]  /*5ba0*/  LDC R27, c[0x0][0x448] ;  /* 0x00011200ff1b7b82 */ /* 0x000e220000000800 */
[----:B------:R-:W-:Y:S01]  /*5bb0*/  IMAD.MOV.U32 R11, RZ, RZ, R10 ;  /* 0x000000ffff0b7224 */ /* 0x000fe200078e000a */
[----:B------:R-:W-:Y:S01]  /*5bc0*/  ULDC.64 UR4, c[0x0][0x3f8] ;  /* 0x0000fe0000047ab9 */ /* 0x000fe20000000a00 */
[----:B------:R-:W-:Y:S01]  /*5bd0*/  IMAD.MOV.U32 R8, RZ, RZ, R24 ;  /* 0x000000ffff087224 */ /* 0x000fe200078e0018 */
[----:B------:R-:W-:Y:S01]  /*5be0*/  ULDC.64 UR6, c[0x0][0x408] ;  /* 0x0001020000067ab9 */ /* 0x000fe20000000a00 */
[----:B------:R-:W-:Y:S01]  /*5bf0*/  IMAD.MOV.U32 R9, RZ, RZ, R33 ;  /* 0x000000ffff097224 */ /* 0x000fe200078e0021 */
[----:B------:R-:W-:Y:S01]  /*5c00*/  ULDC.64 UR8, c[0x0][0x400] ;  /* 0x0001000000087ab9 */ /* 0x000fe20000000a00 */
[----:B------:R-:W-:Y:S02]  /*5c10*/  IMAD.MOV.U32 R6, RZ, RZ, R26 ;  /* 0x000000ffff067224 */ /* 0x000fe400078e001a */
[----:B------:R-:W-:Y:S01]  /*5c20*/  IMAD.MOV.U32 R7, RZ, RZ, R31 ;  /* 0x000000ffff077224 */ /* 0x000fe200078e001f */
[----:B0-----:R-:W-:-:S13]  /*5c30*/  ISETP.NE.AND P0, PT, R27, 0x1, PT ;  /* 0x000000011b00780c */ /* 0x001fda0003f05270 */
[----:B------:R-:W0:Y:S08]  /*5c40*/  @P0 LDC R3, c[0x0][0x44c] ;  /* 0x00011300ff030b82 */ /* 0x000e300000000800 */
[----:B------:R-:W1:Y:S01]  /*5c50*/  @P0 LDC R5, c[0x0][0x450] ;  /* 0x00011400ff050b82 */ /* 0x000e620000000800 */
[----:B0-----:R-:W-:-:S05]  /*5c60*/  @P0 IMAD.HI.U32 R0, R10, R3, RZ ;  /* 0x000000030a000227 */ /* 0x001fca00078e00ff */
[----:B-1----:R-:W-:-:S04]  /*5c70*/  @P0 SHF.R.U32.HI R11, RZ, R5, R0 ;  /* 0x00000005ff0b0219 */ /* 0x002fc80000011600 */
[----:B------:R-:W-:Y:S01]  /*5c80*/  SHF.R.S32.HI R0, RZ, 0x1f, R11 ;  /* 0x0000001fff007819 */ /* 0x000fe2000001140b */
[----:B------:R-:W-:-:S04]  /*5c90*/  IMAD.WIDE.U32 R8, R11, UR6, R8 ;  /* 0x000000060b087c25 */ /* 0x000fc8000f8e0008 */
[----:B------:R-:W-:Y:S01]  /*5ca0*/  IMAD R4, R0, UR4, RZ ;  /* 0x0000000400047c24 */ /* 0x000fe2000f8e02ff */
[----:B------:R-:W-:Y:S01]  /*5cb0*/  IADD3 R5, P1, R8, UR8, RZ ;  /* 0x0000000808057c10 */ /* 0x000fe2000ff3e0ff */
[----:B------:R-:W-:-:S04]  /*5cc0*/  IMAD.WIDE.U32 R6, R11, UR4, R6 ;  /* 0x000000040b067c25 */ /* 0x000fc8000f8e0006 */
[----:B------:R-:W-:Y:S02]  /*5cd0*/  IMAD R0, R0, UR6, RZ ;  /* 0x0000000600007c24 */ /* 0x000fe4000f8e02ff */
[C---:B------:R-:W-:Y:S01]  /*5ce0*/  IMAD R13, R11.reuse, UR5, R4 ;  /* 0x000000050b0d7c24 */ /* 0x040fe2000f8e0204 */
[----:B------:R-:W-:Y:S01]  /*5cf0*/  ULDC.64 UR4, c[0x0][0x3e8] ;  /* 0x0000fa0000047ab9 */ /* 0x000fe20000000a00 */
[----:B------:R-:W-:Y:S01]  /*5d00*/  IMAD R8, R11, UR7, R0 ;  /* 0x000000070b087c24 */ /* 0x000fe2000f8e0200 */
[----:B------:R-:W-:Y:S01]  /*5d10*/  IADD3 R3, P0, R6, UR4, RZ ;  /* 0x0000000406037c10 */ /* 0x000fe2000ff1e0ff */
[----:B------:R-:W-:-:S03]  /*5d20*/  UMOV UR4, 0xffffffff ;  /* 0xffffffff00047882 */ /* 0x000fc60000000000 */
[----:B------:R-:W-:Y:S02]  /*5d30*/  IADD3.X R13, R7, UR5, R13, P0, !PT ;  /* 0x00000005070d7c10 */ /* 0x000fe400087fe40d */
[----:B------:R-:W-:Y:S01]  /*5d40*/  IADD3.X R4, R9, UR9, R8, P1, !PT ;  /* 0x0000000909047c10 */ /* 0x000fe20008ffe408 */
[----:B------:R-:W-:Y:S06]  /*5d50*/  BRA.DIV UR4, `(.L_x_2401) ;  /* 0x0000016a049c7947 */ /* 0x000fec000b800000 */
[----:B------:R0:W1:Y:S04]  /*5d60*/  SHFL.IDX PT, R0, R13, RZ, 0x1e1f ;  /* 0x001e1fff0d007589 */ /* 0x00006800000e0000 */
[----:B------:R-:W2:Y:S04]  /*5d70*/  SHFL.IDX PT, R3, R3, RZ, 0x1e1f ;  /* 0x001e1fff03037589 */ /* 0x000ea800000e0000 */
[----:B------:R-:W3:Y:S04]  /*5d80*/  SHFL.IDX PT, R4, R4, RZ, 0x1e1f ;  /* 0x001e1fff04047589 */ /* 0x000ee800000e0000 */
[----:B------:R0:W4:Y:S02]  /*5d90*/  SHFL.IDX PT, R14, R5, RZ, 0x1e1f ;  /* 0x001e1fff050e7589 */ /* 0x00012400000e0000 */
.L_x_2618:
[----:B0-----:R-:W5:Y:S04]  /*5da0*/  LDL R5, [R1+0xc] ;  /* 0x00000c0001057983 */ /* 0x001f680000100800 */
        /* <DEDUP_REMOVED lines=9> */
[----:B------:R-:W-:-:S04]  /*5e40*/  LOP3.LUT R5, R5, 0xfffffffe, RZ, 0xc0, !PT ;  /* 0xfffffffe05057812 */ /* 0x000fc800078ec0ff */
[----:B------:R-:W-:-:S04]  /*5e50*/  IADD3 R5, R6, -R5, RZ ;  /* 0x8000000506057210 */ /* 0x000fc80007ffe0ff */
[----:B------:R-:W-:Y:S01]  /*5e60*/  SHF.L.U32 R5, R5, 0x1f, RZ ;  /* 0x0000001f05057819 */ /* 0x000fe200000006ff */
[----:B------:R-:W-:Y:S06]  /*5e70*/  @P0 BRA `(.L_x_2403) ;  /* 0x00000000005c0947 */ /* 0x000fec0003800000 */
[----:B------:R-:W2:Y:S01]  /*5e80*/  LDL.64 R30, [R1+0x18] ;  /* 0x00001800011e7983 */ /* 0x000ea20000100a00 */
[----:B------:R-:W-:-:S03]  /*5e90*/  ULDC UR4, c[0x0][0x3f4] ;  /* 0x0000fd0000047ab9 */ /* 0x000fc60000000800 */
[----:B------:R-:W3:Y:S04]  /*5ea0*/  LDL R15, [R1+0x2c] ;  /* 0x00002c00010f7983 */ /* 0x000ee80000100800 */
[----:B------:R-:W1:Y:S01]  /*5eb0*/  LDL R26, [R1+0x74] ;  /* 0x00007400011a7983 */ /* 0x000e620000100800 */
[----:B------:R-:W-:Y:S02]  /*5ec0*/  CS2R R10, SRZ ;  /* 0x00000000000a7805 */ /* 0x000fe4000001ff00 */
[----:B------:R-:W-:Y:S02]  /*5ed0*/  CS2R R8, SRZ ;  /* 0x0000000000087805 */ /* 0x000fe4000001ff00 */
[----:B------:R-:W-:Y:S02]  /*5ee0*/  CS2R R20, SRZ ;  /* 0x0000000000147805 */ /* 0x000fe4000001ff00 */
[----:B------:R-:W-:-:S02]  /*5ef0*/  CS2R R12, SRZ ;  /* 0x00000000000c7805 */ /* 0x000fc4000001ff00 */
[----:B--2---:R-:W-:Y:S02]  /*5f00*/  ISETP.GE.AND P4, PT, R30, UR4, PT ;  /* 0x000000041e007c0c */ /* 0x004fe4000bf86270 */
[----:B---3--:R-:W-:-:S11]  /*5f10*/  ISETP.GE.AND P5, PT, R15, UR4, PT ;  /* 0x000000040f007c0c */ /* 0x008fd6000bfa6270 */
[CC--:B------:R-:W-:Y:S02]  /*5f20*/  @!P4 IADD3 R6, P0, R30.reuse, R3.reuse, RZ ;  /* 0x000000031e06c210 */ /* 0x0c0fe40007f1e0ff */
[C---:B------:R-:W-:Y:S02]  /*5f30*/  @!P5 IADD3 R24, P2, R15.reuse, R3, RZ ;  /* 0x000000030f18d210 */ /* 0x040fe40007f5e0ff */
[----:B------:R-:W-:Y:S02]  /*5f40*/  @!P4 SHF.R.S32.HI R3, RZ, 0x1f, R30 ;  /* 0x0000001fff03c819 */ /* 0x000fe4000001141e */
[-C--:B----4-:R-:W-:Y:S01]  /*5f50*/  @!P4 IADD3 R30, P1, R30, R14.reuse, RZ ;  /* 0x0000000e1e1ec210 */ /* 0x090fe20007f3e0ff */
[C-C-:B-1----:R-:W-:Y:S01]  /*5f60*/  @!P5 IMAD.X R25, R0.reuse, 0x1, R26.reuse, P2 ;  /* 0x000000010019d824 */ /* 0x142fe200010e061a */
[----:B------:R-:W-:Y:S01]  /*5f70*/  @!P5 IADD3 R14, P3, R15, R14, RZ ;  /* 0x0000000e0f0ed210 */ /* 0x000fe20007f7e0ff */
[--C-:B------:R-:W-:Y:S02]  /*5f80*/  @!P4 IMAD.X R7, R0, 0x1, R3.reuse, P0 ;  /* 0x000000010007c824 */ /* 0x100fe400000e0603 */
[C---:B------:R-:W-:Y:S01]  /*5f90*/  @!P4 IMAD.X R31, R4.reuse, 0x1, R3, P1 ;  /* 0x00000001041fc824 */ /* 0x040fe200008e0603 */
[----:B------:R0:W5:Y:S01]  /*5fa0*/  @!P5 LD.E.64 R10, desc[UR40][R24.64] ;  /* 0x00000028180ad980 */ /* 0x000162000c101b00 */
[----:B------:R-:W-:-:S03]  /*5fb0*/  @!P5 IMAD.X R15, R4, 0x1, R26, P3 ;  /* 0x00000001040fd824 */ /* 0x000fc600018e061a */
[----:B------:R0:W5:Y:S04]  /*5fc0*/  @!P4 LD.E.64 R20, desc[UR40][R6.64] ;  /* 0x000000280614c980 */ /* 0x000168000c101b00 */
[----:B------:R0:W5:Y:S04]  /*5fd0*/  @!P5 LD.E.64 R8, desc[UR40][R14.64] ;  /* 0x000000280e08d980 */ /* 0x000168000c101b00 */
[----:B------:R0:W5:Y:S02]  /*5fe0*/  @!P4 LD.E.64 R12, desc[UR40][R30.64] ;  /* 0x000000281e0cc980 */ /* 0x000164000c101b00 */
.L_x_2403:
[----:B------:R-:W-:Y:S05]  /*5ff0*/  BSYNC B1 ;  /* 0x0000000000017941 */ /* 0x000fea0003800000 */
.L_x_2402:
[----:B-1----:R-:W2:Y:S01]  /*6000*/  LDL.LU R0, [R1+0x4] ;  /* 0x0000040001007983 */ /* 0x002ea20000300800 */
[----:B------:R-:W1:Y:S01]  /*6010*/  SYNCS.PHASECHK.TRANS64.TRYWAIT P0, [R18+URZ+0x13200], R5 ;  /* 0x01320005120075a7 */ /* 0x000e62000800017f */
[----:B------:R-:W-:Y:S01]  /*6020*/  BSSY B1, `(.L_x_2404) ;  /* 0x0000005000017945 */ /* 0x000fe20003800000 */
[----:B--2---:R-:W-:-:S05]  /*6030*/  IMAD R0, R0, -0xc0, R27 ;  /* 0xffffff4000007824 */ /* 0x004fca00078e021b */
[----:B------:R-:W-:-:S04]  /*6040*/  VIMNMX R0, R0, 0xc0, PT ;  /* 0x000000c000007848 */ /* 0x000fc80003fe0100 */
[----:B------:R-:W-:Y:S01]  /*6050*/  ISETP.GE.AND P1, PT, R28, R0, PT ;  /* 0x000000001c00720c */ /* 0x000fe20003f26270 */
[----:B-1----:R-:W-:-:S12]  /*6060*/  @!P0 BRA `(.L_x_2405) ;  /* 0x0000016800448947 */ /* 0x002fd80003800000 */
.L_x_2619:
[----:B------:R-:W-:Y:S05]  /*6070*/  BSYNC B1 ;  /* 0x0000000000017941 */ /* 0x000fea0003800000 */
.L_x_2404:
[----:B------:R-:W-:Y:S05]  /*6080*/  @P1 BRA `(.L_x_2406) ;  /* 0x0000002400141947 */ /* 0x000fea0003800000 */
[----:B0-----:R-:W2:Y:S01]  /*6090*/  LDL.64 R6, [R1+0x18] ;  /* 0x0000180001067983 */ /* 0x001ea20000100a00 */
[----:B------:R-:W2:Y:S03]  /*60a0*/  LDC R0, c[0x0][0x3f4] ;  /* 0x0000fd00ff007b82 */ /* 0x000ea60000000800 */
[----:B------:R-:W3:Y:S04]  /*60b0*/  LDL R3, [R1+0x2c] ;  /* 0x00002c0001037983 */ /* 0x000ee80000100800 */
[----:B------:R0:W5:Y:S01]  /*60c0*/  LDL R36, [R1+0x30] ;  /* 0x0000300001247983 */ /* 0x0001620000100800 */
[----:B------:R-:W-:Y:S01]  /*60d0*/  BSSY B1, `(.L_x_2407) ;  /* 0x000007b000017945 */ /* 0x000fe20003800000 */
[----:B--2---:R-:W-:-:S02]  /*60e0*/  ISETP.GE.AND P0, PT, R6, R0, PT ;  /* 0x000000000600720c */ /* 0x004fc40003f06270 */
[----:B---3--:R-:W-:-:S11]  /*60f0*/  ISETP.GE.AND P1, PT, R3, R0, PT ;  /* 0x000000000300720c */ /* 0x008fd60003f26270 */
[----:B0-----:R-:W-:Y:S05]  /*6100*/  @P0 BRA `(.L_x_2408) ;  /* 0x0000000400dc0947 */ /* 0x001fea0003800000 */
[----:B-----5:R-:W-:Y:S01]  /*6110*/  IMAD.IADD R0, R18, 0x1, R36 ;  /* 0x0000000112007824 */ /* 0x020fe200078e0224 */
[----:B----4-:R-:W-:Y:S02]  /*6120*/  SHF.R.U32.HI R14, RZ, 0x8, R20 ;  /* 0x00000008ff0e7819 */ /* 0x010fe40000011614 */
[----:B------:R-:W-:Y:S02]  /*6130*/  LOP3.LUT R3, R20, 0xff, RZ, 0xc0, !PT ;  /* 0x000000ff14037812 */ /* 0x000fe400078ec0ff */
[----:B-1----:R-:W0:Y:S01]  /*6140*/  LDS.128 R4, [R0+0xb000] ;  /* 0x00b0000000047984 */ /* 0x002e220000000c00 */
        /* <DEDUP_REMOVED lines=8> */
[----:B------:R-:W-:-:S02]  /*61d0*/  LOP3.LUT R26, R13, 0xff, RZ, 0xc0, !PT ;  /* 0x000000ff0d1a7812 */ /* 0x000fc400078ec0ff */
[----:B------:R-:W-:Y:S02]  /*61e0*/  LOP3.LUT R27, R27, 0xff, RZ, 0xc0, !PT ;  /* 0x000000ff1b1b7812 */ /* 0x000fe400078ec0ff */
[----:B------:R-:W-:Y:S02]  /*61f0*/  SHF.R.U32.HI R31, RZ, 0x10, R13 ;  /* 0x00000010ff1f7819 */ /* 0x000fe4000001160d */
[----:B------:R-:W-:Y:S02]  /*6200*/  PRMT R15, R24, 0x7604, R15 ;  /* 0x00007604180f7816 */ /* 0x000fe4000000000f */
[----:B------:R-:W-:Y:S01]  /*6210*/  LOP3.LUT R25, R14, 0xff, RZ, 0xc0, !PT ;  /* 0x000000ff0e197812 */ /* 0x000fe200078ec0ff */
[----:B------:R-:W-:Y:S01]  /*6220*/  IMAD.U32 R14, R28, 0x10000, RZ ;  /* 0x000100001c0e7824 */ /* 0x000fe200078e00ff */
[----:B------:R-:W-:Y:S02]  /*6230*/  LOP3.LUT R24, R12, 0xff, RZ, 0xc0, !PT ;  /* 0x000000ff0c187812 */ /* 0x000fe400078ec0ff */
[----:B------:R-:W-:-:S02]  /*6240*/  PRMT R26, R27, 0x7604, R26 ;  /* 0x000076041b1a7816 */ /* 0x000fc4000000001a */
[----:B------:R-:W-:Y:S02]  /*6250*/  SHF.L.U32 R31, R31, 0x10, RZ ;  /* 0x000000101f1f7819 */ /* 0x000fe400000006ff */
[----:B------:R-:W-:Y:S02]  /*6260*/  PRMT R27, R25, 0x7604, R24 ;  /* 0x00007604191b7816 */ /* 0x000fe40000000018 */
[----:B------:R-:W-:Y:S02]  /*6270*/  LOP3.LUT R25, R15, 0xff0000, R14, 0xf8, !PT ;  /* 0x00ff00000f197812 */ /* 0x000fe400078ef80e */
[----:B------:R-:W-:Y:S02]  /*6280*/  LOP3.LUT R31, R26, 0xff0000, R31, 0xf8, !PT ;  /* 0x00ff00001a1f7812 */ /* 0x000fe400078ef81f */
[----:B------:R-:W-:Y:S02]  /*6290*/  LOP3.LUT R25, R25, 0xff000000, R21, 0xf8, !PT ;  /* 0xff00000019197812 */ /* 0x000fe400078ef815 */
[----:B------:R-:W-:-:S02]  /*62a0*/  LOP3.LUT R31, R31, 0xff000000, R13, 0xf8, !PT ;  /* 0xff0000001f1f7812 */ /* 0x000fc400078ef80d */
[----:B------:R-:W-:Y:S02]  /*62b0*/  LOP3.LUT R15, R3, 0xff0000, R20, 0xf8, !PT ;  /* 0x00ff0000030f7812 */ /* 0x000fe400078ef814 */
        /* <DEDUP_REMOVED lines=92> */
.L_x_2408:
[----:B------:R-:W-:Y:S05]  /*6880*/  BSYNC B1 ;  /* 0x0000000000017941 */ /* 0x000fea0003800000 */
.L_x_2407:
[----:B------:R-:W-:Y:S05]  /*6890*/  @P1 BRA `(.L_x_2406) ;  /* 0x0000001c00101947 */ /* 0x000fea0003800000 */
[----:B0-----:R-:W2:Y:S01]  /*68a0*/  LDL R0, [R1+0x70] ;  /* 0x0000700001007983 */ /* 0x001ea20000100800 */
[----:B-----5:R-:W-:Y:S01]  /*68b0*/  IMAD.IADD R3, R18, 0x1, R36 ;  /* 0x0000000112037824 */ /* 0x020fe200078e0224 */
[----:B------:R-:W-:Y:S02]  /*68c0*/  SHF.R.U32.HI R13, RZ, 0x8, R11 ;  /* 0x00000008ff0d7819 */ /* 0x000fe4000001160b */
[----:B------:R-:W-:Y:S02]  /*68d0*/  SHF.R.U32.HI R24, RZ, 0x8, R9 ;  /* 0x00000008ff187819 */ /* 0x000fe40000011609 */
[----:B------:R-:W-:Y:S02]  /*68e0*/  SHF.R.U32.HI R15, RZ, 0x8, R8 ;  /* 0x00000008ff0f7819 */ /* 0x000fe40000011608 */
[----:B----4-:R-:W-:Y:S02]  /*68f0*/  LOP3.LUT R14, R11, 0xff, RZ, 0xc0, !PT ;  /* 0x000000ff0b0e7812 */ /* 0x010fe400078ec0ff */
        /* <DEDUP_REMOVED lines=25> */
[----:B--2---:R-:W-:Y:S01]  /*6a90*/  LOP3.LUT P0, RZ, R0, 0x2, RZ, 0xc0, !PT ;  /* 0x0000000200ff7812 */ /* 0x004fe2000780c0ff */
[----:B------:R-:W-:-:S12]  /*6aa0*/  VIADD R0, R3, 0x20 ;  /* 0x0000002003007836 */ /* 0x000fd80000000000 */
[----:B------:R-:W-:Y:S01]  /*6ab0*/  @P0 VIADD R0, R3, 0xffffffe0 ;  /* 0xffffffe003000836 */ /* 0x000fe20000000000 */
[----:B------:R-:W-:-:S04]  /*6ac0*/  SHF.R.U32.HI R3, RZ, 0x8, R10 ;  /* 0x00000008ff037819 */ /* 0x000fc8000001160a */
[----:B-1----:R-:W0:Y:S01]  /*6ad0*/  LDS.128 R4, [R0+0xb000] ;  /* 0x00b0000000047984 */ /* 0x002e220000000c00 */
        /* <DEDUP_REMOVED lines=22> */
[----:B------:R-:W-:Y:S01]  /*6c40*/  FFMA.FTZ R31, R9, R24, R27 ;  /* 0x00000018091f7223 */ /* 0x000fe2000001001b */
        /* <DEDUP_REMOVED lines=69> */
.L_x_2400:
[----:B------:R-:W0:Y:S01]  /*70a0*/  LDC R9, c[0x0][0x448] ;  /* 0x00011200ff097b82 */ /* 0x000e220000000800 */
[----:B------:R-:W-:Y:S01]  /*70b0*/  ULDC.64 UR4, c[0x0][0x3f8] ;  /* 0x0000fe0000047ab9 */ /* 0x000fe20000000a00 */
[----:B------:R-:W-:Y:S01]  /*70c0*/  MOV R6, R24 ;  /* 0x0000001800067202 */ /* 0x000fe20000000f00 */
[----:B------:R-:W-:Y:S01]  /*70d0*/  IMAD.MOV.U32 R4, RZ, RZ, R26 ;  /* 0x000000ffff047224 */ /* 0x000fe200078e001a */
[----:B------:R-:W-:Y:S01]  /*70e0*/  ULDC.64 UR6, c[0x0][0x408] ;  /* 0x0001020000067ab9 */ /* 0x000fe20000000a00 */
[----:B------:R-:W-:Y:S01]  /*70f0*/  IMAD.MOV.U32 R7, RZ, RZ, R33 ;  /* 0x000000ffff077224 */ /* 0x000fe200078e0021 */
[----:B------:R-:W-:Y:S01]  /*7100*/  ULDC.64 UR8, c[0x0][0x400] ;  /* 0x0001000000087ab9 */ /* 0x000fe20000000a00 */
[----:B0-----:R-:W-:-:S13]  /*7110*/  ISETP.NE.AND P0, PT, R9, 0x1, PT ;  /* 0x000000010900780c */ /* 0x001fda0003f05270 */
[----:B------:R-:W0:Y:S08]  /*7120*/  @P0 LDC R3, c[0x0][0x44c] ;  /* 0x00011300ff030b82 */ /* 0x000e300000000800 */
[----:B------:R-:W1:Y:S01]  /*7130*/  @P0 LDC R5, c[0x0][0x450] ;  /* 0x00011400ff050b82 */ /* 0x000e620000000800 */
[----:B0-----:R-:W-:-:S04]  /*7140*/  @P0 IMAD.HI.U32 R0, R10, R3, RZ ;  /* 0x000000030a000227 */ /* 0x001fc800078e00ff */
[----:B------:R-:W-:Y:S01]  /*7150*/  IMAD.MOV.U32 R3, RZ, RZ, R10 ;  /* 0x000000ffff037224 */ /* 0x000fe200078e000a */
[----:B-1----:R-:W-:Y:S01]  /*7160*/  @P0 SHF.R.U32.HI R3, RZ, R5, R0 ;  /* 0x00000005ff030219 */ /* 0x002fe20000011600 */
[----:B------:R-:W-:-:S03]  /*7170*/  IMAD.MOV.U32 R5, RZ, RZ, R31 ;  /* 0x000000ffff057224 */ /* 0x000fc600078e001f */
[----:B------:R-:W-:Y:S01]  /*7180*/  SHF.R.S32.HI R0, RZ, 0x1f, R3 ;  /* 0x0000001fff007819 */ /* 0x000fe20000011403 */
[----:B------:R-:W-:-:S04]  /*7190*/  IMAD.WIDE.U32 R4, R3, UR4, R4 ;  /* 0x0000000403047c25 */ /* 0x000fc8000f8e0004 */
[----:B------:R-:W-:Y:S02]  /*71a0*/  IMAD R8, R0, UR4, RZ ;  /* 0x0000000400087c24 */ /* 0x000fe4000f8e02ff */
[----:B------:R-:W-:-:S04]  /*71b0*/  IMAD.WIDE.U32 R6, R3, UR6, R6 ;  /* 0x0000000603067c25 */ /* 0x000fc8000f8e0006 */
[C---:B------:R-:W-:Y:S01]  /*71c0*/  IMAD R13, R3.reuse, UR5, R8 ;  /* 0x00000005030d7c24 */ /* 0x040fe2000f8e0208 */
[----:B------:R-:W-:Y:S01]  /*71d0*/  ULDC.64 UR4, c[0x0][0x3e8] ;  /* 0x0000fa0000047ab9 */ /* 0x000fe20000000a00 */
[----:B------:R-:W-:Y:S01]  /*71e0*/  IMAD R8, R0, UR6, RZ ;  /* 0x0000000600087c24 */ /* 0x000fe2000f8e02ff */
[----:B------:R-:W-:Y:S01]  /*71f0*/  IADD3 R21, P0, R4, UR4, RZ ;  /* 0x0000000404157c10 */ /* 0x000fe2000ff1e0ff */
[----:B------:R-:W-:Y:S01]  /*7200*/  UMOV UR4, 0xffffffff ;  /* 0xffffffff00047882 */ /* 0x000fe20000000000 */
[----:B------:R-:W-:Y:S01]  /*7210*/  IADD3 R0, P1, R6, UR8, RZ ;  /* 0x0000000806007c10 */ /* 0x000fe2000ff3e0ff */
[----:B------:R-:W-:Y:S01]  /*7220*/  IMAD R25, R3, UR7, R8 ;  /* 0x0000000703197c24 */ /* 0x000fe2000f8e0208 */
[----:B------:R-:W-:-:S04]  /*7230*/  IADD3.X R13, R5, UR5, R13, P0, !PT ;  /* 0x00000005050d7c10 */ /* 0x000fc800087fe40d */
[----:B------:R-:W-:Y:S01]  /*7240*/  IADD3.X R25, R7, UR9, R25, P1, !PT ;  /* 0x0000000907197c10 */ /* 0x000fe20008ffe419 */
[----:B------:R-:W-:Y:S06]  /*7250*/  BRA.DIV UR4, `(.L_x_2409) ;  /* 0x0000015604dc7947 */ /* 0x000fec000b800000 */
[----:B------:R0:W1:Y:S04]  /*7260*/  SHFL.IDX PT, R3, R13, RZ, 0x1e1f ;  /* 0x001e1fff0d037589 */ /* 0x00006800000e0000 */
[----:B------:R-:W2:Y:S04]  /*7270*/  SHFL.IDX PT, R21, R21, RZ, 0x1e1f ;  /* 0x001e1fff15157589 */ /* 0x000ea800000e0000 */
[----:B------:R-:W3:Y:S04]  /*7280*/  SHFL.IDX PT, R25, R25, RZ, 0x1e1f ;  /* 0x001e1fff19197589 */ /* 0x000ee800000e0000 */
[----:B------:R0:W4:Y:S02]  /*7290*/  SHFL.IDX PT, R14, R0, RZ, 0x1e1f ;  /* 0x001e1fff000e7589 */ /* 0x00012400000e0000 */
.L_x_2625:
[----:B0-----:R-:W5:Y:S01]  /*72a0*/  LDL R0, [R1+0xc] ;  /* 0x00000c0001007983 */ /* 0x001f620000100800 */
[----:B------:R-:W0:Y:S03]  /*72b0*/  LDC R33, c[0x0][0x3f4] ;  /* 0x0000fd00ff217b82 */ /* 0x000e260000000800 */
[----:B------:R-:W2:Y:S01]  /*72c0*/  LDL R4, [R1+0x64] ;  /* 0x0000640001047983 */ /* 0x000ea20000100800 */
[----:B------:R-:W-:Y:S01]  /*72d0*/  BSSY B1, `(.L_x_2410) ;  /* 0x0000016000017945 */ /* 0x000fe20003800000 */
[----:B------:R-:W-:Y:S01]  /*72e0*/  CS2R R6, SRZ ;  /* 0x0000000000067805 */ /* 0x000fe2000001ff00 */
[----:B-----5:R-:W-:Y:S01]  /*72f0*/  IMAD R31, R0, R9, RZ ;  /* 0x00000009001f7224 */ /* 0x020fe200078e02ff */
[----:B------:R-:W-:Y:S02]  /*7300*/  CS2R R8, SRZ ;  /* 0x0000000000087805 */ /* 0x000fe4000001ff00 */
[----:B--2---:R-:W-:-:S02]  /*7310*/  LEA.HI R0, R4, R4, RZ, 0x1 ;  /* 0x0000000404007211 */ /* 0x004fc400078f08ff */
[----:B------:R-:W-:Y:S02]  /*7320*/  ISETP.GE.AND P0, PT, R10, R31, PT ;  /* 0x0000001f0a00720c */ /* 0x000fe40003f06270 */
[----:B------:R-:W-:Y:S02]  /*7330*/  CS2R R10, SRZ ;  /* 0x00000000000a7805 */ /* 0x000fe4000001ff00 */
[----:B------:R-:W-:-:S05]  /*7340*/  LOP3.LUT R0, R0, 0xfffffffe, RZ, 0xc0, !PT ;  /* 0xfffffffe00007812 */ /* 0x000fca00078ec0ff */
[----:B------:R-:W-:Y:S01]  /*7350*/  IMAD.IADD R0, R4, 0x1, -R0 ;  /* 0x0000000104007824 */ /* 0x000fe200078e0a00 */
[----:B------:R-:W-:-:S04]  /*7360*/  CS2R R4, SRZ ;  /* 0x0000000000047805 */ /* 0x000fc8000001ff00 */
        /* <DEDUP_REMOVED lines=12> */
.L_x_2411:
[----:B------:R-:W-:Y:S05]  /*7430*/  BSYNC B1 ;  /* 0x0000000000017941 */ /* 0x000fea0003800000 */
.L_x_2410:
[----:B------:R-:W1:Y:S01]  /*7440*/  S2R R0, SR_TID.X ;  /* 0x0000000000007919 */ /* 0x000e620000002100 */
[----:B------:R-:W2:Y:S01]  /*7450*/  SYNCS.PHASECHK.TRANS64.TRYWAIT P1, [R18+URZ+0x13200], R27 ;  /* 0x0132001b120075a7 */ /* 0x000ea2000802017f */
[----:B-1----:R-:W-:Y:S02]  /*7460*/  VIADD R3, R0, 0xffffff80 ;  /* 0xffffff8000037836 */ /* 0x002fe40000000000 */
        /* <DEDUP_REMOVED lines=8> */
[----:B--2---:R-:W-:-:S12]  /*74f0*/  @!P1 BRA `(.L_x_2413) ;  /* 0x0000015400a09947 */ /* 0x004fd80003800000 */
.L_x_2626:
[----:B------:R-:W-:Y:S05]  /*7500*/  BSYNC B1 ;  /* 0x0000000000017941 */ /* 0x000fea0003800000 */
.L_x_2412:
[----:B------:R-:W-:Y:S05]  /*7510*/  @P0 BRA `(.L_x_2406) ;  /* 0x0000000c00f00947 */ /* 0x000fea0003800000 */
[----:B------:R-:W2:Y:S04]  /*7520*/  LDL R39, [R1+0x3c] ;  /* 0x00003c0001277983 */ /* 0x000ea80000100800 */
[----:B------:R-:W3:Y:S04]  /*7530*/  LDL R34, [R1+0x40] ;  /* 0x0000400001227983 */ /* 0x000ee80000100800 */
[----:B------:R-:W3:Y:S04]  /*7540*/  LDL R32, [R1+0x44] ;  /* 0x0000440001207983 */ /* 0x000ee80000100800 */
[----:B------:R-:W3:Y:S01]  /*7550*/  LDL R50, [R1+0x78] ;  /* 0x0000780001327983 */ /* 0x000ee20000100800 */
[----:B-----5:R-:W-:-:S02]  /*7560*/  SHF.R.U32.HI R0, RZ, 0x8, R4 ;  /* 0x00000008ff007819 */ /* 0x020fc40000011604 */
[----:B------:R-:W-:Y:S02]  /*7570*/  LOP3.LUT R3, R4, 0xff, RZ, 0xc0, !PT ;  /* 0x000000ff04037812 */ /* 0x000fe400078ec0ff */
[----:B------:R-:W-:Y:S02]  /*7580*/  LOP3.LUT R0, R0, 0xff, RZ, 0xc0, !PT ;  /* 0x000000ff00007812 */ /* 0x000fe400078ec0ff */
[----:B------:R-:W-:Y:S02]  /*7590*/  SHF.R.U32.HI R25, RZ, 0x8, R5 ;  /* 0x00000008ff197819 */ /* 0x000fe40000011605 */
        /* <DEDUP_REMOVED lines=8> */
[----:B------:R-:W-:Y:S02]  /*7620*/  SHF.R.U32.HI R21, RZ, 0x8, R8 ;  /* 0x00000008ff157819 */ /* 0x000fe40000011608 */
[----:B------:R-:W-:-:S02]  /*7630*/  PRMT R31, R3, 0x7604, R12 ;  /* 0x00007604031f7816 */ /* 0x000fc4000000000c */
[----:B------:R-:W-:Y:S02]  /*7640*/  LOP3.LUT R24, R8, 0xff, RZ, 0xc0, !PT ;  /* 0x000000ff08187812 */ /* 0x000fe400078ec0ff */
[----:B------:R-:W-:Y:S02]  /*7650*/  LOP3.LUT R21, R21, 0xff, RZ, 0xc0, !PT ;  /* 0x000000ff15157812 */ /* 0x000fe400078ec0ff */
[----:B------:R-:W-:Y:S02]  /*7660*/  SHF.R.U32.HI R3, RZ, 0x8, R10 ;  /* 0x00000008ff037819 */ /* 0x000fe4000001160a */
[----:B------:R-:W-:Y:S02]  /*7670*/  PRMT R37, R21, 0x7604, R24 ;  /* 0x0000760415257816 */ /* 0x000fe40000000018 */
[----:B-1----:R-:W-:Y:S02]  /*7680*/  SHF.R.U32.HI R27, RZ, 0x8, R11 ;  /* 0x00000008ff1b7819 */ /* 0x002fe4000001160b */
[----:B------:R-:W-:-:S02]  /*7690*/  LOP3.LUT R25, R3, 0xff, RZ, 0xc0, !PT ;  /* 0x000000ff03197812 */ /* 0x000fc400078ec0ff */
[----:B------:R-:W-:Y:S02]  /*76a0*/  SHF.R.U32.HI R21, RZ, 0x8, R9 ;  /* 0x00000008ff157819 */ /* 0x000fe40000011609 */
[----:B----4-:R-:W-:Y:S02]  /*76b0*/  SHF.R.U32.HI R14, RZ, 0x8, R7 ;  /* 0x00000008ff0e7819 */ /* 0x010fe40000011607 */
        /* <DEDUP_REMOVED lines=9> */
[----:B--2---:R-:W-:-:S02]  /*7750*/  LOP3.LUT R0, R39, 0x30, R0, 0xf8, !PT ;  /* 0x0000003027007812 */ /* 0x004fc400078ef800 */
[----:B------:R-:W-:Y:S02]  /*7760*/  PRMT R39, R21, 0x7604, R24 ;  /* 0x0000760415277816 */ /* 0x000fe40000000018 */
[----:B---3--:R-:W-:Y:S02]  /*7770*/  LOP3.LUT R3, R0, R34, RZ, 0x3c, !PT ;  /* 0x0000002200037212 */ /* 0x008fe400078e3cff */
[----:B------:R-:W-:Y:S02]  /*7780*/  PRMT R34, R27, 0x7604, R30 ;  /* 0x000076041b227816 */ /* 0x000fe4000000001e */
[----:B------:R-:W-:Y:S02]  /*7790*/  IADD3 R0, R18, R32, R3 ;  /* 0x0000002012007210 */ /* 0x000fe40007ffe003 */
[----:B------:R-:W-:Y:S01]  /*77a0*/  SHF.R.U32.HI R21, RZ, 0x10, R5 ;  /* 0x00000010ff157819 */ /* 0x000fe20000011605 */
[----:B------:R-:W-:Y:S01]  /*77b0*/  LDS.128 R12, [R50+0xb000] ;  /* 0x00b00000320c7984 */ /* 0x000fe20000000c00 */
[----:B------:R-:W-:-:S02]  /*77c0*/  SHF.R.U32.HI R3, RZ, 0x10, R4 ;  /* 0x00000010ff037819 */ /* 0x000fc40000011604 */
[----:B------:R-:W-:Y:S01]  /*77d0*/  SHF.R.U32.HI R30, RZ, 0x10, R6 ;  /* 0x00000010ff1e7819 */ /* 0x000fe20000011606 */
[----:B------:R-:W0:Y:S01]  /*77e0*/  LDS.128 R24, [R0+0xb000] ;  /* 0x00b0000000187984 */ /* 0x000e220000000c00 */
[----:B------:R-:W-:Y:S02]  /*77f0*/  LOP3.LUT R21, R21, 0xff, RZ, 0xc0, !PT ;  /* 0x000000ff15157812 */ /* 0x000fe400078ec0ff */
[----:B------:R-:W-:Y:S02]  /*7800*/  LOP3.LUT R3, R3, 0xff, RZ, 0xc0, !PT ;  /* 0x000000ff03037812 */ /* 0x000fe400078ec0ff */
[----:B------:R-:W-:Y:S02]  /*7810*/  LOP3.LUT R30, R30, 0xff, RZ, 0xc0, !PT ;  /* 0x000000ff1e1e7812 */ /* 0x000fe400078ec0ff */
[----:B------:R-:W-:Y:S02]  /*7820*/  PRMT R21, R21, 0x7054, R28 ;  /* 0x0000705415157816 */ /* 0x000fe4000000001c */
[----:B------:R-:W-:-:S02]  /*7830*/  SHF.R.U32.HI R28, RZ, 0x10, R9 ;  /* 0x00000010ff1c7819 */ /* 0x000fc40000011609 */
[----:B------:R-:W-:Y:S02]  /*7840*/  PRMT R3, R3, 0x7054, R20 ;  /* 0x0000705403037816 */ /* 0x000fe40000000014 */
[----:B------:R-:W-:Y:S02]  /*7850*/  PRMT R33, R30, 0x7054, R31 ;  /* 0x000070541e217816 */ /* 0x000fe4000000001f */
[----:B------:R-:W-:Y:S02]  /*7860*/  SHF.R.U32.HI R20, RZ, 0x10, R8 ;  /* 0x00000010ff147819 */ /* 0x000fe40000011608 */
[----:B------:R-:W-:Y:S02]  /*7870*/  SHF.R.U32.HI R30, RZ, 0x10, R10 ;  /* 0x00000010ff1e7819 */ /* 0x000fe4000001160a */
[----:B------:R-:W-:Y:S02]  /*7880*/  SHF.R.U32.HI R31, RZ, 0x10, R11 ;  /* 0x00000010ff1f7819 */ /* 0x000fe4000001160b */
[----:B------:R-:W-:-:S02]  /*7890*/  LOP3.LUT R28, R28, 0xff, RZ, 0xc0, !PT ;  /* 0x000000ff1c1c7812 */ /* 0x000fc400078ec0ff */
[----:B------:R-:W-:Y:S02]  /*78a0*/  LOP3.LUT R20, R20, 0xff, RZ, 0xc0, !PT ;  /* 0x000000ff14147812 */ /* 0x000fe400078ec0ff */
[----:B------:R-:W-:Y:S02]  /*78b0*/  LOP3.LUT R30, R30, 0xff, RZ, 0xc0, !PT ;  /* 0x000000ff1e1e7812 */ /* 0x000fe400078ec0ff */
[----:B------:R-:W-:Y:S02]  /*78c0*/  LOP3.LUT R31, R31, 0xff, RZ, 0xc0, !PT ;  /* 0x000000ff1f1f7812 */ /* 0x000fe400078ec0ff */
[----:B------:R-:W-:Y:S02]  /*78d0*/  PRMT R39, R28, 0x7054, R39 ;  /* 0x000070541c277816 */ /* 0x000fe40000000027 */
[----:B------:R-:W-:Y:S02]  /*78e0*/  PRMT R37, R20, 0x7054, R37 ;  /* 0x0000705414257816 */ /* 0x000fe40000000025 */
[----:B------:R-:W-:-:S02]  /*78f0*/  PRMT R41, R30, 0x7054, R41 ;  /* 0x000070541e297816 */ /* 0x000fc40000000029 */
[----:B------:R-:W-:Y:S02]  /*7900*/  SHF.R.U32.HI R32, RZ, 0x10, R7 ;  /* 0x00000010ff207819 */ /* 0x000fe40000011607 */
[----:B------:R-:W-:Y:S02]  /*7910*/  PRMT R43, R31, 0x7054, R34 ;  /* 0x000070541f2b7816 */ /* 0x000fe40000000022 */
[----:B------:R-:W-:Y:S02]  /*7920*/  LOP3.LUT R39, R39, 0xff000000, R9, 0xf8, !PT ;  /* 0xff00000027277812 */ /* 0x000fe400078ef809 */
[----:B------:R-:W-:Y:S02]  /*7930*/  LOP3.LUT R31, R21, 0xff000000, R5, 0xf8, !PT ;  /* 0xff000000151f7812 */ /* 0x000fe400078ef805 */
[----:B------:R-:W-:Y:S02]  /*7940*/  LOP3.LUT R20, R3, 0xff000000, R4, 0xf8, !PT ;  /* 0xff00000003147812 */ /* 0x000fe400078ef804 */
[----:B------:R-:W-:-:S02]  /*7950*/  LOP3.LUT R28, R37, 0xff000000, R8, 0xf8, !PT ;  /* 0xff000000251c7812 */ /* 0x000fc400078ef808 */
[----:B------:R-:W-:Y:S02]  /*7960*/  LOP3.LUT R4, R41, 0xff000000, R10, 0xf8, !PT ;  /* 0xff00000029047812 */ /* 0x000fe400078ef80a */
[----:B------:R-:W-:Y:S02]  /*7970*/  LOP3.LUT R32, R32, 0xff, RZ, 0xc0, !PT ;  /* 0x000000ff20207812 */ /* 0x000fe400078ec0ff */
[----:B------:R-:W-:Y:S02]  /*7980*/  LOP3.LUT R43, R43, 0xff000000, R11, 0xf8, !PT ;  /* 0xff0000002b2b7812 */ /* 0x000fe400078ef80b */
[----:B------:R-:W-:Y:S02]  /*7990*/  F2FP.F16.E4M3.UNPACK_B R37, R39 ;  /* 0x00000027ff25723e */ /* 0x000fe400020006ff */
[----:B0-----:R-:W-:Y:S02]  /*79a0*/  F2FP.F16.E4M3.UNPACK_B R10, R25 ;  /* 0x00000019ff0a723e */ /* 0x001fe400020006ff */
[----:B------:R-:W-:-:S02]  /*79b0*/  F2FP.F16.E4M3.UNPACK_B R11, R31 ;  /* 0x0000001fff0b723e */ /* 0x000fc400020006ff */
[----:B------:R-:W-:Y:S02]  /*79c0*/  PRMT R35, R32, 0x7054, R35 ;  /* 0x0000705420237816 */ /* 0x000fe40000000023 */
[----:B------:R-:W-:Y:S01]  /*79d0*/  LOP3.LUT R3, R33, 0xff000000, R6, 0xf8, !PT ;  /* 0xff00000021037812 */ /* 0x000fe200078ef806 */
[--C-:B------:R-:W-:Y:S01]  /*79e0*/  HADD2.F32 R6, -RZ, R10.reuse.H0_H0 ;  /* 0x2000000aff067230 */ /* 0x100fe20000004100 */
[-C--:B------:R-:W-:Y:S01]  /*79f0*/  F2FP.F16.E4M3.UNPACK_B R8, R13.reuse ;  /* 0x0000000dff08723e */ /* 0x080fe200020006ff */
[----:B------:R-:W-:Y:S01]  /*7a00*/  HADD2.F32 R10, -RZ, R10.H1_H1 ;  /* 0x3000000aff0a7230 */ /* 0x000fe20000004100 */
[----:B------:R-:W-:Y:S02]  /*7a10*/  F2FP.F16.E4M3.UNPACK_B R21, R13.H1 ;  /* 0x0000000dff15723e */ /* 0x000fe400030006ff */
[-C--:B------:R-:W-:Y:S01]  /*7a20*/  F2FP.F16.E4M3.UNPACK_B R30, R15.reuse ;  /* 0x0000000fff1e723e */ /* 0x080fe200020006ff */
[--C-:B------:R-:W-:Y:S01]  /*7a30*/  HADD2.F32 R9, -RZ, R8.reuse.H0_H0 ;  /* 0x20000008ff097230 */ /* 0x100fe20000004100 */
[----:B------:R-:W-:Y:S01]  /*7a40*/  F2FP.F16.E4M3.UNPACK_B R36, R15.H1 ;  /* 0x0000000fff24723e */ /* 0x000fe200030006ff */
[--C-:B------:R-:W-:Y:S01]  /*7a50*/  HADD2.F32 R15, -RZ, R37.reuse.H0_H0 ;  /* 0x20000025ff0f7230 */ /* 0x100fe20000004100 */
[-C--:B------:R-:W-:Y:S01]  /*7a60*/  F2FP.F16.E4M3.UNPACK_B R13, R12.reuse ;  /* 0x0000000cff0d723e */ /* 0x080fe200020006ff */
[----:B------:R-:W-:Y:S01]  /*7a70*/  HADD2.F32 R37, -RZ, R37.H1_H1 ;  /* 0x30000025ff257230 */ /* 0x000fe20000004100 */
[----:B------:R-:W-:Y:S01]  /*7a80*/  F2FP.F16.E4M3.UNPACK_B R33, R12.H1 ;  /* 0x0000000cff21723e */ /* 0x000fe200030006ff */
[----:B------:R-:W-:Y:S01]  /*7a90*/  HADD2.F32 R12, -RZ, R11.H0_H0 ;  /* 0x2000000bff0c7230 */ /* 0x000fe20000004100 */
[----:B------:R-:W-:Y:S01]  /*7aa0*/  LOP3.LUT R34, R35, 0xff000000, R7, 0xf8, !PT ;  /* 0xff00000023227812 */ /* 0x000fe200078ef807 */
[----:B------:R-:W-:Y:S01]  /*7ab0*/  HADD2.F32 R8, -RZ, R8.H1_H1 ;  /* 0x30000008ff087230 */ /* 0x000fe20000004100 */
[----:B------:R-:W-:Y:S01]  /*7ac0*/  F2FP.F16.E4M3.UNPACK_B R32, R27 ;  /* 0x0000001bff20723e */ /* 0x000fe200020006ff */
[----:B------:R-:W-:Y:S01]  /*7ad0*/  FMUL.FTZ R41, R10, R37 ;  /* 0x000000250a297220 */ /* 0x000fe20000410000 */
[----:B------:R-:W-:Y:S01]  /*7ae0*/  F2FP.F16.E4M3.UNPACK_B R38, R27.H1 ;  /* 0x0000001bff26723e */ /* 0x000fe200030006ff */
[----:B------:R-:W-:Y:S01]  /*7af0*/  FMUL.FTZ R40, R6, R12 ;  /* 0x0000000c06287220 */ /* 0x000fe20000410000 */
[----:B------:R-:W-:-:S02]  /*7b00*/  F2FP.F16.E4M3.UNPACK_B R27, R24 ;  /* 0x00000018ff1b723e */ /* 0x000fc400020006ff */
[----:B------:R-:W-:Y:S01]  /*7b10*/  F2FP.F16.E4M3.UNPACK_B R35, R24.H1 ;  /* 0x00000018ff23723e */ /* 0x000fe200030006ff */
[----:B------:R-:W-:Y:S01]  /*7b20*/  FMUL.FTZ R24, R6, R15 ;  /* 0x0000000f06187220 */ /* 0x000fe20000410000 */
[----:B------:R-:W-:Y:S02]  /*7b30*/  F2FP.F16.E4M3.UNPACK_B R25, R25.H1 ;  /* 0x00000019ff19723e */ /* 0x000fe400030006ff */
[----:B------:R-:W-:Y:S01]  /*7b40*/  F2FP.F16.E4M3.UNPACK_B R39, R39.H1 ;  /* 0x00000027ff27723e */ /* 0x000fe200030006ff */
[C---:B------:R-:W-:Y:S01]  /*7b50*/  FFMA.FTZ R6, R9.reuse, R12, -R24 ;  /* 0x0000000c09067223 */ /* 0x040fe20000010818 */
[----:B------:R-:W-:Y:S01]  /*7b60*/  F2FP.F16.E4M3.UNPACK_B R31, R31.H1 ;  /* 0x0000001fff1f723e */ /* 0x000fe200030006ff */
[----:B------:R-:W-:Y:S01]  /*7b70*/  FFMA.FTZ R9, R9, R15, R40 ;  /* 0x0000000f09097223 */ /* 0x000fe20000010028 */
[----:B------:R-:W-:Y:S01]  /*7b80*/  HADD2.F32 R15, -RZ, R11.H1_H1 ;  /* 0x3000000bff0f7230 */ /* 0x000fe20000004100 */
[-C--:B------:R-:W-:Y:S01]  /*7b90*/  F2FP.F16.E4M3.UNPACK_B R7, R26.reuse ;  /* 0x0000001aff07723e */ /* 0x080fe200020006ff */
[----:B------:R-:W-:Y:S01]  /*7ba0*/  HADD2.F32 R40, -RZ, R39.H0_H0 ;  /* 0x20000027ff287230 */ /* 0x000fe20000004100 */
[----:B------:R-:W-:Y:S01]  /*7bb0*/  F2FP.F16.E4M3.UNPACK_B R26, R26.H1 ;  /* 0x0000001aff1a723e */ /* 0x000fe200030006ff */
[----:B------:R-:W-:-:S02]  /*7bc0*/  HADD2.F32 R11, -RZ, R25.H0_H0 ;  /* 0x20000019ff0b7230 */ /* 0x000fc40000004100 */
[-C--:B------:R-:W-:Y:S01]  /*7bd0*/  FMUL.FTZ R10, R10, R15.reuse ;  /* 0x0000000f0a0a7220 */ /* 0x080fe20000410000 */
        /* <DEDUP_REMOVED lines=8> */
[----:B------:R-:W-:Y:S01]  /*7c60*/  F2FP.F16.E4M3.UNPACK_B R37, R34 ;  /* 0x00000022ff25723e */ /* 0x000fe200020006ff */
[----:B------:R-:W-:Y:S01]  /*7c70*/  FFMA.FTZ R10, R12, R24, -R45 ;  /* 0x000000180c0a7223 */ /* 0x000fe2000001082d */
[----:B------:R-:W-:Y:S01]  /*7c80*/  F2FP.F16.E4M3.UNPACK_B R41, R43 ;  /* 0x0000002bff29723e */ /* 0x000fe200020006ff */
[----:B------:R-:W-:-:S02]  /*7c90*/  HADD2.F32 R25, -RZ, R25.H1_H1 ;  /* 0x30000019ff197230 */ /* 0x000fc40000004100 */
[----:B------:R-:W-:Y:S01]  /*7ca0*/  FFMA.FTZ R12, R12, R40, R47 ;  /* 0x000000280c0c7223 */ /* 0x000fe2000001002f */
[----:B------:R-:W-:Y:S01]  /*7cb0*/  HADD2.F32 R24, -RZ, R31.H1_H1 ;  /* 0x3000001fff187230 */ /* 0x000fe20000004100 */
[----:B------:R-:W-:Y:S01]  /*7cc0*/  F2FP.F16.E4M3.UNPACK_B R14, R14.H1 ;  /* 0x0000000eff0e723e */ /* 0x000fe200030006ff */
[----:B------:R-:W-:Y:S02]  /*7cd0*/  HADD2.F32 R15, -RZ, R32.H0_H0 ;  /* 0x20000020ff0f7230 */ /* 0x000fe40000004100 */
[C---:B------:R-:W-:Y:S01]  /*7ce0*/  FMUL.FTZ R46, R25.reuse, R42 ;  /* 0x0000002a192e7220 */ /* 0x040fe20000410000 */
[----:B------:R-:W-:Y:S02]  /*7cf0*/  HADD2.F32 R40, -RZ, R37.H0_H0 ;  /* 0x20000025ff287230 */ /* 0x000fe40000004100 */
[----:B------:R-:W-:Y:S01]  /*7d00*/  FMUL.FTZ R25, R25, R24 ;  /* 0x0000001819197220 */ /* 0x000fe20000410000 */
[----:B------:R-:W-:Y:S02]  /*7d10*/  HADD2.F32 R44, -RZ, R41.H0_H0 ;  /* 0x20000029ff2c7230 */ /* 0x000fe40000004100 */
[----:B------:R-:W-:-:S02]  /*7d20*/  HADD2.F32 R21, -RZ, R21.H1_H1 ;  /* 0x30000015ff157230 */ /* 0x000fc40000004100 */
[C---:B------:R-:W-:Y:S01]  /*7d30*/  FMUL.FTZ R39, R15.reuse, R40 ;  /* 0x000000280f277220 */ /* 0x040fe20000410000 */
[----:B------:R-:W-:Y:S02]  /*7d40*/  HADD2.F32 R31, -RZ, R30.H0_H0 ;  /* 0x2000001eff1f7230 */ /* 0x000fe40000004100 */
[----:B------:R-:W-:Y:S01]  /*7d50*/  FMUL.FTZ R48, R15, R44 ;  /* 0x0000002c0f307220 */ /* 0x000fe20000410000 */
[----:B------:R-:W-:Y:S02]  /*7d60*/  HADD2.F32 R41, -RZ, R41.H1_H1 ;  /* 0x30000029ff297230 */ /* 0x000fe40000004100 */
[C---:B------:R-:W-:Y:S01]  /*7d70*/  FFMA.FTZ R15, R21.reuse, R24, -R46 ;  /* 0x00000018150f7223 */ /* 0x040fe2000001082e */
[----:B------:R-:W-:Y:S01]  /*7d80*/  FFMA.FTZ R25, R21, R42, R25 ;  /* 0x0000002a15197223 */ /* 0x000fe20000010019 */
[C---:B------:R-:W-:Y:S01]  /*7d90*/  FFMA.FTZ R21, R31.reuse, R44, R39 ;  /* 0x0000002c1f157223 */ /* 0x040fe20000010027 */
[----:B------:R-:W-:Y:S01]  /*7da0*/  HADD2.F32 R39, -RZ, R37.H1_H1 ;  /* 0x30000025ff277230 */ /* 0x000fe20000004100 */
[----:B------:R-:W-:Y:S01]  /*7db0*/  F2FP.F16.E4M3.UNPACK_B R44, R43.H1 ;  /* 0x0000002bff2c723e */ /* 0x000fe200030006ff */
[----:B------:R-:W-:Y:S01]  /*7dc0*/  HADD2.F32 R32, -RZ, R32.H1_H1 ;  /* 0x30000020ff207230 */ /* 0x000fe20000004100 */
[----:B------:R-:W-:Y:S01]  /*7dd0*/  F2FP.F16.E4M3.UNPACK_B R37, R34.H1 ;  /* 0x00000022ff25723e */ /* 0x000fe200030006ff */
[----:B------:R-:W-:Y:S01]  /*7de0*/  FFMA.FTZ R24, R31, R40, -R48 ;  /* 0x000000281f187223 */ /* 0x000fe20000010830 */
[----:B------:R-:W-:Y:S01]  /*7df0*/  HADD2.F32 R31, -RZ, R38.H0_H0 ;  /* 0x20000026ff1f7230 */ /* 0x000fe20000004100 */
[----:B------:R-:W-:Y:S01]  /*7e00*/  F2FP.SATFINITE.E4M3.F32.PACK_AB_MERGE_C R12, R25, R12, RZ ;  /* 0x0000000c190c723e */ /* 0x000fe200048070ff */
        /* <DEDUP_REMOVED lines=17> */
[----:B------:R-:W-:Y:S02]  /*7f20*/  HADD2.F32 R39, -RZ, R38.H1_H1 ;  /* 0x30000026ff277230 */ /* 0x000fe40000004100 */
[----:B------:R-:W-:-:S02]  /*7f30*/  HADD2.F32 R45, -RZ, R43.H0_H0 ;  /* 0x2000002bff2d7230 */ /* 0x000fc40000004100 */
[----:B------:R-:W-:Y:S02]  /*7f40*/  HADD2.F32 R38, -RZ, R35.H0_H0 ;  /* 0x20000023ff267230 */ /* 0x000fe40000004100 */
        /* <DEDUP_REMOVED lines=9> */
[----:B------:R-:W-:Y:S02]  /*7fe0*/  HADD2.F32 R40, -RZ, R40.H1_H1 ;  /* 0x30000028ff287230 */ /* 0x000fe40000004100 */
[C---:B------:R-:W-:Y:S01]  /*7ff0*/  FFMA.FTZ R45, R36.reuse, R45, R38 ;  /* 0x0000002d242d7223 */ /* 0x040fe20000010026 */
[----:B------:R-:W-:Y:S02]  /*8000*/  HADD2.F32 R38, -RZ, R43.H1_H1 ;  /* 0x3000002bff267230 */ /* 0x000fe40000004100 */
[----:B------:R-:W-:Y:S01]  /*8010*/  FFMA.FTZ R42, R36, R41, -R39 ;  /* 0x00000029242a7223 */ /* 0x000fe20000010827 */
[----:B------:R-:W-:Y:S01]  /*8020*/  FFMA.FTZ R49, R37, R44, R49 ;  /* 0x0000002c25317223 */ /* 0x000fe20000010031 */
[----:B------:R-:W-:Y:S01]  /*8030*/  HADD2.F32 R33, -RZ, R33.H1_H1 ;  /* 0x30000021ff217230 */ /* 0x000fe20000004100 */
[----:B------:R-:W-:Y:S01]  /*8040*/  F2FP.F16.E4M3.UNPACK_B R36, R20 ;  /* 0x00000014ff24723e */ /* 0x000fe200020006ff */
[C---:B------:R-:W-:Y:S01]  /*8050*/  FMUL.FTZ R20, R35.reuse, R38 ;  /* 0x0000002623147220 */ /* 0x040fe20000410000 */
[----:B------:R-:W-:Y:S01]  /*8060*/  F2FP.F16.E4M3.UNPACK_B R37, R28 ;  /* 0x0000001cff25723e */ /* 0x000fe200020006ff */
[----:B------:R-:W-:Y:S01]  /*8070*/  FMUL.FTZ R39, R35, R40 ;  /* 0x0000002823277220 */ /* 0x000fe20000410000 */
[----:B------:R-:W-:-:S02]  /*8080*/  HADD2.F32 R28, -RZ, R27.H0_H0 ;  /* 0x2000001bff1c7230 */ /* 0x000fc40000004100 */
[C---:B------:R-:W-:Y:S01]  /*8090*/  FFMA.FTZ R43, R33.reuse, R40, -R20 ;  /* 0x00000028212b7223 */ /* 0x040fe20000010814 */
[----:B------:R-:W-:Y:S02]  /*80a0*/  HADD2.F32 R27, -RZ, R27.H1_H1 ;  /* 0x3000001bff1b7230 */ /* 0x000fe40000004100 */
[----:B------:R-:W-:Y:S01]  /*80b0*/  FFMA.FTZ R44, R33, R38, R39 ;  /* 0x00000026212c7223 */ /* 0x000fe20000010027 */
[--C-:B------:R-:W-:Y:S01]  /*80c0*/  HADD2.F32 R35, -RZ, R37.reuse.H0_H0 ;  /* 0x20000025ff237230 */ /* 0x100fe20000004100 */
[----:B------:R-:W-:Y:S01]  /*80d0*/  F2FP.SATFINITE.E4M3.F32.PACK_AB_MERGE_C R34, R49, R34, RZ ;  /* 0x000000223122723e */ /* 0x000fe200048070ff */
[--C-:B------:R-:W-:Y:S02]  /*80e0*/  HADD2.F32 R33, -RZ, R36.reuse.H0_H0 ;  /* 0x20000024ff217230 */ /* 0x100fe40000004100 */
[----:B------:R-:W-:Y:S02]  /*80f0*/  HADD2.F32 R38, -RZ, R37.H1_H1 ;  /* 0x30000025ff267230 */ /* 0x000fe40000004100 */
[----:B------:R-:W-:Y:S01]  /*8100*/  FMUL.FTZ R39, R28, R35 ;  /* 0x000000231c277220 */ /* 0x000fe20000410000 */
[----:B------:R-:W-:-:S02]  /*8110*/  HADD2.F32 R36, -RZ, R36.H1_H1 ;  /* 0x30000024ff247230 */ /* 0x000fc40000004100 */
[----:B------:R-:W-:Y:S01]  /*8120*/  FMUL.FTZ R41, R28, R33 ;  /* 0x000000211c297220 */ /* 0x000fe20000410000 */
[--C-:B------:R-:W-:Y:S01]  /*8130*/  HADD2.F32 R20, -RZ, R13.reuse.H0_H0 ;  /* 0x2000000dff147230 */ /* 0x100fe20000004100 */
[----:B------:R-:W-:Y:S01]  /*8140*/  F2FP.F16.E4M3.UNPACK_B R37, R4.H1 ;  /* 0x00000004ff25723e */ /* 0x000fe200030006ff */
[----:B------:R-:W-:Y:S02]  /*8150*/  HADD2.F32 R13, -RZ, R13.H1_H1 ;  /* 0x3000000dff0d7230 */ /* 0x000fe40000004100 */
[C---:B------:R-:W-:Y:S01]  /*8160*/  FMUL.FTZ R40, R27.reuse, R38 ;  /* 0x000000261b287220 */ /* 0x040fe20000410000 */
[----:B------:R-:W-:Y:S01]  /*8170*/  F2FP.F16.E4M3.UNPACK_B R28, R3.H1 ;  /* 0x00000003ff1c723e */ /* 0x000fe200030006ff */
[----:B------:R-:W-:Y:S01]  /*8180*/  FMUL.FTZ R27, R27, R36 ;  /* 0x000000241b1b7220 */ /* 0x000fe20000410000 */
[C---:B------:R-:W-:Y:S01]  /*8190*/  FFMA.FTZ R39, R20.reuse, R33, -R39 ;  /* 0x0000002114277223 */ /* 0x040fe20000010827 */
[----:B------:R-:W-:Y:S01]  /*81a0*/  FFMA.FTZ R41, R20, R35, R41 ;  /* 0x0000002314297223 */ /* 0x000fe20000010029 */
[----:B------:R-:W-:-:S02]  /*81b0*/  HADD2.F32 R35, -RZ, R37.H0_H0 ;  /* 0x20000025ff237230 */ /* 0x000fc40000004100 */
[C---:B------:R-:W-:Y:S01]  /*81c0*/  FFMA.FTZ R38, R13.reuse, R38, R27 ;  /* 0x000000260d267223 */ /* 0x040fe2000001001b */
[----:B------:R-:W-:Y:S02]  /*81d0*/  HADD2.F32 R20, -RZ, R26.H0_H0 ;  /* 0x2000001aff147230 */ /* 0x000fe40000004100 */
[----:B------:R-:W-:Y:S01]  /*81e0*/  FFMA.FTZ R40, R13, R36, -R40 ;  /* 0x000000240d287223 */ /* 0x000fe20000010828 */
[--C-:B------:R-:W-:Y:S01]  /*81f0*/  HADD2.F32 R27, -RZ, R28.reuse.H0_H0 ;  /* 0x2000001cff1b7230 */ /* 0x100fe20000004100 */
[----:B------:R-:W-:Y:S01]  /*8200*/  F2FP.F16.E4M3.UNPACK_B R3, R3 ;  /* 0x00000003ff03723e */ /* 0x000fe200020006ff */
[----:B------:R-:W-:Y:S02]  /*8210*/  HADD2.F32 R33, -RZ, R28.H1_H1 ;  /* 0x3000001cff217230 */ /* 0x000fe40000004100 */
[C---:B------:R-:W-:Y:S01]  /*8220*/  FMUL.FTZ R28, R20.reuse, R35 ;  /* 0x00000023141c7220 */ /* 0x040fe20000410000 */
[----:B------:R-:W-:Y:S02]  /*8230*/  HADD2.F32 R13, -RZ, R14.H0_H0 ;  /* 0x2000000eff0d7230 */ /* 0x000fe40000004100 */
[----:B------:R-:W-:Y:S01]  /*8240*/  FMUL.FTZ R20, R20, R27 ;  /* 0x0000001b14147220 */ /* 0x000fe20000410000 */
[----:B------:R-:W-:Y:S01]  /*8250*/  HADD2.F32 R37, -RZ, R37.H1_H1 ;  /* 0x30000025ff257230 */ /* 0x000fe20000004100 */
[----:B------:R-:W-:Y:S01]  /*8260*/  F2FP.SATFINITE.E4M3.F32.PACK_AB_MERGE_C R44, R44, R45, RZ ;  /* 0x0000002d2c2c723e */ /* 0x000fe200048070ff */
[----:B------:R-:W-:-:S02]  /*8270*/  HADD2.F32 R26, -RZ, R26.H1_H1 ;  /* 0x3000001aff1a7230 */ /* 0x000fc40000004100 */
        /* <DEDUP_REMOVED lines=8> */
[----:B------:R-:W-:Y:S02]  /*8300*/  HADD2.F32 R4, -RZ, R7.H0_H0 ;  /* 0x20000007ff047230 */ /* 0x000fe40000004100 */
[----:B------:R-:W-:Y:S01]  /*8310*/  FFMA.FTZ R46, R14, R37, R26 ;  /* 0x000000250e2e7223 */ /* 0x000fe2000001001a */
[----:B------:R-:W-:-:S02]  /*8320*/  HADD2.F32 R26, -RZ, R20.H0_H0 ;  /* 0x20000014ff1a7230 */ /* 0x000fc40000004100 */
[----:B------:R-:W-:Y:S01]  /*8330*/  FFMA.FTZ R33, R14, R33, -R27 ;  /* 0x000000210e217223 */ /* 0x000fe2000001081b */
[----:B------:R-:W-:Y:S02]  /*8340*/  HADD2.F32 R20, -RZ, R20.H1_H1 ;  /* 0x30000014ff147230 */ /* 0x000fe40000004100 */
[C---:B------:R-:W-:Y:S01]  /*8350*/  FMUL.FTZ R27, R4.reuse, R13 ;  /* 0x0000000d041b7220 */ /* 0x040fe20000410000 */
[----:B------:R-:W-:Y:S02]  /*8360*/  HADD2.F32 R7, -RZ, R7.H1_H1 ;  /* 0x30000007ff077230 */ /* 0x000fe40000004100 */
[----:B------:R-:W-:Y:S01]  /*8370*/  FMUL.FTZ R28, R4, R26 ;  /* 0x0000001a041c7220 */ /* 0x000fe20000410000 */
[----:B------:R-:W-:Y:S01]  /*8380*/  HADD2.F32 R14, -RZ, R3.H1_H1 ;  /* 0x30000003ff0e7230 */ /* 0x000fe20000004100 */
[----:B------:R-:W-:Y:S01]  /*8390*/  F2FP.SATFINITE.E4M3.F32.PACK_AB_MERGE_C R33, R33, R36, RZ ;  /* 0x000000242121723e */ /* 0x000fe200048070ff */
[--C-:B------:R-:W-:Y:S02]  /*83a0*/  HADD2.F32 R3, -RZ, R5.reuse.H0_H0 ;  /* 0x20000005ff037230 */ /* 0x100fe40000004100 */
[----:B------:R-:W-:Y:S01]  /*83b0*/  FMUL.FTZ R4, R7, R20 ;  /* 0x0000001407047220 */ /* 0x000fe20000410000 */
[----:B------:R-:W-:-:S02]  /*83c0*/  HADD2.F32 R5, -RZ, R5.H1_H1 ;  /* 0x30000005ff057230 */ /* 0x000fc40000004100 */
[----:B------:R-:W-:Y:S01]  /*83d0*/  FMUL.FTZ R7, R7, R14 ;  /* 0x0000000e07077220 */ /* 0x000fe20000410000 */
[C---:B------:R-:W-:Y:S01]  /*83e0*/  FFMA.FTZ R28, R3.reuse, R13, -R28 ;  /* 0x0000000d031c7223 */ /* 0x040fe2000001081c */
[----:B------:R-:W-:Y:S01]  /*83f0*/  FFMA.FTZ R27, R3, R26, R27 ;  /* 0x0000001a031b7223 */ /* 0x000fe2000001001b */
[C---:B------:R-:W-:Y:S01]  /*8400*/  FFMA.FTZ R3, R5.reuse, R14, -R4 ;  /* 0x0000000e05037223 */ /* 0x040fe20000010804 */
[----:B------:R-:W-:Y:S01]  /*8410*/  FFMA.FTZ R20, R5, R20, R7 ;  /* 0x0000001405147223 */ /* 0x000fe20000010007 */
[----:B------:R-:W-:Y:S02]  /*8420*/  F2FP.SATFINITE.E4M3.F32.PACK_AB_MERGE_C R5, R15, R10, RZ ;  /* 0x0000000a0f05723e */ /* 0x000fe400048070ff */
[----:B------:R-:W-:Y:S02]  /*8430*/  F2FP.SATFINITE.E4M3.F32.PACK_AB_MERGE_C R7, R47, R32, RZ ;  /* 0x000000202f07723e */ /* 0x000fe400048070ff */
[----:B------:R-:W-:Y:S02]  /*8440*/  F2FP.SATFINITE.E4M3.F32.PACK_AB_MERGE_C R4, R43, R42, RZ ;  /* 0x0000002a2b04723e */ /* 0x000fe400048070ff */
[----:B------:R-:W-:-:S02]  /*8450*/  F2FP.SATFINITE.E4M3.F32.PACK_AB_MERGE_C R10, R46, R35, RZ ;  /* 0x000000232e0a723e */ /* 0x000fc400048070ff */
[----:B------:R-:W-:Y:S02]  /*8460*/  F2FP.SATFINITE.E4M3.F32.PACK_AB_MERGE_C R5, R11, R6, R5 ;  /* 0x000000060b05723e */ /* 0x000fe40004807005 */
[----:B------:R-:W-:Y:S02]  /*8470*/  F2FP.SATFINITE.E4M3.F32.PACK_AB_MERGE_C R7, R31, R24, R7 ;  /* 0x000000181f07723e */ /* 0x000fe40004807007 */
[----:B------:R-:W-:Y:S02]  /*8480*/  F2FP.SATFINITE.E4M3.F32.PACK_AB_MERGE_C R4, R40, R39, R4 ;  /* 0x000000272804723e */ /* 0x000fe40004807004 */
[----:B------:R-:W-:Y:S02]  /*8490*/  F2FP.SATFINITE.E4M3.F32.PACK_AB_MERGE_C R6, R3, R28, R33 ;  /* 0x0000001c0306723e */ /* 0x000fe40004807021 */
[----:B------:R-:W-:Y:S02]  /*84a0*/  F2FP.SATFINITE.E4M3.F32.PACK_AB_MERGE_C R11, R30, R21, R34 ;  /* 0x000000151e0b723e */ /* 0x000fe40004807022 */
[----:B------:R-:W-:Y:S01]  /*84b0*/  F2FP.SATFINITE.E4M3.F32.PACK_AB_MERGE_C R10, R20, R27, R10 ;  /* 0x0000001b140a723e */ /* 0x000fe2000480700a */
[----:B------:R0:W-:Y:S04]  /*84c0*/  STS.128 [R50+0xb000], R4 ;  /* 0x00b0000432007388 */ /* 0x0001e80000000c00 */
[----:B------:R0:W-:Y:S02]  /*84d0*/  STS.128 [R0+0xb000], R8 ;  /* 0x00b0000800007388 */ /* 0x0001e40000000c00 */
.L_x_2406:
[----:B------:R-:W-:Y:S05]  /*84e0*/  BSYNC B0 ;  /* 0x0000000000007941 */ /* 0x000fea0003800000 */
.L_x_2399:
        /* <DEDUP_REMOVED lines=8> */
.L_x_2396:
[----:B------:R-:W-:-:S13]  /*8570*/  ISETP.NE.AND P0, PT, R156, 0x3, PT ;  /* 0x000000039c00780c */ /* 0x000fda0003f05270 */
[----:B------:R-:W-:Y:S05]  /*8580*/  @!P0 BRA `(.L_x_2414) ;  /* 0x0000000000048947 */ /* 0x000fea0003800000 */
[----:B------:R-:W-:Y:S01]  /*8590*/  BPT.TRAP 0x1 ;  /* 0x000000040000795c */ /* 0x000fe20000300000 */
.L_x_2414:
[----:B0-2---:R-:W-:Y:S02]  /*85a0*/  LEA R0, R22, R18, 0x3 ;  /* 0x0000001216007211 */ /* 0x005fe400078e18ff */
[----:B-----5:R-:W-:-:S04]  /*85b0*/  SHF.L.U32 R5, R23, 0x1f, RZ ;  /* 0x0000001f17057819 */ /* 0x020fc800000006ff */
[----:B------:R0:W2:Y:S01]  /*85c0*/  SYNCS.PHASECHK.TRANS64.TRYWAIT P1, [R0+URZ+0x13230], R5 ;  /* 0x01323005000075a7 */ /* 0x0000a2000802017f */
[----:B------:R-:W-:Y:S05]  /*85d0*/  @!P0 BRA `(.L_x_2415) ;  /* 0x0000000000048947 */ /* 0x000fea0003800000 */
[----:B------:R-:W-:Y:S01]  /*85e0*/  BPT.TRAP 0x1 ;  /* 0x000000040000795c */ /* 0x000fe20000300000 */
.L_x_2415:
[----:B-1----:R-:W-:-:S05]  /*85f0*/  VIADD R3, R18, 0xe000 ;  /* 0x0000e00012037836 */ /* 0x002fca0000000000 */
[----:B------:R-:W-:-:S04]  /*8600*/  SHF.R.U32.HI R3, RZ, 0x4, R3 ;  /* 0x00000004ff037819 */ /* 0x000fc80000011603 */
[----:B------:R-:W-:-:S04]  /*8610*/  LOP3.LUT R3, R3, 0x3fff, RZ, 0xc0, !PT ;  /* 0x00003fff03037812 */ /* 0x000fc800078ec0ff */
[----:B---3--:R-:W-:-:S05]  /*8620*/  LOP3.LUT R4, R3, 0x10000, RZ, 0xfc, !PT ;  /* 0x0001000003047812 */ /* 0x008fca00078efcff */
[----:B------:R1:W-:Y:S01]  /*8630*/  STL [R1], R4 ;  /* 0x0000000401007387 */ /* 0x0003e20000100800 */
[----:B------:R-:W-:Y:S01]  /*8640*/  IMAD R10, R22, 0x280, R4 ;  /* 0x00000280160a7824 */ /* 0x000fe200078e0204 */
[----:B--2---:R-:W-:Y:S06]  /*8650*/  @P1 BRA `(.L_x_2416) ;  /* 0x0000000000081947 */ /* 0x004fec0003800000 */
[----:B------:R-:W2:Y:S02]  /*8660*/  SYNCS.PHASECHK.TRANS64.TRYWAIT P1, [R0+URZ+0x13230], R5 ;  /* 0x01323005000075a7 */ /* 0x000ea4000802017f */
[----:B--2---:R-:W-:Y:S05]  /*8670*/  @!P1 BRA `(.L_x_2417) ;  /* 0x0000014400549947 */ /* 0x004fea0003800000 */
.L_x_2416:
[----:B-1----:R-:W-:Y:S01]  /*8680*/  IMAD.MOV.U32 R4, RZ, RZ, R10 ;  /* 0x000000ffff047224 */ /* 0x002fe200078e000a */
[----:B------:R-:W-:Y:S05]  /*8690*/  WARPSYNC.ALL ;  /* 0x0000000000007948 */ /* 0x000fea0003800000 */
[----:B0-2---:R-:W-:Y:S01]  /*86a0*/  IMAD.MOV.U32 R5, RZ, RZ, -0x7fffffe0 ;  /* 0x80000020ff057424 */ /* 0x005fe200078e00ff */
        /* <DEDUP_REMOVED lines=19> */
[----:B------:R-:W-:Y:S01]  /*87e0*/  QGMMA.64x32x32.F32.E4M3.E4M3 R88, gdesc[UR4], RZ, !UPT, gsb0 ;  /* 0x00600000045879f3 */ /* 0x000fe2000c0008ff */
[----:B------:R-:W-:Y:S01]  /*87f0*/  R2UR UR12, R4 ;  /* 0x00000000040c72ca */ /* 0x000fe200000e0000 */
[----:B------:R-:W-:Y:S01]  /*8800*/  IMAD.MOV.U32 R9, RZ, RZ, -0x7fffffe0 ;  /* 0x80000020ff097424 */ /* 0x000fe200078e00ff */
        /* <DEDUP_REMOVED lines=13> */
[----:B------:R-:W-:Y:S01]  /*88e0*/  IMAD.MOV.U32 R7, RZ, RZ, -0x7fffffe0 ;  /* 0x80000020ff077424 */ /* 0x000fe200078e00ff */
[----:B------:R-:W-:Y:S02]  /*88f0*/  R2UR UR6, R6 ;  /* 0x00000000060672ca */ /* 0x000fe400000e0000 */
[----:B------:R-:W-:Y:S02]  /*8900*/  IADD3 R6, R10, 0x102, RZ ;  /* 0x000001020a067810 */ /* 0x000fe40007ffe0ff */
[----:B------:R-:W-:Y:S01]  /*8910*/  MOV R11, 0x80000020 ;  /* 0x80000020000b7802 */ /* 0x000fe20000000f00 */
[----:B------:R-:W-:-:S02]  /*8920*/  WARPGROUP.DEPBAR.LE gsb0, 0x0 ;  /* 0x00008000000079c5 */ /* 0x000fc40000010000 */
        /* <DEDUP_REMOVED lines=52> */
.L_x_2418:
[----:B------:R-:W2:Y:S01]  /*8c70*/  LDL.LU R106, [R1+0x28] ;  /* 0x00002800016a7983 */ /* 0x000ea20000300800 */
[----:B------:R-:W0:Y:S01]  /*8c80*/  LDC R107, c[0x0][0x448] ;  /* 0x00011200ff6b7b82 */ /* 0x000e220000000800 */
[C---:B------:R-:W-:Y:S01]  /*8c90*/  FMUL.FTZ R10, R2.reuse, R92 ;  /* 0x0000005c020a7220 */ /* 0x040fe20000410000 */
[C---:B------:R-:W-:Y:S01]  /*8ca0*/  FMUL.FTZ R21, R2.reuse, R98 ;  /* 0x0000006202157220 */ /* 0x040fe20000410000 */
[----:B------:R-:W3:Y:S01]  /*8cb0*/  LDL R105, [R1+0x4c] ;  /* 0x00004c0001697983 */ /* 0x000ee20000100800 */
[C---:B------:R-:W-:Y:S01]  /*8cc0*/  FMUL.FTZ R15, R2.reuse, R95 ;  /* 0x0000005f020f7220 */ /* 0x040fe20000410000 */
[C---:B------:R-:W-:Y:S01]  /*8cd0*/  FMUL.FTZ R11, R2.reuse, R91 ;  /* 0x0000005b020b7220 */ /* 0x040fe20000410000 */
[C---:B------:R-:W-:Y:S01]  /*8ce0*/  FMUL.FTZ R20, R2.reuse, R97 ;  /* 0x0000006102147220 */ /* 0x040fe20000410000 */
[----:B------:R-:W3:Y:S01]  /*8cf0*/  LDL R108, [R1+0x34] ;  /* 0x00003400016c7983 */ /* 0x000ee20000100800 */
[C---:B------:R-:W-:Y:S01]  /*8d00*/  FMUL.FTZ R92, R2.reuse, R102 ;  /* 0x00000066025c7220 */ /* 0x040fe20000410000 */
[C---:B------:R-:W-:Y:S01]  /*8d10*/  FMUL.FTZ R91, R2.reuse, R72 ;  /* 0x00000048025b7220 */ /* 0x040fe20000410000 */
[C---:B------:R-:W-:Y:S01]  /*8d20*/  FMUL.FTZ R72, R2.reuse, R74 ;  /* 0x0000004a02487220 */ /* 0x040fe20000410000 */
[----:B------:R-:W5:Y:S01]  /*8d30*/  LDL R102, [R1+0x38] ;  /* 0x0000380001667983 */ /* 0x000f620000100800 */
[C---:B------:R-:W-:Y:S01]  /*8d40*/  FMUL.FTZ R74, R2.reuse, R76 ;  /* 0x0000004c024a7220 */ /* 0x040fe20000410000 */
[C---:B------:R-:W-:Y:S01]  /*8d50*/  FMUL.FTZ R76, R2.reuse, R77 ;  /* 0x0000004d024c7220 */ /* 0x040fe20000410000 */
[C---:B------:R-:W-:Y:S01]  /*8d60*/  FMUL.FTZ R77, R2.reuse, R80 ;  /* 0x00000050024d7220 */ /* 0x040fe20000410000 */
[----:B------:R-:W5:Y:S01]  /*8d70*/  LDL R98, [R1+0x48] ;  /* 0x0000480001627983 */ /* 0x000f620000100800 */
        /* <DEDUP_REMOVED lines=8> */
[----:B0-----:R-:W-:Y:S01]  /*8e00*/  ISETP.NE.AND P4, PT, R107, 0x1, PT ;  /* 0x000000016b00780c */ /* 0x001fe20003f85270 */
[C---:B------:R-:W-:Y:S01]  /*8e10*/  FMUL.FTZ R60, R2.reuse, R61 ;  /* 0x0000003d023c7220 */ /* 0x040fe20000410000 */
[C---:B------:R-:W-:Y:S01]  /*8e20*/  FMUL.FTZ R13, R2.reuse, R94 ;  /* 0x0000005e020d7220 */ /* 0x040fe20000410000 */
[C---:B------:R-:W-:Y:S01]  /*8e30*/  FMUL.FTZ R9, R2.reuse, R90 ;  /* 0x0000005a02097220 */ /* 0x040fe20000410000 */
[----:B------:R-:W-:Y:S01]  /*8e40*/  MUFU.TANH R11, R11 ;  /* 0x0000000b000b7308 */ /* 0x000fe20000002400 */
[C---:B----4-:R-:W-:Y:S01]  /*8e50*/  FMUL.FTZ R14, R2.reuse, R96 ;  /* 0x00000060020e7220 */ /* 0x050fe20000410000 */
[C---:B------:R-:W-:Y:S01]  /*8e60*/  FMUL.FTZ R12, R2.reuse, R93 ;  /* 0x0000005d020c7220 */ /* 0x040fe20000410000 */
[C---:B------:R-:W-:Y:S01]  /*8e70*/  FMUL.FTZ R3, R2.reuse, R88 ;  /* 0x0000005802037220 */ /* 0x040fe20000410000 */
[C---:B------:R-:W-:Y:S01]  /*8e80*/  FMUL.FTZ R75, R2.reuse, R75 ;  /* 0x0000004b024b7220 */ /* 0x040fe20000410000 */
[C---:B------:R-:W-:Y:S01]  /*8e90*/  FMUL.FTZ R78, R2.reuse, R78 ;  /* 0x0000004e024e7220 */ /* 0x040fe20000410000 */
[C---:B------:R-:W-:Y:S01]  /*8ea0*/  FMUL.FTZ R79, R2.reuse, R79 ;  /* 0x0000004f024f7220 */ /* 0x040fe20000410000 */
[C---:B------:R-:W-:Y:S01]  /*8eb0*/  FMUL.FTZ R83, R2.reuse, R83 ;  /* 0x0000005302537220 */ /* 0x040fe20000410000 */
[----:B------:R-:W-:Y:S01]  /*8ec0*/  MUFU.TANH R15, R15 ;  /* 0x0000000f000f7308 */ /* 0x000fe20000002400 */
[----:B------:R-:W0:Y:S01]  /*8ed0*/  @P4 LDC R95, c[0x0][0x44c] ;  /* 0x00011300ff5f4b82 */ /* 0x000e220000000800 */
[C---:B------:R-:W-:Y:S01]  /*8ee0*/  FMUL.FTZ R109, R2.reuse, R46 ;  /* 0x0000002e026d7220 */ /* 0x040fe20000410000 */
[C---:B------:R-:W-:Y:S01]  /*8ef0*/  FMUL.FTZ R58, R2.reuse, R58 ;  /* 0x0000003a023a7220 */ /* 0x040fe20000410000 */
[C---:B------:R-:W-:Y:S01]  /*8f00*/  FMUL.FTZ R62, R2.reuse, R62 ;  /* 0x0000003e023e7220 */ /* 0x040fe20000410000 */
[C---:B------:R-:W-:Y:S01]  /*8f10*/  FMUL.FTZ R113, R2.reuse, R51 ;  /* 0x0000003302717220 */ /* 0x040fe20000410000 */
[C---:B------:R-:W-:Y:S01]  /*8f20*/  FMUL.FTZ R67, R2.reuse, R67 ;  /* 0x0000004302437220 */ /* 0x040fe20000410000 */
[C---:B------:R-:W-:Y:S01]  /*8f30*/  FMUL.FTZ R8, R2.reuse, R89 ;  /* 0x0000005902087220 */ /* 0x040fe20000410000 */
[----:B------:R-:W-:Y:S01]  /*8f40*/  MUFU.TANH R21, R21 ;  /* 0x0000001500157308 */ /* 0x000fe20000002400 */
        /* <DEDUP_REMOVED lines=10> */
[----:B------:R-:W-:Y:S01]  /*8ff0*/  ULDC UR4, c[0x0][0x988] ;  /* 0x0002620000047ab9 */ /* 0x000fe20000000800 */
        /* <DEDUP_REMOVED lines=12> */
[----:B------:R-:W-:Y:S01]  /*90c0*/  VIADD R0, R0, 0x13240 ;  /* 0x0001324000007836 */ /* 0x000fe20000000000 */
[----:B------:R-:W-:Y:S01]  /*90d0*/  ULDC UR36, c[0x0][0x988] ;  /* 0x0002620000247ab9 */ /* 0x000fe20000000800 */
[----:B------:R-:W-:Y:S01]  /*90e0*/  ULDC UR37, c[0x0][0x988] ;  /* 0x0002620000257ab9 */ /* 0x000fe20000000800 */
[----:B--2---:R-:W-:Y:S01]  /*90f0*/  LOP3.LUT R106, R106, 0xfffffffd, RZ, 0xc0, !PT ;  /* 0xfffffffd6a6a7812 */ /* 0x004fe200078ec0ff */
[C---:B------:R-:W-:Y:S01]  /*9100*/  FMUL.FTZ R61, R2.reuse, R64 ;  /* 0x00000040023d7220 */ /* 0x040fe20000410000 */
[C---:B------:R-:W-:Y:S01]  /*9110*/  FMUL.FTZ R94, R2.reuse, R63 ;  /* 0x0000003f025e7220 */ /* 0x040fe20000410000 */
[----:B------:R-:W-:Y:S01]  /*9120*/  FMUL.FTZ R90, R2, R99 ;  /* 0x00000063025a7220 */ /* 0x000fe20000410000 */
[----:B------:R-:W-:Y:S01]  /*9130*/  @P4 LOP3.LUT R106, R106, 0x2, RZ, 0xfc, !PT ;  /* 0x000000026a6a4812 */ /* 0x000fe200078efcff */
[----:B------:R-:W2:Y:S01]  /*9140*/  MUFU.TANH R9, R9 ;  /* 0x0000000900097308 */ /* 0x000ea20000002400 */
[C---:B------:R-:W-:Y:S01]  /*9150*/  FMUL.FTZ R96, R2.reuse, R71 ;  /* 0x0000004702607220 */ /* 0x040fe20000410000 */
[C---:B------:R-:W-:Y:S01]  /*9160*/  FMUL.FTZ R93, R2.reuse, R103 ;  /* 0x00000067025d7220 */ /* 0x040fe20000410000 */
[----:B------:R-:W-:Y:S01]  /*9170*/  FMUL.FTZ R88, R2, R100 ;  /* 0x0000006402587220 */ /* 0x000fe20000410000 */
[----:B------:R4:W-:Y:S01]  /*9180*/  STL [R1+0x28], R106 ;  /* 0x0000286a01007387 */ /* 0x0009e20000100800 */
[----:B---3--:R-:W-:-:S02]  /*9190*/  IMAD.IADD R64, R105, 0x1, R108 ;  /* 0x0000000169407824 */ /* 0x008fc400078e026c */
[C---:B------:R-:W-:Y:S01]  /*91a0*/  FMUL.FTZ R63, R2.reuse, R65 ;  /* 0x00000041023f7220 */ /* 0x040fe20000410000 */
[----:B------:R-:W-:Y:S01]  /*91b0*/  IMAD.MOV.U32 R99, RZ, RZ, -0xa0 ;  /* 0xffffff60ff637424 */ /* 0x000fe200078e00ff */
[----:B------:R-:W3:Y:S08]  /*91c0*/  MUFU.TANH R13, R13 ;  /* 0x0000000d000d7308 */ /* 0x000ef00000002400 */
[----:B------:R-:W-:Y:S01]  /*91d0*/  MUFU.TANH R92, R92 ;  /* 0x0000005c005c7308 */ /* 0x000fe20000002400 */
[----:B----4-:R-:W4:Y:S01]  /*91e0*/  LDL R106, [R1+0xc] ;  /* 0x00000c00016a7983 */ /* 0x010f220000100800 */
[----:B------:R-:W-:Y:S01]  /*91f0*/  FMUL.FTZ R65, R2, R66 ;  /* 0x0000004202417220 */ /* 0x000fe20000410000 */
[----:B0-----:R-:W-:-:S05]  /*9200*/  @P4 IMAD.HI.U32 R66, R64, R95, RZ ;  /* 0x0000005f40424227 */ /* 0x001fca00078e00ff */
[----:B------:R-:W-:Y:S01]  /*9210*/  MUFU.TANH R72, R72 ;  /* 0x0000004800487308 */ /* 0x000fe20000002400 */
[----:B-1----:R-:W-:-:S07]  /*9220*/  @P4 SHF.R.U32.HI R64, RZ, R97, R66 ;  /* 0x00000061ff404219 */ /* 0x002fce0000011642 */
[----:B------:R-:W-:Y:S01]  /*9230*/  MUFU.TANH R75, R75 ;  /* 0x0000004b004b7308 */ /* 0x000fe20000002400 */
[----:B------:R-:W0:Y:S01]  /*9240*/  SHFL.IDX PT, R97, R64, 0x1, 0x1c1f ;  /* 0x003c1f0040617f89 */ /* 0x000e2200000e0000 */
[C---:B------:R-:W-:Y:S01]  /*9250*/  FMUL.FTZ R66, R2.reuse, R68 ;  /* 0x0000004402427220 */ /* 0x040fe20000410000 */
[C---:B------:R-:W-:Y:S01]  /*9260*/  FMUL.FTZ R68, R2.reuse, R69 ;  /* 0x0000004502447220 */ /* 0x040fe20000410000 */
[----:B------:R-:W-:Y:S01]  /*9270*/  FMUL.FTZ R95, R2, R70 ;  /* 0x00000046025f7220 */ /* 0x000fe20000410000 */
[----:B-----5:R-:W-:-:S03]  /*9280*/  IMAD R69, R104, -0xa0, R102 ;  /* 0xffffff6068457824 */ /* 0x020fc600078e0266 */
[----:B------:R-:W-:Y:S01]  /*9290*/  MUFU.TANH R78, R78 ;  /* 0x0000004e004e7308 */ /* 0x000fe20000002400 */
[----:B------:R-:W-:-:S07]  /*92a0*/  IMAD R70, R104, R99, 0xa1 ;  /* 0x000000a168467424 */ /* 0x000fce00078e0263 */
[----:B------:R-:W-:Y:S01]  /*92b0*/  MUFU.TANH R79, R79 ;  /* 0x0000004f004f7308 */ /* 0x000fe20000002400 */
[----:B------:R-:W-:-:S07]  /*92c0*/  VIADD R69, R69, 0xa0 ;  /* 0x000000a045457836 */ /* 0x000fce0000000000 */
[----:B------:R-:W-:Y:S01]  /*92d0*/  MUFU.TANH R81, R81 ;  /* 0x0000005100517308 */ /* 0x000fe20000002400 */
[----:B------:R-:W-:Y:S02]  /*92e0*/  IMAD R70, R98, -0x2, R70 ;  /* 0xfffffffe62467824 */ /* 0x000fe400078e0246 */
[----:B------:R-:W-:Y:S01]  /*92f0*/  FMUL.FTZ R46, R2, R47 ;  /* 0x0000002f022e7220 */ /* 0x000fe20000410000 */
[----:B------:R-:W-:Y:S02]  /*9300*/  IMAD R69, R98, -0x2, R69 ;  /* 0xfffffffe62457824 */ /* 0x000fe400078e0245 */
[C---:B------:R-:W-:Y:S01]  /*9310*/  FMUL.FTZ R98, R2.reuse, R41 ;  /* 0x0000002902627220 */ /* 0x040fe20000410000 */
[C---:B------:R-:W-:Y:S01]  /*9320*/  FMUL.FTZ R89, R2.reuse, R101 ;  /* 0x0000006502597220 */ /* 0x040fe20000410000 */
[----:B------:R-:W-:Y:S08]  /*9330*/  MUFU.TANH R83, R83 ;  /* 0x0000005300537308 */ /* 0x000ff00000002400 */
[----:B------:R-:W-:Y:S08]  /*9340*/  MUFU.TANH R85, R85 ;  /* 0x0000005500557308 */ /* 0x000ff00000002400 */
[----:B------:R-:W-:Y:S08]  /*9350*/  MUFU.TANH R86, R86 ;  /* 0x0000005600567308 */ /* 0x000ff00000002400 */
[----:B------:R-:W-:Y:S08]  /*9360*/  MUFU.TANH R58, R58 ;  /* 0x0000003a003a7308 */ /* 0x000ff00000002400 */
[----:B------:R-:W-:Y:S08]  /*9370*/  MUFU.TANH R87, R87 ;  /* 0x0000005700577308 */ /* 0x000ff00000002400 */
[----:B------:R-:W-:Y:S01]  /*9380*/  MUFU.TANH R62, R62 ;  /* 0x0000003e003e7308 */ /* 0x000fe20000002400 */
[----:B------:R-:W-:-:S07]  /*9390*/  FMUL.FTZ R50, R2, R55 ;  /* 0x0000003702327220 */ /* 0x000fce0000410000 */
[----:B------:R-:W-:Y:S08]  /*93a0*/  MUFU.TANH R67, R67 ;  /* 0x0000004300437308 */ /* 0x000ff00000002400 */
        /* <DEDUP_REMOVED lines=8> */
[----:B------:R-:W-:Y:S01]  /*9430*/  MUFU.TANH R125, R125 ;  /* 0x0000007d007d7308 */ /* 0x000fe20000002400 */
[----:B------:R-:W-:Y:S01]  /*9440*/  FMUL.FTZ R30, R2, R39 ;  /* 0x00000027021e7220 */ /* 0x000fe20000410000 */
[----:B------:R-:W5:Y:S06]  /*9450*/  LDL R110, [R1+0x20] ;  /* 0x00002000016e7983 */ /* 0x000f6c0000100800 */
[----:B------:R-:W1:Y:S08]  /*9460*/  MUFU.TANH R90, R90 ;  /* 0x0000005a005a7308 */ /* 0x000e700000002400 */
[----:B------:R-:W1:Y:S08]  /*9470*/  MUFU.TANH R93, R93 ;  /* 0x0000005d005d7308 */ /* 0x000e700000002400 */
[----:B------:R-:W1:Y:S08]  /*9480*/  MUFU.TANH R94, R94 ;  /* 0x0000005e005e7308 */ /* 0x000e700000002400 */
[----:B------:R-:W1:Y:S08]  /*9490*/  MUFU.TANH R65, R65 ;  /* 0x0000004100417308 */ /* 0x000e700000002400 */
[----:B------:R-:W1:Y:S08]  /*94a0*/  MUFU.TANH R95, R95 ;  /* 0x0000005f005f7308 */ /* 0x000e700000002400 */
[----:B------:R-:W1:Y:S08]  /*94b0*/  MUFU.TANH R96, R96 ;  /* 0x0000006000607308 */ /* 0x000e700000002400 */
        /* <DEDUP_REMOVED lines=11> */
[----:B----4-:R-:W-:-:S07]  /*9570*/  IADD3 R70, -R106, R70, R102 ;  /* 0x000000466a467210 */ /* 0x010fce0007ffe166 */
[----:B------:R-:W-:Y:S01]  /*9580*/  MUFU.TANH R46, R46 ;  /* 0x0000002e002e7308 */ /* 0x000fe20000002400 */
[----:B0-----:R-:W-:-:S04]  /*9590*/  VIADDMNMX R71, R97, R70, R69, PT ;  /* 0x0000004661477246 */ /* 0x001fc80003800145 */
[C---:B------:R-:W-:Y:S02]  /*95a0*/  ISETP.GT.AND P1, PT, R71.reuse, RZ, PT ;  /* 0x000000ff4700720c */ /* 0x040fe40003f24270 */
[C---:B------:R-:W-:Y:S01]  /*95b0*/  ISETP.GT.AND P2, PT, R71.reuse, 0x1, PT ;  /* 0x000000014700780c */ /* 0x040fe20003f44270 */
[----:B------:R-:W-:Y:S01]  /*95c0*/  SHFL.IDX PT, R64, R64, RZ, 0x1c1f ;  /* 0x001c1fff40407589 */ /* 0x000fe200000e0000 */
[----:B------:R-:W-:Y:S01]  /*95d0*/  ISETP.GT.AND P3, PT, R71, 0x8, PT ;  /* 0x000000084700780c */ /* 0x000fe20003f64270 */
[----:B------:R-:W-:Y:S01]  /*95e0*/  MUFU.TANH R89, R89 ;  /* 0x0000005900597308 */ /* 0x000fe20000002400 */
[----:B--2---:R-:W-:Y:S02]  /*95f0*/  FSEL R9, R9, -INF , P1 ;  /* 0xff80000009097808 */ /* 0x004fe40000800000 */
[----:B------:R-:W-:Y:S02]  /*9600*/  FSEL R11, R11, -INF , P2 ;  /* 0xff8000000b0b7808 */ /* 0x000fe40001000000 */
[----:B------:R-:W-:-:S02]  /*9610*/  ISETP.GT.AND P1, PT, R71, 0x9, PT ;  /* 0x000000094700780c */ /* 0x000fc40003f24270 */
[----:B---3--:R-:W-:Y:S01]  /*9620*/  FSEL R41, R13, -INF , P3 ;  /* 0xff8000000d297808 */ /* 0x008fe20001800000 */
[----:B------:R-:W-:Y:S01]  /*9630*/  MUFU.TANH R73, R73 ;  /* 0x0000004900497308 */ /* 0x000fe20000002400 */
[----:B------:R-:W-:Y:S02]  /*9640*/  FMNMX.FTZ R100, R9, R11, !PT ;  /* 0x0000000b09647209 */ /* 0x000fe40007810000 */
[----:B------:R-:W-:Y:S02]  /*9650*/  ISETP.GT.AND P2, PT, R71, 0x10, PT ;  /* 0x000000104700780c */ /* 0x000fe40003f44270 */
[----:B------:R-:W-:Y:S02]  /*9660*/  FSEL R15, R15, -INF , P1 ;  /* 0xff8000000f0f7808 */ /* 0x000fe40000800000 */
[----:B------:R-:W-:Y:S01]  /*9670*/  FMNMX.FTZ R100, R41, R100, !PT ;  /* 0x0000006429647209 */ /* 0x000fe20007810000 */
[----:B------:R-:W-:Y:S01]  /*9680*/  MUFU.TANH R74, R74 ;  /* 0x0000004a004a7308 */ /* 0x000fe20000002400 */
[----:B------:R-:W-:-:S02]  /*9690*/  ISETP.GT.AND P1, PT, R71, 0x11, PT ;  /* 0x000000114700780c */ /* 0x000fc40003f24270 */
[----:B------:R-:W-:Y:S02]  /*96a0*/  FSEL R21, R21, -INF , P2 ;  /* 0xff80000015157808 */ /* 0x000fe40001000000 */
[----:B------:R-:W-:Y:S02]  /*96b0*/  FMNMX.FTZ R100, R15, R100, !PT ;  /* 0x000000640f647209 */ /* 0x000fe40007810000 */
[----:B------:R-:W-:Y:S01]  /*96c0*/  ISETP.GT.AND P2, PT, R71, 0x18, PT ;  /* 0x000000184700780c */ /* 0x000fe20003f44270 */
[----:B------:R-:W-:Y:S01]  /*96d0*/  MUFU.TANH R76, R76 ;  /* 0x0000004c004c7308 */ /* 0x000fe20000002400 */
[----:B-1----:R-:W-:Y:S02]  /*96e0*/  FSEL R97, R90, -INF , P1 ;  /* 0xff8000005a617808 */ /* 0x002fe40000800000 */
[----:B------:R-:W-:Y:S01]  /*96f0*/  FMNMX.FTZ R100, R21, R100, !PT ;  /* 0x0000006415647209 */ /* 0x000fe20007810000 */
[----:B------:R-:W-:Y:S01]  /*9700*/  FMUL.FTZ R90, R2, R43 ;  /* 0x0000002b025a7220 */ /* 0x000fe20000410000 */
[----:B------:R-:W-:-:S02]  /*9710*/  ISETP.GT.AND P1, PT, R71, 0x19, PT ;  /* 0x000000194700780c */ /* 0x000fc40003f24270 */
[----:B------:R-:W-:Y:S01]  /*9720*/  FSEL R43, R92, -INF , P2 ;  /* 0xff8000005c2b7808 */ /* 0x000fe20001000000 */
        /* <DEDUP_REMOVED lines=11> */
[----:B------:R-:W-:Y:S02]  /*97e0*/  FSEL R75, R75, -INF , P1 ;  /* 0xff8000004b4b7808 */ /* 0x000fe40000800000 */
[----:B------:R-:W-:Y:S02]  /*97f0*/  FMNMX.FTZ R100, R99, R100, !PT ;  /* 0x0000006463647209 */ /* 0x000fe40007810000 */
        /* <DEDUP_REMOVED lines=21> */
[----:B------:R-:W-:Y:S02]  /*9950*/  FMNMX.FTZ R100, R85, R100, !PT ;  /* 0x0000006455647209 */ /* 0x000fe40007810000 */
[----:B------:R-:W-:-:S02]  /*9960*/  ISETP.GT.AND P1, PT, R71, 0x41, PT ;  /* 0x000000414700780c */ /* 0x000fc40003f24270 */
[----:B------:R-:W-:Y:S02]  /*9970*/  FSEL R101, R58, -INF , P2 ;  /* 0xff8000003a657808 */ /* 0x000fe40001000000 */
        /* <DEDUP_REMOVED lines=12> */
[----:B------:R-:W-:Y:S01]  /*9a40*/  FMNMX.FTZ R100, R103, R100, !PT ;  /* 0x0000006467647209 */ /* 0x000fe20007810000 */
[----:B------:R-:W0:Y:S01]  /*9a50*/  MUFU.TANH R90, R90 ;  /* 0x0000005a005a7308 */ /* 0x000e220000002400 */
        /* <DEDUP_REMOVED lines=13> */
[----:B0-----:R-:W-:Y:S02]  /*9b30*/  FSEL R107, R90, -INF , P1 ;  /* 0xff8000005a6b7808 */ /* 0x001fe40000800000 */
        /* <DEDUP_REMOVED lines=19> */
[----:B------:R-:W-:Y:S01]  /*9c70*/  FMNMX.FTZ R100, R115, R100, !PT ;  /* 0x0000006473647209 */ /* 0x000fe20007810000 */
[----:B------:R-:W0:Y:S01]  /*9c80*/  MUFU.TANH R26, R26 ;  /* 0x0000001a001a7308 */ /* 0x000e220000002400 */
        /* <DEDUP_REMOVED lines=9> */
[----:B------:R1:W2:Y:S01]  /*9d20*/  MUFU.TANH R34, R30 ;  /* 0x0000001e00227308 */ /* 0x0002a20000002400 */
[----:B------:R-:W-:Y:S02]  /*9d30*/  ISETP.GT.AND P2, PT, R71, 0x90, PT ;  /* 0x000000904700780c */ /* 0x000fe40003f44270 */
[----:B------:R-:W-:Y:S02]  /*9d40*/  FSEL R125, R125, -INF , P1 ;  /* 0xff8000007d7d7808 */ /* 0x000fe40000800000 */
[----:B------:R-:W-:Y:S02]  /*9d50*/  FMNMX.FTZ R100, R123, R100, !PT ;  /* 0x000000647b647209 */ /* 0x000fe40007810000 */
[----:B------:R-:W-:-:S02]  /*9d60*/  ISETP.GT.AND P1, PT, R71, 0x91, PT ;  /* 0x000000914700780c */ /* 0x000fc40003f24270 */
[----:B0-----:R-:W-:Y:S02]  /*9d70*/  FSEL R39, R26, -INF , P2 ;  /* 0xff8000001a277808 */ /* 0x001fe40001000000 */
[----:B------:R-:W-:Y:S02]  /*9d80*/  FMNMX.FTZ R100, R125, R100, !PT ;  /* 0x000000647d647209 */ /* 0x000fe40007810000 */
[----:B------:R-:W-:Y:S02]  /*9d90*/  ISETP.GT.AND P2, PT, R71, 0x98, PT ;  /* 0x000000984700780c */ /* 0x000fe40003f44270 */
[----:B------:R-:W-:Y:S02]  /*9da0*/  FSEL R121, R121, -INF , P1 ;  /* 0xff80000079797808 */ /* 0x000fe40000800000 */
[----:B------:R-:W-:Y:S01]  /*9db0*/  FMNMX.FTZ R100, R39, R100, !PT ;  /* 0x0000006427647209 */ /* 0x000fe20007810000 */
[----:B-1----:R-:W-:Y:S01]  /*9dc0*/  FMUL.FTZ R30, R2, R45 ;  /* 0x0000002d021e7220 */ /* 0x002fe20000410000 */
[----:B------:R-:W-:-:S02]  /*9dd0*/  ISETP.GT.AND P1, PT, R71, 0x99, PT ;  /* 0x000000994700780c */ /* 0x000fc40003f24270 */
[----:B------:R-:W-:Y:S02]  /*9de0*/  FSEL R45, R38, -INF , P2 ;  /* 0xff800000262d7808 */ /* 0x000fe40001000000 */
[----:B------:R-:W-:Y:S02]  /*9df0*/  FMNMX.FTZ R100, R121, R100, !PT ;  /* 0x0000006479647209 */ /* 0x000fe40007810000 */
[----:B--2---:R-:W-:Y:S02]  /*9e00*/  FSEL R71, R34, -INF , P1 ;  /* 0xff80000022477808 */ /* 0x004fe40000800000 */
[----:B------:R-:W-:-:S04]  /*9e10*/  FMNMX.FTZ R100, R45, R100, !PT ;  /* 0x000000642d647209 */ /* 0x000fc80007810000 */
[----:B------:R-:W-:-:S05]  /*9e20*/  FMNMX.FTZ R100, R71, R100, !PT ;  /* 0x0000006447647209 */ /* 0x000fca0007810000 */
[----:B------:R-:W0:Y:S02]  /*9e30*/  SHFL.BFLY PT, R127, R100, 0x2, 0x1f ;  /* 0x0c401f00647f7f89 */ /* 0x000e2400000e0000 */
[----:B0-----:R-:W-:-:S05]  /*9e40*/  FMNMX.FTZ R127, R100, R127, !PT ;  /* 0x0000007f647f7209 */ /* 0x001fca0007810000 */
[----:B------:R-:W0:Y:S01]  /*9e50*/  SHFL.BFLY PT, R72, R127, 0x1, 0x1f ;  /* 0x0c201f007f487f89 */ /* 0x000e2200000e0000 */
[----:B------:R-:W-:Y:S02]  /*9e60*/  IMAD.U32 R58, RZ, RZ, UR4 ;  /* 0x00000004ff3a7e24 */ /* 0x000fe4000f8e00ff */
[----:B------:R-:W-:Y:S01]  /*9e70*/  FMUL.FTZ R46, R2, R36 ;  /* 0x00000024022e7220 */ /* 0x000fe20000410000 */
[----:B------:R-:W-:-:S04]  /*9e80*/  VIADDMNMX R69, R64, R70, R69, PT ;  /* 0x0000004640457246 */ /* 0x000fc80003800145 */
[C---:B------:R-:W-:Y:S02]  /*9e90*/  ISETP.GT.AND P2, PT, R69.reuse, 0x1, PT ;  /* 0x000000014500780c */ /* 0x040fe40003f44270 */
[----:B------:R-:W-:Y:S02]  /*9ea0*/  ISETP.GT.AND P3, PT, R69, 0x8, PT ;  /* 0x000000084500780c */ /* 0x000fe40003f64270 */
[----:B0-----:R-:W-:-:S04]  /*9eb0*/  FMNMX.FTZ R72, R127, R72, !PT ;  /* 0x000000487f487209 */ /* 0x001fc80007810000 */
[C---:B------:R-:W-:Y:S01]  /*9ec0*/  FSETP.NEU.FTZ.AND P1, PT, R72.reuse, -INF , PT ;  /* 0xff8000004800780b */ /* 0x040fe20003f3d000 */
[----:B------:R-:W-:-:S05]  /*9ed0*/  FFMA.FTZ R36, R72, R58, -8 ;  /* 0xc100000048247423 */ /* 0x000fca000001003a */
[----:B------:R-:W-:Y:S02]  /*9ee0*/  FSEL R36, R36, RZ, P1 ;  /* 0x000000ff24247208 */ /* 0x000fe40000800000 */
[----:B------:R-:W-:Y:S02]  /*9ef0*/  ISETP.GT.AND P1, PT, R69, RZ, PT ;  /* 0x000000ff4500720c */ /* 0x000fe40003f24270 */
[----:B------:R-:W-:Y:S02]  /*9f00*/  FSEL R8, R8, -INF , P2 ;  /* 0xff80000008087808 */ /* 0x000fe40001000000 */
[----:B------:R-:W-:Y:S01]  /*9f10*/  FSEL R3, R3, -INF , P1 ;  /* 0xff80000003037808 */ /* 0x000fe20000800000 */
[--C-:B------:R-:W-:Y:S01]  /*9f20*/  FFMA.FTZ R50, R15, R58, -R36.reuse ;  /* 0x0000003a0f327223 */ /* 0x100fe20000010824 */
[C---:B------:R-:W-:Y:S01]  /*9f30*/  FMUL.FTZ R42, R2.reuse, R52 ;  /* 0x00000034022a7220 */ /* 0x040fe20000410000 */
[----:B------:R-:W-:Y:S01]  /*9f40*/  FFMA.FTZ R15, R21, R58, -R36 ;  /* 0x0000003a150f7223 */ /* 0x000fe20000010824 */
[----:B------:R-:W-:Y:S01]  /*9f50*/  ISETP.GT.AND P1, PT, R69, 0x9, PT ;  /* 0x000000094500780c */ /* 0x000fe20003f24270 */
[----:B------:R-:W-:Y:S01]  /*9f60*/  FMUL.FTZ R34, R2, R48 ;  /* 0x0000003002227220 */ /* 0x000fe20000410000 */
[----:B------:R-:W-:-:S02]  /*9f70*/  FSEL R21, R10, -INF , P3 ;  /* 0xff8000000a157808 */ /* 0x000fc40001800000 */
[----:B------:R-:W-:Y:S01]  /*9f80*/  FMNMX.FTZ R52, R3, R8, !PT ;  /* 0x0000000803347209 */ /* 0x000fe20007810000 */
[----:B------:R-:W-:-:S01]  /*9f90*/  FFMA.FTZ R48, R11, R58, -R36 ;  /* 0x0000003a0b307223 */ /* 0x000fc20000010824 */
[--C-:B------:R-:W-:Y:S01]  /*9fa0*/  FFMA.FTZ R11, R41, R58, -R36.reuse ;  /* 0x0000003a290b7223 */ /* 0x100fe20000010824 */
[----:B------:R-:W-:Y:S02]  /*9fb0*/  ISETP.GT.AND P2, PT, R69, 0x10, PT ;  /* 0x000000104500780c */ /* 0x000fe40003f44270 */
[----:B------:R-:W-:Y:S02]  /*9fc0*/  FSEL R41, R12, -INF , P1 ;  /* 0xff8000000c297808 */ /* 0x000fe40000800000 */
[----:B------:R-:W-:Y:S01]  /*9fd0*/  FMNMX.FTZ R52, R21, R52, !PT ;  /* 0x0000003415347209 */ /* 0x000fe20007810000 */
[----:B------:R-:W-:Y:S01]  /*9fe0*/  FFMA.FTZ R12, R43, R58, -R36 ;  /* 0x0000003a2b0c7223 */ /* 0x000fe20000010824 */
[----:B------:R-:W-:Y:S02]  /*9ff0*/  ISETP.GT.AND P1, PT, R69, 0x11, PT ;  /* 0x000000114500780c */ /* 0x000fe40003f24270 */
[----:B------:R-:W-:-:S02]  /*a000*/  FSEL R43, R14, -INF , P2 ;  /* 0xff8000000e2b7808 */ /* 0x000fc40001000000 */
[----:B------:R-:W-:Y:S01]  /*a010*/  FMNMX.FTZ R52, R41, R52, !PT ;  /* 0x0000003429347209 */ /* 0x000fe20007810000 */
[----:B------:R-:W-:Y:S01]  /*a020*/  FMUL.FTZ R38, R2, R49 ;  /* 0x0000003102267220 */ /* 0x000fe20000410000 */
[----:B------:R-:W-:Y:S02]  /*a030*/  ISETP.GT.AND P2, PT, R69, 0x18, PT ;  /* 0x000000184500780c */ /* 0x000fe40003f44270 */
[----:B------:R-:W-:Y:S02]  /*a040*/  FSEL R49, R20, -INF , P1 ;  /* 0xff80000014317808 */ /* 0x000fe40000800000 */
[----:B------:R-:W-:Y:S01]  /*a050*/  FMNMX.FTZ R52, R43, R52, !PT ;  /* 0x000000342b347209 */ /* 0x000fe20007810000 */
[----:B------:R0:W-:Y:S01]  /*a060*/  MUFU.TANH R26, R44 ;  /* 0x0000002c001a7308 */ /* 0x0001e20000002400 */
[----:B------:R-:W-:Y:S02]  /*a070*/  ISETP.GT.AND P1, PT, R69, 0x19, PT ;  /* 0x000000194500780c */ /* 0x000fe40003f24270 */
[----:B------:R-:W-:Y:S01]  /*a080*/  FMNMX.FTZ R52, R49, R52, !PT ;  /* 0x0000003431347209 */ /* 0x000fe20007810000 */
[----:B0-----:R-:W-:Y:S01]  /*a090*/  FMUL.FTZ R44, R2, R53 ;  /* 0x00000035022c7220 */ /* 0x001fe20000410000 */
[----:B------:R-:W-:-:S02]  /*a0a0*/  FSEL R53, R88, -INF , P2 ;  /* 0xff80000058357808 */ /* 0x000fc40001000000 */
[----:B------:R-:W-:Y:S02]  /*a0b0*/  ISETP.GT.AND P2, PT, R69, 0x20, PT ;  /* 0x000000204500780c */ /* 0x000fe40003f44270 */
[----:B------:R-:W-:Y:S02]  /*a0c0*/  FSEL R89, R89, -INF , P1 ;  /* 0xff80000059597808 */ /* 0x000fe40000800000 */
[----:B------:R-:W-:Y:S02]  /*a0d0*/  FMNMX.FTZ R52, R53, R52, !PT ;  /* 0x0000003435347209 */ /* 0x000fe40007810000 */
[----:B------:R-:W-:Y:S02]  /*a0e0*/  ISETP.GT.AND P1, PT, R69, 0x21, PT ;  /* 0x000000214500780c */ /* 0x000fe40003f24270 */
[----:B------:R-:W-:Y:S02]  /*a0f0*/  FSEL R91, R91, -INF , P2 ;  /* 0xff8000005b5b7808 */ /* 0x000fe40001000000 */
[----:B------:R-:W-:Y:S01]  /*a100*/  FMNMX.FTZ R52, R89, R52, !PT ;  /* 0x0000003459347209 */ /* 0x000fe20007810000 */
[----:B------:R-:W-:-:S01]  /*a110*/  FFMA.FTZ R97, R97, R58, -R36 ;  /* 0x0000003a61617223 */ /* 0x000fc20000010824 */
[----:B------:R-:W-:-:S02]  /*a120*/  ISETP.GT.AND P2, PT, R69, 0x28, PT ;  /* 0x000000284500780c */ /* 0x000fc40003f44270 */
[----:B------:R-:W-:Y:S02]  /*a130*/  FSEL R73, R73, -INF , P1 ;  /* 0xff80000049497808 */ /* 0x000fe40000800000 */
[----:B------:R-:W-:Y:S01]  /*a140*/  FMNMX.FTZ R52, R91, R52, !PT ;  /* 0x000000345b347209 */ /* 0x000fe20007810000 */
[----:B------:R0:W-:Y:S01]  /*a150*/  MUFU.EX2 R10, R97 ;  /* 0x00000061000a7308 */ /* 0x0001e20000000800 */
[----:B------:R-:W-:Y:S02]  /*a160*/  ISETP.GT.AND P1, PT, R69, 0x29, PT ;  /* 0x000000294500780c */ /* 0x000fe40003f24270 */
[----:B------:R-:W-:Y:S01]  /*a170*/  FMNMX.FTZ R52, R73, R52, !PT ;  /* 0x0000003449347209 */ /* 0x000fe20007810000 */
[----:B------:R-:W-:-:S01]  /*a180*/  FFMA.FTZ R14, R99, R58, -R36 ;  /* 0x0000003a630e7223 */ /* 0x000fc20000010824 */
[----:B------:R-:W-:Y:S02]  /*a190*/  FSEL R99, R76, -INF , P1 ;  /* 0xff8000004c637808 */ /* 0x000fe40000800000 */
[----:B0-----:R-:W-:-:S02]  /*a1a0*/  FSEL R97, R74, -INF , P2 ;  /* 0xff8000004a617808 */ /* 0x001fc40001000000 */
[----:B------:R-:W-:Y:S02]  /*a1b0*/  ISETP.GT.AND P2, PT, R69, 0x30, PT ;  /* 0x000000304500780c */ /* 0x000fe40003f44270 */
[----:B------:R-:W-:Y:S02]  /*a1c0*/  FMNMX.FTZ R52, R97, R52, !PT ;  /* 0x0000003461347209 */ /* 0x000fe40007810000 */
[----:B------:R-:W-:Y:S02]  /*a1d0*/  ISETP.GT.AND P1, PT, R69, 0x31, PT ;  /* 0x000000314500780c */ /* 0x000fe40003f24270 */
[----:B------:R-:W-:Y:S02]  /*a1e0*/  FSEL R77, R77, -INF , P2 ;  /* 0xff8000004d4d7808 */ /* 0x000fe40001000000 */
[----:B------:R-:W-:Y:S02]  /*a1f0*/  FMNMX.FTZ R52, R99, R52, !PT ;  /* 0x0000003463347209 */ /* 0x000fe40007810000 */
[----:B------:R-:W-:-:S02]  /*a200*/  ISETP.GT.AND P2, PT, R69, 0x38, PT ;  /* 0x000000384500780c */ /* 0x000fc40003f44270 */
[----:B------:R-:W-:Y:S02]  /*a210*/  FSEL R127, R80, -INF , P1 ;  /* 0xff800000507f7808 */ /* 0x000fe40000800000 */
[----:B------:R-:W-:Y:S01]  /*a220*/  FMNMX.FTZ R20, R77, R52, !PT ;  /* 0x000000344d147209 */ /* 0x000fe20007810000 */
[----:B------:R-:W-:Y:S01]  /*a230*/  FFMA.FTZ R62, R79, R58, -R36 ;  /* 0x0000003a4f3e7223 */ /* 0x000fe20000010824 */
[----:B------:R-:W-:Y:S02]  /*a240*/  ISETP.GT.AND P1, PT, R69, 0x39, PT ;  /* 0x000000394500780c */ /* 0x000fe40003f24270 */
[----:B------:R-:W-:Y:S02]  /*a250*/  FSEL R79, R82, -INF , P2 ;  /* 0xff800000524f7808 */ /* 0x000fe40001000000 */
[----:B------:R-:W-:Y:S01]  /*a260*/  FMNMX.FTZ R20, R127, R20, !PT ;  /* 0x000000147f147209 */ /* 0x000fe20007810000 */
[----:B------:R-:W0:Y:S01]  /*a270*/  MUFU.TANH R60, R60 ;  /* 0x0000003c003c7308 */ /* 0x000e220000002400 */
[----:B------:R-:W-:-:S02]  /*a280*/  ISETP.GT.AND P2, PT, R69, 0x40, PT ;  /* 0x000000404500780c */ /* 0x000fc40003f44270 */
[----:B------:R-:W-:Y:S02]  /*a290*/  FSEL R129, R84, -INF , P1 ;  /* 0xff80000054817808 */ /* 0x000fe40000800000 */
[----:B------:R-:W-:Y:S01]  /*a2a0*/  FMNMX.FTZ R20, R79, R20, !PT ;  /* 0x000000144f147209 */ /* 0x000fe20007810000 */
[----:B------:R-:W-:Y:S01]  /*a2b0*/  FFMA.FTZ R54, R81, R58, -R36 ;  /* 0x0000003a51367223 */ /* 0x000fe20000010824 */
[----:B------:R-:W-:Y:S01]  /*a2c0*/  ISETP.GT.AND P1, PT, R69, 0x41, PT ;  /* 0x000000414500780c */ /* 0x000fe20003f24270 */
[----:B------:R-:W1:Y:S01]  /*a2d0*/  MUFU.TANH R61, R61 ;  /* 0x0000003d003d7308 */ /* 0x000e620000002400 */
[----:B------:R-:W-:Y:S02]  /*a2e0*/  FSEL R81, R56, -INF , P2 ;  /* 0xff80000038517808 */ /* 0x000fe40001000000 */
[----:B------:R-:W-:Y:S02]  /*a2f0*/  FMNMX.FTZ R20, R129, R20, !PT ;  /* 0x0000001481147209 */ /* 0x000fe40007810000 */
[----:B------:R-:W-:-:S02]  /*a300*/  ISETP.GT.AND P2, PT, R69, 0x48, PT ;  /* 0x000000484500780c */ /* 0x000fc40003f44270 */
[----:B------:R-:W-:Y:S01]  /*a310*/  FSEL R57, R57, -INF , P1 ;  /* 0xff80000039397808 */ /* 0x000fe20000800000 */
[----:B------:R-:W2:Y:S01]  /*a320*/  MUFU.TANH R63, R63 ;  /* 0x0000003f003f7308 */ /* 0x000ea20000002400 */
[----:B------:R-:W-:Y:S02]  /*a330*/  FMNMX.FTZ R20, R81, R20, !PT ;  /* 0x0000001451147209 */ /* 0x000fe40007810000 */
[----:B------:R-:W-:Y:S02]  /*a340*/  ISETP.GT.AND P1, PT, R69, 0x49, PT ;  /* 0x000000494500780c */ /* 0x000fe40003f24270 */
[----:B------:R-:W-:Y:S02]  /*a350*/  FSEL R59, R59, -INF , P2 ;  /* 0xff8000003b3b7808 */ /* 0x000fe40001000000 */
[----:B------:R-:W-:Y:S01]  /*a360*/  FMNMX.FTZ R20, R57, R20, !PT ;  /* 0x0000001439147209 */ /* 0x000fe20007810000 */
[----:B------:R-:W3:Y:S01]  /*a370*/  MUFU.TANH R66, R66 ;  /* 0x0000004200427308 */ /* 0x000ee20000002400 */
[----:B------:R-:W-:-:S02]  /*a380*/  ISETP.GT.AND P2, PT, R69, 0x50, PT ;  /* 0x000000504500780c */ /* 0x000fc40003f44270 */
[----:B0-----:R-:W-:Y:S02]  /*a390*/  FSEL R131, R60, -INF , P1 ;  /* 0xff8000003c837808 */ /* 0x001fe40000800000 */
[----:B------:R-:W-:-:S03]  /*a3a0*/  FMNMX.FTZ R20, R59, R20, !PT ;  /* 0x000000143b147209 */ /* 0x000fc60007810000 */
[----:B------:R-:W0:Y:S01]  /*a3b0*/  MUFU.TANH R68, R68 ;  /* 0x0000004400447308 */ /* 0x000e220000002400 */
[----:B------:R-:W-:Y:S02]  /*a3c0*/  ISETP.GT.AND P1, PT, R69, 0x51, PT ;  /* 0x000000514500780c */ /* 0x000fe40003f24270 */
[----:B-1----:R-:W-:Y:S02]  /*a3d0*/  FSEL R61, R61, -INF , P2 ;  /* 0xff8000003d3d7808 */ /* 0x002fe40001000000 */
[----:B------:R-:W-:-:S03]  /*a3e0*/  FMNMX.FTZ R20, R131, R20, !PT ;  /* 0x0000001483147209 */ /* 0x000fc60007810000 */
[----:B------:R-:W1:Y:S01]  /*a3f0*/  MUFU.TANH R40, R40 ;  /* 0x0000002800287308 */ /* 0x000e620000002400 */
[----:B------:R-:W-:Y:S02]  /*a400*/  ISETP.GT.AND P2, PT, R69, 0x58, PT ;  /* 0x000000584500780c */ /* 0x000fe40003f44270 */
[----:B--2---:R-:W-:Y:S02]  /*a410*/  FSEL R63, R63, -INF , P1 ;  /* 0xff8000003f3f7808 */ /* 0x004fe40000800000 */
[----:B------:R-:W-:-:S03]  /*a420*/  FMNMX.FTZ R20, R61, R20, !PT ;  /* 0x000000143d147209 */ /* 0x000fc60007810000 */
[----:B------:R-:W2:Y:S01]  /*a430*/  MUFU.TANH R13, R98 ;  /* 0x00000062000d7308 */ /* 0x000ea20000002400 */
[----:B------:R-:W-:-:S01]  /*a440*/  FFMA.FTZ R56, R85, R58, -R36 ;  /* 0x0000003a55387223 */ /* 0x000fc20000010824 */
[----:B------:R-:W-:Y:S01]  /*a450*/  FFMA.FTZ R85, R51, R58, -R36 ;  /* 0x0000003a33557223 */ /* 0x000fe20000010824 */
[----:B------:R-:W-:Y:S02]  /*a460*/  ISETP.GT.AND P1, PT, R69, 0x59, PT ;  /* 0x000000594500780c */ /* 0x000fe40003f24270 */
[----:B---3--:R-:W-:Y:S02]  /*a470*/  FSEL R51, R66, -INF , P2 ;  /* 0xff80000042337808 */ /* 0x008fe40001000000 */
[----:B------:R-:W-:Y:S01]  /*a480*/  FMNMX.FTZ R20, R63, R20, !PT ;  /* 0x000000143f147209 */ /* 0x000fe20007810000 */
[----:B------:R-:W3:Y:S01]  /*a490*/  MUFU.TANH R30, R30 ;  /* 0x0000001e001e7308 */ /* 0x000ee20000002400 */
[----:B------:R-:W-:Y:S02]  /*a4a0*/  ISETP.GT.AND P2, PT, R69, 0x60, PT ;  /* 0x000000604500780c */ /* 0x000fe40003f44270 */
[----:B0-----:R-:W-:-:S02]  /*a4b0*/  FSEL R133, R68, -INF , P1 ;  /* 0xff80000044857808 */ /* 0x001fc40000800000 */
[----:B------:R-:W-:Y:S01]  /*a4c0*/  FMNMX.FTZ R20, R51, R20, !PT ;  /* 0x0000001433147209 */ /* 0x000fe20007810000 */
[--C-:B------:R-:W-:Y:S01]  /*a4d0*/  FFMA.FTZ R60, R101, R58, -R36.reuse ;  /* 0x0000003a653c7223 */ /* 0x100fe20000010824 */
[----:B------:R-:W-:Y:S01]  /*a4e0*/  ISETP.GT.AND P1, PT, R69, 0x61, PT ;  /* 0x000000614500780c */ /* 0x000fe20003f24270 */
[----:B------:R-:W0:Y:S01]  /*a4f0*/  MUFU.TANH R34, R34 ;  /* 0x0000002200227308 */ /* 0x000e220000002400 */
[----:B-1----:R-:W-:Y:S02]  /*a500*/  FSEL R101, R40, -INF , P2 ;  /* 0xff80000028657808 */ /* 0x002fe40001000000 */
[----:B------:R-:W-:Y:S02]  /*a510*/  FMNMX.FTZ R20, R133, R20, !PT ;  /* 0x0000001485147209 */ /* 0x000fe40007810000 */
[----:B------:R-:W-:Y:S02]  /*a520*/  ISETP.GT.AND P2, PT, R69, 0x68, PT ;  /* 0x000000684500780c */ /* 0x000fe40003f44270 */
[----:B--2---:R-:W-:Y:S01]  /*a530*/  FSEL R13, R13, -INF , P1 ;  /* 0xff8000000d0d7808 */ /* 0x004fe20000800000 */
[----:B------:R-:W1:Y:S01]  /*a540*/  MUFU.TANH R38, R38 ;  /* 0x0000002600267308 */ /* 0x000e620000002400 */
[----:B------:R-:W-:Y:S01]  /*a550*/  FMNMX.FTZ R20, R101, R20, !PT ;  /* 0x0000001465147209 */ /* 0x000fe20007810000 */
[----:B------:R-:W-:Y:S01]  /*a560*/  FFMA.FTZ R135, R87, R58, -R36 ;  /* 0x0000003a57877223 */ /* 0x000fe20000010824 */
[----:B------:R-:W-:-:S02]  /*a570*/  ISETP.GT.AND P1, PT, R69, 0x69, PT ;  /* 0x000000694500780c */ /* 0x000fc40003f24270 */
[----:B------:R-:W-:Y:S02]  /*a580*/  FSEL R87, R26, -INF , P2 ;  /* 0xff8000001a577808 */ /* 0x000fe40001000000 */
[----:B------:R-:W-:Y:S01]  /*a590*/  FMNMX.FTZ R20, R13, R20, !PT ;  /* 0x000000140d147209 */ /* 0x000fe20007810000 */
[----:B------:R-:W2:Y:S01]  /*a5a0*/  MUFU.TANH R42, R42 ;  /* 0x0000002a002a7308 */ /* 0x000ea20000002400 */
[----:B------:R-:W-:Y:S02]  /*a5b0*/  ISETP.GT.AND P2, PT, R69, 0x70, PT ;  /* 0x000000704500780c */ /* 0x000fe40003f44270 */
[----:B---3--:R-:W-:Y:S02]  /*a5c0*/  FSEL R137, R30, -INF , P1 ;  /* 0xff8000001e897808 */ /* 0x008fe40000800000 */
[----:B------:R-:W-:-:S03]  /*a5d0*/  FMNMX.FTZ R20, R87, R20, !PT ;  /* 0x0000001457147209 */ /* 0x000fc60007810000 */
[----:B------:R-:W3:Y:S01]  /*a5e0*/  MUFU.TANH R44, R44 ;  /* 0x0000002c002c7308 */ /* 0x000ee20000002400 */
[----:B------:R-:W-:-:S01]  /*a5f0*/  FFMA.FTZ R26, R55, R58, -R36 ;  /* 0x0000003a371a7223 */ /* 0x000fc20000010824 */
[----:B------:R-:W-:Y:S02]  /*a600*/  ISETP.GT.AND P1, PT, R69, 0x71, PT ;  /* 0x000000714500780c */ /* 0x000fe40003f24270 */
[----:B0-----:R-:W-:Y:S02]  /*a610*/  FSEL R55, R34, -INF , P2 ;  /* 0xff80000022377808 */ /* 0x001fe40001000000 */
[----:B------:R-:W-:Y:S02]  /*a620*/  FMNMX.FTZ R20, R137, R20, !PT ;  /* 0x0000001489147209 */ /* 0x000fe40007810000 */
[----:B------:R-:W0:Y:S01]  /*a630*/  MUFU.TANH R24, R24 ;  /* 0x0000001800187308 */ /* 0x000e220000002400 */
[----:B------:R-:W-:Y:S02]  /*a640*/  ISETP.GT.AND P2, PT, R69, 0x78, PT ;  /* 0x000000784500780c */ /* 0x000fe40003f44270 */
[----:B-1----:R-:W-:-:S02]  /*a650*/  FSEL R139, R38, -INF , P1 ;  /* 0xff800000268b7808 */ /* 0x002fc40000800000 */
[----:B------:R-:W-:-:S03]  /*a660*/  FMNMX.FTZ R20, R55, R20, !PT ;  /* 0x0000001437147209 */ /* 0x000fc60007810000 */
[----:B------:R-:W1:Y:S01]  /*a670*/  MUFU.TANH R25, R25 ;  /* 0x0000001900197308 */ /* 0x000e620000002400 */
[----:B------:R-:W-:-:S01]  /*a680*/  FFMA.FTZ R141, R103, R58, -R36 ;  /* 0x0000003a678d7223 */ /* 0x000fc20000010824 */
[----:B------:R-:W-:Y:S02]  /*a690*/  ISETP.GT.AND P1, PT, R69, 0x79, PT ;  /* 0x000000794500780c */ /* 0x000fe40003f24270 */
[----:B--2---:R-:W-:Y:S02]  /*a6a0*/  FSEL R103, R42, -INF , P2 ;  /* 0xff8000002a677808 */ /* 0x004fe40001000000 */
[----:B------:R-:W-:Y:S02]  /*a6b0*/  FMNMX.FTZ R20, R139, R20, !PT ;  /* 0x000000148b147209 */ /* 0x000fe40007810000 */
[----:B------:R-:W2:Y:S01]  /*a6c0*/  MUFU.TANH R28, R28 ;  /* 0x0000001c001c7308 */ /* 0x000ea20000002400 */
[----:B------:R-:W-:Y:S02]  /*a6d0*/  ISETP.GT.AND P2, PT, R69, 0x80, PT ;  /* 0x000000804500780c */ /* 0x000fe40003f44270 */
[----:B---3--:R-:W-:-:S02]  /*a6e0*/  FSEL R143, R44, -INF , P1 ;  /* 0xff8000002c8f7808 */ /* 0x008fc40000800000 */
        /* <DEDUP_REMOVED lines=24> */
[----:B------:R-:W-:Y:S02]  /*a870*/  ISETP.GT.AND P2, PT, R69, 0x98, PT ;  /* 0x000000984500780c */ /* 0x000fe40003f44270 */
[----:B-1----:R-:W-:-:S02]  /*a880*/  FSEL R33, R33, -INF , P1 ;  /* 0xff80000021217808 */ /* 0x002fc40000800000 */
[----:B------:R-:W-:Y:S01]  /*a890*/  FMNMX.FTZ R20, R95, R20, !PT ;  /* 0x000000145f147209 */ /* 0x000fe20007810000 */
[----:B------:R-:W-:Y:S01]  /*a8a0*/  FFMA.FTZ R32, R27, R58, -R36 ;  /* 0x0000003a1b207223 */ /* 0x000fe20000010824 */
[----:B------:R-:W-:Y:S02]  /*a8b0*/  ISETP.GT.AND P1, PT, R69, 0x99, PT ;  /* 0x000000994500780c */ /* 0x000fe40003f24270 */
[----:B--2---:R-:W-:Y:S02]  /*a8c0*/  FSEL R27, R46, -INF , P2 ;  /* 0xff8000002e1b7808 */ /* 0x004fe40001000000 */
[----:B------:R-:W-:Y:S02]  /*a8d0*/  FMNMX.FTZ R20, R33, R20, !PT ;  /* 0x0000001421147209 */ /* 0x000fe40007810000 */
[----:B---3--:R-:W-:Y:S02]  /*a8e0*/  FSEL R37, R37, -INF , P1 ;  /* 0xff80000025257808 */ /* 0x008fe40000800000 */
[----:B------:R-:W-:-:S04]  /*a8f0*/  FMNMX.FTZ R20, R27, R20, !PT ;  /* 0x000000141b147209 */ /* 0x000fc80007810000 */
[----:B------:R-:W-:-:S05]  /*a900*/  FMNMX.FTZ R20, R37, R20, !PT ;  /* 0x0000001425147209 */ /* 0x000fca0007810000 */
[----:B------:R-:W0:Y:S02]  /*a910*/  SHFL.BFLY PT, R147, R20, 0x2, 0x1f ;  /* 0x0c401f0014937f89 */ /* 0x000e2400000e0000 */
[----:B0-----:R-:W-:-:S05]  /*a920*/  FMNMX.FTZ R147, R20, R147, !PT ;  /* 0x0000009314937209 */ /* 0x001fca0007810000 */
[----:B------:R-:W0:Y:S01]  /*a930*/  SHFL.BFLY PT, R20, R147, 0x1, 0x1f ;  /* 0x0c201f0093147f89 */ /* 0x000e2200000e0000 */
[----:B------:R1:W-:Y:S01]  /*a940*/  MUFU.EX2 R40, R60 ;  /* 0x0000003c00287308 */ /* 0x0003e20000000800 */
[----:B------:R-:W-:-:S01]  /*a950*/  FFMA.FTZ R9, R9, R58, -R36 ;  /* 0x0000003a09097223 */ /* 0x000fc20000010824 */
[----:B0-----:R-:W-:-:S04]  /*a960*/  FMNMX.FTZ R20, R147, R20, !PT ;  /* 0x0000001493147209 */ /* 0x001fc80007810000 */
[C---:B------:R-:W-:Y:S01]  /*a970*/  FSETP.NEU.FTZ.AND P1, PT, R20.reuse, -INF , PT ;  /* 0xff8000001400780b */ /* 0x040fe20003f3d000 */
[----:B-1----:R-:W-:-:S05]  /*a980*/  FFMA.FTZ R60, R20, R58, -8 ;  /* 0xc1000000143c7423 */ /* 0x002fca000001003a */
[----:B------:R-:W-:Y:S01]  /*a990*/  FSEL R60, R60, RZ, P1 ;  /* 0x000000ff3c3c7208 */ /* 0x000fe20000800000 */
[----:B------:R-:W-:Y:S04]  /*a9a0*/  MUFU.EX2 R9, R9 ;  /* 0x0000000900097308 */ /* 0x000fe80000000800 */
[----:B------:R-:W-:-:S01]  /*a9b0*/  FFMA.FTZ R3, R3, R58, -R60 ;  /* 0x0000003a03037223 */ /* 0x000fc2000001083c */
[-CC-:B------:R-:W-:Y:S01]  /*a9c0*/  FFMA.FTZ R8, R8, R58.reuse, -R60.reuse ;  /* 0x0000003a08087223 */ /* 0x180fe2000001083c */
[----:B------:R-:W-:-:S02]  /*a9d0*/  FFMA.FTZ R21, R21, R58, -R60 ;  /* 0x0000003a15157223 */ /* 0x000fc4000001083c */
[----:B------:R-:W0:Y:S08]  /*a9e0*/  MUFU.EX2 R48, R48 ;  /* 0x0000003000307308 */ /* 0x000e300000000800 */
[----:B------:R-:W-:Y:S08]  /*a9f0*/  MUFU.EX2 R3, R3 ;  /* 0x0000000300037308 */ /* 0x000ff00000000800 */
[----:B------:R-:W1:Y:S08]  /*aa00*/  MUFU.EX2 R8, R8 ;  /* 0x0000000800087308 */ /* 0x000e700000000800 */
[----:B------:R-:W2:Y:S08]  /*aa10*/  MUFU.EX2 R11, R11 ;  /* 0x0000000b000b7308 */ /* 0x000eb00000000800 */
[----:B------:R3:W-:Y:S01]  /*aa20*/  MUFU.EX2 R52, R62 ;  /* 0x0000003e00347308 */ /* 0x0007e20000000800 */
[----:B------:R-:W-:-:S01]  /*aa30*/  FFMA.FTZ R64, R49, R58, -R60 ;  /* 0x0000003a31407223 */ /* 0x000fc2000001083c */
[----:B---3--:R-:W-:-:S06]  /*aa40*/  FFMA.FTZ R62, R41, R58, -R60 ;  /* 0x0000003a293e7223 */ /* 0x008fcc000001083c */
[----:B------:R-:W-:Y:S01]  /*aa50*/  MUFU.EX2 R21, R21 ;  /* 0x0000001500157308 */ /* 0x000fe20000000800 */
[----:B------:R-:W-:-:S07]  /*aa60*/  FFMA.FTZ R41, R43, R58, -R60 ;  /* 0x0000003a2b297223 */ /* 0x000fce000001083c */
[----:B------:R-:W3:Y:S01]  /*aa70*/  MUFU.EX2 R50, R50 ;  /* 0x0000003200327308 */ /* 0x000ee20000000800 */
[----:B------:R-:W-:-:S01]  /*aa80*/  FFMA.FTZ R82, R63, R58, -R60 ;  /* 0x0000003a3f527223 */ /* 0x000fc2000001083c */
[----:B------:R-:W-:Y:S01]  /*aa90*/  FFMA.FTZ R109, R109, R58, -R36 ;  /* 0x0000003a6d6d7223 */ /* 0x000fe20000010824 */
[----:B-----5:R-:W-:-:S05]  /*aaa0*/  PRMT R63, R110, 0x654, R0 ;  /* 0x000006546e3f7816 */ /* 0x020fca0000000000 */
[----:B------:R-:W-:Y:S01]  /*aab0*/  MUFU.EX2 R62, R62 ;  /* 0x0000003e003e7308 */ /* 0x000fe20000000800 */
[----:B------:R-:W-:-:S01]  /*aac0*/  FFMA.FTZ R43, R53, R58, -R60 ;  /* 0x0000003a352b7223 */ /* 0x000fc2000001083c */
[----:B0-----:R-:W-:-:S06]  /*aad0*/  FADD.FTZ R90, R9, R48 ;  /* 0x00000030095a7221 */ /* 0x001fcc0000010000 */
[----:B------:R-:W0:Y:S01]  /*aae0*/  MUFU.EX2 R15, R15 ;  /* 0x0000000f000f7308 */ /* 0x000e220000000800 */
[----:B------:R-:W-:-:S01]  /*aaf0*/  FFMA.FTZ R93, R93, R58, -R36 ;  /* 0x0000003a5d5d7223 */ /* 0x000fc20000010824 */
[----:B------:R-:W-:Y:S01]  /*ab00*/  FFMA.FTZ R34, R111, R58, -R36 ;  /* 0x0000003a6f227223 */ /* 0x000fe20000010824 */
[----:B------:R2:W-:Y:S05]  /*ab10*/  SYNCS.ARRIVE.TRANS64.RED.A1T0 RZ, [R63+URZ], RZ ;  /* 0x000000ff3fff79a7 */ /* 0x0005ea000810043f */
[----:B------:R-:W4:Y:S01]  /*ab20*/  MUFU.EX2 R41, R41 ;  /* 0x0000002900297308 */ /* 0x000f220000000800 */
[----:B-1----:R-:W-:-:S01]  /*ab30*/  FADD.FTZ R88, R3, R8 ;  /* 0x0000000803587221 */ /* 0x002fc20000010000 */
[-CC-:B------:R-:W-:Y:S01]  /*ab40*/  FFMA.FTZ R75, R75, R58.reuse, -R36.reuse ;  /* 0x0000003a4b4b7223 */ /* 0x180fe20000010824 */
[----:B------:R-:W-:-:S01]  /*ab50*/  FFMA.FTZ R47, R47, R58, -R36 ;  /* 0x0000003a2f2f7223 */ /* 0x000fc20000010824 */
[-CC-:B------:R-:W-:Y:S01]  /*ab60*/  FFMA.FTZ R83, R83, R58.reuse, -R36.reuse ;  /* 0x0000003a53537223 */ /* 0x180fe20000010824 */
[----:B------:R-:W-:-:S03]  /*ab70*/  FFMA.FTZ R31, R31, R58, -R36 ;  /* 0x0000003a1f1f7223 */ /* 0x000fc60000010824 */
[----:B------:R1:W-:Y:S01]  /*ab80*/  MUFU.EX2 R24, R30 ;  /* 0x0000001e00187308 */ /* 0x0003e20000000800 */
[----:B------:R-:W-:-:S01]  /*ab90*/  FFMA.FTZ R38, R115, R58, -R36 ;  /* 0x0000003a73267223 */ /* 0x000fc20000010824 */
[-CC-:B------:R-:W-:Y:S01]  /*aba0*/  FFMA.FTZ R35, R35, R58.reuse, -R36.reuse ;  /* 0x0000003a23237223 */ /* 0x180fe20000010824 */
[----:B------:R-:W-:-:S01]  /*abb0*/  FFMA.FTZ R42, R119, R58, -R36 ;  /* 0x0000003a772a7223 */ /* 0x000fc20000010824 */
[-CC-:B------:R-:W-:Y:S01]  /*abc0*/  FFMA.FTZ R44, R123, R58.reuse, -R36.reuse ;  /* 0x0000003a7b2c7223 */ /* 0x180fe20000010824 */
[----:B------:R-:W-:-:S01]  /*abd0*/  FFMA.FTZ R111, R125, R58, -R36 ;  /* 0x0000003a7d6f7223 */ /* 0x000fc20000010824 */
[-CC-:B------:R-:W-:Y:S02]  /*abe0*/  FFMA.FTZ R39, R39, R58.reuse, -R36.reuse ;  /* 0x0000003a27277223 */ /* 0x180fe40000010824 */
[----:B------:R-:W-:Y:S01]  /*abf0*/  MUFU.EX2 R69, R32 ;  /* 0x0000002000457308 */ /* 0x000fe20000000800 */
[----:B-1----:R-:W-:-:S01]  /*ac00*/  FFMA.FTZ R30, R105, R58, -R36 ;  /* 0x0000003a691e7223 */ /* 0x002fc20000010824 */
[-CC-:B------:R-:W-:Y:S01]  /*ac10*/  FFMA.FTZ R105, R107, R58.reuse, -R36.reuse ;  /* 0x0000003a6b697223 */ /* 0x180fe20000010824 */
[----:B------:R-:W-:-:S01]  /*ac20*/  FFMA.FTZ R107, R113, R58, -R36 ;  /* 0x0000003a716b7223 */ /* 0x000fc20000010824 */
[-CC-:B------:R-:W-:Y:S01]  /*ac30*/  FFMA.FTZ R46, R121, R58.reuse, -R36.reuse ;  /* 0x0000003a792e7223 */ /* 0x180fe20000010824 */
[----:B------:R-:W-:-:S01]  /*ac40*/  FFMA.FTZ R45, R45, R58, -R36 ;  /* 0x0000003a2d2d7223 */ /* 0x000fc20000010824 */
[----:B------:R-:W-:-:S02]  /*ac50*/  FFMA.FTZ R68, R89, R58, -R60 ;  /* 0x0000003a59447223 */ /* 0x000fc4000001083c */
[----:B------:R-:W1:Y:S01]  /*ac60*/  MUFU.EX2 R64, R64 ;  /* 0x0000004000407308 */ /* 0x000e620000000800 */
[----:B--2---:R-:W-:-:S01]  /*ac70*/  FADD.FTZ R63, R11, R90 ;  /* 0x0000005a0b3f7221 */ /* 0x004fc20000010000 */
[----:B------:R-:W-:-:S06]  /*ac80*/  FFMA.FTZ R49, R91, R58, -R60 ;  /* 0x0000003a5b317223 */ /* 0x000fcc000001083c */
[----:B------:R-:W2:Y:S01]  /*ac90*/  MUFU.EX2 R12, R12 ;  /* 0x0000000c000c7308 */ /* 0x000ea20000000800 */
[----:B---3--:R-:W-:-:S07]  /*aca0*/  FADD.FTZ R90, R50, R63 ;  /* 0x0000003f325a7221 */ /* 0x008fce0000010000 */
[----:B------:R3:W-:Y:S01]  /*acb0*/  MUFU.EX2 R32, R109 ;  /* 0x0000006d00207308 */ /* 0x0007e20000000800 */
[----:B------:R-:W-:-:S01]  /*acc0*/  FFMA.FTZ R66, R73, R58, -R60 ;  /* 0x0000003a49427223 */ /* 0x000fc2000001083c */
[-CC-:B---3--:R-:W-:Y:S01]  /*acd0*/  FFMA.FTZ R109, R117, R58.reuse, -R36.reuse ;  /* 0x0000003a756d7223 */ /* 0x188fe20000010824 */
[----:B------:R-:W-:-:S05]  /*ace0*/  FFMA.FTZ R36, R71, R58, -R36 ;  /* 0x0000003a47247223 */ /* 0x000fca0000010824 */
[----:B------:R-:W3:Y:S01]  /*acf0*/  MUFU.EX2 R43, R43 ;  /* 0x0000002b002b7308 */ /* 0x000ee20000000800 */
[----:B------:R-:W-:-:S01]  /*ad00*/  FFMA.FTZ R71, R55, R58, -R60 ;  /* 0x0000003a37477223 */ /* 0x000fc2000001083c */
[----:B------:R-:W-:Y:S01]  /*ad10*/  FADD.FTZ R55, R21, R88 ;  /* 0x0000005815377221 */ /* 0x000fe20000010000 */
[----:B0-----:R-:W-:-:S05]  /*ad20*/  FADD.FTZ R63, R15, R90 ;  /* 0x0000005a0f3f7221 */ /* 0x001fca0000010000 */
[----:B------:R-:W0:Y:S01]  /*ad30*/  MUFU.EX2 R93, R93 ;  /* 0x0000005d005d7308 */ /* 0x000e220000000800 */
[----:B------:R-:W-:-:S01]  /*ad40*/  FADD.FTZ R88, R62, R55 ;  /* 0x000000373e587221 */ /* 0x000fc20000010000 */
[-CC-:B------:R-:W-:Y:S01]  /*ad50*/  FFMA.FTZ R53, R77, R58.reuse, -R60.reuse ;  /* 0x0000003a4d357223 */ /* 0x180fe2000001083c */
[----:B------:R-:W-:-:S05]  /*ad60*/  FFMA.FTZ R77, R79, R58, -R60 ;  /* 0x0000003a4f4d7223 */ /* 0x000fca000001083c */
[----:B------:R-:W5:Y:S01]  /*ad70*/  MUFU.EX2 R68, R68 ;  /* 0x0000004400447308 */ /* 0x000f620000000800 */
[----:B------:R-:W-:-:S01]  /*ad80*/  FFMA.FTZ R74, R81, R58, -R60 ;  /* 0x0000003a514a7223 */ /* 0x000fc2000001083c */
[----:B----4-:R-:W-:Y:S01]  /*ad90*/  FADD.FTZ R79, R41, R88 ;  /* 0x00000058294f7221 */ /* 0x010fe20000010000 */
[----:B------:R-:W-:-:S05]  /*ada0*/  FFMA.FTZ R73, R97, R58, -R60 ;  /* 0x0000003a61497223 */ /* 0x000fca000001083c */
[----:B------:R-:W4:Y:S01]  /*adb0*/  MUFU.EX2 R14, R14 ;  /* 0x0000000e000e7308 */ /* 0x000f220000000800 */
[----:B------:R-:W-:-:S01]  /*adc0*/  FADD.FTZ R81, R10, R63 ;  /* 0x0000003f0a517221 */ /* 0x000fc20000010000 */
[----:B-1----:R-:W-:-:S06]  /*add0*/  FADD.FTZ R88, R64, R79 ;  /* 0x0000004f40587221 */ /* 0x002fcc0000010000 */
[----:B------:R-:W1:Y:S01]  /*ade0*/  MUFU.EX2 R49, R49 ;  /* 0x0000003100317308 */ /* 0x000e620000000800 */
[----:B------:R-:W-:-:S01]  /*adf0*/  FFMA.FTZ R76, R99, R58, -R60 ;  /* 0x0000003a634c7223 */ /* 0x000fc2000001083c */
[----:B--2---:R-:W-:-:S06]  /*ae00*/  FADD.FTZ R90, R12, R81 ;  /* 0x000000510c5a7221 */ /* 0x004fcc0000010000 */
[----:B------:R-:W2:Y:S01]  /*ae10*/  MUFU.EX2 R75, R75 ;  /* 0x0000004b004b7308 */ /* 0x000ea20000000800 */
[----:B------:R-:W-:-:S01]  /*ae20*/  FFMA.FTZ R63, R25, R58, -R60 ;  /* 0x0000003a193f7223 */ /* 0x000fc2000001083c */
[----:B---3--:R-:W-:-:S06]  /*ae30*/  FADD.FTZ R25, R43, R88 ;  /* 0x000000582b197221 */ /* 0x008fcc0000010000 */
[----:B------:R-:W3:Y:S01]  /*ae40*/  MUFU.EX2 R66, R66 ;  /* 0x0000004200427308 */ /* 0x000ee20000000800 */
[----:B0-----:R-:W-:-:S07]  /*ae50*/  FADD.FTZ R79, R93, R90 ;  /* 0x0000005a5d4f7221 */ /* 0x001fce0000010000 */
[----:B------:R-:W0:Y:S01]  /*ae60*/  MUFU.EX2 R47, R47 ;  /* 0x0000002f002f7308 */ /* 0x000e220000000800 */
[----:B-----5:R-:W-:-:S01]  /*ae70*/  FADD.FTZ R88, R68, R25 ;  /* 0x0000001944587221 */ /* 0x020fc20000010000 */
[----:B------:R-:W-:-:S06]  /*ae80*/  FFMA.FTZ R70, R127, R58, -R60 ;  /* 0x0000003a7f467223 */ /* 0x000fcc000001083c */
[----:B------:R-:W5:Y:S01]  /*ae90*/  MUFU.EX2 R73, R73 ;  /* 0x0000004900497308 */ /* 0x000f620000000800 */
[----:B----4-:R-:W-:-:S01]  /*aea0*/  FADD.FTZ R90, R14, R79 ;  /* 0x0000004f0e5a7221 */ /* 0x010fc20000010000 */
[----:B-1----:R-:W-:-:S06]  /*aeb0*/  FADD.FTZ R79, R49, R88 ;  /* 0x00000058314f7221 */ /* 0x002fcc0000010000 */
[----:B------:R-:W1:Y:S01]  /*aec0*/  MUFU.EX2 R76, R76 ;  /* 0x0000004c004c7308 */ /* 0x000e620000000800 */
[----:B--2---:R-:W-:-:S07]  /*aed0*/  FADD.FTZ R90, R75, R90 ;  /* 0x0000005a4b5a7221 */ /* 0x004fce0000010000 */
[----:B------:R-:W2:Y:S01]  /*aee0*/  MUFU.EX2 R54, R54 ;  /* 0x0000003600367308 */ /* 0x000ea20000000800 */
[----:B---3--:R-:W-:-:S01]  /*aef0*/  FADD.FTZ R88, R66, R79 ;  /* 0x0000004f42587221 */ /* 0x008fc20000010000 */
[----:B------:R-:W-:-:S06]  /*af00*/  FFMA.FTZ R80, R129, R58, -R60 ;  /* 0x0000003a81507223 */ /* 0x000fcc000001083c */
[----:B------:R-:W3:Y:S01]  /*af10*/  MUFU.EX2 R53, R53 ;  /* 0x0000003500357308 */ /* 0x000ee20000000800 */
[----:B0-----:R-:W-:-:S07]  /*af20*/  FADD.FTZ R79, R47, R90 ;  /* 0x0000005a2f4f7221 */ /* 0x001fce0000010000 */
[----:B------:R-:W0:Y:S01]  /*af30*/  MUFU.EX2 R83, R83 ;  /* 0x0000005300537308 */ /* 0x000e220000000800 */
[----:B------:R-:W-:Y:S01]  /*af40*/  F2FP.SATFINITE.E4M3.F32.PACK_AB_MERGE_C R153, R50, R11, RZ ;  /* 0x0000000b3299723e */ /* 0x000fe200048070ff */
[----:B-----5:R-:W-:-:S06]  /*af50*/  FADD.FTZ R11, R73, R88 ;  /* 0x00000058490b7221 */ /* 0x020fcc0000010000 */
[----:B------:R-:W4:Y:S01]  /*af60*/  MUFU.EX2 R70, R70 ;  /* 0x0000004600467308 */ /* 0x000f220000000800 */
[----:B------:R-:W-:-:S07]  /*af70*/  FADD.FTZ R79, R52, R79 ;  /* 0x0000004f344f7221 */ /* 0x000fce0000010000 */
[----:B------:R-:W5:Y:S01]  /*af80*/  MUFU.EX2 R56, R56 ;  /* 0x0000003800387308 */ /* 0x000f620000000800 */
[----:B------:R-:W-:Y:S01]  /*af90*/  F2FP.SATFINITE.E4M3.F32.PACK_AB_MERGE_C R155, R93, R12, RZ ;  /* 0x0000000c5d9b723e */ /* 0x000fe200048070ff */
[----:B-1----:R-:W-:-:S06]  /*afa0*/  FADD.FTZ R12, R76, R11 ;  /* 0x0000000b4c0c7221 */ /* 0x002fcc0000010000 */
[----:B------:R-:W-:Y:S01]  /*afb0*/  MUFU.EX2 R85, R85 ;  /* 0x0000005500557308 */ /* 0x000fe20000000800 */
[----:B------:R-:W-:-:S01]  /*afc0*/  FFMA.FTZ R57, R57, R58, -R60 ;  /* 0x0000003a39397223 */ /* 0x000fc2000001083c */
[----:B--2---:R-:W-:-:S06]  /*afd0*/  FADD.FTZ R50, R54, R79 ;  /* 0x0000004f36327221 */ /* 0x004fcc0000010000 */
[----:B------:R-:W1:Y:S01]  /*afe0*/  MUFU.EX2 R77, R77 ;  /* 0x0000004d004d7308 */ /* 0x000e620000000800 */
[----:B------:R-:W-:Y:S01]  /*aff0*/  F2FP.SATFINITE.E4M3.F32.PACK_AB_MERGE_C R152, R62, R21, RZ ;  /* 0x000000153e98723e */ /* 0x000fe200048070ff */
[----:B---3--:R-:W-:-:S06]  /*b000*/  FADD.FTZ R11, R53, R12 ;  /* 0x0000000c350b7221 */ /* 0x008fcc0000010000 */
[----:B------:R-:W2:Y:S01]  /*b010*/  MUFU.EX2 R80, R80 ;  /* 0x0000005000507308 */ /* 0x000ea20000000800 */
[----:B------:R-:W-:-:S01]  /*b020*/  FFMA.FTZ R59, R59, R58, -R60 ;  /* 0x0000003a3b3b7223 */ /* 0x000fc2000001083c */
[----:B0-----:R-:W-:Y:S01]  /*b030*/  FADD.FTZ R21, R83, R50 ;  /* 0x0000003253157221 */ /* 0x001fe20000010000 */
[----:B------:R-:W-:-:S05]  /*b040*/  FFMA.FTZ R78, R131, R58, -R60 ;  /* 0x0000003a834e7223 */ /* 0x000fca000001083c */
[----:B------:R-:W0:Y:S01]  /*b050*/  MUFU.EX2 R74, R74 ;  /* 0x0000004a004a7308 */ /* 0x000e220000000800 */
[----:B------:R-:W-:Y:S01]  /*b060*/  F2FP.SATFINITE.E4M3.F32.PACK_AB_MERGE_C R149, R52, R47, RZ ;  /* 0x0000002f3495723e */ /* 0x000fe200048070ff */
[----:B----4-:R-:W-:Y:S01]  /*b070*/  FADD.FTZ R50, R70, R11 ;  /* 0x0000000b46327221 */ /* 0x010fe20000010000 */
[----:B-----5:R-:W-:-:S05]  /*b080*/  FADD.FTZ R52, R56, R21 ;  /* 0x0000001538347221 */ /* 0x020fca0000010000 */
[----:B------:R-:W3:Y:S01]  /*b090*/  MUFU.EX2 R135, R135 ;  /* 0x0000008700877308 */ /* 0x000ee20000000800 */
[----:B------:R-:W-:Y:S01]  /*b0a0*/  F2FP.SATFINITE.E4M3.F32.PACK_AB_MERGE_C R153, R48, R9, R153 ;  /* 0x000000093099723e */ /* 0x000fe20004807099 */
[----:B-1----:R-:W-:Y:S01]  /*b0b0*/  FADD.FTZ R9, R77, R50 ;  /* 0x000000324d097221 */ /* 0x002fe20000010000 */
[----:B------:R-:W-:-:S05]  /*b0c0*/  F2FP.SATFINITE.E4M3.F32.PACK_AB_MERGE_C R151, R85, R56, RZ ;  /* 0x000000385597723e */ /* 0x000fca00048070ff */
[----:B------:R-:W1:Y:S01]  /*b0d0*/  MUFU.EX2 R57, R57 ;  /* 0x0000003900397308 */ /* 0x000e620000000800 */
[----:B------:R-:W-:-:S01]  /*b0e0*/  FFMA.FTZ R61, R61, R58, -R60 ;  /* 0x0000003a3d3d7223 */ /* 0x000fc2000001083c */
[----:B------:R-:W-:-:S06]  /*b0f0*/  FADD.FTZ R85, R85, R52 ;  /* 0x0000003455557221 */ /* 0x000fcc0000010000 */
[----:B------:R-:W4:Y:S01]  /*b100*/  MUFU.EX2 R26, R26 ;  /* 0x0000001a001a7308 */ /* 0x000f220000000800 */
[----:B--2---:R-:W-:-:S01]  /*b110*/  FADD.FTZ R9, R80, R9 ;  /* 0x0000000950097221 */ /* 0x004fc20000010000 */
[----:B------:R-:W-:-:S06]  /*b120*/  FADD.FTZ R48, R40, R85 ;  /* 0x0000005528307221 */ /* 0x000fcc0000010000 */
[----:B------:R-:W-:Y:S08]  /*b130*/  MUFU.EX2 R141, R141 ;  /* 0x0000008d008d7308 */ /* 0x000ff00000000800 */
[----:B------:R-:W2:Y:S01]  /*b140*/  MUFU.EX2 R59, R59 ;  /* 0x0000003b003b7308 */ /* 0x000ea20000000800 */
[----:B------:R-:W-:Y:S01]  /*b150*/  F2FP.SATFINITE.E4M3.F32.PACK_AB_MERGE_C R155, R10, R15, R155 ;  /* 0x0000000f0a9b723e */ /* 0x000fe2000480709b */
[----:B0-----:R-:W-:-:S06]  /*b160*/  FADD.FTZ R10, R74, R9 ;  /* 0x000000094a0a7221 */ /* 0x001fcc0000010000 */
[----:B------:R-:W0:Y:S01]  /*b170*/  MUFU.EX2 R78, R78 ;  /* 0x0000004e004e7308 */ /* 0x000e220000000800 */
[----:B------:R-:W-:Y:S01]  /*b180*/  F2FP.SATFINITE.E4M3.F32.PACK_AB_MERGE_C R152, R8, R3, R152 ;  /* 0x000000030898723e */ /* 0x000fe20004807098 */
[----:B------:R-:W-:Y:S01]  /*b190*/  FFMA.FTZ R51, R51, R58, -R60 ;  /* 0x0000003a33337223 */ /* 0x000fe2000001083c */
[----:B---3--:R-:W-:-:S05]  /*b1a0*/  FADD.FTZ R3, R135, R48 ;  /* 0x0000003087037221 */ /* 0x008fca0000010000 */
[----:B------:R-:W3:Y:S01]  /*b1b0*/  MUFU.EX2 R61, R61 ;  /* 0x0000003d003d7308 */ /* 0x000ee20000000800 */
[----:B-1----:R-:W-:-:S01]  /*b1c0*/  FADD.FTZ R10, R57, R10 ;  /* 0x0000000a390a7221 */ /* 0x002fc20000010000 */
[----:B------:R-:W-:Y:S01]  /*b1d0*/  FFMA.FTZ R84, R133, R58, -R60 ;  /* 0x0000003a85547223 */ /* 0x000fe2000001083c */
[----:B----4-:R-:W-:-:S05]  /*b1e0*/  FADD.FTZ R48, R26, R3 ;  /* 0x000000031a307221 */ /* 0x010fca0000010000 */
[----:B------:R-:W1:Y:S01]  /*b1f0*/  MUFU.EX2 R145, R145 ;  /* 0x0000009100917308 */ /* 0x000e620000000800 */
[----:B--2---:R-:W-:-:S01]  /*b200*/  FADD.FTZ R3, R59, R10 ;  /* 0x0000000a3b037221 */ /* 0x004fc20000010000 */
[----:B------:R-:W-:-:S06]  /*b210*/  F2FP.SATFINITE.E4M3.F32.PACK_AB_MERGE_C R11, R141, R26, RZ ;  /* 0x0000001a8d0b723e */ /* 0x000fcc00048070ff */
[----:B------:R-:W2:Y:S01]  /*b220*/  MUFU.EX2 R82, R82 ;  /* 0x0000005200527308 */ /* 0x000ea20000000800 */
[----:B------:R-:W-:-:S07]  /*b230*/  FADD.FTZ R141, R141, R48 ;  /* 0x000000308d8d7221 */ /* 0x000fce0000010000 */
[----:B------:R-:W4:Y:S01]  /*b240*/  MUFU.EX2 R28, R28 ;  /* 0x0000001c001c7308 */ /* 0x000f220000000800 */
[----:B------:R-:W-:-:S01]  /*b250*/  FFMA.FTZ R101, R101, R58, -R60 ;  /* 0x0000003a65657223 */ /* 0x000fc2000001083c */
[C---:B0-----:R-:W-:Y:S01]  /*b260*/  F2FP.SATFINITE.E4M3.F32.PACK_AB_MERGE_C R144, R78.reuse, R59, RZ ;  /* 0x0000003b4e90723e */ /* 0x041fe200048070ff */
[----:B------:R-:W-:-:S01]  /*b270*/  FADD.FTZ R78, R78, R3 ;  /* 0x000000034e4e7221 */ /* 0x000fc20000010000 */
[----:B------:R-:W-:-:S04]  /*b280*/  FFMA.FTZ R13, R13, R58, -R60 ;  /* 0x0000003a0d0d7223 */ /* 0x000fc8000001083c */
[----:B------:R-:W-:Y:S01]  /*b290*/  MUFU.EX2 R30, R30 ;  /* 0x0000001e001e7308 */ /* 0x000fe20000000800 */
[----:B------:R-:W-:-:S01]  /*b2a0*/  FADD.FTZ R10, R24, R141 ;  /* 0x0000008d180a7221 */ /* 0x000fc20000010000 */
[-CC-:B------:R-:W-:Y:S01]  /*b2b0*/  FFMA.FTZ R86, R137, R58.reuse, -R60.reuse ;  /* 0x0000003a89567223 */ /* 0x180fe2000001083c */
[----:B------:R-:W-:-:S01]  /*b2c0*/  FFMA.FTZ R87, R87, R58, -R60 ;  /* 0x0000003a57577223 */ /* 0x000fc2000001083c */
[----:B------:R-:W-:Y:S01]  /*b2d0*/  F2FP.SATFINITE.E4M3.F32.PACK_AB_MERGE_C R149, R75, R14, R149 ;  /* 0x0000000e4b95723e */ /* 0x000fe20004807095 */
[----:B------:R-:W-:-:S01]  /*b2e0*/  FFMA.FTZ R139, R139, R58, -R60 ;  /* 0x0000003a8b8b7223 */ /* 0x000fc2000001083c */
[-CC-:B------:R-:W-:Y:S01]  /*b2f0*/  FFMA.FTZ R103, R103, R58.reuse, -R60.reuse ;  /* 0x0000003a67677223 */ /* 0x180fe2000001083c */
[----:B------:R-:W-:-:S01]  /*b300*/  FFMA.FTZ R143, R143, R58, -R60 ;  /* 0x0000003a8f8f7223 */ /* 0x000fc2000001083c */
[----:B------:R-:W0:Y:S01]  /*b310*/  MUFU.EX2 R51, R51 ;  /* 0x0000003300337308 */ /* 0x000e220000000800 */
[----:B---3--:R-:W-:-:S01]  /*b320*/  FADD.FTZ R3, R61, R78 ;  /* 0x0000004e3d037221 */ /* 0x008fc20000010000 */
[----:B-1----:R-:W-:Y:S01]  /*b330*/  FADD.FTZ R9, R145, R10 ;  /* 0x0000000a91097221 */ /* 0x002fe20000010000 */
[----:B------:R-:W-:-:S01]  /*b340*/  FFMA.FTZ R65, R65, R58, -R60 ;  /* 0x0000003a41417223 */ /* 0x000fc2000001083c */
[-CC-:B------:R-:W-:Y:S01]  /*b350*/  FFMA.FTZ R67, R67, R58.reuse, -R60.reuse ;  /* 0x0000003a43437223 */ /* 0x180fe2000001083c */
[----:B------:R-:W-:-:S01]  /*b360*/  FFMA.FTZ R29, R29, R58, -R60 ;  /* 0x0000003a1d1d7223 */ /* 0x000fc2000001083c */
[-CC-:B------:R-:W-:Y:S01]  /*b370*/  FFMA.FTZ R95, R95, R58.reuse, -R60.reuse ;  /* 0x0000003a5f5f7223 */ /* 0x180fe2000001083c */
[----:B------:R-:W-:-:S01]  /*b380*/  FFMA.FTZ R33, R33, R58, -R60 ;  /* 0x0000003a21217223 */ /* 0x000fc2000001083c */
[----:B------:R-:W1:Y:S01]  /*b390*/  MUFU.EX2 R84, R84 ;  /* 0x0000005400547308 */ /* 0x000e620000000800 */
[----:B--2---:R-:W-:-:S01]  /*b3a0*/  FADD.FTZ R14, R82, R3 ;  /* 0x00000003520e7221 */ /* 0x004fc20000010000 */
[----:B----4-:R-:W-:Y:S01]  /*b3b0*/  FADD.FTZ R26, R28, R9 ;  /* 0x000000091c1a7221 */ /* 0x010fe20000010000 */
[----:B------:R-:W-:-:S01]  /*b3c0*/  FFMA.FTZ R27, R27, R58, -R60 ;  /* 0x0000003a1b1b7223 */ /* 0x000fc2000001083c */
[----:B------:R-:W-:Y:S01]  /*b3d0*/  FFMA.FTZ R37, R37, R58, -R60 ;  /* 0x0000003a25257223 */ /* 0x000fe2000001083c */
[----:B------:R-:W2:Y:S03]  /*b3e0*/  @P4 LDC R15, c[0x0][0x44c] ;  /* 0x00011300ff0f4b82 */ /* 0x000ea60000000800 */
[----:B------:R-:W3:Y:S08]  /*b3f0*/  MUFU.EX2 R0, R101 ;  /* 0x0000006500007308 */ /* 0x000ef00000000800 */
[----:B------:R-:W4:Y:S01]  /*b400*/  MUFU.EX2 R105, R105 ;  /* 0x0000006900697308 */ /* 0x000f220000000800 */
[----:B0-----:R-:W-:-:S01]  /*b410*/  FADD.FTZ R3, R51, R14 ;  /* 0x0000000e33037221 */ /* 0x001fc20000010000 */
[----:B------:R-:W-:-:S06]  /*b420*/  F2FP.SATFINITE.E4M3.F32.PACK_AB_MERGE_C R147, R69, R28, RZ ;  /* 0x0000001c4593723e */ /* 0x000fcc00048070ff */
[----:B------:R-:W0:Y:S01]  /*b430*/  MUFU.EX2 R13, R13 ;  /* 0x0000000d000d7308 */ /* 0x000e220000000800 */
[----:B------:R-:W-:-:S01]  /*b440*/  FADD.FTZ R69, R69, R26 ;  /* 0x0000001a45457221 */ /* 0x000fc20000010000 */
[----:B-1----:R-:W-:-:S06]  /*b450*/  FADD.FTZ R3, R84, R3 ;  /* 0x0000000354037221 */ /* 0x002fcc0000010000 */
[----:B------:R-:W-:Y:S01]  /*b460*/  MUFU.EX2 R31, R31 ;  /* 0x0000001f001f7308 */ /* 0x000fe20000000800 */
[----:B------:R-:W-:-:S07]  /*b470*/  FADD.FTZ R26, R30, R69 ;  /* 0x000000451e1a7221 */ /* 0x000fce0000010000 */
[----:B------:R-:W1:Y:S08]  /*b480*/  MUFU.EX2 R55, R87 ;  /* 0x0000005700377308 */ /* 0x000e700000000800 */
[----:B------:R-:W5:Y:S01]  /*b490*/  MUFU.EX2 R86, R86 ;  /* 0x0000005600567308 */ /* 0x000f620000000800 */
[----:B---3--:R-:W-:-:S01]  /*b4a0*/  FADD.FTZ R14, R0, R3 ;  /* 0x00000003000e7221 */ /* 0x008fc20000010000 */
[----:B----4-:R-:W-:-:S06]  /*b4b0*/  FADD.FTZ R3, R105, R26 ;  /* 0x0000001a69037221 */ /* 0x010fcc0000010000 */
[----:B------:R-:W3:Y:S01]  /*b4c0*/  MUFU.EX2 R34, R34 ;  /* 0x0000002200227308 */ /* 0x000ee20000000800 */
[----:B------:R-:W-:Y:S01]  /*b4d0*/  F2FP.SATFINITE.E4M3.F32.PACK_AB_MERGE_C R147, R145, R24, R147 ;  /* 0x000000189193723e */ /* 0x000fe20004807093 */
[----:B0-----:R-:W-:-:S06]  /*b4e0*/  FADD.FTZ R24, R13, R14 ;  /* 0x0000000e0d187221 */ /* 0x001fcc0000010000 */
[----:B------:R-:W0:Y:S01]  /*b4f0*/  MUFU.EX2 R25, R71 ;  /* 0x0000004700197308 */ /* 0x000e220000000800 */
[----:B------:R-:W-:-:S07]  /*b500*/  FADD.FTZ R26, R32, R3 ;  /* 0x00000003201a7221 */ /* 0x000fce0000010000 */
[----:B------:R-:W4:Y:S01]  /*b510*/  MUFU.EX2 R107, R107 ;  /* 0x0000006b006b7308 */ /* 0x000f220000000800 */
[----:B-1----:R-:W-:-:S01]  /*b520*/  FADD.FTZ R3, R55, R24 ;  /* 0x0000001837037221 */ /* 0x002fc20000010000 */
[----:B-----5:R-:W-:-:S06]  /*b530*/  F2FP.SATFINITE.E4M3.F32.PACK_AB_MERGE_C R140, R86, R55, RZ ;  /* 0x00000037568c723e */ /* 0x020fcc00048070ff */
[----:B------:R-:W-:Y:S01]  /*b540*/  MUFU.EX2 R38, R38 ;  /* 0x0000002600267308 */ /* 0x000fe20000000800 */
[C---:B------:R-:W-:Y:S01]  /*b550*/  F2FP.SATFINITE.E4M3.F32.PACK_AB_MERGE_C R141, R31.reuse, R32, RZ ;  /* 0x000000201f8d723e */ /* 0x040fe200048070ff */
[----:B------:R-:W-:-:S06]  /*b560*/  FADD.FTZ R31, R31, R26 ;  /* 0x0000001a1f1f7221 */ /* 0x000fcc0000010000 */
[----:B------:R-:W-:Y:S08]  /*b570*/  MUFU.EX2 R35, R35 ;  /* 0x0000002300237308 */ /* 0x000ff00000000800 */
[----:B------:R-:W1:Y:S01]  /*b580*/  MUFU.EX2 R60, R139 ;  /* 0x0000008b003c7308 */ /* 0x000e620000000800 */
[----:B------:R-:W-:-:S01]  /*b590*/  FADD.FTZ R86, R86, R3 ;  /* 0x0000000356567221 */ /* 0x000fc20000010000 */
[----:B------:R-:W-:-:S06]  /*b5a0*/  F2FP.SATFINITE.E4M3.F32.PACK_AB_MERGE_C R140, R13, R0, R140 ;  /* 0x000000000d8c723e */ /* 0x000fcc000480708c */
[----:B------:R-:W-:Y:S01]  /*b5b0*/  MUFU.EX2 R103, R103 ;  /* 0x0000006700677308 */ /* 0x000fe20000000800 */
[----:B---3--:R-:W-:-:S07]  /*b5c0*/  FADD.FTZ R0, R34, R31 ;  /* 0x0000001f22007221 */ /* 0x008fce0000010000 */
[----:B------:R3:W5:Y:S01]  /*b5d0*/  MUFU.EX2 R12, R143 ;  /* 0x0000008f000c7308 */ /* 0x0007620000000800 */
[----:B0-----:R-:W-:-:S01]  /*b5e0*/  FADD.FTZ R3, R25, R86 ;  /* 0x0000005619037221 */ /* 0x001fc20000010000 */
[----:B------:R-:W0:Y:S01]  /*b5f0*/  @P4 LDC R26, c[0x0][0x450] ;  /* 0x00011400ff1a4b82 */ /* 0x000e220000000800 */
[----:B----4-:R-:W-:-:S05]  /*b600*/  FADD.FTZ R9, R107, R0 ;  /* 0x000000006b097221 */ /* 0x010fca0000010000 */
[----:B------:R-:W4:Y:S01]  /*b610*/  MUFU.EX2 R42, R42 ;  /* 0x0000002a002a7308 */ /* 0x000f220000000800 */
[----:B-1----:R-:W-:-:S01]  /*b620*/  FADD.FTZ R0, R60, R3 ;  /* 0x000000033c007221 */ /* 0x002fc20000010000 */
[----:B---3--:R-:W-:-:S06]  /*b630*/  F2FP.SATFINITE.E4M3.F32.PACK_AB_MERGE_C R143, R35, R38, RZ ;  /* 0x00000026238f723e */ /* 0x008fcc00048070ff */
[----:B------:R-:W1:Y:S01]  /*b640*/  MUFU.EX2 R65, R65 ;  /* 0x0000004100417308 */ /* 0x000e620000000800 */
[----:B------:R-:W-:-:S07]  /*b650*/  FADD.FTZ R38, R38, R9 ;  /* 0x0000000926267221 */ /* 0x000fce0000010000 */
[----:B------:R-:W-:Y:S08]  /*b660*/  MUFU.EX2 R67, R67 ;  /* 0x0000004300437308 */ /* 0x000ff00000000800 */
[----:B------:R-:W3:Y:S01]  /*b670*/  MUFU.EX2 R10, R29 ;  /* 0x0000001d000a7308 */ /* 0x000ee20000000800 */
[----:B-----5:R-:W-:-:S07]  /*b680*/  F2FP.SATFINITE.E4M3.F32.PACK_AB_MERGE_C R142, R12, R103, RZ ;  /* 0x000000670c8e723e */ /* 0x020fce00048070ff */
[----:B------:R-:W5:Y:S01]  /*b690*/  MUFU.EX2 R109, R109 ;  /* 0x0000006d006d7308 */ /* 0x000f620000000800 */
[----:B------:R-:W-:-:S01]  /*b6a0*/  FADD.FTZ R103, R103, R0 ;  /* 0x0000000067677221 */ /* 0x000fc20000010000 */
[----:B------:R-:W-:-:S06]  /*b6b0*/  FADD.FTZ R35, R35, R38 ;  /* 0x0000002623237221 */ /* 0x000fcc0000010000 */
[----:B------:R-:W0:Y:S08]  /*b6c0*/  MUFU.EX2 R8, R63 ;  /* 0x0000003f00087308 */ /* 0x000e300000000800 */
[----:B------:R-:W0:Y:S01]  /*b6d0*/  MUFU.EX2 R44, R44 ;  /* 0x0000002c002c7308 */ /* 0x000e220000000800 */
[----:B------:R-:W-:-:S01]  /*b6e0*/  FADD.FTZ R0, R12, R103 ;  /* 0x000000670c007221 */ /* 0x000fc20000010000 */
[----:B----4-:R-:W-:-:S06]  /*b6f0*/  FADD.FTZ R24, R42, R35 ;  /* 0x000000232a187221 */ /* 0x010fcc0000010000 */
[----:B------:R-:W4:Y:S01]  /*b700*/  MUFU.EX2 R111, R111 ;  /* 0x0000006f006f7308 */ /* 0x000f220000000800 */
[----:B-1----:R-:W-:-:S01]  /*b710*/  FADD.FTZ R3, R65, R0 ;  /* 0x0000000041037221 */ /* 0x002fc20000010000 */
[----:B---3--:R-:W-:Y:S01]  /*b720*/  F2FP.SATFINITE.E4M3.F32.PACK_AB_MERGE_C R136, R10, R67, RZ ;  /* 0x000000430a88723e */ /* 0x008fe200048070ff */
[----:B-----5:R-:W-:-:S05]  /*b730*/  FADD.FTZ R9, R109, R24 ;  /* 0x000000186d097221 */ /* 0x020fca0000010000 */
[----:B------:R-:W1:Y:S01]  /*b740*/  MUFU.EX2 R39, R39 ;  /* 0x0000002700277308 */ /* 0x000e620000000800 */
[----:B--2---:R-:W-:-:S04]  /*b750*/  @P4 IMAD.HI.U32 R13, R108, R15, RZ ;  /* 0x0000000f6c0d4227 */ /* 0x004fc800078e00ff */
[C---:B0-----:R-:W-:Y:S01]  /*b760*/  FADD.FTZ R0, R8.reuse, R3 ;  /* 0x0000000308007221 */ /* 0x041fe20000010000 */
[----:B------:R-:W-:Y:S02]  /*b770*/  F2FP.SATFINITE.E4M3.F32.PACK_AB_MERGE_C R136, R8, R65, R136 ;  /* 0x000000410888723e */ /* 0x000fe40004807088 */
[----:B------:R-:W0:Y:S01]  /*b780*/  MUFU.EX2 R46, R46 ;  /* 0x0000002e002e7308 */ /* 0x000e220000000800 */
[----:B------:R-:W-:-:S01]  /*b790*/  FADD.FTZ R8, R44, R9 ;  /* 0x000000092c087221 */ /* 0x000fc20000010000 */
[----:B------:R-:W-:Y:S02]  /*b7a0*/  F2FP.SATFINITE.E4M3.F32.PACK_AB_MERGE_C R135, R135, R40, R11 ;  /* 0x000000288787723e */ /* 0x000fe4000480700b */
[----:B------:R-:W-:-:S04]  /*b7b0*/  MOV R11, R108 ;  /* 0x0000006c000b7202 */ /* 0x000fc80000000f00 */
[----:B------:R-:W-:Y:S01]  /*b7c0*/  MUFU.EX2 R45, R45 ;  /* 0x0000002d002d7308 */ /* 0x000fe20000000800 */
[----:B------:R-:W-:Y:S01]  /*b7d0*/  @P4 SHF.R.U32.HI R11, RZ, R26, R13 ;  /* 0x0000001aff0b4219 */ /* 0x000fe2000001160d */
[----:B----4-:R-:W-:-:S06]  /*b7e0*/  FADD.FTZ R8, R111, R8 ;  /* 0x000000086f087221 */ /* 0x010fcc0000010000 */
[----:B------:R-:W2:Y:S01]  /*b7f0*/  MUFU.EX2 R36, R36 ;  /* 0x0000002400247308 */ /* 0x000ea20000000800 */
[----:B------:R-:W-:-:S01]  /*b800*/  FADD.FTZ R67, R67, R0 ;  /* 0x0000000043437221 */ /* 0x000fc20000010000 */
[----:B------:R-:W-:Y:S01]  /*b810*/  IADD3 R0, R11, R102, -R106 ;  /* 0x000000660b007210 */ /* 0x000fe20007ffe86a */
[----:B-1----:R-:W-:-:S04]  /*b820*/  FADD.FTZ R9, R39, R8 ;  /* 0x0000000827097221 */ /* 0x002fc80000010000 */
[----:B------:R-:W-:-:S04]  /*b830*/  IMAD.HI R11, R0, 0x66666667, RZ ;  /* 0x66666667000b7827 */ /* 0x000fc800078e02ff */
[----:B0-----:R-:W-:-:S01]  /*b840*/  FADD.FTZ R8, R46, R9 ;  /* 0x000000092e087221 */ /* 0x001fc20000010000 */
[----:B------:R-:W0:Y:S01]  /*b850*/  MUFU.EX2 R95, R95 ;  /* 0x0000005f005f7308 */ /* 0x000e220000000800 */
[----:B--2---:R-:W-:Y:S02]  /*b860*/  F2FP.SATFINITE.E4M3.F32.PACK_AB_MERGE_C R9, R36, R45, RZ ;  /* 0x0000002d2409723e */ /* 0x004fe400048070ff */
[----:B------:R-:W-:Y:S01]  /*b870*/  FADD.FTZ R45, R45, R8 ;  /* 0x000000082d2d7221 */ /* 0x000fe20000010000 */
[----:B------:R-:W-:-:S04]  /*b880*/  SHF.R.U32.HI R8, RZ, 0x1f, R11 ;  /* 0x0000001fff087819 */ /* 0x000fc8000001160b */
[----:B------:R-:W1:Y:S01]  /*b890*/  MUFU.EX2 R14, R33 ;  /* 0x00000021000e7308 */ /* 0x000e620000000800 */
[----:B------:R-:W-:Y:S01]  /*b8a0*/  LEA.HI.SX32 R8, R11, R8, 0x1a ;  /* 0x000000080b087211 */ /* 0x000fe200078fd2ff */
[----:B------:R-:W-:-:S06]  /*b8b0*/  VIADD R15, R104, 0xfffffffe ;  /* 0xfffffffe680f7836 */ /* 0x000fcc0000000000 */
[----:B------:R-:W2:Y:S01]  /*b8c0*/  MUFU.EX2 R27, R27 ;  /* 0x0000001b001b7308 */ /* 0x000ea20000000800 */
[----:B------:R-:W-:Y:S01]  /*b8d0*/  VIMNMX R21, RZ, R8, !PT ;  /* 0x00000008ff157248 */ /* 0x000fe20007fe0100 */
[----:B------:R-:W-:-:S06]  /*b8e0*/  FADD.FTZ R10, R10, R67 ;  /* 0x000000430a0a7221 */ /* 0x000fcc0000010000 */
[----:B------:R-:W3:Y:S01]  /*b8f0*/  MUFU.EX2 R12, R37 ;  /* 0x00000025000c7308 */ /* 0x000ee20000000800 */
[----:B------:R-:W-:Y:S01]  /*b900*/  ISETP.GE.AND P1, PT, R15, R21, PT ;  /* 0x000000150f00720c */ /* 0x000fe20003f26270 */
[----:B0-----:R-:W-:Y:S01]  /*b910*/  FADD.FTZ R3, R95, R10 ;  /* 0x0000000a5f037221 */ /* 0x001fe20000010000 */
[----:B------:R-:W-:-:S03]  /*b920*/  F2FP.SATFINITE.E4M3.F32.PACK_AB_MERGE_C R154, R68, R43, RZ ;  /* 0x0000002b449a723e */ /* 0x000fc600048070ff */
[----:B-1----:R-:W-:Y:S01]  /*b930*/  FADD.FTZ R0, R14, R3 ;  /* 0x000000030e007221 */ /* 0x002fe20000010000 */
[----:B------:R-:W-:Y:S02]  /*b940*/  F2FP.SATFINITE.E4M3.F32.PACK_AB_MERGE_C R148, R76, R73, RZ ;  /* 0x000000494c94723e */ /* 0x000fe400048070ff */
[----:B------:R-:W-:Y:S01]  /*b950*/  F2FP.SATFINITE.E4M3.F32.PACK_AB_MERGE_C R150, R80, R77, RZ ;  /* 0x0000004d5096723e */ /* 0x000fe200048070ff */
[----:B--2---:R-:W-:-:S01]  /*b960*/  FADD.FTZ R3, R27, R0 ;  /* 0x000000001b037221 */ /* 0x004fc20000010000 */
[----:B------:R-:W-:Y:S01]  /*b970*/  F2FP.SATFINITE.E4M3.F32.PACK_AB_MERGE_C R44, R111, R44, RZ ;  /* 0x0000002c6f2c723e */ /* 0x000fe200048070ff */
[----:B------:R-:W-:Y:S01]  /*b980*/  BSSY B0, `(.L_x_2419) ;  /* 0x00003cd000007945 */ /* 0x000fe20003800000 */
[----:B------:R-:W-:Y:S01]  /*b990*/  F2FP.SATFINITE.E4M3.F32.PACK_AB_MERGE_C R146, R84, R51, RZ ;  /* 0x000000335492723e */ /* 0x000fe200048070ff */
[----:B------:R-:W-:Y:S01]  /*b9a0*/  FADD.FTZ R0, R36, R45 ;  /* 0x0000002d24007221 */ /* 0x000fe20000010000 */
[C---:B---3--:R-:W-:Y:S01]  /*b9b0*/  F2FP.SATFINITE.E4M3.F32.PACK_AB_MERGE_C R10, R12.reuse, R27, RZ ;  /* 0x0000001b0c0a723e */ /* 0x048fe200048070ff */
[----:B------:R-:W-:Y:S01]  /*b9c0*/  FADD.FTZ R3, R12, R3 ;  /* 0x000000030c037221 */ /* 0x000fe20000010000 */
[----:B------:R-:W-:-:S02]  /*b9d0*/  F2FP.SATFINITE.E4M3.F32.PACK_AB_MERGE_C R154, R64, R41, R154 ;  /* 0x00000029409a723e */ /* 0x000fc4000480709a */
[----:B------:R-:W-:Y:S02]  /*b9e0*/  CS2R R50, SRZ ;  /* 0x0000000000327805 */ /* 0x000fe4000001ff00 */
[----:B------:R-:W-:Y:S02]  /*b9f0*/  F2FP.SATFINITE.E4M3.F32.PACK_AB_MERGE_C R148, R66, R49, R148 ;  /* 0x000000314294723e */ /* 0x000fe40004807094 */
[----:B------:R-:W-:Y:S02]  /*ba00*/  CS2R R48, SRZ ;  /* 0x0000000000307805 */ /* 0x000fe4000001ff00 */
[----:B------:R-:W-:Y:S02]  /*ba10*/  F2FP.SATFINITE.E4M3.F32.PACK_AB_MERGE_C R150, R70, R53, R150 ;  /* 0x000000354696723e */ /* 0x000fe40004807096 */
[----:B------:R-:W-:Y:S02]  /*ba20*/  CS2R R52, SRZ ;  /* 0x0000000000347805 */ /* 0x000fe4000001ff00 */
        /* <DEDUP_REMOVED lines=18> */
[----:B------:R-:W-:-:S02]  /*bb50*/  CS2R R30, SRZ ;  /* 0x00000000001e7805 */ /* 0x000fc4000001ff00 */
[----:B------:R-:W-:Y:S02]  /*bb60*/  CS2R R28, SRZ ;  /* 0x00000000001c7805 */ /* 0x000fe4000001ff00 */
[----:B------:R-:W-:Y:S02]  /*bb70*/  CS2R R26, SRZ ;  /* 0x00000000001a7805 */ /* 0x000fe4000001ff00 */
[----:B------:R-:W-:Y:S01]  /*bb80*/  CS2R R24, SRZ ;  /* 0x0000000000187805 */ /* 0x000fe2000001ff00 */
[----:B------:R-:W-:Y:S01]  /*bb90*/  IMAD.MOV.U32 R145, RZ, RZ, R135 ;  /* 0x000000ffff917224 */ /* 0x000fe200078e0087 */
[----:B------:R-:W-:Y:S06]  /*bba0*/  @!P1 BRA `(.L_x_2420) ;  /* 0x0000003800a89947 */ /* 0x000fec0003800000 */
[----:B------:R-:W-:Y:S01]  /*bbb0*/  BSSY B1, `(.L_x_2420) ;  /* 0x00003a9000017945 */ /* 0x000fe20003800000 */
[----:B------:R-:W-:Y:S01]  /*bbc0*/  IMAD.MOV.U32 R10, RZ, RZ, R72 ;  /* 0x000000ffff0a7224 */ /* 0x000fe200078e0048 */
[----:B------:R-:W-:Y:S01]  /*bbd0*/  MOV R55, RZ ;  /* 0x000000ff00377202 */ /* 0x000fe20000000f00 */
[----:B------:R-:W-:Y:S02]  /*bbe0*/  IMAD.MOV.U32 R11, RZ, RZ, R20 ;  /* 0x000000ffff0b7224 */ /* 0x000fe400078e0014 */
[----:B------:R-:W-:Y:S02]  /*bbf0*/  IMAD.MOV.U32 R9, RZ, RZ, R23 ;  /* 0x000000ffff097224 */ /* 0x000fe400078e0017 */
[----:B------:R-:W-:-:S07]  /*bc00*/  IMAD.MOV.U32 R8, RZ, RZ, R22 ;  /* 0x000000ffff087224 */ /* 0x000fce00078e0016 */
.L_x_2433:
[----:B------:R-:W-:-:S04]  /*bc10*/  ISETP.NE.AND P1, PT, R8, 0x1, PT ;  /* 0x000000010800780c */ /* 0x000fc80003f25270 */
[----:B------:R-:W-:-:S04]  /*bc20*/  SEL R12, RZ, 0x1, P1 ;  /* 0x00000001ff0c7807 */ /* 0x000fc80000800000 */
[----:B------:R-:W-:Y:S01]  /*bc30*/  LOP3.LUT R23, R9, R12, RZ, 0x3c, !PT ;  /* 0x0000000c09177212 */ /* 0x000fe200078e3cff */
[----:B------:R-:W-:Y:S06]  /*bc40*/  @!P0 BRA `(.L_x_2421) ;  /* 0x0000000000048947 */ /* 0x000fec0003800000 */
[----:B------:R-:W-:Y:S01]  /*bc50*/  BPT.TRAP 0x1 ;  /* 0x000000040000795c */ /* 0x000fe20000300000 */
.L_x_2421:
[----:B------:R-:W-:Y:S01]  /*bc60*/  VIADD R22, R8, 0x1 ;  /* 0x0000000108167836 */ /* 0x000fe20000000000 */
[----:B------:R-:W-:-:S04]  /*bc70*/  SHF.L.U32 R13, R23, 0x1f, RZ ;  /* 0x0000001f170d7819 */ /* 0x000fc800000006ff */
[----:B------:R-:W-:-:S04]  /*bc80*/  ISETP.NE.AND P1, PT, R22, 0x2, PT ;  /* 0x000000021600780c */ /* 0x000fc80003f25270 */
[----:B------:R-:W-:-:S05]  /*bc90*/  SEL R22, R22, RZ, P1 ;  /* 0x000000ff16167207 */ /* 0x000fca0000800000 */
[----:B------:R-:W-:-:S04]  /*bca0*/  IMAD R20, R22, 0x8, R18 ;  /* 0x0000000816147824 */ /* 0x000fc800078e0212 */
[----:B------:R0:W1:Y:S01]  /*bcb0*/  SYNCS.PHASECHK.TRANS64.TRYWAIT P1, [R20+URZ+0x13230], R13 ;  /* 0x0132300d140075a7 */ /* 0x000062000802017f */
[----:B------:R-:W-:Y:S05]  /*bcc0*/  @!P0 BRA `(.L_x_2422) ;  /* 0x0000000000048947 */ /* 0x000fea0003800000 */
[----:B------:R-:W-:Y:S01]  /*bcd0*/  BPT.TRAP 0x1 ;  /* 0x000000040000795c */ /* 0x000fe20000300000 */
.L_x_2422:
[----:B------:R-:W2:Y:S01]  /*bce0*/  LDL R12, [R1] ;  /* 0x00000000010c7983 */ /* 0x000ea20000100800 */
[----:B------:R-:W-:Y:S01]  /*bcf0*/  BSSY B2, `(.L_x_2423) ;  /* 0x0000007000027945 */ /* 0x000fe20003800000 */
[----:B--2---:R-:W-:-:S04]  /*bd00*/  IMAD R14, R22, 0x280, R12 ;  /* 0x00000280160e7824 */ /* 0x004fc800078e020c */
[C---:B------:R-:W-:Y:S02]  /*bd10*/  VIADD R57, R14.reuse, 0x80 ;  /* 0x000000800e397836 */ /* 0x040fe40000000000 */
[----:B------:R-:W-:Y:S01]  /*bd20*/  VIADD R58, R14, 0x100 ;  /* 0x000001000e3a7836 */ /* 0x000fe20000000000 */
[----:B-1----:R-:W-:Y:S06]  /*bd30*/  @P1 BRA `(.L_x_2424) ;  /* 0x0000000000081947 */ /* 0x002fec0003800000 */
[----:B------:R-:W1:Y:S02]  /*bd40*/  SYNCS.PHASECHK.TRANS64.TRYWAIT P1, [R20+URZ+0x13230], R13 ;  /* 0x0132300d140075a7 */ /* 0x000e64000802017f */
[----:B-1----:R-:W-:Y:S05]  /*bd50*/  @!P1 BRA `(.L_x_2425) ;  /* 0x0000010c00b09947 */ /* 0x002fea0003800000 */
.L_x_2424:
[----:B------:R-:W-:Y:S05]  /*bd60*/  BSYNC B2 ;  /* 0x0000000000027941 */ /* 0x000fea0003800000 */
.L_x_2423:
[----:B------:R-:W-:Y:S01]  /*bd70*/  IMAD.MOV.U32 R12, RZ, RZ, R14 ;  /* 0x000000ffff0c7224 */ /* 0x000fe200078e000e */
[----:B------:R-:W-:Y:S01]  /*bd80*/  R2UR UR4, R4 ;  /* 0x00000000040472ca */ /* 0x000fe200000e0000 */
[----:B01----:R-:W-:Y:S01]  /*bd90*/  IMAD.MOV.U32 R13, RZ, RZ, -0x7fffffe0 ;  /* 0x80000020ff0d7424 */ /* 0x003fe200078e00ff */
[----:B------:R-:W-:Y:S01]  /*bda0*/  R2UR UR5, R5 ;  /* 0x00000000050572ca */ /* 0x000fe200000e0000 */
[----:B------:R-:W-:Y:S01]  /*bdb0*/  WARPGROUP.ARRIVE ;  /* 0x00000000000079c5 */ /* 0x000fe20000000000 */
[----:B------:R-:W-:Y:S01]  /*bdc0*/  R2UR UR6, R12 ;  /* 0x000000000c0672ca */ /* 0x000fe200000e0000 */
[----:B------:R-:W-:Y:S01]  /*bdd0*/  IMAD.MOV.U32 R12, RZ, RZ, R57 ;  /* 0x000000ffff0c7224 */ /* 0x000fe200078e0039 */
[C---:B------:R-:W-:Y:S01]  /*bde0*/  R2UR UR7, R13.reuse ;  /* 0x000000000d0772ca */ /* 0x040fe200000e0000 */
[----:B------:R-:W-:Y:S01]  /*bdf0*/  IMAD.MOV.U32 R57, RZ, RZ, -0x7fffffe0 ;  /* 0x80000020ff397424 */ /* 0x000fe200078e00ff */
[----:B------:R-:W-:Y:S01]  /*be00*/  R2UR UR11, R13 ;  /* 0x000000000d0b72ca */ /* 0x000fe200000e0000 */
[----:B------:R-:W-:Y:S01]  /*be10*/  IMAD.MOV.U32 R59, RZ, RZ, -0x7fffffe0 ;  /* 0x80000020ff3b7424 */ /* 0x000fe200078e00ff */
[----:B------:R-:W-:Y:S01]  /*be20*/  R2UR UR10, R12 ;  /* 0x000000000c0a72ca */ /* 0x000fe200000e0000 */
[----:B------:R-:W-:Y:S01]  /*be30*/  IMAD.MOV.U32 R12, RZ, RZ, R58 ;  /* 0x000000ffff0c7224 */ /* 0x000fe200078e003a */
[----:B------:R-:W-:-:S02]  /*be40*/  R2UR UR8, R4 ;  /* 0x00000000040872ca */ /* 0x000fc400000e0000 */
[----:B------:R-:W-:Y:S02]  /*be50*/  R2UR UR9, R5 ;  /* 0x00000000050972ca */ /* 0x000fe400000e0000 */
[----:B------:R-:W-:Y:S01]  /*be60*/  R2UR UR14, R12 ;  /* 0x000000000c0e72ca */ /* 0x000fe200000e0000 */
[----:B------:R-:W-:Y:S01]  /*be70*/  VIADD R12, R14, 0x200 ;  /* 0x000002000e0c7836 */ /* 0x000fe20000000000 */
[----:B------:R-:W-:Y:S01]  /*be80*/  R2UR UR15, R13 ;  /* 0x000000000d0f72ca */ /* 0x000fe200000e0000 */
[----:B------:R-:W-:Y:S01]  /*be90*/  QGMMA.64x32x32.F32.E4M3.E4M3 R120, gdesc[UR4], RZ, !UPT, gsb0 ;  /* 0x00600000047879f3 */ /* 0x000fe2000c0008ff */
[----:B------:R-:W-:Y:S02]  /*bea0*/  R2UR UR12, R4 ;  /* 0x00000000040c72ca */ /* 0x000fe400000e0000 */
[----:B------:R-:W-:Y:S02]  /*beb0*/  R2UR UR13, R5 ;  /* 0x00000000050d72ca */ /* 0x000fe400000e0000 */
[----:B------:R-:W-:-:S02]  /*bec0*/  IADD3 R56, R14, 0x180, RZ ;  /* 0x000001800e387810 */ /* 0x000fc40007ffe0ff */
[----:B------:R-:W-:Y:S02]  /*bed0*/  R2UR UR19, R57 ;  /* 0x00000000391372ca */ /* 0x000fe400000e0000 */
[----:B------:R-:W-:Y:S01]  /*bee0*/  R2UR UR18, R56 ;  /* 0x00000000381272ca */ /* 0x000fe200000e0000 */
[----:B------:R-:W-:Y:S01]  /*bef0*/  VIADD R56, R14, 0x2 ;  /* 0x000000020e387836 */ /* 0x000fe20000000000 */
[----:B------:R-:W-:Y:S02]  /*bf00*/  R2UR UR16, R4 ;  /* 0x00000000041072ca */ /* 0x000fe400000e0000 */
[----:B------:R-:W-:Y:S02]  /*bf10*/  R2UR UR17, R5 ;  /* 0x00000000051172ca */ /* 0x000fe400000e0000 */
[----:B------:R-:W-:Y:S01]  /*bf20*/  R2UR UR22, R12 ;  /* 0x000000000c1672ca */ /* 0x000fe200000e0000 */
[----:B------:R-:W-:Y:S01]  /*bf30*/  VIADD R12, R14, 0x82 ;  /* 0x000000820e0c7836 */ /* 0x000fe20000000000 */
[----:B------:R-:W-:-:S02]  /*bf40*/  R2UR UR23, R13 ;  /* 0x000000000d1772ca */ /* 0x000fc400000e0000 */
[----:B------:R-:W-:Y:S01]  /*bf50*/  R2UR UR26, R56 ;  /* 0x00000000381a72ca */ /* 0x000fe200000e0000 */
[----:B------:R-:W-:Y:S01]  /*bf60*/  VIADD R56, R14, 0x202 ;  /* 0x000002020e387836 */ /* 0x000fe20000000000 */
[----:B------:R-:W-:Y:S01]  /*bf70*/  R2UR UR27, R57 ;  /* 0x00000000391b72ca */ /* 0x000fe200000e0000 */
[----:B------:R-:W-:Y:S01]  /*bf80*/  IMAD.MOV.U32 R57, RZ, RZ, -0x7fffffe0 ;  /* 0x80000020ff397424 */ /* 0x000fe200078e00ff */
[----:B------:R-:W-:Y:S02]  /*bf90*/  R2UR UR20, R4 ;  /* 0x00000000041472ca */ /* 0x000fe400000e0000 */
[----:B------:R-:W-:Y:S02]  /*bfa0*/  R2UR UR21, R5 ;  /* 0x00000000051572ca */ /* 0x000fe400000e0000 */
[----:B------:R-:W-:Y:S02]  /*bfb0*/  IADD3 R58, R14, 0x102, RZ ;  /* 0x000001020e3a7810 */ /* 0x000fe40007ffe0ff */
        /* <DEDUP_REMOVED lines=50> */
.L_x_2426:
[----:B------:R-:W-:Y:S01]  /*c2e0*/  SHF.L.U32 R9, R9, 0x1f, RZ ;  /* 0x0000001f09097819 */ /* 0x000fe200000006ff */
[----:B------:R-:W-:-:S04]  /*c2f0*/  IMAD R14, R8, 0x8, R18 ;  /* 0x00000008080e7824 */ /* 0x000fc800078e0212 */
[----:B------:R0:W1:Y:S01]  /*c300*/  SYNCS.PHASECHK.TRANS64.TRYWAIT P1, [R14+URZ+0x13250], R9 ;  /* 0x013250090e0075a7 */ /* 0x000062000802017f */
[----:B------:R-:W-:Y:S05]  /*c310*/  @!P0 BRA `(.L_x_2427) ;  /* 0x0000000000048947 */ /* 0x000fea0003800000 */
[----:B------:R-:W-:Y:S01]  /*c320*/  BPT.TRAP 0x1 ;  /* 0x000000040000795c */ /* 0x000fe20000300000 */
.L_x_2427:
[----:B------:R-:W-:Y:S04]  /*c330*/  BSSY B2, `(.L_x_2428) ;  /* 0x0000004000027945 */ /* 0x000fe80003800000 */
[----:B-1----:R-:W-:Y:S05]  /*c340*/  @P1 BRA `(.L_x_2429) ;  /* 0x0000000000081947 */ /* 0x002fea0003800000 */
[----:B------:R-:W1:Y:S02]  /*c350*/  SYNCS.PHASECHK.TRANS64.TRYWAIT P1, [R14+URZ+0x13250], R9 ;  /* 0x013250090e0075a7 */ /* 0x000e64000802017f */
[----:B-1----:R-:W-:Y:S05]  /*c360*/  @!P1 BRA `(.L_x_2430) ;  /* 0x0000010800409947 */ /* 0x002fea0003800000 */
.L_x_2429:
[----:B------:R-:W-:Y:S05]  /*c370*/  BSYNC B2 ;  /* 0x0000000000027941 */ /* 0x000fea0003800000 */
.L_x_2428:
[----:B01----:R-:W-:Y:S01]  /*c380*/  IADD3 R9, R18, 0x1000, RZ ;  /* 0x0000100012097810 */ /* 0x003fe20007ffe0ff */
[----:B------:R-:W-:Y:S01]  /*c390*/  WARPGROUP.ARRIVE ;  /* 0x00000000000079c5 */ /* 0x000fe20000000000 */
[----:B------:R-:W-:Y:S02]  /*c3a0*/  IMAD.MOV.U32 R13, RZ, RZ, -0x3ffffff0 ;  /* 0xc0000010ff0d7424 */ /* 0x000fe400078e00ff */
        /* <DEDUP_REMOVED lines=20> */
[----:B------:R-:W-:Y:S01]  /*c4f0*/  VIADD R8, R8, 0x200 ;  /* 0x0000020008087836 */ /* 0x000fe20000000000 */
[----:B------:R-:W-:Y:S01]  /*c500*/  MOV R13, 0xc0000010 ;  /* 0xc0000010000d7802 */ /* 0x000fe20000000f00 */
[----:B------:R-:W-:Y:S02]  /*c510*/  WARPGROUP.DEPBAR.LE gsb0, 0x0 ;  /* 0x00008000000079c5 */ /* 0x000fe40000010000 */
[----:B------:R-:W-:-:S08]  /*c520*/  WARPGROUP.ARRIVE ;  /* 0x00000000000079c5 */ /* 0x000fd00000000000 */
        /* <DEDUP_REMOVED lines=14> */
.L_x_2431:
[----:B------:R-:W2:Y:S01]  /*c610*/  LDL R13, [R1+0x34] ;  /* 0x00003400010d7983 */ /* 0x000ea20000100800 */
[----:B------:R-:W0:Y:S03]  /*c620*/  LDC R9, c[0x0][0x448] ;  /* 0x00011200ff097b82 */ /* 0x000e260000000800 */
[----:B------:R-:W2:Y:S04]  /*c630*/  LDL R8, [R1+0x4c] ;  /* 0x00004c0001087983 */ /* 0x000ea80000100800 */
[----:B------:R-:W3:Y:S04]  /*c640*/  LDL R139, [R1+0x48] ;  /* 0x00004800018b7983 */ /* 0x000ee80000100800 */
[----:B------:R-:W4:Y:S04]  /*c650*/  LDL R138, [R1+0x38] ;  /* 0x00003800018a7983 */ /* 0x000f280000100800 */
[----:B------:R-:W4:Y:S04]  /*c660*/  LDL R137, [R1+0xc] ;  /* 0x00000c0001897983 */ /* 0x000f280000100800 */
[----:B------:R-:W5:Y:S01]  /*c670*/  LDL R136, [R1+0x20] ;  /* 0x0000200001887983 */ /* 0x000f620000100800 */
[----:B0-----:R-:W-:-:S13]  /*c680*/  ISETP.NE.AND P1, PT, R9, 0x1, PT ;  /* 0x000000010900780c */ /* 0x001fda0003f25270 */
[----:B------:R-:W0:Y:S08]  /*c690*/  @P1 LDC R12, c[0x0][0x44c] ;  /* 0x00011300ff0c1b82 */ /* 0x000e300000000800 */
[----:B------:R-:W1:Y:S01]  /*c6a0*/  @P1 LDC R9, c[0x0][0x450] ;  /* 0x00011400ff091b82 */ /* 0x000e620000000800 */
[C---:B------:R-:W-:Y:S01]  /*c6b0*/  FMUL.FTZ R64, R2.reuse, R64 ;  /* 0x0000004002407220 */ /* 0x040fe20000410000 */
[C---:B------:R-:W-:Y:S01]  /*c6c0*/  FMUL.FTZ R109, R2.reuse, R109 ;  /* 0x0000006d026d7220 */ /* 0x040fe20000410000 */
[C---:B------:R-:W-:Y:S01]  /*c6d0*/  FMUL.FTZ R104, R2.reuse, R104 ;  /* 0x0000006802687220 */ /* 0x040fe20000410000 */
[C---:B------:R-:W-:Y:S01]  /*c6e0*/  FMUL.FTZ R105, R2.reuse, R105 ;  /* 0x0000006902697220 */ /* 0x040fe20000410000 */
[C---:B------:R-:W-:Y:S01]  /*c6f0*/  FMUL.FTZ R88, R2.reuse, R88 ;  /* 0x0000005802587220 */ /* 0x040fe20000410000 */
[----:B------:R-:W-:-:S02]  /*c700*/  FMUL.FTZ R108, R2, R108 ;  /* 0x0000006c026c7220 */ /* 0x000fc40000410000 */
[----:B------:R-:W-:Y:S01]  /*c710*/  MUFU.TANH R109, R109 ;  /* 0x0000006d006d7308 */ /* 0x000fe20000002400 */
[C---:B------:R-:W-:Y:S01]  /*c720*/  FMUL.FTZ R112, R2.reuse, R112 ;  /* 0x0000007002707220 */ /* 0x040fe20000410000 */
[C---:B------:R-:W-:Y:S01]  /*c730*/  FMUL.FTZ R113, R2.reuse, R113 ;  /* 0x0000007102717220 */ /* 0x040fe20000410000 */
[C---:B------:R-:W-:Y:S01]  /*c740*/  FMUL.FTZ R116, R2.reuse, R116 ;  /* 0x0000007402747220 */ /* 0x040fe20000410000 */
[----:B------:R-:W-:-:S04]  /*c750*/  FMUL.FTZ R97, R2, R97 ;  /* 0x0000006102617220 */ /* 0x000fc80000410000 */
[----:B------:R-:W-:Y:S01]  /*c760*/  MUFU.TANH R104, R104 ;  /* 0x0000006800687308 */ /* 0x000fe20000002400 */
[C---:B------:R-:W-:Y:S01]  /*c770*/  FMUL.FTZ R117, R2.reuse, R117 ;  /* 0x0000007502757220 */ /* 0x040fe20000410000 */
[C---:B------:R-:W-:Y:S01]  /*c780*/  FMUL.FTZ R89, R2.reuse, R89 ;  /* 0x0000005902597220 */ /* 0x040fe20000410000 */
[C---:B------:R-:W-:Y:S01]  /*c790*/  FMUL.FTZ R92, R2.reuse, R92 ;  /* 0x0000005c025c7220 */ /* 0x040fe20000410000 */
[----:B------:R-:W-:-:S04]  /*c7a0*/  FMUL.FTZ R93, R2, R93 ;  /* 0x0000005d025d7220 */ /* 0x000fc80000410000 */
[----:B------:R-:W-:Y:S01]  /*c7b0*/  MUFU.TANH R105, R105 ;  /* 0x0000006900697308 */ /* 0x000fe20000002400 */
[----:B------:R-:W-:-:S07]  /*c7c0*/  FMUL.FTZ R76, R2, R76 ;  /* 0x0000004c024c7220 */ /* 0x000fce0000410000 */
[----:B------:R-:W-:Y:S01]  /*c7d0*/  MUFU.TANH R88, R88 ;  /* 0x0000005800587308 */ /* 0x000fe20000002400 */
[C---:B------:R-:W-:Y:S01]  /*c7e0*/  FMUL.FTZ R96, R2.reuse, R96 ;  /* 0x0000006002607220 */ /* 0x040fe20000410000 */
[C---:B------:R-:W-:Y:S01]  /*c7f0*/  FMUL.FTZ R100, R2.reuse, R100 ;  /* 0x0000006402647220 */ /* 0x040fe20000410000 */
[C---:B------:R-:W-:Y:S01]  /*c800*/  FMUL.FTZ R101, R2.reuse, R101 ;  /* 0x0000006502657220 */ /* 0x040fe20000410000 */
[----:B------:R-:W-:-:S04]  /*c810*/  FMUL.FTZ R72, R2, R72 ;  /* 0x0000004802487220 */ /* 0x000fc80000410000 */
[----:B------:R-:W-:Y:S01]  /*c820*/  MUFU.TANH R108, R108 ;  /* 0x0000006c006c7308 */ /* 0x000fe20000002400 */
[----:B------:R-:W-:Y:S02]  /*c830*/  VIADD R20, R20, 0x13240 ;  /* 0x0001324014147836 */ /* 0x000fe40000000000 */
[----:B------:R-:W-:-:S05]  /*c840*/  FMUL.FTZ R85, R2, R85 ;  /* 0x0000005502557220 */ /* 0x000fca0000410000 */
[----:B------:R-:W-:Y:S08]  /*c850*/  MUFU.TANH R112, R112 ;  /* 0x0000007000707308 */ /* 0x000ff00000002400 */
[----:B------:R-:W-:Y:S08]  /*c860*/  MUFU.TANH R113, R113 ;  /* 0x0000007100717308 */ /* 0x000ff00000002400 */
[----:B------:R-:W-:Y:S01]  /*c870*/  MUFU.TANH R116, R116 ;  /* 0x0000007400747308 */ /* 0x000fe20000002400 */
[----:B------:R-:W-:-:S07]  /*c880*/  FMUL.FTZ R73, R2, R73 ;  /* 0x0000004902497220 */ /* 0x000fce0000410000 */
[----:B------:R-:W-:Y:S01]  /*c890*/  MUFU.TANH R97, R97 ;  /* 0x0000006100617308 */ /* 0x000fe20000002400 */
[C---:B------:R-:W-:Y:S01]  /*c8a0*/  FMUL.FTZ R77, R2.reuse, R77 ;  /* 0x0000004d024d7220 */ /* 0x040fe20000410000 */
[C---:B------:R-:W-:Y:S01]  /*c8b0*/  FMUL.FTZ R80, R2.reuse, R80 ;  /* 0x0000005002507220 */ /* 0x040fe20000410000 */
[----:B------:R-:W-:-:S05]  /*c8c0*/  FMUL.FTZ R81, R2, R81 ;  /* 0x0000005102517220 */ /* 0x000fca0000410000 */
[----:B------:R-:W-:Y:S08]  /*c8d0*/  MUFU.TANH R117, R117 ;  /* 0x0000007500757308 */ /* 0x000ff00000002400 */
        /* <DEDUP_REMOVED lines=17> */
[----:B--2---:R-:W-:-:S04]  /*c9f0*/  IMAD.IADD R8, R8, 0x1, R13 ;  /* 0x0000000108087824 */ /* 0x004fc800078e020d */
[----:B0-----:R-:W-:-:S05]  /*ca00*/  @P1 IMAD.HI.U32 R12, R8, R12, RZ ;  /* 0x0000000c080c1227 */ /* 0x001fca00078e00ff */
[----:B-1----:R-:W-:Y:S01]  /*ca10*/  @P1 SHF.R.U32.HI R8, RZ, R9, R12 ;  /* 0x00000009ff081219 */ /* 0x002fe2000001160c */
[C---:B------:R-:W-:Y:S01]  /*ca20*/  FMUL.FTZ R9, R2.reuse, R120 ;  /* 0x0000007802097220 */ /* 0x040fe20000410000 */
[C---:B------:R-:W-:Y:S01]  /*ca30*/  FMUL.FTZ R120, R2.reuse, R124 ;  /* 0x0000007c02787220 */ /* 0x040fe20000410000 */
[C---:B------:R-:W-:Y:S01]  /*ca40*/  FMUL.FTZ R124, R2.reuse, R128 ;  /* 0x00000080027c7220 */ /* 0x040fe20000410000 */
[C---:B------:R-:W-:Y:S02]  /*ca50*/  FMUL.FTZ R128, R2.reuse, R132 ;  /* 0x0000008402807220 */ /* 0x040fe40000410000 */
[----:B------:R-:W0:Y:S01]  /*ca60*/  SHFL.IDX PT, R132, R8, RZ, 0x1c1f ;  /* 0x001c1fff08847589 */ /* 0x000e2200000e0000 */
[C---:B------:R-:W-:Y:S01]  /*ca70*/  FMUL.FTZ R13, R2.reuse, R122 ;  /* 0x0000007a020d7220 */ /* 0x040fe20000410000 */
[C---:B------:R-:W-:Y:S01]  /*ca80*/  FMUL.FTZ R122, R2.reuse, R126 ;  /* 0x0000007e027a7220 */ /* 0x040fe20000410000 */
[C---:B------:R-:W-:Y:S01]  /*ca90*/  FMUL.FTZ R126, R2.reuse, R130 ;  /* 0x00000082027e7220 */ /* 0x040fe20000410000 */
[----:B------:R-:W-:Y:S01]  /*caa0*/  FMUL.FTZ R130, R2, R134 ;  /* 0x0000008602827220 */ /* 0x000fe20000410000 */
[----:B------:R-:W-:-:S02]  /*cab0*/  IMAD.MOV.U32 R134, RZ, RZ, -0xa0 ;  /* 0xffffff60ff867424 */ /* 0x000fc400078e00ff */
[C---:B------:R-:W-:Y:S02]  /*cac0*/  FMUL.FTZ R12, R2.reuse, R121 ;  /* 0x00000079020c7220 */ /* 0x040fe40000410000 */
[----:B------:R-:W-:Y:S02]  /*cad0*/  IMAD R134, R15, R134, 0x1 ;  /* 0x000000010f867424 */ /* 0x000fe400078e0286 */
[C---:B------:R-:W-:Y:S02]  /*cae0*/  FMUL.FTZ R121, R2.reuse, R125 ;  /* 0x0000007d02797220 */ /* 0x040fe40000410000 */
[----:B---3--:R-:W-:Y:S01]  /*caf0*/  IMAD R134, R139, -0x2, R134 ;  /* 0xfffffffe8b867824 */ /* 0x008fe200078e0286 */
[----:B------:R-:W1:Y:S01]  /*cb00*/  MUFU.TANH R12, R12 ;  /* 0x0000000c000c7308 */ /* 0x000e620000002400 */
[C---:B------:R-:W-:Y:S01]  /*cb10*/  FMUL.FTZ R125, R2.reuse, R129 ;  /* 0x00000081027d7220 */ /* 0x040fe20000410000 */
[C---:B------:R-:W-:Y:S02]  /*cb20*/  FMUL.FTZ R129, R2.reuse, R133 ;  /* 0x0000008502817220 */ /* 0x040fe40000410000 */
[----:B----4-:R-:W-:Y:S01]  /*cb30*/  IADD3 R134, -R137, R134, R138 ;  /* 0x0000008689867210 */ /* 0x010fe20007ffe18a */
[----:B------:R2:W3:Y:S03]  /*cb40*/  SHFL.IDX PT, R133, R8, 0x1, 0x1c1f ;  /* 0x003c1f0008857f89 */ /* 0x0004e600000e0000 */
[----:B------:R-:W4:Y:S08]  /*cb50*/  MUFU.TANH R128, R128 ;  /* 0x0000008000807308 */ /* 0x000f300000002400 */
[----:B--2---:R2:W-:Y:S02]  /*cb60*/  MUFU.TANH R8, R64 ;  /* 0x0000004000087308 */ /* 0x0045e40000002400 */
[C---:B--2---:R-:W-:Y:S01]  /*cb70*/  FMUL.FTZ R64, R2.reuse, R65 ;  /* 0x0000004102407220 */ /* 0x044fe20000410000 */
[----:B------:R-:W-:-:S05]  /*cb80*/  FMUL.FTZ R65, R2, R68 ;  /* 0x0000004402417220 */ /* 0x000fca0000410000 */
[----:B------:R-:W2:Y:S01]  /*cb90*/  MUFU.TANH R9, R9 ;  /* 0x0000000900097308 */ /* 0x000ea20000002400 */
[----:B0-----:R-:W-:-:S07]  /*cba0*/  IMAD.IADD R68, R134, 0x1, R132 ;  /* 0x0000000186447824 */ /* 0x001fce00078e0284 */
[----:B------:R-:W0:Y:S01]  /*cbb0*/  MUFU.TANH R120, R120 ;  /* 0x0000007800787308 */ /* 0x000e220000002400 */
[----:B------:R-:W-:-:S07]  /*cbc0*/  ISETP.GT.AND P2, PT, R68, 0x1, PT ;  /* 0x000000014400780c */ /* 0x000fce0003f44270 */
[----:B------:R-:W5:Y:S08]  /*cbd0*/  MUFU.TANH R121, R121 ;  /* 0x0000007900797308 */ /* 0x000f700000002400 */
[----:B------:R-:W3:Y:S01]  /*cbe0*/  MUFU.TANH R124, R124 ;  /* 0x0000007c007c7308 */ /* 0x000ee20000002400 */
[----:B-1----:R-:W-:Y:S02]  /*cbf0*/  FSEL R12, R12, -INF , P2 ;  /* 0xff8000000c0c7808 */ /* 0x002fe40001000000 */
[----:B------:R-:W-:-:S05]  /*cc00*/  ISETP.GT.AND P2, PT, R68, 0x18, PT ;  /* 0x000000184400780c */ /* 0x000fca0003f44270 */
[----:B------:R-:W1:Y:S08]  /*cc10*/  MUFU.TANH R125, R125 ;  /* 0x0000007d007d7308 */ /* 0x000e700000002400 */
[----:B------:R-:W1:Y:S01]  /*cc20*/  MUFU.TANH R129, R129 ;  /* 0x0000008100817308 */ /* 0x000e620000002400 */
[C---:B------:R-:W-:Y:S02]  /*cc30*/  ISETP.GT.AND P1, PT, R68.reuse, RZ, PT ;  /* 0x000000ff4400720c */ /* 0x040fe40003f24270 */
[----:B------:R-:W-:-:S02]  /*cc40*/  ISETP.GT.AND P3, PT, R68, 0x8, PT ;  /* 0x000000084400780c */ /* 0x000fc40003f64270 */
[C---:B------:R-:W-:Y:S02]  /*cc50*/  ISETP.GT.AND P4, PT, R68.reuse, 0x9, PT ;  /* 0x000000094400780c */ /* 0x040fe40003f84270 */
[----:B------:R-:W-:Y:S02]  /*cc60*/  ISETP.GT.AND P5, PT, R68, 0x10, PT ;  /* 0x000000104400780c */ /* 0x000fe40003fa4270 */
[----:B----4-:R-:W-:Y:S02]  /*cc70*/  FSEL R128, R128, -INF , P2 ;  /* 0xff80000080807808 */ /* 0x010fe40001000000 */
[----:B------:R-:W-:Y:S02]  /*cc80*/  ISETP.GT.AND P2, PT, R68, 0x29, PT ;  /* 0x000000294400780c */ /* 0x000fe40003f44270 */
[----:B--2---:R-:W-:Y:S02]  /*cc90*/  FSEL R9, R9, -INF , P1 ;  /* 0xff80000009097808 */ /* 0x004fe40000800000 */
[----:B0-----:R-:W-:-:S02]  /*cca0*/  FSEL R120, R120, -INF , P3 ;  /* 0xff80000078787808 */ /* 0x001fc40001800000 */
[----:B-----5:R-:W-:Y:S02]  /*ccb0*/  FSEL R121, R121, -INF , P4 ;  /* 0xff80000079797808 */ /* 0x020fe40002000000 */
[----:B---3--:R-:W-:Y:S02]  /*ccc0*/  FSEL R124, R124, -INF , P5 ;  /* 0xff8000007c7c7808 */ /* 0x008fe40002800000 */
[C---:B------:R-:W-:Y:S02]  /*ccd0*/  ISETP.GT.AND P1, PT, R68.reuse, 0x11, PT ;  /* 0x000000114400780c */ /* 0x040fe40003f24270 */
[C---:B------:R-:W-:Y:S02]  /*cce0*/  ISETP.GT.AND P3, PT, R68.reuse, 0x19, PT ;  /* 0x000000194400780c */ /* 0x040fe40003f64270 */
[C---:B------:R-:W-:Y:S02]  /*ccf0*/  ISETP.GT.AND P4, PT, R68.reuse, 0x20, PT ;  /* 0x000000204400780c */ /* 0x040fe40003f84270 */
[----:B------:R-:W-:-:S02]  /*cd00*/  ISETP.GT.AND P5, PT, R68, 0x21, PT ;  /* 0x000000214400780c */ /* 0x000fc40003fa4270 */
[----:B------:R-:W-:Y:S02]  /*cd10*/  FSEL R109, R109, -INF , P2 ;  /* 0xff8000006d6d7808 */ /* 0x000fe40001000000 */
[----:B------:R-:W-:Y:S02]  /*cd20*/  ISETP.GT.AND P2, PT, R68, 0x40, PT ;  /* 0x000000404400780c */ /* 0x000fe40003f44270 */
[----:B------:R-:W-:Y:S02]  /*cd30*/  PRMT R20, R136, 0x654, R20 ;  /* 0x0000065488147816 */ /* 0x000fe40000000014 */
[----:B-1----:R-:W-:Y:S02]  /*cd40*/  FSEL R125, R125, -INF , P1 ;  /* 0xff8000007d7d7808 */ /* 0x002fe40000800000 */
[----:B------:R-:W-:Y:S01]  /*cd50*/  FSEL R129, R129, -INF , P3 ;  /* 0xff80000081817808 */ /* 0x000fe20001800000 */
[----:B------:R0:W-:Y:S01]  /*cd60*/  SYNCS.ARRIVE.TRANS64.RED.A1T0 RZ, [R20+URZ], RZ ;  /* 0x000000ff14ff79a7 */ /* 0x0001e2000810043f */
[----:B------:R-:W-:-:S02]  /*cd70*/  FSEL R104, R104, -INF , P4 ;  /* 0xff80000068687808 */ /* 0x000fc40002000000 */
[----:B------:R-:W-:Y:S02]  /*cd80*/  FSEL R105, R105, -INF , P5 ;  /* 0xff80000069697808 */ /* 0x000fe40002800000 */
[C---:B------:R-:W-:Y:S02]  /*cd90*/  ISETP.GT.AND P1, PT, R68.reuse, 0x28, PT ;  /* 0x000000284400780c */ /* 0x040fe40003f24270 */
[C---:B------:R-:W-:Y:S02]  /*cda0*/  ISETP.GT.AND P3, PT, R68.reuse, 0x30, PT ;  /* 0x000000304400780c */ /* 0x040fe40003f64270 */
[C---:B------:R-:W-:Y:S02]  /*cdb0*/  ISETP.GT.AND P4, PT, R68.reuse, 0x31, PT ;  /* 0x000000314400780c */ /* 0x040fe40003f84270 */
[----:B------:R-:W-:Y:S02]  /*cdc0*/  ISETP.GT.AND P5, PT, R68, 0x38, PT ;  /* 0x000000384400780c */ /* 0x000fe40003fa4270 */
[----:B------:R-:W-:Y:S01]  /*cdd0*/  FSEL R88, R88, -INF , P2 ;  /* 0xff80000058587808 */ /* 0x000fe20001000000 */
[----:B0-----:R-:W-:Y:S01]  /*cde0*/  FMUL.FTZ R20, R2, R123 ;  /* 0x0000007b02147220 */ /* 0x001fe20000410000 */
[----:B------:R-:W-:-:S02]  /*cdf0*/  ISETP.GT.AND P2, PT, R68, 0x51, PT ;  /* 0x000000514400780c */ /* 0x000fc40003f44270 */
[----:B------:R-:W-:Y:S02]  /*ce00*/  FSEL R108, R108, -INF , P1 ;  /* 0xff8000006c6c7808 */ /* 0x000fe40000800000 */
[----:B------:R-:W-:Y:S02]  /*ce10*/  FSEL R112, R112, -INF , P3 ;  /* 0xff80000070707808 */ /* 0x000fe40001800000 */
[----:B------:R-:W-:Y:S02]  /*ce20*/  FSEL R113, R113, -INF , P4 ;  /* 0xff80000071717808 */ /* 0x000fe40002000000 */
[----:B------:R-:W-:Y:S02]  /*ce30*/  FSEL R116, R116, -INF , P5 ;  /* 0xff80000074747808 */ /* 0x000fe40002800000 */
[C---:B------:R-:W-:Y:S02]  /*ce40*/  ISETP.GT.AND P1, PT, R68.reuse, 0x39, PT ;  /* 0x000000394400780c */ /* 0x040fe40003f24270 */
[----:B------:R-:W-:-:S02]  /*ce50*/  ISETP.GT.AND P3, PT, R68, 0x41, PT ;  /* 0x000000414400780c */ /* 0x000fc40003f64270 */
[C---:B------:R-:W-:Y:S02]  /*ce60*/  ISETP.GT.AND P4, PT, R68.reuse, 0x48, PT ;  /* 0x000000484400780c */ /* 0x040fe40003f84270 */
[C---:B------:R-:W-:Y:S01]  /*ce70*/  ISETP.GT.AND P5, PT, R68.reuse, 0x49, PT ;  /* 0x000000494400780c */ /* 0x040fe20003fa4270 */
[----:B------:R-:W0:Y:S01]  /*ce80*/  MUFU.TANH R84, R84 ;  /* 0x0000005400547308 */ /* 0x000e220000002400 */
[----:B------:R-:W-:Y:S02]  /*ce90*/  FSEL R97, R97, -INF , P2 ;  /* 0xff80000061617808 */ /* 0x000fe40001000000 */
[----:B------:R-:W-:Y:S02]  /*cea0*/  ISETP.GT.AND P2, PT, R68, 0x68, PT ;  /* 0x000000684400780c */ /* 0x000fe40003f44270 */
[----:B------:R-:W-:-:S03]  /*ceb0*/  FSEL R117, R117, -INF , P1 ;  /* 0xff80000075757808 */ /* 0x000fc60000800000 */
[----:B------:R-:W1:Y:S01]  /*cec0*/  MUFU.TANH R56, R56 ;  /* 0x0000003800387308 */ /* 0x000e620000002400 */
[----:B------:R-:W-:Y:S02]  /*ced0*/  FSEL R89, R89, -INF , P3 ;  /* 0xff80000059597808 */ /* 0x000fe40001800000 */
[----:B------:R-:W-:Y:S02]  /*cee0*/  FSEL R92, R92, -INF , P4 ;  /* 0xff8000005c5c7808 */ /* 0x000fe40002000000 */
[----:B------:R-:W-:-:S03]  /*cef0*/  FSEL R93, R93, -INF , P5 ;  /* 0xff8000005d5d7808 */ /* 0x000fc60002800000 */
[----:B------:R-:W2:Y:S01]  /*cf00*/  MUFU.TANH R57, R57 ;  /* 0x0000003900397308 */ /* 0x000ea20000002400 */
[C---:B------:R-:W-:Y:S02]  /*cf10*/  ISETP.GT.AND P1, PT, R68.reuse, 0x50, PT ;  /* 0x000000504400780c */ /* 0x040fe40003f24270 */
[C---:B------:R-:W-:Y:S02]  /*cf20*/  ISETP.GT.AND P3, PT, R68.reuse, 0x58, PT ;  /* 0x000000584400780c */ /* 0x040fe40003f64270 */
[----:B------:R-:W-:-:S03]  /*cf30*/  ISETP.GT.AND P4, PT, R68, 0x59, PT ;  /* 0x000000594400780c */ /* 0x000fc60003f84270 */
[----:B------:R-:W3:Y:S01]  /*cf40*/  MUFU.TANH R60, R60 ;  /* 0x0000003c003c7308 */ /* 0x000ee20000002400 */
[----:B------:R-:W-:Y:S02]  /*cf50*/  ISETP.GT.AND P5, PT, R68, 0x60, PT ;  /* 0x000000604400780c */ /* 0x000fe40003fa4270 */
[----:B------:R-:W-:Y:S02]  /*cf60*/  FSEL R76, R76, -INF , P2 ;  /* 0xff8000004c4c7808 */ /* 0x000fe40001000000 */
[----:B------:R-:W-:-:S03]  /*cf70*/  ISETP.GT.AND P2, PT, R68, 0x79, PT ;  /* 0x000000794400780c */ /* 0x000fc60003f44270 */
[----:B------:R-:W4:Y:S01]  /*cf80*/  MUFU.TANH R20, R20 ;  /* 0x0000001400147308 */ /* 0x000f220000002400 */
[----:B------:R-:W-:Y:S02]  /*cf90*/  FSEL R96, R96, -INF , P1 ;  /* 0xff80000060607808 */ /* 0x000fe40000800000 */
[----:B------:R-:W-:Y:S02]  /*cfa0*/  FSEL R100, R100, -INF , P3 ;  /* 0xff80000064647808 */ /* 0x000fe40001800000 */
[----:B------:R-:W-:Y:S02]  /*cfb0*/  FSEL R101, R101, -INF , P4 ;  /* 0xff80000065657808 */ /* 0x000fe40002000000 */
[----:B------:R-:W-:Y:S02]  /*cfc0*/  FSEL R72, R72, -INF , P5 ;  /* 0xff80000048487808 */ /* 0x000fe40002800000 */
[C---:B------:R-:W-:Y:S02]  /*cfd0*/  ISETP.GT.AND P1, PT, R68.reuse, 0x61, PT ;  /* 0x000000614400780c */ /* 0x040fe40003f24270 */
[----:B------:R-:W-:-:S02]  /*cfe0*/  ISETP.GT.AND P3, PT, R68, 0x69, PT ;  /* 0x000000694400780c */ /* 0x000fc40003f64270 */
[C---:B------:R-:W-:Y:S02]  /*cff0*/  ISETP.GT.AND P4, PT, R68.reuse, 0x70, PT ;  /* 0x000000704400780c */ /* 0x040fe40003f84270 */
[C---:B------:R-:W-:Y:S02]  /*d000*/  ISETP.GT.AND P5, PT, R68.reuse, 0x71, PT ;  /* 0x000000714400780c */ /* 0x040fe40003fa4270 */
[----:B------:R-:W-:Y:S02]  /*d010*/  FSEL R85, R85, -INF , P2 ;  /* 0xff80000055557808 */ /* 0x000fe40001000000 */
[----:B------:R-:W-:Y:S02]  /*d020*/  ISETP.GT.AND P2, PT, R68, 0x90, PT ;  /* 0x000000904400780c */ /* 0x000fe40003f44270 */
[----:B------:R-:W-:Y:S02]  /*d030*/  IADD3 R132, R134, R133, RZ ;  /* 0x0000008586847210 */ /* 0x000fe40007ffe0ff */
[----:B------:R-:W-:-:S02]  /*d040*/  FSEL R73, R73, -INF , P1 ;  /* 0xff80000049497808 */ /* 0x000fc40000800000 */
[----:B------:R-:W-:Y:S02]  /*d050*/  FSEL R77, R77, -INF , P3 ;  /* 0xff8000004d4d7808 */ /* 0x000fe40001800000 */
[----:B------:R-:W-:Y:S02]  /*d060*/  FSEL R80, R80, -INF , P4 ;  /* 0xff80000050507808 */ /* 0x000fe40002000000 */
[----:B------:R-:W-:Y:S02]  /*d070*/  FSEL R81, R81, -INF , P5 ;  /* 0xff80000051517808 */ /* 0x000fe40002800000 */
[C---:B------:R-:W-:Y:S02]  /*d080*/  ISETP.GT.AND P1, PT, R68.reuse, 0x78, PT ;  /* 0x000000784400780c */ /* 0x040fe40003f24270 */
[C---:B------:R-:W-:Y:S02]  /*d090*/  ISETP.GT.AND P3, PT, R68.reuse, 0x80, PT ;  /* 0x000000804400780c */ /* 0x040fe40003f64270 */
[----:B------:R-:W-:-:S02]  /*d0a0*/  ISETP.GT.AND P4, PT, R68, 0x81, PT ;  /* 0x000000814400780c */ /* 0x000fc40003f84270 */
[----:B------:R-:W-:Y:S02]  /*d0b0*/  ISETP.GT.AND P5, PT, R68, 0x88, PT ;  /* 0x000000884400780c */ /* 0x000fe40003fa4270 */
[----:B------:R-:W-:Y:S02]  /*d0c0*/  FSEL R8, R8, -INF , P2 ;  /* 0xff80000008087808 */ /* 0x000fe40001000000 */
[----:B------:R-:W-:Y:S02]  /*d0d0*/  ISETP.GT.AND P2, PT, R132, 0x1, PT ;  /* 0x000000018400780c */ /* 0x000fe40003f44270 */
[----:B0-----:R-:W-:Y:S02]  /*d0e0*/  FSEL R84, R84, -INF , P1 ;  /* 0xff80000054547808 */ /* 0x001fe40000800000 */
[----:B-1----:R-:W-:Y:S02]  /*d0f0*/  FSEL R56, R56, -INF , P3 ;  /* 0xff80000038387808 */ /* 0x002fe40001800000 */
[----:B--2---:R-:W-:-:S02]  /*d100*/  FSEL R57, R57, -INF , P4 ;  /* 0xff80000039397808 */ /* 0x004fc40002000000 */
[----:B---3--:R-:W-:Y:S02]  /*d110*/  FSEL R60, R60, -INF , P5 ;  /* 0xff8000003c3c7808 */ /* 0x008fe40002800000 */
[C---:B------:R-:W-:Y:S02]  /*d120*/  ISETP.GT.AND P1, PT, R68.reuse, 0x89, PT ;  /* 0x000000894400780c */ /* 0x040fe40003f24270 */
[C---:B------:R-:W-:Y:S02]  /*d130*/  ISETP.GT.AND P3, PT, R68.reuse, 0x91, PT ;  /* 0x000000914400780c */ /* 0x040fe40003f64270 */
[C---:B------:R-:W-:Y:S02]  /*d140*/  ISETP.GT.AND P4, PT, R68.reuse, 0x98, PT ;  /* 0x000000984400780c */ /* 0x040fe40003f84270 */
[----:B------:R-:W-:Y:S02]  /*d150*/  ISETP.GT.AND P5, PT, R68, 0x99, PT ;  /* 0x000000994400780c */ /* 0x000fe40003fa4270 */
[----:B----4-:R-:W-:-:S02]  /*d160*/  FSEL R68, R20, -INF , P2 ;  /* 0xff80000014447808 */ /* 0x010fc40001000000 */
        /* <DEDUP_REMOVED lines=27> */
[----:B------:R-:W0:Y:S01]  /*d320*/  MUFU.TANH R64, R64 ;  /* 0x0000004000407308 */ /* 0x000e220000002400 */
[C---:B------:R-:W-:Y:S02]  /*d330*/  FMUL.FTZ R123, R2.reuse, R127 ;  /* 0x0000007f027b7220 */ /* 0x040fe40000410000 */
[----:B------:R-:W-:Y:S01]  /*d340*/  FMNMX.FTZ R20, R77, R20, !PT ;  /* 0x000000144d147209 */ /* 0x000fe20007810000 */
[C---:B------:R-:W-:Y:S01]  /*d350*/  FMUL.FTZ R127, R2.reuse, R131 ;  /* 0x00000083027f7220 */ /* 0x040fe20000410000 */
[C---:B------:R-:W-:Y:S01]  /*d360*/  FMUL.FTZ R131, R2.reuse, R135 ;  /* 0x0000008702837220 */ /* 0x040fe20000410000 */
[----:B------:R-:W-:Y:S01]  /*d370*/  FMUL.FTZ R61, R2, R61 ;  /* 0x0000003d023d7220 */ /* 0x000fe20000410000 */
[----:B------:R-:W-:Y:S01]  /*d380*/  FMNMX.FTZ R20, R80, R20, !PT ;  /* 0x0000001450147209 */ /* 0x000fe20007810000 */
[----:B------:R-:W1:Y:S01]  /*d390*/  MUFU.TANH R122, R122 ;  /* 0x0000007a007a7308 */ /* 0x000e620000002400 */
[----:B------:R-:W-:-:S02]  /*d3a0*/  FMUL.FTZ R114, R2, R114 ;  /* 0x0000007202727220 */ /* 0x000fc40000410000 */
[----:B------:R-:W-:Y:S01]  /*d3b0*/  FMNMX.FTZ R20, R81, R20, !PT ;  /* 0x0000001451147209 */ /* 0x000fe20007810000 */
[----:B------:R-:W-:-:S04]  /*d3c0*/  FMUL.FTZ R91, R2, R91 ;  /* 0x0000005b025b7220 */ /* 0x000fc80000410000 */
[----:B------:R-:W2:Y:S01]  /*d3d0*/  MUFU.TANH R131, R131 ;  /* 0x0000008300837308 */ /* 0x000ea20000002400 */
[----:B------:R-:W-:-:S07]  /*d3e0*/  FMNMX.FTZ R20, R84, R20, !PT ;  /* 0x0000001454147209 */ /* 0x000fce0007810000 */
[----:B------:R-:W3:Y:S01]  /*d3f0*/  MUFU.TANH R61, R61 ;  /* 0x0000003d003d7308 */ /* 0x000ee20000002400 */
[----:B------:R-:W-:Y:S02]  /*d400*/  FMNMX.FTZ R20, R85, R20, !PT ;  /* 0x0000001455147209 */ /* 0x000fe40007810000 */
[----:B0-----:R-:W-:Y:S01]  /*d410*/  FSEL R64, R64, -INF , P3 ;  /* 0xff80000040407808 */ /* 0x001fe20001800000 */
[----:B------:R-:W-:Y:S01]  /*d420*/  FMUL.FTZ R102, R2, R102 ;  /* 0x0000006602667220 */ /* 0x000fe20000410000 */
[----:B------:R-:W-:-:S03]  /*d430*/  ISETP.GT.AND P3, PT, R132, 0x8, PT ;  /* 0x000000088400780c */ /* 0x000fc60003f64270 */
[----:B------:R-:W0:Y:S01]  /*d440*/  MUFU.TANH R114, R114 ;  /* 0x0000007200727308 */ /* 0x000e220000002400 */
[----:B------:R-:W-:Y:S01]  /*d450*/  FMNMX.FTZ R20, R56, R20, !PT ;  /* 0x0000001438147209 */ /* 0x000fe20007810000 */
[----:B------:R-:W-:Y:S01]  /*d460*/  FMUL.FTZ R133, R2, R69 ;  /* 0x0000004502857220 */ /* 0x000fe20000410000 */
[----:B-1----:R-:W-:Y:S01]  /*d470*/  FSEL R122, R122, -INF , P3 ;  /* 0xff8000007a7a7808 */ /* 0x002fe20001800000 */
[----:B------:R-:W-:Y:S01]  /*d480*/  FMUL.FTZ R79, R2, R79 ;  /* 0x0000004f024f7220 */ /* 0x000fe20000410000 */
[----:B------:R-:W-:-:S03]  /*d490*/  ISETP.GT.AND P3, PT, R132, 0x19, PT ;  /* 0x000000198400780c */ /* 0x000fc60003f64270 */
[----:B------:R-:W1:Y:S01]  /*d4a0*/  MUFU.TANH R91, R91 ;  /* 0x0000005b005b7308 */ /* 0x000e620000002400 */
[----:B------:R-:W-:Y:S01]  /*d4b0*/  FMNMX.FTZ R20, R57, R20, !PT ;  /* 0x0000001439147209 */ /* 0x000fe20007810000 */
[----:B------:R-:W-:Y:S01]  /*d4c0*/  FMUL.FTZ R69, R2, R59 ;  /* 0x0000003b02457220 */ /* 0x000fe20000410000 */
[----:B--2---:R-:W-:-:S05]  /*d4d0*/  FSEL R131, R131, -INF , P3 ;  /* 0xff80000083837808 */ /* 0x004fca0001800000 */
[----:B------:R-:W2:Y:S01]  /*d4e0*/  MUFU.TANH R65, R65 ;  /* 0x0000004100417308 */ /* 0x000ea20000002400 */
[----:B---3--:R-:W-:Y:S01]  /*d4f0*/  FSEL R61, R61, -INF , P1 ;  /* 0xff8000003d3d7808 */ /* 0x008fe20000800000 */
[----:B------:R-:W-:Y:S01]  /*d500*/  FMUL.FTZ R58, R2, R58 ;  /* 0x0000003a023a7220 */ /* 0x000fe20000410000 */
[----:B------:R-:W-:Y:S02]  /*d510*/  ISETP.GT.AND P3, PT, R132, 0x30, PT ;  /* 0x000000308400780c */ /* 0x000fe40003f64270 */
[----:B------:R-:W-:-:S03]  /*d520*/  FMNMX.FTZ R20, R60, R20, !PT ;  /* 0x000000143c147209 */ /* 0x000fc60007810000 */
[----:B------:R-:W3:Y:S01]  /*d530*/  MUFU.TANH R102, R102 ;  /* 0x0000006600667308 */ /* 0x000ee20000002400 */
[----:B0-----:R-:W-:Y:S02]  /*d540*/  FSEL R114, R114, -INF , P3 ;  /* 0xff80000072727808 */ /* 0x001fe40001800000 */
[----:B------:R-:W-:-:S05]  /*d550*/  FMNMX.FTZ R20, R61, R20, !PT ;  /* 0x000000143d147209 */ /* 0x000fca0007810000 */
[----:B------:R-:W0:Y:S01]  /*d560*/  MUFU.TANH R59, R133 ;  /* 0x00000085003b7308 */ /* 0x000e220000002400 */
[----:B------:R-:W-:-:S07]  /*d570*/  ISETP.GT.AND P3, PT, R132, 0x41, PT ;  /* 0x000000418400780c */ /* 0x000fce0003f64270 */
[----:B------:R-:W4:Y:S01]  /*d580*/  MUFU.TANH R79, R79 ;  /* 0x0000004f004f7308 */ /* 0x000f220000002400 */
[----:B------:R-:W-:Y:S02]  /*d590*/  FMNMX.FTZ R20, R8, R20, !PT ;  /* 0x0000001408147209 */ /* 0x000fe40007810000 */
[----:B-1----:R-:W-:Y:S02]  /*d5a0*/  FSEL R91, R91, -INF , P3 ;  /* 0xff8000005b5b7808 */ /* 0x002fe40001800000 */
[----:B------:R-:W-:-:S03]  /*d5b0*/  ISETP.GT.AND P3, PT, R132, 0x58, PT ;  /* 0x000000588400780c */ /* 0x000fc60003f64270 */
[----:B------:R-:W1:Y:S01]  /*d5c0*/  MUFU.TANH R58, R58 ;  /* 0x0000003a003a7308 */ /* 0x000e620000002400 */
[----:B--2---:R-:W-:Y:S02]  /*d5d0*/  FSEL R65, R65, -INF , P4 ;  /* 0xff80000041417808 */ /* 0x004fe40002000000 */
[----:B------:R-:W-:Y:S02]  /*d5e0*/  FMNMX.FTZ R20, R64, R20, !PT ;  /* 0x0000001440147209 */ /* 0x000fe40007810000 */
[----:B---3--:R-:W-:Y:S02]  /*d5f0*/  FSEL R102, R102, -INF , P3 ;  /* 0xff80000066667808 */ /* 0x008fe40001800000 */
[----:B------:R-:W-:Y:S02]  /*d600*/  ISETP.GT.AND P3, PT, R132, 0x69, PT ;  /* 0x000000698400780c */ /* 0x000fe40003f64270 */
[----:B0-----:R-:W-:Y:S02]  /*d610*/  FSEL R59, R59, -INF , P5 ;  /* 0xff8000003b3b7808 */ /* 0x001fe40002800000 */
[----:B------:R-:W-:-:S02]  /*d620*/  FMNMX.FTZ R20, R65, R20, !PT ;  /* 0x0000001441147209 */ /* 0x000fc40007810000 */
[----:B----4-:R-:W-:Y:S02]  /*d630*/  FSEL R79, R79, -INF , P3 ;  /* 0xff8000004f4f7808 */ /* 0x010fe40001800000 */
[----:B------:R-:W-:Y:S02]  /*d640*/  ISETP.GT.AND P3, PT, R132, 0x80, PT ;  /* 0x000000808400780c */ /* 0x000fe40003f64270 */
[----:B------:R-:W-:Y:S02]  /*d650*/  FMNMX.FTZ R20, R59, R20, !PT ;  /* 0x000000143b147209 */ /* 0x000fe40007810000 */
[----:B-1----:R-:W-:-:S03]  /*d660*/  FSEL R133, R58, -INF , P3 ;  /* 0xff8000003a857808 */ /* 0x002fc60001800000 */
[----:B------:R-:W0:Y:S01]  /*d670*/  SHFL.BFLY PT, R58, R20, 0x2, 0x1f ;  /* 0x0c401f00143a7f89 */ /* 0x000e2200000e0000 */
[C---:B------:R-:W-:Y:S01]  /*d680*/  FMUL.FTZ R106, R2.reuse, R106 ;  /* 0x0000006a026a7220 */ /* 0x040fe20000410000 */
[----:B------:R-:W1:Y:S01]  /*d690*/  MUFU.TANH R13, R13 ;  /* 0x0000000d000d7308 */ /* 0x000e620000002400 */
[C---:B------:R-:W-:Y:S01]  /*d6a0*/  FMUL.FTZ R107, R2.reuse, R107 ;  /* 0x0000006b026b7220 */ /* 0x040fe20000410000 */
[C---:B------:R-:W-:Y:S01]  /*d6b0*/  FMUL.FTZ R110, R2.reuse, R110 ;  /* 0x0000006e026e7220 */ /* 0x040fe20000410000 */
[C---:B------:R-:W-:Y:S01]  /*d6c0*/  FMUL.FTZ R111, R2.reuse, R111 ;  /* 0x0000006f026f7220 */ /* 0x040fe20000410000 */
[----:B------:R-:W-:-:S04]  /*d6d0*/  FMUL.FTZ R115, R2, R115 ;  /* 0x0000007302737220 */ /* 0x000fc80000410000 */
[----:B------:R-:W2:Y:S01]  /*d6e0*/  MUFU.TANH R123, R123 ;  /* 0x0000007b007b7308 */ /* 0x000ea20000002400 */
[----:B0-----:R-:W-:-:S05]  /*d6f0*/  FMNMX.FTZ R20, R20, R58, !PT ;  /* 0x0000003a14147209 */ /* 0x001fca0007810000 */
[----:B------:R-:W0:Y:S02]  /*d700*/  SHFL.BFLY PT, R58, R20, 0x1, 0x1f ;  /* 0x0c201f00143a7f89 */ /* 0x000e2400000e0000 */
[----:B------:R-:W3:Y:S01]  /*d710*/  MUFU.TANH R126, R126 ;  /* 0x0000007e007e7308 */ /* 0x000ee20000002400 */
[C---:B------:R-:W-:Y:S01]  /*d720*/  FMUL.FTZ R118, R2.reuse, R118 ;  /* 0x0000007602767220 */ /* 0x040fe20000410000 */
[C---:B------:R-:W-:Y:S01]  /*d730*/  FMUL.FTZ R119, R2.reuse, R119 ;  /* 0x0000007702777220 */ /* 0x040fe20000410000 */
[C---:B------:R-:W-:Y:S01]  /*d740*/  FMUL.FTZ R90, R2.reuse, R90 ;  /* 0x0000005a025a7220 */ /* 0x040fe20000410000 */
[----:B------:R-:W-:-:S04]  /*d750*/  FMUL.FTZ R94, R2, R94 ;  /* 0x0000005e025e7220 */ /* 0x000fc80000410000 */
[----:B------:R-:W4:Y:S08]  /*d760*/  MUFU.TANH R127, R127 ;  /* 0x0000007f007f7308 */ /* 0x000f300000002400 */
[----:B------:R-:W5:Y:S08]  /*d770*/  MUFU.TANH R130, R130 ;  /* 0x0000008200827308 */ /* 0x000f700000002400 */
[----:B------:R-:W0:Y:S01]  /*d780*/  MUFU.TANH R106, R106 ;  /* 0x0000006a006a7308 */ /* 0x000e220000002400 */
[----:B------:R-:W-:Y:S01]  /*d790*/  ISETP.GT.AND P1, PT, R132, RZ, PT ;  /* 0x000000ff8400720c */ /* 0x000fe20003f24270 */
[----:B------:R-:W-:Y:S01]  /*d7a0*/  FMUL.FTZ R95, R2, R95 ;  /* 0x0000005f025f7220 */ /* 0x000fe20000410000 */
[----:B------:R-:W-:Y:S01]  /*d7b0*/  ISETP.GT.AND P4, PT, R132, 0x9, PT ;  /* 0x000000098400780c */ /* 0x000fe20003f84270 */
[----:B------:R-:W-:-:S04]  /*d7c0*/  FMUL.FTZ R98, R2, R98 ;  /* 0x0000006202627220 */ /* 0x000fc80000410000 */
[----:B------:R-:W0:Y:S01]  /*d7d0*/  MUFU.TANH R107, R107 ;  /* 0x0000006b006b7308 */ /* 0x000e220000002400 */
[C---:B------:R-:W-:Y:S01]  /*d7e0*/  FMUL.FTZ R99, R2.reuse, R99 ;  /* 0x0000006302637220 */ /* 0x040fe20000410000 */
[----:B------:R-:W-:-:S06]  /*d7f0*/  FMUL.FTZ R103, R2, R103 ;  /* 0x0000006702677220 */ /* 0x000fcc0000410000 */
[----:B------:R-:W0:Y:S01]  /*d800*/  MUFU.TANH R110, R110 ;  /* 0x0000006e006e7308 */ /* 0x000e220000002400 */
[----:B-1----:R-:W-:-:S07]  /*d810*/  FSEL R13, R13, -INF , P1 ;  /* 0xff8000000d0d7808 */ /* 0x002fce0000800000 */
[----:B------:R-:W1:Y:S01]  /*d820*/  MUFU.TANH R111, R111 ;  /* 0x0000006f006f7308 */ /* 0x000e620000002400 */
[----:B--2---:R-:W-:-:S07]  /*d830*/  FSEL R123, R123, -INF , P4 ;  /* 0xff8000007b7b7808 */ /* 0x004fce0002000000 */
[----:B------:R-:W2:Y:S01]  /*d840*/  MUFU.TANH R115, R115 ;  /* 0x0000007300737308 */ /* 0x000ea20000002400 */
[----:B------:R-:W-:Y:S01]  /*d850*/  ISETP.GT.AND P5, PT, R132, 0x10, PT ;  /* 0x000000108400780c */ /* 0x000fe20003fa4270 */
[----:B------:R-:W-:Y:S01]  /*d860*/  FMUL.FTZ R74, R2, R74 ;  /* 0x0000004a024a7220 */ /* 0x000fe20000410000 */
[----:B------:R-:W-:Y:S01]  /*d870*/  ISETP.GT.AND P1, PT, R132, 0x11, PT ;  /* 0x000000118400780c */ /* 0x000fe20003f24270 */
[----:B------:R-:W-:Y:S01]  /*d880*/  FMUL.FTZ R75, R2, R75 ;  /* 0x0000004b024b7220 */ /* 0x000fe20000410000 */
[----:B------:R-:W-:-:S03]  /*d890*/  ISETP.GT.AND P2, PT, R132, 0x18, PT ;  /* 0x000000188400780c */ /* 0x000fc60003f44270 */
[----:B------:R-:W2:Y:S01]  /*d8a0*/  MUFU.TANH R118, R118 ;  /* 0x0000007600767308 */ /* 0x000ea20000002400 */
[----:B------:R-:W-:Y:S01]  /*d8b0*/  ISETP.GT.AND P4, PT, R132, 0x20, PT ;  /* 0x000000208400780c */ /* 0x000fe20003f84270 */
[C---:B------:R-:W-:Y:S01]  /*d8c0*/  FMUL.FTZ R78, R2.reuse, R78 ;  /* 0x0000004e024e7220 */ /* 0x040fe20000410000 */
[----:B------:R-:W-:-:S05]  /*d8d0*/  FMUL.FTZ R82, R2, R82 ;  /* 0x0000005202527220 */ /* 0x000fca0000410000 */
[----:B------:R-:W2:Y:S01]  /*d8e0*/  MUFU.TANH R119, R119 ;  /* 0x0000007700777308 */ /* 0x000ea20000002400 */
[----:B---3--:R-:W-:-:S07]  /*d8f0*/  FSEL R126, R126, -INF , P5 ;  /* 0xff8000007e7e7808 */ /* 0x008fce0002800000 */
[----:B------:R-:W3:Y:S01]  /*d900*/  MUFU.TANH R90, R90 ;  /* 0x0000005a005a7308 */ /* 0x000ee20000002400 */
[----:B----4-:R-:W-:-:S07]  /*d910*/  FSEL R127, R127, -INF , P1 ;  /* 0xff8000007f7f7808 */ /* 0x010fce0000800000 */
[----:B------:R-:W4:Y:S01]  /*d920*/  MUFU.TANH R94, R94 ;  /* 0x0000005e005e7308 */ /* 0x000f220000002400 */
[----:B-----5:R-:W-:Y:S02]  /*d930*/  FSEL R130, R130, -INF , P2 ;  /* 0xff80000082827808 */ /* 0x020fe40001000000 */
[----:B0-----:R-:W-:Y:S01]  /*d940*/  FSEL R106, R106, -INF , P4 ;  /* 0xff8000006a6a7808 */ /* 0x001fe20002000000 */
[----:B------:R-:W-:Y:S01]  /*d950*/  FMUL.FTZ R83, R2, R83 ;  /* 0x0000005302537220 */ /* 0x000fe20000410000 */
[----:B------:R-:W-:-:S03]  /*d960*/  ISETP.GT.AND P5, PT, R132, 0x21, PT ;  /* 0x000000218400780c */ /* 0x000fc60003fa4270 */
[----:B------:R-:W0:Y:S01]  /*d970*/  MUFU.TANH R95, R95 ;  /* 0x0000005f005f7308 */ /* 0x000e220000002400 */
[----:B------:R-:W-:Y:S01]  /*d980*/  ISETP.GT.AND P1, PT, R132, 0x28, PT ;  /* 0x000000288400780c */ /* 0x000fe20003f24270 */
[----:B------:R-:W-:Y:S01]  /*d990*/  FMUL.FTZ R86, R2, R86 ;  /* 0x0000005602567220 */ /* 0x000fe20000410000 */
[----:B------:R-:W-:Y:S01]  /*d9a0*/  ISETP.GT.AND P2, PT, R132, 0x29, PT ;  /* 0x000000298400780c */ /* 0x000fe20003f44270 */
[----:B------:R-:W-:Y:S01]  /*d9b0*/  FMUL.FTZ R87, R2, R87 ;  /* 0x0000005702577220 */ /* 0x000fe20000410000 */
[----:B------:R-:W-:-:S03]  /*d9c0*/  ISETP.GT.AND P4, PT, R132, 0x31, PT ;  /* 0x000000318400780c */ /* 0x000fc60003f84270 */
[----:B------:R-:W5:Y:S01]  /*d9d0*/  MUFU.TANH R98, R98 ;  /* 0x0000006200627308 */ /* 0x000f620000002400 */
[----:B------:R-:W-:-:S07]  /*d9e0*/  FMNMX.FTZ R20, R20, R58, !PT ;  /* 0x0000003a14147209 */ /* 0x000fce0007810000 */
[----:B------:R-:W5:Y:S01]  /*d9f0*/  MUFU.TANH R99, R99 ;  /* 0x0000006300637308 */ /* 0x000f620000002400 */
[----:B------:R-:W-:-:S07]  /*da00*/  FSEL R107, R107, -INF , P5 ;  /* 0xff8000006b6b7808 */ /* 0x000fce0002800000 */
[----:B------:R-:W5:Y:S01]  /*da10*/  MUFU.TANH R103, R103 ;  /* 0x0000006700677308 */ /* 0x000f620000002400 */
[----:B------:R-:W-:Y:S02]  /*da20*/  FSEL R110, R110, -INF , P1 ;  /* 0xff8000006e6e7808 */ /* 0x000fe40000800000 */
[----:B-1----:R-:W-:Y:S02]  /*da30*/  FSEL R111, R111, -INF , P2 ;  /* 0xff8000006f6f7808 */ /* 0x002fe40001000000 */
[----:B--2---:R-:W-:-:S03]  /*da40*/  FSEL R115, R115, -INF , P4 ;  /* 0xff80000073737808 */ /* 0x004fc60002000000 */
[----:B------:R-:W1:Y:S01]  /*da50*/  MUFU.TANH R74, R74 ;  /* 0x0000004a004a7308 */ /* 0x000e620000002400 */
[C---:B------:R-:W-:Y:S02]  /*da60*/  ISETP.GT.AND P5, PT, R132.reuse, 0x38, PT ;  /* 0x000000388400780c */ /* 0x040fe40003fa4270 */
[C---:B------:R-:W-:Y:S02]  /*da70*/  ISETP.GT.AND P1, PT, R132.reuse, 0x39, PT ;  /* 0x000000398400780c */ /* 0x040fe40003f24270 */
[----:B------:R-:W-:-:S03]  /*da80*/  ISETP.GT.AND P2, PT, R132, 0x40, PT ;  /* 0x000000408400780c */ /* 0x000fc60003f44270 */
[----:B------:R-:W2:Y:S01]  /*da90*/  MUFU.TANH R75, R75 ;  /* 0x0000004b004b7308 */ /* 0x000ea20000002400 */
[----:B------:R-:W-:Y:S02]  /*daa0*/  ISETP.GT.AND P4, PT, R132, 0x48, PT ;  /* 0x000000488400780c */ /* 0x000fe40003f84270 */
[----:B------:R-:W-:-:S05]  /*dab0*/  FSETP.NEU.FTZ.AND P6, PT, R20, -INF , PT ;  /* 0xff8000001400780b */ /* 0x000fca0003fdd000 */
[----:B------:R-:W2:Y:S01]  /*dac0*/  MUFU.TANH R78, R78 ;  /* 0x0000004e004e7308 */ /* 0x000ea20000002400 */
[----:B------:R-:W-:-:S07]  /*dad0*/  FSEL R118, R118, -INF , P5 ;  /* 0xff80000076767808 */ /* 0x000fce0002800000 */
[----:B------:R-:W2:Y:S01]  /*dae0*/  MUFU.TANH R82, R82 ;  /* 0x0000005200527308 */ /* 0x000ea20000002400 */
[----:B------:R-:W-:Y:S02]  /*daf0*/  FSEL R119, R119, -INF , P1 ;  /* 0xff80000077777808 */ /* 0x000fe40000800000 */
[----:B---3--:R-:W-:Y:S02]  /*db00*/  FSEL R90, R90, -INF , P2 ;  /* 0xff8000005a5a7808 */ /* 0x008fe40001000000 */
[----:B----4-:R-:W-:-:S03]  /*db10*/  FSEL R94, R94, -INF , P4 ;  /* 0xff8000005e5e7808 */ /* 0x010fc60002000000 */
[----:B------:R-:W3:Y:S01]  /*db20*/  MUFU.TANH R83, R83 ;  /* 0x0000005300537308 */ /* 0x000ee20000002400 */
[----:B------:R-:W-:Y:S02]  /*db30*/  FSEL R58, R20, RZ, P6 ;  /* 0x000000ff143a7208 */ /* 0x000fe40003000000 */
[C---:B------:R-:W-:Y:S02]  /*db40*/  ISETP.GT.AND P5, PT, R132.reuse, 0x49, PT ;  /* 0x000000498400780c */ /* 0x040fe40003fa4270 */
[----:B------:R-:W-:-:S03]  /*db50*/  ISETP.GT.AND P1, PT, R132, 0x50, PT ;  /* 0x000000508400780c */ /* 0x000fc60003f24270 */
[----:B------:R-:W4:Y:S01]  /*db60*/  MUFU.TANH R86, R86 ;  /* 0x0000005600567308 */ /* 0x000f220000002400 */
[C---:B------:R-:W-:Y:S02]  /*db70*/  ISETP.GT.AND P2, PT, R132.reuse, 0x51, PT ;  /* 0x000000518400780c */ /* 0x040fe40003f44270 */
[----:B------:R-:W-:-:S05]  /*db80*/  ISETP.GT.AND P4, PT, R132, 0x59, PT ;  /* 0x000000598400780c */ /* 0x000fca0003f84270 */
[----:B------:R-:W4:Y:S01]  /*db90*/  MUFU.TANH R87, R87 ;  /* 0x0000005700577308 */ /* 0x000f220000002400 */
[----:B0-----:R-:W-:-:S07]  /*dba0*/  FSEL R95, R95, -INF , P5 ;  /* 0xff8000005f5f7808 */ /* 0x001fce0002800000 */
[----:B------:R-:W0:Y:S01]  /*dbb0*/  MUFU.TANH R69, R69 ;  /* 0x0000004500457308 */ /* 0x000e220000002400 */
[----:B-----5:R-:W-:Y:S01]  /*dbc0*/  FSEL R98, R98, -INF , P1 ;  /* 0xff80000062627808 */ /* 0x020fe20000800000 */
[----:B------:R-:W-:-:S01]  /*dbd0*/  FADD.FTZ R11, -R58, R11 ;  /* 0x0000000b3a0b7221 */ /* 0x000fc20000010100 */
[----:B------:R-:W-:Y:S01]  /*dbe0*/  FSEL R99, R99, -INF , P2 ;  /* 0xff80000063637808 */ /* 0x000fe20001000000 */
[----:B------:R-:W-:Y:S01]  /*dbf0*/  IMAD.U32 R58, RZ, RZ, UR37 ;  /* 0x00000025ff3a7e24 */ /* 0x000fe2000f8e00ff */
[----:B------:R-:W-:Y:S02]  /*dc00*/  FSEL R103, R103, -INF , P4 ;  /* 0xff80000067677808 */ /* 0x000fe40002000000 */
[C---:B------:R-:W-:Y:S02]  /*dc10*/  ISETP.GT.AND P5, PT, R132.reuse, 0x60, PT ;  /* 0x000000608400780c */ /* 0x040fe40003fa4270 */
[C---:B------:R-:W-:Y:S02]  /*dc20*/  ISETP.GT.AND P1, PT, R132.reuse, 0x61, PT ;  /* 0x000000618400780c */ /* 0x040fe40003f24270 */
[----:B------:R-:W-:-:S02]  /*dc30*/  ISETP.GT.AND P2, PT, R132, 0x68, PT ;  /* 0x000000688400780c */ /* 0x000fc40003f44270 */
[----:B------:R-:W-:Y:S01]  /*dc40*/  ISETP.GT.AND P4, PT, R132, 0x70, PT ;  /* 0x000000708400780c */ /* 0x000fe20003f84270 */
[----:B------:R-:W-:-:S01]  /*dc50*/  FFMA.FTZ R135, R20, R58, -8 ;  /* 0xc100000014877423 */ /* 0x000fc2000001003a */
[----:B-1----:R-:W-:Y:S02]  /*dc60*/  FSEL R74, R74, -INF , P5 ;  /* 0xff8000004a4a7808 */ /* 0x002fe40002800000 */
[----:B--2---:R-:W-:Y:S02]  /*dc70*/  FSEL R75, R75, -INF , P1 ;  /* 0xff8000004b4b7808 */ /* 0x004fe40000800000 */
[----:B------:R-:W-:Y:S02]  /*dc80*/  FSEL R78, R78, -INF , P2 ;  /* 0xff8000004e4e7808 */ /* 0x000fe40001000000 */
[----:B------:R-:W-:Y:S02]  /*dc90*/  FSEL R82, R82, -INF , P4 ;  /* 0xff80000052527808 */ /* 0x000fe40002000000 */
[----:B------:R-:W-:-:S02]  /*dca0*/  ISETP.GT.AND P5, PT, R132, 0x71, PT ;  /* 0x000000718400780c */ /* 0x000fc40003fa4270 */
[C---:B------:R-:W-:Y:S02]  /*dcb0*/  ISETP.GT.AND P1, PT, R132.reuse, 0x78, PT ;  /* 0x000000788400780c */ /* 0x040fe40003f24270 */
[C---:B------:R-:W-:Y:S02]  /*dcc0*/  ISETP.GT.AND P2, PT, R132.reuse, 0x79, PT ;  /* 0x000000798400780c */ /* 0x040fe40003f44270 */
[----:B------:R-:W-:Y:S02]  /*dcd0*/  ISETP.GT.AND P4, PT, R132, 0x81, PT ;  /* 0x000000818400780c */ /* 0x000fe40003f84270 */
[----:B---3--:R-:W-:Y:S02]  /*dce0*/  FSEL R83, R83, -INF , P5 ;  /* 0xff80000053537808 */ /* 0x008fe40002800000 */
[----:B----4-:R-:W-:Y:S02]  /*dcf0*/  FSEL R86, R86, -INF , P1 ;  /* 0xff80000056567808 */ /* 0x010fe40000800000 */
[----:B------:R-:W-:-:S02]  /*dd00*/  FSEL R87, R87, -INF , P2 ;  /* 0xff80000057577808 */ /* 0x000fc40001000000 */
[----:B0-----:R-:W-:Y:S02]  /*dd10*/  FSEL R69, R69, -INF , P4 ;  /* 0xff80000045457808 */ /* 0x001fe40002000000 */
[----:B------:R-:W-:Y:S02]  /*dd20*/  FSEL R135, R135, RZ, P6 ;  /* 0x000000ff87877208 */ /* 0x000fe40003000000 */
[C---:B------:R-:W-:Y:S02]  /*dd30*/  ISETP.GT.AND P1, PT, R132.reuse, 0x89, PT ;  /* 0x000000898400780c */ /* 0x040fe40003f24270 */
[C---:B------:R-:W-:Y:S02]  /*dd40*/  ISETP.GT.AND P2, PT, R132.reuse, 0x90, PT ;  /* 0x000000908400780c */ /* 0x040fe40003f44270 */
[C---:B------:R-:W-:Y:S02]  /*dd50*/  ISETP.GT.AND P3, PT, R132.reuse, 0x91, PT ;  /* 0x000000918400780c */ /* 0x040fe40003f64270 */
[----:B------:R-:W-:-:S02]  /*dd60*/  ISETP.GT.AND P4, PT, R132, 0x98, PT ;  /* 0x000000988400780c */ /* 0x000fc40003f84270 */
[C---:B------:R-:W-:Y:S02]  /*dd70*/  ISETP.GT.AND P5, PT, R132.reuse, 0x99, PT ;  /* 0x000000998400780c */ /* 0x040fe40003fa4270 */
[----:B------:R-:W-:Y:S02]  /*dd80*/  ISETP.GT.AND P6, PT, R132, 0x88, PT ;  /* 0x000000888400780c */ /* 0x000fe40003fc4270 */
        /* <DEDUP_REMOVED lines=29> */
[----:B------:R-:W-:-:S03]  /*df60*/  FMUL.FTZ R63, R2, R63 ;  /* 0x0000003f023f7220 */ /* 0x000fc60000410000 */
[----:B------:R-:W-:Y:S01]  /*df70*/  FMNMX.FTZ R132, R82, R132, !PT ;  /* 0x0000008452847209 */ /* 0x000fe20007810000 */
[----:B------:R-:W0:Y:S01]  /*df80*/  MUFU.TANH R62, R62 ;  /* 0x0000003e003e7308 */ /* 0x000e220000002400 */
[C---:B------:R-:W-:Y:S02]  /*df90*/  FMUL.FTZ R66, R2.reuse, R66 ;  /* 0x0000004202427220 */ /* 0x040fe40000410000 */
[----:B------:R-:W-:Y:S01]  /*dfa0*/  FMNMX.FTZ R132, R83, R132, !PT ;  /* 0x0000008453847209 */ /* 0x000fe20007810000 */
[----:B------:R-:W-:-:S03]  /*dfb0*/  FMUL.FTZ R67, R2, R67 ;  /* 0x0000004302437220 */ /* 0x000fc60000410000 */
[----:B------:R-:W-:Y:S01]  /*dfc0*/  FMNMX.FTZ R132, R86, R132, !PT ;  /* 0x0000008456847209 */ /* 0x000fe20007810000 */
[----:B------:R-:W1:Y:S01]  /*dfd0*/  MUFU.TANH R63, R63 ;  /* 0x0000003f003f7308 */ /* 0x000e620000002400 */
[----:B------:R-:W-:Y:S02]  /*dfe0*/  FMUL.FTZ R70, R2, R70 ;  /* 0x0000004602467220 */ /* 0x000fe40000410000 */
[----:B------:R-:W-:-:S05]  /*dff0*/  FMNMX.FTZ R132, R87, R132, !PT ;  /* 0x0000008457847209 */ /* 0x000fca0007810000 */
[----:B------:R-:W2:Y:S01]  /*e000*/  MUFU.TANH R66, R66 ;  /* 0x0000004200427308 */ /* 0x000ea20000002400 */
[----:B------:R-:W-:Y:S01]  /*e010*/  FMNMX.FTZ R132, R133, R132, !PT ;  /* 0x0000008485847209 */ /* 0x000fe20007810000 */
[----:B------:R-:W-:Y:S01]  /*e020*/  FMUL.FTZ R71, R2, R71 ;  /* 0x0000004702477220 */ /* 0x000fe20000410000 */
[----:B0-----:R-:W-:-:S05]  /*e030*/  FSEL R62, R62, -INF , P6 ;  /* 0xff8000003e3e7808 */ /* 0x001fca0003000000 */
[----:B------:R-:W0:Y:S01]  /*e040*/  MUFU.TANH R67, R67 ;  /* 0x0000004300437308 */ /* 0x000e220000002400 */
[----:B------:R-:W-:Y:S02]  /*e050*/  FMNMX.FTZ R132, R69, R132, !PT ;  /* 0x0000008445847209 */ /* 0x000fe40007810000 */
[----:B-1----:R-:W-:-:S05]  /*e060*/  FSEL R63, R63, -INF , P1 ;  /* 0xff8000003f3f7808 */ /* 0x002fca0000800000 */
[----:B------:R-:W1:Y:S01]  /*e070*/  MUFU.TANH R70, R70 ;  /* 0x0000004600467308 */ /* 0x000e620000002400 */
[----:B------:R-:W-:Y:S02]  /*e080*/  FMNMX.FTZ R132, R62, R132, !PT ;  /* 0x000000843e847209 */ /* 0x000fe40007810000 */
[----:B--2---:R-:W-:-:S05]  /*e090*/  FSEL R66, R66, -INF , P2 ;  /* 0xff80000042427808 */ /* 0x004fca0001000000 */
[----:B------:R-:W2:Y:S01]  /*e0a0*/  MUFU.TANH R71, R71 ;  /* 0x0000004700477308 */ /* 0x000ea20000002400 */
[----:B------:R-:W-:Y:S02]  /*e0b0*/  FMNMX.FTZ R132, R63, R132, !PT ;  /* 0x000000843f847209 */ /* 0x000fe40007810000 */
[----:B0-----:R-:W-:Y:S02]  /*e0c0*/  FSEL R67, R67, -INF , P3 ;  /* 0xff80000043437808 */ /* 0x001fe40001800000 */
[----:B------:R-:W-:Y:S02]  /*e0d0*/  FMNMX.FTZ R132, R66, R132, !PT ;  /* 0x0000008442847209 */ /* 0x000fe40007810000 */
[----:B-1----:R-:W-:Y:S02]  /*e0e0*/  FSEL R70, R70, -INF , P4 ;  /* 0xff80000046467808 */ /* 0x002fe40002000000 */
[----:B------:R-:W-:-:S04]  /*e0f0*/  FMNMX.FTZ R132, R67, R132, !PT ;  /* 0x0000008443847209 */ /* 0x000fc80007810000 */
[----:B------:R-:W-:Y:S02]  /*e100*/  FMNMX.FTZ R132, R70, R132, !PT ;  /* 0x0000008446847209 */ /* 0x000fe40007810000 */
[----:B--2---:R-:W-:-:S04]  /*e110*/  FSEL R71, R71, -INF , P5 ;  /* 0xff80000047477808 */ /* 0x004fc80002800000 */
[----:B------:R-:W-:-:S05]  /*e120*/  FMNMX.FTZ R132, R71, R132, !PT ;  /* 0x0000008447847209 */ /* 0x000fca0007810000 */
[----:B------:R-:W0:Y:S02]  /*e130*/  SHFL.BFLY PT, R134, R132, 0x2, 0x1f ;  /* 0x0c401f0084867f89 */ /* 0x000e2400000e0000 */
[----:B0-----:R-:W-:-:S05]  /*e140*/  FMNMX.FTZ R134, R132, R134, !PT ;  /* 0x0000008684867209 */ /* 0x001fca0007810000 */
[----:B------:R-:W0:Y:S01]  /*e150*/  SHFL.BFLY PT, R132, R134, 0x1, 0x1f ;  /* 0x0c201f0086847f89 */ /* 0x000e2200000e0000 */
        /* <DEDUP_REMOVED lines=39> */
[----:B------:R-:W-:-:S02]  /*e3d0*/  FFMA.FTZ R59, R59, R58, -R135 ;  /* 0x0000003a3b3b7223 */ /* 0x000fc40000010887 */
[----:B------:R0:W-:Y:S02]  /*e3e0*/  MUFU.EX2 R135, R72 ;  /* 0x0000004800877308 */ /* 0x0001e40000000800 */
[----:B0-----:R-:W-:-:S04]  /*e3f0*/  FMNMX.FTZ R72, R134, R132, !PT ;  /* 0x0000008486487209 */ /* 0x001fc80007810000 */
[C---:B------:R-:W-:Y:S01]  /*e400*/  FSETP.NEU.FTZ.AND P1, PT, R72.reuse, -INF , PT ;  /* 0xff8000004800780b */ /* 0x040fe20003f3d000 */
[----:B------:R-:W-:-:S03]  /*e410*/  FFMA.FTZ R137, R72, R58, -8 ;  /* 0xc100000048897423 */ /* 0x000fc6000001003a */
[----:B------:R-:W-:Y:S02]  /*e420*/  FSEL R132, R72, RZ, P1 ;  /* 0x000000ff48847208 */ /* 0x000fe40000800000 */
[----:B------:R-:W-:-:S03]  /*e430*/  FSEL R137, R137, RZ, P1 ;  /* 0x000000ff89897208 */ /* 0x000fc60000800000 */
[----:B------:R-:W-:Y:S01]  /*e440*/  FADD.FTZ R10, -R132, R10 ;  /* 0x0000000a840a7221 */ /* 0x000fe20000010100 */
[-C--:B------:R-:W-:Y:S01]  /*e450*/  FMUL.FTZ R11, R11, R58.reuse ;  /* 0x0000003a0b0b7220 */ /* 0x080fe20000410000 */
[-CC-:B------:R-:W-:Y:S02]  /*e460*/  FFMA.FTZ R13, R13, R58.reuse, -R137.reuse ;  /* 0x0000003a0d0d7223 */ /* 0x180fe40000010889 */
[-C--:B------:R-:W-:Y:S01]  /*e470*/  FMUL.FTZ R10, R10, R58.reuse ;  /* 0x0000003a0a0a7220 */ /* 0x080fe20000410000 */
        /* <DEDUP_REMOVED lines=13> */
[----:B0-----:R-:W-:-:S01]  /*e550*/  FFMA.FTZ R3, R11, R3, R9 ;  /* 0x000000030b037223 */ /* 0x001fc20000010009 */
[----:B-1----:R-:W-:-:S06]  /*e560*/  FFMA.FTZ R0, R10, R0, R13 ;  /* 0x000000000a007223 */ /* 0x002fcc000001000d */
[----:B------:R-:W0:Y:S01]  /*e570*/  MUFU.EX2 R121, R121 ;  /* 0x0000007900797308 */ /* 0x000e220000000800 */
[----:B------:R-:W-:-:S07]  /*e580*/  FFMA.FTZ R130, R130, R58, -R137 ;  /* 0x0000003a82827223 */ /* 0x000fce0000010889 */
        /* <DEDUP_REMOVED lines=9> */
[----:B------:R-:W-:-:S07]  /*e620*/  FFMA.FTZ R106, R106, R58, -R137 ;  /* 0x0000003a6a6a7223 */ /* 0x000fce0000010889 */
[----:B------:R-:W5:Y:S01]  /*e630*/  MUFU.EX2 R127, R127 ;  /* 0x0000007f007f7308 */ /* 0x000f620000000800 */
[----:B0-----:R-:W-:-:S01]  /*e640*/  FADD.FTZ R0, R121, R0 ;  /* 0x0000000079007221 */ /* 0x001fc20000010000 */
[----:B-1----:R-:W-:-:S06]  /*e650*/  FADD.FTZ R3, R123, R3 ;  /* 0x000000037b037221 */ /* 0x002fcc0000010000 */
        /* <DEDUP_REMOVED lines=91> */
[----:B------:R-:W-:-:S01]  /*ec10*/  FFMA.FTZ R79, R79, R58, -R137 ;  /* 0x0000003a4f4f7223 */ /* 0x000fc20000010889 */
[----:B--2---:R-:W-:-:S06]  /*ec20*/  FADD.FTZ R0, R100, R0 ;  /* 0x0000000064007221 */ /* 0x004fcc0000010000 */
[----:B------:R-:W1:Y:S01]  /*ec30*/  MUFU.EX2 R73, R73 ;  /* 0x0000004900497308 */ /* 0x000e620000000800 */
[----:B---3--:R-:W-:-:S01]  /*ec40*/  FADD.FTZ R3, R102, R3 ;  /* 0x0000000366037221 */ /* 0x008fc20000010000 */
[----:B------:R-:W-:-:S06]  /*ec50*/  FFMA.FTZ R82, R82, R58, -R137 ;  /* 0x0000003a52527223 */ /* 0x000fcc0000010889 */
[----:B------:R-:W2:Y:S01]  /*ec60*/  MUFU.EX2 R75, R75 ;  /* 0x0000004b004b7308 */ /* 0x000ea20000000800 */
[----:B----4-:R-:W-:-:S01]  /*ec70*/  FADD.FTZ R0, R101, R0 ;  /* 0x0000000065007221 */ /* 0x010fc20000010000 */
[----:B-----5:R-:W-:-:S06]  /*ec80*/  FADD.FTZ R3, R103, R3 ;  /* 0x0000000367037221 */ /* 0x020fcc0000010000 */
[----:B------:R-:W3:Y:S01]  /*ec90*/  MUFU.EX2 R76, R76 ;  /* 0x0000004c004c7308 */ /* 0x000ee20000000800 */
[----:B------:R-:W-:-:S07]  /*eca0*/  FFMA.FTZ R83, R83, R58, -R137 ;  /* 0x0000003a53537223 */ /* 0x000fce0000010889 */
[----:B------:R-:W4:Y:S01]  /*ecb0*/  MUFU.EX2 R78, R78 ;  /* 0x0000004e004e7308 */ /* 0x000f220000000800 */
[----:B------:R-:W-:-:S01]  /*ecc0*/  FADD.FTZ R0, R135, R0 ;  /* 0x0000000087007221 */ /* 0x000fc20000010000 */
[----:B0-----:R-:W-:-:S06]  /*ecd0*/  FADD.FTZ R3, R74, R3 ;  /* 0x000000034a037221 */ /* 0x001fcc0000010000 */
[----:B------:R-:W0:Y:S01]  /*ece0*/  MUFU.EX2 R77, R77 ;  /* 0x0000004d004d7308 */ /* 0x000e220000000800 */
[----:B------:R-:W-:-:S07]  /*ecf0*/  FFMA.FTZ R86, R86, R58, -R137 ;  /* 0x0000003a56567223 */ /* 0x000fce0000010889 */
[----:B------:R-:W5:Y:S01]  /*ed00*/  MUFU.EX2 R79, R79 ;  /* 0x0000004f004f7308 */ /* 0x000f620000000800 */
[----:B-1----:R-:W-:-:S01]  /*ed10*/  FADD.FTZ R0, R73, R0 ;  /* 0x0000000049007221 */ /* 0x002fc20000010000 */
[----:B--2---:R-:W-:-:S06]  /*ed20*/  FADD.FTZ R3, R75, R3 ;  /* 0x000000034b037221 */ /* 0x004fcc0000010000 */
[----:B------:R-:W1:Y:S01]  /*ed30*/  MUFU.EX2 R80, R80 ;  /* 0x0000005000507308 */ /* 0x000e620000000800 */
[----:B------:R-:W-:-:S07]  /*ed40*/  FFMA.FTZ R87, R87, R58, -R137 ;  /* 0x0000003a57577223 */ /* 0x000fce0000010889 */
[----:B------:R-:W2:Y:S01]  /*ed50*/  MUFU.EX2 R82, R82 ;  /* 0x0000005200527308 */ /* 0x000ea20000000800 */
[----:B---3--:R-:W-:-:S01]  /*ed60*/  FADD.FTZ R0, R76, R0 ;  /* 0x000000004c007221 */ /* 0x008fc20000010000 */
[----:B----4-:R-:W-:-:S06]  /*ed70*/  FADD.FTZ R3, R78, R3 ;  /* 0x000000034e037221 */ /* 0x010fcc0000010000 */
[----:B------:R-:W3:Y:S01]  /*ed80*/  MUFU.EX2 R81, R81 ;  /* 0x0000005100517308 */ /* 0x000ee20000000800 */
[----:B------:R-:W-:-:S07]  /*ed90*/  FFMA.FTZ R133, R133, R58, -R137 ;  /* 0x0000003a85857223 */ /* 0x000fce0000010889 */
[----:B------:R-:W4:Y:S01]  /*eda0*/  MUFU.EX2 R83, R83 ;  /* 0x0000005300537308 */ /* 0x000f220000000800 */
[----:B0-----:R-:W-:-:S01]  /*edb0*/  FADD.FTZ R0, R77, R0 ;  /* 0x000000004d007221 */ /* 0x001fc20000010000 */
[----:B-----5:R-:W-:-:S06]  /*edc0*/  FADD.FTZ R3, R79, R3 ;  /* 0x000000034f037221 */ /* 0x020fcc0000010000 */
        /* <DEDUP_REMOVED lines=35> */
[----:B------:R-:W1:Y:S08]  /*f000*/  MUFU.EX2 R64, R64 ;  /* 0x0000004000407308 */ /* 0x000e700000000800 */
[----:B------:R-:W2:Y:S01]  /*f010*/  MUFU.EX2 R67, R67 ;  /* 0x0000004300437308 */ /* 0x000ea20000000800 */
[----:B---3--:R-:W-:-:S01]  /*f020*/  FADD.FTZ R0, R61, R0 ;  /* 0x000000003d007221 */ /* 0x008fc20000010000 */
[----:B----4-:R-:W-:-:S06]  /*f030*/  FADD.FTZ R3, R63, R3 ;  /* 0x000000033f037221 */ /* 0x010fcc0000010000 */
[----:B------:R-:W3:Y:S08]  /*f040*/  MUFU.EX2 R65, R65 ;  /* 0x0000004100417308 */ /* 0x000ef00000000800 */
[----:B------:R-:W4:Y:S01]  /*f050*/  MUFU.EX2 R70, R70 ;  /* 0x0000004600467308 */ /* 0x000f220000000800 */
[----:B0-----:R-:W-:-:S01]  /*f060*/  FADD.FTZ R0, R8, R0 ;  /* 0x0000000008007221 */ /* 0x001fc20000010000 */
[----:B-----5:R-:W-:-:S06]  /*f070*/  FADD.FTZ R3, R66, R3 ;  /* 0x0000000342037221 */ /* 0x020fcc0000010000 */
[----:B------:R-:W0:Y:S08]  /*f080*/  MUFU.EX2 R59, R59 ;  /* 0x0000003b003b7308 */ /* 0x000e300000000800 */
[----:B------:R-:W5:Y:S01]  /*f090*/  MUFU.EX2 R71, R71 ;  /* 0x0000004700477308 */ /* 0x000f620000000800 */
[----:B-1----:R-:W-:-:S01]  /*f0a0*/  FADD.FTZ R0, R64, R0 ;  /* 0x0000000040007221 */ /* 0x002fc20000010000 */
[----:B--2---:R-:W-:-:S03]  /*f0b0*/  FADD.FTZ R3, R67, R3 ;  /* 0x0000000343037221 */ /* 0x004fc60000010000 */
[----:B---3--:R-:W-:Y:S01]  /*f0c0*/  FADD.FTZ R0, R65, R0 ;  /* 0x0000000041007221 */ /* 0x008fe20000010000 */
[----:B----4-:R-:W-:-:S03]  /*f0d0*/  FADD.FTZ R132, R70, R3 ;  /* 0x0000000346847221 */ /* 0x010fc60000010000 */
[----:B0-----:R-:W-:Y:S01]  /*f0e0*/  FADD.FTZ R3, R59, R0 ;  /* 0x000000003b037221 */ /* 0x001fe20000010000 */
[----:B-----5:R-:W-:-:S01]  /*f0f0*/  FADD.FTZ R0, R71, R132 ;  /* 0x0000008447007221 */ /* 0x020fc20000010000 */
[----:B------:R-:W-:Y:S06]  /*f100*/  @!P0 BRA `(.L_x_2432) ;  /* 0x0000000000048947 */ /* 0x000fec0003800000 */
[----:B------:R-:W-:Y:S01]  /*f110*/  BPT.TRAP 0x1 ;  /* 0x000000040000795c */ /* 0x000fe20000300000 */
.L_x_2432:
[----:B------:R-:W-:Y:S01]  /*f120*/  ISETP.GT.AND P1, PT, R15, R21, PT ;  /* 0x000000150f00720c */ /* 0x000fe20003f24270 */
[----:B------:R-:W-:Y:S01]  /*f130*/  VIADD R14, R14, 0x13260 ;  /* 0x000132600e0e7836 */ /* 0x000fe20000000000 */
[----:B------:R-:W-:Y:S01]  /*f140*/  F2FP.SATFINITE.E4M3.F32.PACK_AB_MERGE_C R120, R121, R120, RZ ;  /* 0x000000787978723e */ /* 0x000fe200048070ff */
[----:B------:R-:W-:Y:S01]  /*f150*/  FMUL.FTZ R24, R24, R11 ;  /* 0x0000000b18187220 */ /* 0x000fe20000410000 */
        /* <DEDUP_REMOVED lines=76> */
[----:B------:R-:W-:Y:S01]  /*f620*/  MOV R8, R22 ;  /* 0x0000001600087202 */ /* 0x000fe20000000f00 */
[----:B0-----:R-:W-:Y:S06]  /*f630*/  @P1 BRA `(.L_x_2433) ;  /* 0xffffffc400741947 */ /* 0x001fec000383ffff */
[----:B------:R-:W-:Y:S05]  /*f640*/  BSYNC B1 ;  /* 0x0000000000017941 */ /* 0x000fea0003800000 */
.L_x_2420:
[----:B------:R-:W-:Y:S05]  /*f650*/  BSYNC B0 ;  /* 0x0000000000007941 */ /* 0x000fea0003800000 */
.L_x_2419:
[----:B------:R-:W-:Y:S01]  /*f660*/  ISETP.GE.AND P1, PT, R15, RZ, PT ;  /* 0x000000ff0f00720c */ /* 0x000fe20003f26270 */
[----:B------:R-:W-:-:S12]  /*f670*/  BSSY B0, `(.L_x_2434) ;  /* 0x00002f0000007945 */ /* 0x000fd80003800000 */
[----:B------:R-:W-:Y:S05]  /*f680*/  @!P1 BRA `(.L_x_2435) ;  /* 0x0000002c00b89947 */ /* 0x000fea0003800000 */
[----:B------:R-:W-:Y:S02]  /*f690*/  IMAD.MOV.U32 R13, RZ, RZ, R72 ;  /* 0x000000ffff0d7224 */ /* 0x000fe400078e0048 */
[----:B------:R-:W-:Y:S02]  /*f6a0*/  IMAD.MOV.U32 R14, RZ, RZ, R20 ;  /* 0x000000ffff0e7224 */ /* 0x000fe400078e0014 */
[----:B------:R-:W-:Y:S02]  /*f6b0*/  IMAD.MOV.U32 R9, RZ, RZ, R23 ;  /* 0x000000ffff097224 */ /* 0x000fe400078e0017 */
[----:B------:R-:W-:-:S07]  /*f6c0*/  IMAD.MOV.U32 R8, RZ, RZ, R22 ;  /* 0x000000ffff087224 */ /* 0x000fce00078e0016 */
.L_x_2448:
        /* <DEDUP_REMOVED lines=8> */
.L_x_2436:
[----:B------:R-:W-:Y:S02]  /*f750*/  LEA R10, R22, R18, 0x3 ;  /* 0x00000012160a7211 */ /* 0x000fe400078e18ff */
[----:B------:R-:W-:-:S04]  /*f760*/  SHF.L.U32 R11, R23, 0x1f, RZ ;  /* 0x0000001f170b7819 */ /* 0x000fc800000006ff */
[----:B------:R0:W1:Y:S01]  /*f770*/  SYNCS.PHASECHK.TRANS64.TRYWAIT P1, [R10+URZ+0x13230], R11 ;  /* 0x0132300b0a0075a7 */ /* 0x000062000802017f */
[----:B------:R-:W-:Y:S05]  /*f780*/  @!P0 BRA `(.L_x_2437) ;  /* 0x0000000000048947 */ /* 0x000fea0003800000 */
[----:B------:R-:W-:Y:S01]  /*f790*/  BPT.TRAP 0x1 ;  /* 0x000000040000795c */ /* 0x000fe20000300000 */
.L_x_2437:
        /* <DEDUP_REMOVED lines=8> */
.L_x_2439:
[----:B------:R-:W-:Y:S05]  /*f820*/  BSYNC B1 ;  /* 0x0000000000017941 */ /* 0x000fea0003800000 */
.L_x_2438:
[----:B01----:R-:W-:Y:S01]  /*f830*/  IMAD.MOV.U32 R10, RZ, RZ, R12 ;  /* 0x000000ffff0a7224 */ /* 0x003fe200078e000c */
[----:B------:R-:W-:Y:S01]  /*f840*/  R2UR UR4, R4 ;  /* 0x00000000040472ca */ /* 0x000fe200000e0000 */
[----:B------:R-:W-:Y:S01]  /*f850*/  IMAD.MOV.U32 R11, RZ, RZ, -0x7fffffe0 ;  /* 0x80000020ff0b7424 */ /* 0x000fe200078e00ff */
[----:B------:R-:W-:Y:S01]  /*f860*/  R2UR UR5, R5 ;  /* 0x00000000050572ca */ /* 0x000fe200000e0000 */
[----:B------:R-:W-:Y:S01]  /*f870*/  WARPGROUP.ARRIVE ;  /* 0x00000000000079c5 */ /* 0x000fe20000000000 */
[----:B------:R-:W-:Y:S01]  /*f880*/  R2UR UR6, R10 ;  /* 0x000000000a0672ca */ /* 0x000fe200000e0000 */
[----:B------:R-:W-:Y:S01]  /*f890*/  IMAD.MOV.U32 R57, RZ, RZ, -0x7fffffe0 ;  /* 0x80000020ff397424 */ /* 0x000fe200078e00ff */
[----:B------:R-:W-:Y:S01]  /*f8a0*/  R2UR UR7, R11 ;  /* 0x000000000b0772ca */ /* 0x000fe200000e0000 */
[----:B------:R-:W-:Y:S01]  /*f8b0*/  VIADD R58, R12, 0x182 ;  /* 0x000001820c3a7836 */ /* 0x000fe20000000000 */
[----:B------:R-:W-:Y:S01]  /*f8c0*/  R2UR UR10, R56 ;  /* 0x00000000380a72ca */ /* 0x000fe200000e0000 */
[----:B------:R-:W-:Y:S01]  /*f8d0*/  VIADD R56, R12, 0x180 ;  /* 0x000001800c387836 */ /* 0x000fe20000000000 */
[----:B------:R-:W-:Y:S01]  /*f8e0*/  R2UR UR11, R57 ;  /* 0x00000000390b72ca */ /* 0x000fe200000e0000 */
[----:B------:R-:W-:Y:S01]  /*f8f0*/  IMAD.MOV.U32 R59, RZ, RZ, -0x7fffffe0 ;  /* 0x80000020ff3b7424 */ /* 0x000fe200078e00ff */
[----:B------:R-:W-:-:S02]  /*f900*/  R2UR UR8, R4 ;  /* 0x00000000040872ca */ /* 0x000fc400000e0000 */
[----:B------:R-:W-:Y:S02]  /*f910*/  R2UR UR9, R5 ;  /* 0x00000000050972ca */ /* 0x000fe400000e0000 */
[----:B------:R-:W-:Y:S02]  /*f920*/  MOV R10, R21 ;  /* 0x00000015000a7202 */ /* 0x000fe40000000f00 */
        /* <DEDUP_REMOVED lines=23> */
[----:B------:R-:W-:Y:S02]  /*faa0*/  R2UR UR6, R10 ;  /* 0x000000000a0672ca */ /* 0x000fe400000e0000 */
[----:B------:R-:W-:Y:S01]  /*fab0*/  R2UR UR7, R11 ;  /* 0x000000000b0772ca */ /* 0x000fe200000e0000 */
[----:B------:R-:W-:Y:S01]  /*fac0*/  IMAD.MOV.U32 R11, RZ, RZ, -0x7fffffe0 ;  /* 0x80000020ff0b7424 */ /* 0x000fe200078e00ff */
[----:B------:R-:W-:-:S02]  /*fad0*/  R2UR UR4, R6 ;  /* 0x00000000060472ca */ /* 0x000fc400000e0000 */
[----:B------:R-:W-:Y:S02]  /*fae0*/  R2UR UR5, R7 ;  /* 0x00000000070572ca */ /* 0x000fe400000e0000 */
[----:B------:R-:W-:Y:S01]  /*faf0*/  IADD3 R10, R12, 0x202, RZ ;  /* 0x000002020c0a7810 */ /* 0x000fe20007ffe0ff */
        /* <DEDUP_REMOVED lines=42> */
.L_x_2441:
[----:B------:R-:W-:Y:S01]  /*fda0*/  SHF.L.U32 R9, R9, 0x1f, RZ ;  /* 0x0000001f09097819 */ /* 0x000fe200000006ff */
[----:B------:R-:W-:-:S04]  /*fdb0*/  IMAD R12, R8, 0x8, R18 ;  /* 0x00000008080c7824 */ /* 0x000fc800078e0212 */
[----:B------:R0:W1:Y:S01]  /*fdc0*/  SYNCS.PHASECHK.TRANS64.TRYWAIT P1, [R12+URZ+0x13250], R9 ;  /* 0x013250090c0075a7 */ /* 0x000062000802017f */
[----:B------:R-:W-:Y:S05]  /*fdd0*/  @!P0 BRA `(.L_x_2442) ;  /* 0x0000000000048947 */ /* 0x000fea0003800000 */
[----:B------:R-:W-:Y:S01]  /*fde0*/  BPT.TRAP 0x1 ;  /* 0x000000040000795c */ /* 0x000fe20000300000 */
.L_x_2442:
[----:B------:R-:W-:Y:S04]  /*fdf0*/  BSSY B1, `(.L_x_2443) ;  /* 0x0000004000017945 */ /* 0x000fe80003800000 */
[----:B-1----:R-:W-:Y:S05]  /*fe00*/  @P1 BRA `(.L_x_2444) ;  /* 0x0000000000081947 */ /* 0x002fea0003800000 */
[----:B------:R-:W1:Y:S02]  /*fe10*/  SYNCS.PHASECHK.TRANS64.TRYWAIT P1, [R12+URZ+0x13250], R9 ;  /* 0x013250090c0075a7 */ /* 0x000e64000802017f */
[----:B-1----:R-:W-:Y:S05]  /*fe20*/  @!P1 BRA `(.L_x_2445) ;  /* 0x000000cc00b89947 */ /* 0x002fea0003800000 */
.L_x_2444:
[----:B------:R-:W-:Y:S05]  /*fe30*/  BSYNC B1 ;  /* 0x0000000000017941 */ /* 0x000fea0003800000 */
.L_x_2443:
[----:B01----:R-:W-:Y:S01]  /*fe40*/  VIADD R9, R18, 0x1000 ;  /* 0x0000100012097836 */ /* 0x003fe20000000000 */
[----:B------:R-:W-:Y:S01]  /*fe50*/  WARPGROUP.ARRIVE ;  /* 0x00000000000079c5 */ /* 0x000fe20000000000 */
[----:B------:R-:W-:-:S03]  /*fe60*/  IMAD.MOV.U32 R11, RZ, RZ, -0x3ffffff0 ;  /* 0xc0000010ff0b7424 */ /* 0x000fc600078e00ff */
[----:B------:R-:W-:-:S04]  /*fe70*/  SHF.R.U32.HI R9, RZ, 0x4, R9 ;  /* 0x00000004ff097819 */ /* 0x000fc80000011609 */
[----:B------:R-:W-:-:S04]  /*fe80*/  LOP3.LUT R9, R9, 0x3fff, RZ, 0xc0, !PT ;  /* 0x00003fff09097812 */ /* 0x000fc800078ec0ff */
[----:B------:R-:W-:-:S05]  /*fe90*/  LOP3.LUT R9, R9, 0x10000, RZ, 0xfc, !PT ;  /* 0x0001000009097812 */ /* 0x000fca00078efcff */
[----:B------:R-:W-:Y:S02]  /*fea0*/  IMAD R8, R8, 0x280, R9 ;  /* 0x0000028008087824 */ /* 0x000fe400078e0209 */
[----:B------:R-:W-:-:S03]  /*feb0*/  IMAD.MOV.U32 R9, RZ, RZ, -0x3ffffff0 ;  /* 0xc0000010ff097424 */ /* 0x000fc600078e00ff */
[C---:B------:R-:W-:Y:S02]  /*fec0*/  R2UR UR6, R8.reuse ;  /* 0x00000000080672ca */ /* 0x040fe400000e0000 */
[----:B------:R-:W-:Y:S02]  /*fed0*/  R2UR UR7, R9 ;  /* 0x00000000090772ca */ /* 0x000fe400000e0000 */
[----:B------:R-:W-:Y:S02]  /*fee0*/  IADD3 R10, R8, 0x80, RZ ;  /* 0x00000080080a7810 */ /* 0x000fe40007ffe0ff */
[----:B------:R-:W-:-:S09]  /*fef0*/  MOV R9, 0xc0000010 ;  /* 0xc000001000097802 */ /* 0x000fd20000000f00 */
        /* <DEDUP_REMOVED lines=29> */
.L_x_2446:
[----:B------:R-:W2:Y:S01]  /*100d0*/  LDL R136, [R1+0x20] ;  /* 0x0000200001887983 */ /* 0x000ea20000100800 */
[C---:B------:R-:W-:Y:S01]  /*100e0*/  FMUL.FTZ R8, R2.reuse, R120 ;  /* 0x0000007802087220 */ /* 0x040fe20000410000 */
[C---:B------:R-:W-:Y:S01]  /*100f0*/  FMUL.FTZ R9, R2.reuse, R121 ;  /* 0x0000007902097220 */ /* 0x040fe20000410000 */
[----:B------:R-:W-:Y:S01]  /*10100*/  FMUL.FTZ R21, R2, R124 ;  /* 0x0000007c02157220 */ /* 0x000fe20000410000 */
[----:B------:R-:W-:Y:S02]  /*10110*/  IMAD R20, R20, 0x8, R18 ;  /* 0x0000000814147824 */ /* 0x000fe400078e0212 */
[C---:B------:R-:W-:Y:S01]  /*10120*/  FMUL.FTZ R120, R2.reuse, R125 ;  /* 0x0000007d02787220 */ /* 0x040fe20000410000 */
[----:B------:R-:W-:Y:S01]  /*10130*/  FMUL.FTZ R11, R2, R123 ;  /* 0x0000007b020b7220 */ /* 0x000fe20000410000 */
[----:B------:R-:W0:Y:S01]  /*10140*/  MUFU.TANH R8, R8 ;  /* 0x0000000800087308 */ /* 0x000e220000002400 */
[----:B------:R-:W-:Y:S02]  /*10150*/  VIADD R20, R20, 0x13240 ;  /* 0x0001324014147836 */ /* 0x000fe40000000000 */
        /* <DEDUP_REMOVED lines=111> */
[----:B--2---:R-:W-:-:S07]  /*10850*/  PRMT R20, R136, 0x654, R20 ;  /* 0x0000065488147816 */ /* 0x004fce0000000014 */
[----:B------:R-:W2:Y:S01]  /*10860*/  MUFU.TANH R65, R65 ;  /* 0x0000004100417308 */ /* 0x000ea20000002400 */
[----:B------:R0:W-:Y:S07]  /*10870*/  SYNCS.ARRIVE.TRANS64.RED.A1T0 RZ, [R20+URZ], RZ ;  /* 0x000000ff14ff79a7 */ /* 0x0001ee000810043f */
[----:B------:R-:W2:Y:S01]  /*10880*/  MUFU.TANH R68, R68 ;  /* 0x0000004400447308 */ /* 0x000ea20000002400 */
[----:B0-----:R-:W-:-:S04]  /*10890*/  FMNMX.FTZ R20, R8, R14, !PT ;  /* 0x0000000e08147209 */ /* 0x001fc80007810000 */
[----:B-1----:R-:W-:-:S03]  /*108a0*/  FMNMX.FTZ R20, R9, R20, !PT ;  /* 0x0000001409147209 */ /* 0x002fc60007810000 */
[----:B------:R-:W0:Y:S01]  /*108b0*/  MUFU.TANH R69, R69 ;  /* 0x0000004500457308 */ /* 0x000e220000002400 */
[----:B---3--:R-:W-:-:S04]  /*108c0*/  FMNMX.FTZ R20, R21, R20, !PT ;  /* 0x0000001415147209 */ /* 0x008fc80007810000 */
[----:B----4-:R-:W-:-:S03]  /*108d0*/  FMNMX.FTZ R20, R120, R20, !PT ;  /* 0x0000001478147209 */ /* 0x010fc60007810000 */
[----:B------:R-:W1:Y:S01]  /*108e0*/  MUFU.TANH R10, R10 ;  /* 0x0000000a000a7308 */ /* 0x000e620000002400 */
[----:B-----5:R-:W-:-:S04]  /*108f0*/  FMNMX.FTZ R20, R123, R20, !PT ;  /* 0x000000147b147209 */ /* 0x020fc80007810000 */
        /* <DEDUP_REMOVED lines=66> */
[----:B---3--:R-:W-:-:S03]  /*10d20*/  FMNMX.FTZ R72, R11, R72, !PT ;  /* 0x000000480b487209 */ /* 0x008fc60007810000 */
[----:B------:R-:W3:Y:S01]  /*10d30*/  MUFU.TANH R78, R78 ;  /* 0x0000004e004e7308 */ /* 0x000ee20000002400 */
[----:B----4-:R-:W-:-:S04]  /*10d40*/  FMNMX.FTZ R72, R121, R72, !PT ;  /* 0x0000004879487209 */ /* 0x010fc80007810000 */
[----:B-----5:R-:W-:-:S03]  /*10d50*/  FMNMX.FTZ R72, R122, R72, !PT ;  /* 0x000000487a487209 */ /* 0x020fc60007810000 */
        /* <DEDUP_REMOVED lines=34> */
[----:B---3--:R-:W-:-:S04]  /*10f80*/  FMNMX.FTZ R72, R78, R72, !PT ;  /* 0x000000484e487209 */ /* 0x008fc80007810000 */
[----:B----4-:R-:W-:-:S03]  /*10f90*/  FMNMX.FTZ R72, R79, R72, !PT ;  /* 0x000000484f487209 */ /* 0x010fc60007810000 */
[----:B------:R-:W3:Y:S01]  /*10fa0*/  MUFU.TANH R71, R71 ;  /* 0x0000004700477308 */ /* 0x000ee20000002400 */
[----:B-----5:R-:W-:-:S04]  /*10fb0*/  FMNMX.FTZ R72, R82, R72, !PT ;  /* 0x0000004852487209 */ /* 0x020fc80007810000 */
[----:B------:R-:W-:-:S04]  /*10fc0*/  FMNMX.FTZ R72, R83, R72, !PT ;  /* 0x0000004853487209 */ /* 0x000fc80007810000 */
[----:B------:R-:W-:-:S04]  /*10fd0*/  FMNMX.FTZ R72, R86, R72, !PT ;  /* 0x0000004856487209 */ /* 0x000fc80007810000 */
[----:B------:R-:W-:-:S04]  /*10fe0*/  FMNMX.FTZ R72, R87, R72, !PT ;  /* 0x0000004857487209 */ /* 0x000fc80007810000 */
[----:B------:R-:W-:-:S04]  /*10ff0*/  FMNMX.FTZ R72, R132, R72, !PT ;  /* 0x0000004884487209 */ /* 0x000fc80007810000 */
[----:B------:R-:W-:-:S04]  /*11000*/  FMNMX.FTZ R72, R59, R72, !PT ;  /* 0x000000483b487209 */ /* 0x000fc80007810000 */
[----:B--2---:R-:W-:-:S04]  /*11010*/  FMNMX.FTZ R72, R62, R72, !PT ;  /* 0x000000483e487209 */ /* 0x004fc80007810000 */
[----:B0-----:R-:W-:-:S04]  /*11020*/  FMNMX.FTZ R72, R63, R72, !PT ;  /* 0x000000483f487209 */ /* 0x001fc80007810000 */
[----:B------:R-:W-:-:S04]  /*11030*/  FMNMX.FTZ R72, R66, R72, !PT ;  /* 0x0000004842487209 */ /* 0x000fc80007810000 */
[----:B------:R-:W-:-:S04]  /*11040*/  FMNMX.FTZ R72, R67, R72, !PT ;  /* 0x0000004843487209 */ /* 0x000fc80007810000 */
[----:B-1----:R-:W-:-:S04]  /*11050*/  FMNMX.FTZ R58, R70, R72, !PT ;  /* 0x00000048463a7209 */ /* 0x002fc80007810000 */
[----:B---3--:R-:W-:-:S05]  /*11060*/  FMNMX.FTZ R58, R71, R58, !PT ;  /* 0x0000003a473a7209 */ /* 0x008fca0007810000 */
[----:B------:R-:W0:Y:S02]  /*11070*/  SHFL.BFLY PT, R72, R58, 0x2, 0x1f ;  /* 0x0c401f003a487f89 */ /* 0x000e2400000e0000 */
[----:B0-----:R-:W-:-:S05]  /*11080*/  FMNMX.FTZ R72, R58, R72, !PT ;  /* 0x000000483a487209 */ /* 0x001fca0007810000 */
[----:B------:R-:W0:Y:S02]  /*11090*/  SHFL.BFLY PT, R58, R72, 0x1, 0x1f ;  /* 0x0c201f00483a7f89 */ /* 0x000e2400000e0000 */
[----:B0-----:R-:W-:Y:S01]  /*110a0*/  FMNMX.FTZ R72, R72, R58, !PT ;  /* 0x0000003a48487209 */ /* 0x001fe20007810000 */
[----:B------:R-:W-:-:S04]  /*110b0*/  IMAD.U32 R58, RZ, RZ, UR36 ;  /* 0x00000024ff3a7e24 */ /* 0x000fc8000f8e00ff */
[----:B------:R-:W-:Y:S01]  /*110c0*/  FADD.FTZ R133, -R72, R13 ;  /* 0x0000000d48857221 */ /* 0x000fe20000010100 */
[----:B------:R-:W-:-:S01]  /*110d0*/  FFMA.FTZ R13, R20, R58, -8 ;  /* 0xc1000000140d7423 */ /* 0x000fc2000001003a */
[-C--:B------:R-:W-:Y:S02]  /*110e0*/  FMUL.FTZ R14, R14, R58.reuse ;  /* 0x0000003a0e0e7220 */ /* 0x080fe40000410000 */
[-C--:B------:R-:W-:Y:S01]  /*110f0*/  FMUL.FTZ R133, R133, R58.reuse ;  /* 0x0000003a85857220 */ /* 0x080fe20000410000 */
        /* <DEDUP_REMOVED lines=245> */
.L_x_2447:
[----:B------:R-:W-:Y:S01]  /*12050*/  ISETP.GT.AND P1, PT, R15, RZ, PT ;  /* 0x000000ff0f00720c */ /* 0x000fe20003f24270 */
        /* <DEDUP_REMOVED lines=79> */
[----:B------:R-:W-:Y:S01]  /*12550*/  MOV R14, R20 ;  /* 0x00000014000e7202 */ /* 0x000fe20000000f00 */
[----:B0-----:R-:W-:Y:S06]  /*12560*/  @P1 BRA `(.L_x_2448) ;  /* 0xffffffd000581947 */ /* 0x001fec000383ffff */
.L_x_2435:
[----:B------:R-:W-:Y:S05]  /*12570*/  BSYNC B0 ;  /* 0x0000000000007941 */ /* 0x000fea0003800000 */
.L_x_2434:
[----:B------:R-:W-:Y:S06]  /*12580*/  BAR.ARV 0x8, 0x200 ;  /* 0x0208000000007b1d */ /* 0x000fec0000002000 */
[----:B------:R-:W-:Y:S05]  /*12590*/  @!P0 BRA `(.L_x_2449) ;  /* 0x0000000000048947 */ /* 0x000fea0003800000 */
[----:B------:R-:W-:Y:S01]  /*125a0*/  BPT.TRAP 0x1 ;  /* 0x000000040000795c */ /* 0x000fe20000300000 */
.L_x_2449:
[----:B------:R-:W-:Y:S01]  /*125b0*/  IMAD R10, R22, 0x8, R18 ;  /* 0x00000008160a7824 */ /* 0x000fe200078e0212 */
[----:B------:R-:W-:-:S04]  /*125c0*/  SHF.L.U32 R5, R23, 0x1f, RZ ;  /* 0x0000001f17057819 */ /* 0x000fc800000006ff */
[----:B------:R0:W1:Y:S01]  /*125d0*/  SYNCS.PHASECHK.TRANS64.TRYWAIT P1, [R10+URZ+0x13250], R5 ;  /* 0x013250050a0075a7 */ /* 0x000062000802017f */
[----:B------:R-:W-:Y:S05]  /*125e0*/  @!P0 BRA `(.L_x_2450) ;  /* 0x0000000000048947 */ /* 0x000fea0003800000 */
[----:B------:R-:W-:Y:S01]  /*125f0*/  BPT.TRAP 0x1 ;  /* 0x000000040000795c */ /* 0x000fe20000300000 */
.L_x_2450:
[----:B------:R-:W-:Y:S04]  /*12600*/  BSSY B0, `(.L_x_2451) ;  /* 0x0000004000007945 */ /* 0x000fe80003800000 */
[----:B-1----:R-:W-:Y:S05]  /*12610*/  @P1 BRA `(.L_x_2452) ;  /* 0x0000000000081947 */ /* 0x002fea0003800000 */
[----:B------:R-:W1:Y:S02]  /*12620*/  SYNCS.PHASECHK.TRANS64.TRYWAIT P1, [R10+URZ+0x13250], R5 ;  /* 0x013250050a0075a7 */ /* 0x000e64000802017f */
[----:B-1----:R-:W-:Y:S05]  /*12630*/  @!P1 BRA `(.L_x_2453) ;  /* 0x000000a400c89947 */ /* 0x002fea0003800000 */
.L_x_2452:
[----:B------:R-:W-:Y:S05]  /*12640*/  BSYNC B0 ;  /* 0x0000000000007941 */ /* 0x000fea0003800000 */
.L_x_2451:
[----:B------:R-:W2:Y:S04]  /*12650*/  LDL R2, [R1+0x68] ;  /* 0x0000680001027983 */ /* 0x000ea80000100800 */
[----:B------:R-:W3:Y:S01]  /*12660*/  LDL R13, [R1+0x50] ;  /* 0x00005000010d7983 */ /* 0x000ee20000100800 */
[----:B------:R-:W-:-:S03]  /*12670*/  ULDC.64 UR4, c[0x0][0x9a0] ;  /* 0x0002680000047ab9 */ /* 0x000fc60000000a00 */
[----:B------:R-:W4:Y:S01]  /*12680*/  LDL.LU R12, [R1+0x8] ;  /* 0x00000800010c7983 */ /* 0x000f220000300800 */
[----:B------:R-:W-:Y:S01]  /*12690*/  VIADD R18, R18, 0x1000 ;  /* 0x0000100012127836 */ /* 0x000fe20000000000 */
[----:B------:R-:W-:Y:S01]  /*126a0*/  ISETP.NE.U32.AND P1, PT, RZ, UR4, PT ;  /* 0x00000004ff007c0c */ /* 0x000fe2000bf25070 */
[----:B------:R-:W-:-:S03]  /*126b0*/  WARPGROUP.ARRIVE ;  /* 0x00000000000079c5 */ /* 0x000fc60000000000 */
[----:B------:R-:W-:Y:S02]  /*126c0*/  SHF.R.U32.HI R18, RZ, 0x4, R18 ;  /* 0x00000004ff127819 */ /* 0x000fe40000011612 */
[----:B------:R-:W-:Y:S02]  /*126d0*/  ISETP.NE.AND.EX P1, PT, RZ, UR5, PT, P1 ;  /* 0x00000005ff007c0c */ /* 0x000fe4000bf25310 */
[----:B------:R-:W-:-:S04]  /*126e0*/  LOP3.LUT R18, R18, 0x3fff, RZ, 0xc0, !PT ;  /* 0x00003fff12127812 */ /* 0x000fc800078ec0ff */
[----:B01----:R-:W-:-:S05]  /*126f0*/  LOP3.LUT R5, R18, 0x10000, RZ, 0xfc, !PT ;  /* 0x0001000012057812 */ /* 0x003fca00078efcff */
[----:B------:R-:W-:Y:S02]  /*12700*/  IMAD R4, R22, 0x280, R5 ;  /* 0x0000028016047824 */ /* 0x000fe400078e0205 */
[----:B------:R-:W-:Y:S01]  /*12710*/  IMAD.MOV.U32 R5, RZ, RZ, -0x3ffffff0 ;  /* 0xc0000010ff057424 */ /* 0x000fe200078e00ff */
[----:B------:R-:W2:Y:S02]  /*12720*/  @P1 LDC.64 R8, c[0x0][0x9c8] ;  /* 0x00027200ff081b82 */ /* 0x000ea40000000a00 */
[----:B------:R-:W-:Y:S02]  /*12730*/  R2UR UR6, R4 ;  /* 0x00000000040672ca */ /* 0x000fe400000e0000 */
[----:B------:R-:W-:-:S04]  /*12740*/  R2UR UR7, R5 ;  /* 0x00000000050772ca */ /* 0x000fc800000e0000 */
[----:B------:R-:W0:Y:S09]  /*12750*/  @P1 LDC.64 R6, c[0x0][0x9d0] ;  /* 0x00027400ff061b82 */ /* 0x000e320000000a00 */
[----:B------:R-:W-:Y:S03]  /*12760*/  QGMMA.64x64x32.F32.E4M3.E4M3 R24, R152, gdesc[UR4], R24, gsb0 ;  /* 0x00e0000498187df3 */ /* 0x000fe60008000818 */
[----:B------:R-:W-:-:S02]  /*12770*/  WARPGROUP.DEPBAR.LE gsb0, 0x0 ;  /* 0x00008000000079c5 */ /* 0x000fc40000010000 */
[----:B------:R-:W-:Y:S01]  /*12780*/  WARPGROUP.ARRIVE ;  /* 0x00000000000079c5 */ /* 0x000fe20000000000 */
[----:B--2---:R-:W-:-:S04]  /*12790*/  @P1 IMAD R2, R2, R8, RZ ;  /* 0x0000000802021224 */ /* 0x004fc800078e02ff */
[C---:B---3--:R-:W-:Y:S02]  /*127a0*/  @P1 IMAD R5, R13.reuse, R9, R2 ;  /* 0x000000090d051224 */ /* 0x048fe400078e0202 */
[----:B------:R-:W-:Y:S01]  /*127b0*/  @P1 IMAD.WIDE.U32 R8, R13, R8, RZ ;  /* 0x000000080d081225 */ /* 0x000fe200078e00ff */
[----:B----4-:R-:W-:-:S03]  /*127c0*/  @P1 SHF.R.S32.HI R11, RZ, 0x1f, R12 ;  /* 0x0000001fff0b1819 */ /* 0x010fc6000001140c */
[----:B------:R-:W-:Y:S02]  /*127d0*/  @P1 IMAD.IADD R9, R9, 0x1, R5 ;  /* 0x0000000109091824 */ /* 0x000fe400078e0205 */
[-C--:B0-----:R-:W-:Y:S02]  /*127e0*/  @P1 IMAD R2, R11, R6.reuse, RZ ;  /* 0x000000060b021224 */ /* 0x081fe400078e02ff */
[----:B------:R-:W-:Y:S02]  /*127f0*/  IMAD.MOV.U32 R11, RZ, RZ, 0x3f800000 ;  /* 0x3f800000ff0b7424 */ /* 0x000fe400078e00ff */
[C---:B------:R-:W-:Y:S02]  /*12800*/  @P1 IMAD R5, R12.reuse, R7, R2 ;  /* 0x000000070c051224 */ /* 0x040fe400078e0202 */
[----:B------:R-:W-:-:S05]  /*12810*/  @P1 IMAD.WIDE.U32 R6, R12, R6, R8 ;  /* 0x000000060c061225 */ /* 0x000fca00078e0008 */
[----:B------:R-:W-:Y:S02]  /*12820*/  @P1 IADD3 R5, R7, R5, RZ ;  /* 0x0000000507051210 */ /* 0x000fe40007ffe0ff */
[----:B------:R-:W-:Y:S01]  /*12830*/  @P1 LEA R8, P2, R6, UR4, 0x2 ;  /* 0x0000000406081c11 */ /* 0x000fe2000f8410ff */
[----:B------:R-:W-:-:S03]  /*12840*/  IMAD.MOV.U32 R7, RZ, RZ, -0x3ffffff0 ;  /* 0xc0000010ff077424 */ /* 0x000fc600078e00ff */
[----:B------:R-:W-:Y:S01]  /*12850*/  @P1 LEA.HI.X R9, R6, UR5, R5, 0x2, P2 ;  /* 0x0000000506091c11 */ /* 0x000fe200090f1405 */
[----:B------:R-:W-:Y:S01]  /*12860*/  VIADD R6, R4, 0x80 ;  /* 0x0000008004067836 */ /* 0x000fe20000000000 */
[----:B------:R-:W-:-:S03]  /*12870*/  R2UR UR7, R7 ;  /* 0x00000000070772ca */ /* 0x000fc600000e0000 */
[----:B------:R0:W2:Y:S01]  /*12880*/  @P1 LDG.E R11, desc[UR40][R8.64] ;  /* 0x00000028080b1981 */ /* 0x0000a2000c1e1900 */
[----:B------:R-:W-:Y:S01]  /*12890*/  R2UR UR6, R6 ;  /* 0x00000000060672ca */ /* 0x000fe200000e0000 */
[----:B------:R-:W-:Y:S02]  /*128a0*/  VIADD R6, R4, 0x100 ;  /* 0x0000010004067836 */ /* 0x000fe40000000000 */
[----:B------:R-:W-:Y:S01]  /*128b0*/  IMAD.MOV.U32 R7, RZ, RZ, -0x3ffffff0 ;  /* 0xc0000010ff077424 */ /* 0x000fe200078e00ff */
[----:B------:R-:W-:Y:S04]  /*128c0*/  SHFL.BFLY PT, R5, R0, 0x2, 0x1f ;  /* 0x0c401f0000057f89 */ /* 0x000fe800000e0000 */
[----:B------:R-:W1:Y:S01]  /*128d0*/  SHFL.BFLY PT, R2, R3, 0x2, 0x1f ;  /* 0x0c401f0003027f89 */ /* 0x000e6200000e0000 */
[----:B0-----:R-:W-:-:S04]  /*128e0*/  IMAD.MOV.U32 R8, RZ, RZ, RZ ;  /* 0x000000ffff087224 */ /* 0x001fc800078e00ff */
[----:B------:R-:W-:Y:S01]  /*128f0*/  QGMMA.64x64x32.F32.E4M3.E4M3 R24, R148, gdesc[UR4], R24, gsb0 ;  /* 0x00e0000494187df3 */ /* 0x000fe20008000818 */
[----:B------:R-:W-:Y:S01]  /*12900*/  R2UR UR6, R6 ;  /* 0x00000000060672ca */ /* 0x000fe200000e0000 */
[C---:B------:R-:W-:Y:S01]  /*12910*/  VIADD R6, R4.reuse, 0x180 ;  /* 0x0000018004067836 */ /* 0x040fe20000000000 */
[----:B------:R-:W-:Y:S01]  /*12920*/  R2UR UR7, R7 ;  /* 0x00000000070772ca */ /* 0x000fe200000e0000 */
[----:B------:R-:W-:Y:S01]  /*12930*/  VIADD R4, R4, 0x200 ;  /* 0x0000020004047836 */ /* 0x000fe20000000000 */
[----:B------:R-:W-:Y:S01]  /*12940*/  MOV R7, 0xc0000010 ;  /* 0xc000001000077802 */ /* 0x000fe20000000f00 */
[----:B-1----:R-:W-:-:S01]  /*12950*/  FADD.FTZ R2, R2, R3 ;  /* 0x0000000302027221 */ /* 0x002fc20000010000 */
[----:B------:R-:W-:Y:S02]  /*12960*/  WARPGROUP.DEPBAR.LE gsb0, 0x0 ;  /* 0x00008000000079c5 */ /* 0x000fe40000010000 */
[----:B------:R-:W-:-:S07]  /*12970*/  WARPGROUP.ARRIVE ;  /* 0x00000000000079c5 */ /* 0x000fce0000000000 */
[----:B------:R-:W-:Y:S01]  /*12980*/  QGMMA.64x64x32.F32.E4M3.E4M3 R24, R144, gdesc[UR4], R24, gsb0 ;  /* 0x00e0000490187df3 */ /* 0x000fe20008000818 */
[----:B------:R-:W-:Y:S01]  /*12990*/  R2UR UR6, R6 ;  /* 0x00000000060672ca */ /* 0x000fe200000e0000 */
[----:B------:R-:W-:Y:S01]  /*129a0*/  FADD.FTZ R6, R5, R0 ;  /* 0x0000000005067221 */ /* 0x000fe20000010000 */
[----:B------:R-:W-:Y:S01]  /*129b0*/  R2UR UR7, R7 ;  /* 0x00000000070772ca */ /* 0x000fe200000e0000 */
[----:B------:R-:W-:Y:S01]  /*129c0*/  IMAD.MOV.U32 R5, RZ, RZ, -0x3ffffff0 ;  /* 0xc0000010ff057424 */ /* 0x000fe200078e00ff */
[----:B------:R-:W0:Y:S01]  /*129d0*/  SHFL.BFLY PT, R7, R2, 0x1, 0x1f ;  /* 0x0c201f0002077f89 */ /* 0x000e2200000e0000 */
[----:B------:R-:W-:Y:S02]  /*129e0*/  IMAD.MOV.U32 R0, RZ, RZ, -0x800000 ;  /* 0xff800000ff007424 */ /* 0x000fe400078e00ff */
[----:B0-----:R-:W-:Y:S01]  /*129f0*/  FADD.FTZ R9, R2, R7 ;  /* 0x0000000702097221 */ /* 0x001fe20000010000 */
[----:B------:R-:W-:-:S03]  /*12a00*/  IMAD.MOV.U32 R2, RZ, RZ, -0x800000 ;  /* 0xff800000ff027424 */ /* 0x000fc600078e00ff */
[C---:B------:R-:W-:Y:S01]  /*12a10*/  FMUL.FTZ R13, R9.reuse, 0.00390625 ;  /* 0x3b800000090d7820 */ /* 0x040fe20000410000 */
[----:B------:R-:W-:-:S04]  /*12a20*/  FSETP.NE.FTZ.AND P1, PT, R9, RZ, PT ;  /* 0x000000ff0900720b */ /* 0x000fc80003f35000 */
[----:B------:R-:W-:-:S13]  /*12a30*/  FSETP.NE.FTZ.AND P2, PT, R13, RZ, PT ;  /* 0x000000ff0d00720b */ /* 0x000fda0003f55000 */
[----:B------:R-:W-:Y:S01]  /*12a40*/  @P2 FMUL.FTZ R3, R58, 0.69314718246459960938 ;  /* 0x3f3172183a032820 */ /* 0x000fe20000410000 */
        /* <DEDUP_REMOVED lines=8> */
[----:B0-----:R-:W-:-:S07]  /*12ad0*/  FADD.FTZ R12, R6, R5 ;  /* 0x00000005060c7221 */ /* 0x001fce0000010000 */
[----:B------:R-:W0:Y:S01]  /*12ae0*/  @P2 MUFU.LG2 R5, R13 ;  /* 0x0000000d00052308 */ /* 0x000e220000000c00 */
[C---:B------:R-:W-:Y:S01]  /*12af0*/  FMUL.FTZ R14, R12.reuse, 0.00390625 ;  /* 0x3b8000000c0e7820 */ /* 0x040fe20000410000 */
[----:B------:R-:W-:-:S04]  /*12b00*/  FSETP.NE.FTZ.AND P1, PT, R12, RZ, PT ;  /* 0x000000ff0c00720b */ /* 0x000fc80003f35000 */
[----:B------:R-:W-:-:S09]  /*12b10*/  FSETP.NE.FTZ.AND P3, PT, R14, RZ, PT ;  /* 0x000000ff0e00720b */ /* 0x000fd20003f75000 */
[----:B------:R-:W-:Y:S01]  /*12b20*/  @P1 MUFU.RCP R8, R12 ;  /* 0x0000000c00081308 */ /* 0x000fe20000001000 */
[----:B0-----:R-:W-:-:S03]  /*12b30*/  @P2 FMUL.FTZ R6, R5, 0.69314718246459960938 ;  /* 0x3f31721805062820 */ /* 0x001fc60000410000 */
[----:B------:R-:W-:Y:S01]  /*12b40*/  @P3 FMUL.FTZ R58, R58, 0.69314718246459960938 ;  /* 0x3f3172183a3a3820 */ /* 0x000fe20000410000 */
[----:B------:R-:W-:-:S03]  /*12b50*/  @P2 FFMA.FTZ R2, R3, R20, R6 ;  /* 0x0000001403022223 */ /* 0x000fc60000010006 */
        /* <DEDUP_REMOVED lines=11> */
.L_x_2454:
[----:B------:R-:W2:Y:S01]  /*12c10*/  LDL.LU R3, [R1+0x20] ;  /* 0x0000200001037983 */ /* 0x000ea20000300800 */
[----:B------:R-:W-:Y:S01]  /*12c20*/  IADD3 R10, R10, 0x13260, RZ ;  /* 0x000132600a0a7810 */ /* 0x000fe20007ffe0ff */
[-C--:B------:R-:W-:Y:S01]  /*12c30*/  FMUL.FTZ R56, R25, R4.reuse ;  /* 0x0000000419387220 */ /* 0x080fe20000410000 */
[-C--:B------:R-:W-:Y:S01]  /*12c40*/  FMUL.FTZ R58, R24, R4.reuse ;  /* 0x00000004183a7220 */ /* 0x080fe20000410000 */
[----:B------:R-:W3:Y:S01]  /*12c50*/  LDL.LU R18, [R1+0x64] ;  /* 0x0000640001127983 */ /* 0x000ee20000300800 */
[----:B------:R-:W-:Y:S02]  /*12c60*/  VIADD R22, R22, 0x1 ;  /* 0x0000000116167836 */ /* 0x000fe40000000000 */
[-C--:B------:R-:W-:Y:S01]  /*12c70*/  FMUL.FTZ R25, R28, R4.reuse ;  /* 0x000000041c197220 */ /* 0x080fe20000410000 */
[-C--:B------:R-:W-:Y:S02]  /*12c80*/  FMUL.FTZ R29, R29, R4.reuse ;  /* 0x000000041d1d7220 */ /* 0x080fe40000410000 */
[----:B------:R-:W-:Y:S01]  /*12c90*/  ISETP.NE.AND P1, PT, R22, 0x2, PT ;  /* 0x000000021600780c */ /* 0x000fe20003f25270 */
        /* <DEDUP_REMOVED lines=12> */
[----:B------:R-:W-:Y:S01]  /*12d60*/  SEL R4, RZ, 0x1, P1 ;  /* 0x00000001ff047807 */ /* 0x000fe20000800000 */
        /* <DEDUP_REMOVED lines=15> */
[----:B------:R-:W-:-:S02]  /*12e60*/  LOP3.LUT R23, R23, R4, RZ, 0x3c, !PT ;  /* 0x0000000417177212 */ /* 0x000fc400078e3cff */
[----:B------:R-:W-:Y:S02]  /*12e70*/  SEL R22, R22, RZ, P1 ;  /* 0x000000ff16167207 */ /* 0x000fe40000800000 */
[----:B--2---:R-:W-:Y:S01]  /*12e80*/  PRMT R10, R3, 0x654, R10 ;  /* 0x00000654030a7816 */ /* 0x004fe2000000000a */
[----:B---3--:R-:W-:-:S03]  /*12e90*/  VIADD R18, R18, 0x1 ;  /* 0x0000000112127836 */ /* 0x008fc60000000000 */
[----:B------:R0:W-:Y:S02]  /*12ea0*/  SYNCS.ARRIVE.TRANS64.RED.A1T0 RZ, [R10+URZ], RZ ;  /* 0x000000ff0aff79a7 */ /* 0x0001e4000810043f */
[----:B------:R1:W-:Y:S01]  /*12eb0*/  STL [R1+0x64], R18 ;  /* 0x0000641201007387 */ /* 0x0003e20000100800 */
[-C--:B------:R-:W-:Y:S01]  /*12ec0*/  FMUL.FTZ R3, R50, R5.reuse ;  /* 0x0000000532037220 */ /* 0x080fe20000410000 */
[----:B0-----:R-:W-:-:S07]  /*12ed0*/  FMUL.FTZ R10, R43, R5 ;  /* 0x000000052b0a7220 */ /* 0x001fce0000410000 */
.L_x_2389:
[----:B------:R-:W0:Y:S08]  /*12ee0*/  S2UR UR4, SR_CgaCtaId ;  /* 0x00000000000479c3 */ /* 0x000e300000008800 */
[----:B------:R-:W-:Y:S01]  /*12ef0*/  BAR.SYNC.DEFER_BLOCKING 0x5, 0x200 ;  /* 0x0148000000007b1d */ /* 0x000fe20000010000 */
[----:B-1----:R-:W-:-:S05]  /*12f00*/  MOV R18, 0x400 ;  /* 0x0000040000127802 */ /* 0x002fca0000000f00 */
[----:B------:R-:W-:Y:S01]  /*12f10*/  BSSY B0, `(.L_x_2455) ;  /* 0x00001d7000007945 */ /* 0x000fe20003800000 */
[----:B0-----:R-:W-:-:S05]  /*12f20*/  IMAD.U32 R4, RZ, RZ, UR4 ;  /* 0x00000004ff047e24 */ /* 0x001fca000f8e00ff */
[----:B------:R-:W-:Y:S01]  /*12f30*/  LEA R18, R4, R18, 0x18 ;  /* 0x0000001204127211 */ /* 0x000fe200078ec0ff */
[----:B------:R-:W-:Y:S04]  /*12f40*/  STL [R1+0x20], R4 ;  /* 0x0000200401007387 */ /* 0x000fe80000100800 */
[----:B------:R-:W0:Y:S04]  /*12f50*/  LDS.128 R32, [R18+0x132d0] ;  /* 0x0132d00012207984 */ /* 0x000e280000000c00 */
[----:B0-----:R0:W-:Y:S04]  /*12f60*/  STL.64 [R1], R32 ;  /* 0x0000002001007387 */ /* 0x0011e80000100a00 */
[----:B------:R0:W-:Y:S01]  /*12f70*/  STL.64 [R1+0x8], R34 ;  /* 0x0000082201007387 */ /* 0x0001e20000100a00 */
[----:B------:R-:W-:Y:S06]  /*12f80*/  BAR.ARV 0x4, 0x200 ;  /* 0x0108000000007b1d */ /* 0x000fec0000002000 */
[----:B------:R-:W-:Y:S05]  /*12f90*/  @P0 BRA `(.L_x_2456) ;  /* 0x0000001000cc0947 */ /* 0x000fea0003800000 */
[----:B------:R-:W2:Y:S01]  /*12fa0*/  LDL.LU R5, [R1+0x68] ;  /* 0x0000680001057983 */ /* 0x000ea20000300800 */
[----:B------:R-:W-:Y:S01]  /*12fb0*/  ULDC.64 UR4, c[0x4][0x38] ;  /* 0x01000e0000047ab9 */ /* 0x000fe20000000a00 */
[----:B------:R-:W1:Y:S01]  /*12fc0*/  S2R R27, SR_TID.X ;  /* 0x00000000001b7919 */ /* 0x000e620000002100 */
[----:B------:R-:W-:Y:S01]  /*12fd0*/  F2FP.BF16.F32.PACK_AB R9, R46, R9 ;  /* 0x000000092e09723e */ /* 0x000fe200000010ff */
[----:B------:R-:W-:Y:S01]  /*12fe0*/  ULDC.64 UR6, c[0x0][0xb98] ;  /* 0x0002e60000067ab9 */ /* 0x000fe20000000a00 */
[----:B------:R-:W3:Y:S04]  /*12ff0*/  LDL.LU R4, [R1+0x50] ;  /* 0x0000500001047983 */ /* 0x000ee80000300800 */
[----:B0-----:R-:W4:Y:S01]  /*13000*/  LDL R35, [R1+0x80] ;  /* 0x0000800001237983 */ /* 0x001f220000100800 */
[----:B------:R-:W-:-:S03]  /*13010*/  F2FP.BF16.F32.PACK_AB R12, R45, R12 ;  /* 0x0000000c2d0c723e */ /* 0x000fc600000010ff */
[----:B------:R-:W4:Y:S01]  /*13020*/  LDL R46, [R1+0x4c] ;  /* 0x00004c00012e7983 */ /* 0x000f220000100800 */
[----:B------:R-:W-:-:S03]  /*13030*/  F2FP.BF16.F32.PACK_AB R11, R44, R11 ;  /* 0x0000000b2c0b723e */ /* 0x000fc600000010ff */
[----:B------:R-:W4:Y:S04]  /*13040*/  LDL.LU R45, [R1+0x58] ;  /* 0x00005800012d7983 */ /* 0x000f280000300800 */
[----:B------:R-:W4:Y:S01]  /*13050*/  LDL.LU R44, [R1+0x5c] ;  /* 0x00005c00012c7983 */ /* 0x000f220000300800 */
[----:B------:R-:W0:Y:S01]  /*13060*/  S2R R33, SR_SWINHI ;  /* 0x0000000000217919 */ /* 0x000e220000002f00 */
[----:B------:R-:W-:Y:S02]  /*13070*/  F2FP.BF16.F32.PACK_AB R25, R25, R58 ;  /* 0x0000003a1919723e */ /* 0x000fe400000010ff */
[----:B------:R-:W-:Y:S01]  /*13080*/  F2FP.BF16.F32.PACK_AB R56, R29, R56 ;  /* 0x000000381d38723e */ /* 0x000fe200000010ff */
[----:B------:R-:W4:Y:S01]  /*13090*/  LDL R40, [R1+0x34] ;  /* 0x0000340001287983 */ /* 0x000f220000100800 */
[----:B------:R-:W-:-:S02]  /*130a0*/  F2FP.BF16.F32.PACK_AB R15, R36, R15 ;  /* 0x0000000f240f723e */ /* 0x000fc400000010ff */
[----:B------:R-:W-:Y:S01]  /*130b0*/  F2FP.BF16.F32.PACK_AB R20, R37, R20 ;  /* 0x000000142514723e */ /* 0x000fe200000010ff */
[----:B------:R-:W4:Y:S01]  /*130c0*/  LDL R42, [R1+0x54] ;  /* 0x00005400012a7983 */ /* 0x000f220000100800 */
[----:B------:R-:W-:Y:S02]  /*130d0*/  F2FP.BF16.F32.PACK_AB R31, R31, R24 ;  /* 0x000000181f1f723e */ /* 0x000fe400000010ff */
[----:B------:R-:W-:Y:S02]  /*130e0*/  F2FP.BF16.F32.PACK_AB R30, R30, R21 ;  /* 0x000000151e1e723e */ /* 0x000fe400000010ff */
[----:B------:R-:W-:Y:S02]  /*130f0*/  F2FP.BF16.F32.PACK_AB R7, R52, R7 ;  /* 0x000000073407723e */ /* 0x000fe400000010ff */
[----:B------:R-:W-:Y:S02]  /*13100*/  F2FP.BF16.F32.PACK_AB R8, R53, R8 ;  /* 0x000000083508723e */ /* 0x000fe400000010ff */
[----:B------:R-:W-:-:S02]  /*13110*/  F2FP.BF16.F32.PACK_AB R3, R54, R3 ;  /* 0x000000033603723e */ /* 0x000fc400000010ff */
[----:B------:R-:W-:Y:S02]  /*13120*/  F2FP.BF16.F32.PACK_AB R13, R38, R13 ;  /* 0x0000000d260d723e */ /* 0x000fe400000010ff */
[----:B------:R-:W-:Y:S02]  /*13130*/  F2FP.BF16.F32.PACK_AB R14, R39, R14 ;  /* 0x0000000e270e723e */ /* 0x000fe400000010ff */
[----:B------:R-:W-:Y:S01]  /*13140*/  F2FP.BF16.F32.PACK_AB R10, R47, R10 ;  /* 0x0000000a2f0a723e */ /* 0x000fe200000010ff */
[----:B------:R-:W-:Y:S01]  /*13150*/  BAR.SYNC.DEFER_BLOCKING 0x1, 0x180 ;  /* 0x0046000000007b1d */ /* 0x000fe20000010000 */
[----:B--2---:R-:W-:Y:S02]  /*13160*/  IMAD.MOV.U32 R32, RZ, RZ, R5 ;  /* 0x000000ffff207224 */ /* 0x004fe400078e0005 */
[----:B---3--:R-:W-:Y:S02]  /*13170*/  IMAD.MOV.U32 R34, RZ, RZ, R4 ;  /* 0x000000ffff227224 */ /* 0x008fe400078e0004 */
[----:B-1----:R-:W-:-:S05]  /*13180*/  IMAD.SHL.U32 R4, R27, 0x4, RZ ;  /* 0x000000041b047824 */ /* 0x002fca00078e00ff */
[----:B------:R-:W-:-:S04]  /*13190*/  LOP3.LUT R4, R4, 0xc, RZ, 0xc0, !PT ;  /* 0x0000000c04047812 */ /* 0x000fc800078ec0ff */
[----:B------:R-:W-:-:S04]  /*131a0*/  IADD3 R4, P0, R4, UR4, RZ ;  /* 0x0000000404047c10 */ /* 0x000fc8000ff1e0ff */
[----:B------:R-:W-:Y:S01]  /*131b0*/  IADD3.X R5, RZ, UR5, RZ, P0, !PT ;  /* 0x00000005ff057c10 */ /* 0x000fe200087fe4ff */
[----:B------:R-:W-:Y:S01]  /*131c0*/  IMAD.MOV.U32 R49, RZ, RZ, R32 ;  /* 0x000000ffff317224 */ /* 0x000fe200078e0020 */
[----:B------:R-:W-:-:S03]  /*131d0*/  ULDC.64 UR4, c[0x0][0xc00] ;  /* 0x0003000000047ab9 */ /* 0x000fc60000000a00 */
[----:B------:R1:W2:Y:S02]  /*131e0*/  LDG.E.CONSTANT R26, desc[UR40][R4.64] ;  /* 0x00000028041a7981 */ /* 0x0002a4000c1e9900 */
[----:B-1----:R-:W-:-:S04]  /*131f0*/  LOP3.LUT P1, R4, R27, 0x3, RZ, 0xc0, !PT ;  /* 0x000000031b047812 */ /* 0x002fc8000782c0ff */
[----:B------:R-:W-:-:S04]  /*13200*/  ISETP.EQ.OR P1, PT, R4, 0x3, !P1 ;  /* 0x000000030400780c */ /* 0x000fc80004f22670 */
[----:B------:R-:W-:Y:S02]  /*13210*/  SEL R27, R25, R56, P1 ;  /* 0x00000038191b7207 */ /* 0x000fe40000800000 */
[----:B------:R-:W-:Y:S02]  /*13220*/  SEL R56, R56, R25, P1 ;  /* 0x0000001938387207 */ /* 0x000fe40000800000 */
[----:B------:R-:W-:Y:S02]  /*13230*/  SEL R25, R15, R20, P1 ;  /* 0x000000140f197207 */ /* 0x000fe40000800000 */
[----:B------:R-:W-:Y:S02]  /*13240*/  SEL R24, R20, R15, P1 ;  /* 0x0000000f14187207 */ /* 0x000fe40000800000 */
[----:B------:R-:W-:Y:S02]  /*13250*/  MOV R20, R18 ;  /* 0x0000001200147202 */ /* 0x000fe40000000f00 */
[----:B0-----:R-:W-:-:S02]  /*13260*/  MOV R21, R33 ;  /* 0x0000002100157202 */ /* 0x001fc40000000f00 */
[----:B------:R-:W-:Y:S02]  /*13270*/  F2FP.BF16.F32.PACK_AB R4, R55, R6 ;  /* 0x000000063704723e */ /* 0x000fe400000010ff */
[----:B------:R-:W-:Y:S02]  /*13280*/  SEL R29, R7, R8, P1 ;  /* 0x00000008071d7207 */ /* 0x000fe40000800000 */
[----:B-----5:R-:W-:Y:S01]  /*13290*/  SEL R28, R8, R7, P1 ;  /* 0x00000007081c7207 */ /* 0x020fe20000800000 */
[----:B----4-:R-:W-:Y:S01]  /*132a0*/  IMAD.WIDE R6, R35, 0x2, R20 ;  /* 0x0000000223067825 */ /* 0x010fe200078e0214 */
[----:B------:R-:W-:Y:S02]  /*132b0*/  SEL R33, R30, R31, P1 ;  /* 0x0000001f1e217207 */ /* 0x000fe40000800000 */
[----:B------:R-:W-:Y:S02]  /*132c0*/  SEL R30, R31, R30, P1 ;  /* 0x0000001e1f1e7207 */ /* 0x000fe40000800000 */
[----:B------:R-:W-:-:S02]  /*132d0*/  IADD3 R43, P0, R6, 0x60, RZ ;  /* 0x00000060062b7810 */ /* 0x000fc40007f1e0ff */
[----:B------:R-:W-:Y:S02]  /*132e0*/  IADD3 R41, P2, R6, 0x40, RZ ;  /* 0x0000004006297810 */ /* 0x000fe40007f5e0ff */
[----:B------:R-:W-:Y:S02]  /*132f0*/  SEL R35, R3, R4, P1 ;  /* 0x0000000403237207 */ /* 0x000fe40000800000 */
[----:B------:R-:W-:Y:S02]  /*13300*/  SEL R36, R4, R3, P1 ;  /* 0x0000000304247207 */ /* 0x000fe40000800000 */
[----:B------:R-:W-:Y:S02]  /*13310*/  LOP3.LUT R8, R41, 0x380, RZ, 0xc0, !PT ;  /* 0x0000038029087812 */ /* 0x000fe400078ec0ff */
[----:B------:R-:W-:Y:S01]  /*13320*/  LOP3.LUT R32, R43, 0x380, RZ, 0xc0, !PT ;  /* 0x000003802b207812 */ /* 0x000fe200078ec0ff */
[----:B------:R-:W-:Y:S01]  /*13330*/  IMAD.MOV.U32 R48, RZ, RZ, R34 ;  /* 0x000000ffff307224 */ /* 0x000fe200078e0022 */
[----:B------:R-:W-:-:S02]  /*13340*/  SEL R31, R13, R14, P1 ;  /* 0x0000000e0d1f7207 */ /* 0x000fc40000800000 */
[----:B------:R-:W-:Y:S02]  /*13350*/  SEL R15, R11, R12, P1 ;  /* 0x0000000c0b0f7207 */ /* 0x000fe40000800000 */
[----:B------:R-:W-:Y:S02]  /*13360*/  SEL R14, R14, R13, P1 ;  /* 0x0000000d0e0e7207 */ /* 0x000fe40000800000 */
[----:B------:R-:W-:Y:S02]  /*13370*/  SHF.R.U64 R8, R8, 0x3, RZ ;  /* 0x0000000308087819 */ /* 0x000fe400000012ff */
[----:B------:R-:W-:Y:S02]  /*13380*/  SHF.R.U64 R32, R32, 0x3, RZ ;  /* 0x0000000320207819 */ /* 0x000fe400000012ff */
[----:B------:R-:W-:Y:S02]  /*13390*/  SEL R12, R12, R11, P1 ;  /* 0x0000000b0c0c7207 */ /* 0x000fe40000800000 */
[----:B------:R-:W-:-:S02]  /*133a0*/  SEL R13, R9, R10, P1 ;  /* 0x0000000a090d7207 */ /* 0x000fc40000800000 */
[----:B------:R-:W-:Y:S02]  /*133b0*/  SEL R34, R10, R9, P1 ;  /* 0x000000090a227207 */ /* 0x000fe40000800000 */
[----:B------:R-:W-:Y:S02]  /*133c0*/  LOP3.LUT R10, R8, R41, RZ, 0x3c, !PT ;  /* 0x00000029080a7212 */ /* 0x000fe400078e3cff */
[----:B------:R-:W-:Y:S02]  /*133d0*/  LOP3.LUT R8, R32, R43, RZ, 0x3c, !PT ;  /* 0x0000002b20087212 */ /* 0x000fe400078e3cff */
[C---:B------:R-:W-:Y:S02]  /*133e0*/  IADD3 R39, P3, R6.reuse, 0x20, RZ ;  /* 0x0000002006277810 */ /* 0x040fe40007f7e0ff */
[----:B------:R-:W-:Y:S02]  /*133f0*/  LOP3.LUT R37, R6, 0x380, RZ, 0xc0, !PT ;  /* 0x0000038006257812 */ /* 0x000fe400078ec0ff */
[----:B------:R-:W-:-:S02]  /*13400*/  LOP3.LUT R4, R39, 0x380, RZ, 0xc0, !PT ;  /* 0x0000038027047812 */ /* 0x000fc400078ec0ff */
[----:B------:R-:W-:Y:S02]  /*13410*/  SHF.R.U64 R37, R37, 0x3, RZ ;  /* 0x0000000325257819 */ /* 0x000fe400000012ff */
[----:B------:R-:W-:Y:S01]  /*13420*/  SHF.R.U64 R4, R4, 0x3, RZ ;  /* 0x0000000304047819 */ /* 0x000fe200000012ff */
[--C-:B------:R-:W-:Y:S01]  /*13430*/  IMAD.X R5, RZ, RZ, R7.reuse, P3 ;  /* 0x000000ffff057224 */ /* 0x100fe200018e0607 */
[----:B------:R-:W-:Y:S02]  /*13440*/  LOP3.LUT R6, R37, R6, RZ, 0x3c, !PT ;  /* 0x0000000625067212 */ /* 0x000fe400078e3cff */
[----:B------:R-:W-:Y:S01]  /*13450*/  LOP3.LUT R4, R4, R39, RZ, 0x3c, !PT ;  /* 0x0000002704047212 */ /* 0x000fe200078e3cff */
[--C-:B------:R-:W-:Y:S01]  /*13460*/  IMAD.X R9, RZ, RZ, R7.reuse, P0 ;  /* 0x000000ffff097224 */ /* 0x100fe200000e0607 */
[----:B------:R-:W-:Y:S01]  /*13470*/  MOV R38, R6 ;  /* 0x0000000600267202 */ /* 0x000fe20000000f00 */
[----:B------:R-:W-:Y:S01]  /*13480*/  IMAD.X R11, RZ, RZ, R7, P2 ;  /* 0x000000ffff0b7224 */ /* 0x000fe200010e0607 */
[----:B------:R-:W-:-:S02]  /*13490*/  MOV R37, R4 ;  /* 0x0000000400257202 */ /* 0x000fc40000000f00 */
        /* <DEDUP_REMOVED lines=14> */
[----:B------:R-:W3:Y:S04]  /*13580*/  SHFL.IDX PT, R34, R34, R3, 0x1c1f ;  /* 0x001c1f0322227589 */ /* 0x000ee800000e0000 */
[----:B------:R-:W-:Y:S04]  /*13590*/  SHFL.IDX PT, R29, R29, R26, 0x1c1f ;  /* 0x001c1f1a1d1d7589 */ /* 0x000fe800000e0000 */
[----:B------:R-:W4:Y:S04]  /*135a0*/  SHFL.IDX PT, R28, R28, R3, 0x1c1f ;  /* 0x001c1f031c1c7589 */ /* 0x000f2800000e0000 */
[----:B------:R-:W-:Y:S04]  /*135b0*/  SHFL.IDX PT, R35, R35, R26, 0x1c1f ;  /* 0x001c1f1a23237589 */ /* 0x000fe800000e0000 */
[----:B------:R2:W4:Y:S01]  /*135c0*/  SHFL.IDX PT, R36, R36, R3, 0x1c1f ;  /* 0x001c1f0324247589 */ /* 0x00052200000e0000 */
[----:B0-----:R-:W-:-:S02]  /*135d0*/  SEL R4, R27, R56, P1 ;  /* 0x000000381b047207 */ /* 0x001fc40000800000 */
[----:B------:R-:W-:Y:S02]  /*135e0*/  SEL R6, R56, R27, P1 ;  /* 0x0000001b38067207 */ /* 0x000fe40000800000 */
[----:B-1----:R-:W-:Y:S02]  /*135f0*/  SEL R5, R33, R30, P1 ;  /* 0x0000001e21057207 */ /* 0x002fe40000800000 */
[----:B------:R-:W-:Y:S02]  /*13600*/  SEL R7, R30, R33, P1 ;  /* 0x000000211e077207 */ /* 0x000fe40000800000 */
[----:B------:R-:W-:Y:S01]  /*13610*/  MOV R30, R10 ;  /* 0x0000000a001e7202 */ /* 0x000fe20000000f00 */
[----:B--2---:R-:W0:Y:S01]  /*13620*/  LDC R3, c[0x0][0xbe8] ;  /* 0x0002fa00ff037b82 */ /* 0x004e220000000800 */
[----:B------:R-:W-:Y:S01]  /*13630*/  MOV R27, R8 ;  /* 0x00000008001b7202 */ /* 0x000fe20000000f00 */
[----:B------:R1:W-:Y:S01]  /*13640*/  STSM.16.M88.4 [R38], R4 ;  /* 0x0000000426007844 */ /* 0x0003e20000000200 */
[----:B------:R-:W-:-:S02]  /*13650*/  SEL R8, R15, R12, P1 ;  /* 0x0000000c0f087207 */ /* 0x000fc40000800000 */
[----:B------:R-:W-:Y:S02]  /*13660*/  SEL R10, R12, R15, P1 ;  /* 0x0000000f0c0a7207 */ /* 0x000fe40000800000 */
[----:B---3--:R-:W-:Y:S02]  /*13670*/  SEL R9, R13, R34, P1 ;  /* 0x000000220d097207 */ /* 0x008fe40000800000 */
[----:B------:R-:W-:Y:S02]  /*13680*/  SEL R11, R34, R13, P1 ;  /* 0x0000000d220b7207 */ /* 0x000fe40000800000 */
[----:B----4-:R-:W-:Y:S01]  /*13690*/  SEL R12, R29, R28, P1 ;  /* 0x0000001c1d0c7207 */ /* 0x010fe20000800000 */
[----:B------:R-:W-:Y:S01]  /*136a0*/  ULDC UR8, c[0x0][0xa88] ;  /* 0x0002a20000087ab9 */ /* 0x000fe20000000800 */
[----:B------:R-:W-:Y:S01]  /*136b0*/  SEL R14, R28, R29, P1 ;  /* 0x0000001d1c0e7207 */ /* 0x000fe20000800000 */
[----:B------:R-:W2:Y:S01]  /*136c0*/  LDL R34, [R1+0x6c] ;  /* 0x00006c0001227983 */ /* 0x000ea20000100800 */
[----:B------:R-:W-:-:S02]  /*136d0*/  SEL R13, R35, R36, P1 ;  /* 0x00000024230d7207 */ /* 0x000fc40000800000 */
[----:B-1----:R-:W-:Y:S02]  /*136e0*/  SEL R4, R25, R24, P1 ;  /* 0x0000001819047207 */ /* 0x002fe40000800000 */
[----:B------:R-:W-:Y:S02]  /*136f0*/  SEL R6, R24, R25, P1 ;  /* 0x0000001918067207 */ /* 0x000fe40000800000 */
[----:B------:R-:W-:Y:S02]  /*13700*/  SEL R5, R31, R32, P1 ;  /* 0x000000201f057207 */ /* 0x000fe40000800000 */
[----:B------:R-:W-:Y:S02]  /*13710*/  SEL R7, R32, R31, P1 ;  /* 0x0000001f20077207 */ /* 0x000fe40000800000 */
[----:B------:R-:W-:-:S03]  /*13720*/  SEL R15, R36, R35, P1 ;  /* 0x00000023240f7207 */ /* 0x000fc60000800000 */
[----:B------:R1:W-:Y:S04]  /*13730*/  STSM.16.M88.4 [R37], R4 ;  /* 0x0000000425007844 */ /* 0x0003e80000000200 */
[----:B------:R3:W-:Y:S04]  /*13740*/  STSM.16.M88.4 [R30], R8 ;  /* 0x000000081e007844 */ /* 0x0007e80000000200 */
[----:B------:R4:W-:Y:S01]  /*13750*/  STSM.16.M88.4 [R27], R12 ;  /* 0x0000000c1b007844 */ /* 0x0009e20000000200 */
[----:B------:R-:W-:Y:S01]  /*13760*/  BAR.SYNC.DEFER_BLOCKING 0x1, 0x180 ;  /* 0x0046000000007b1d */ /* 0x000fe20000010000 */
[----:B------:R-:W-:Y:S01]  /*13770*/  IADD3 R24, P2, R45, UR4, RZ ;  /* 0x000000042d187c10 */ /* 0x000fe2000ff5e0ff */
[----:B------:R-:W-:-:S03]  /*13780*/  IMAD.MOV.U32 R28, RZ, RZ, RZ ;  /* 0x000000ffff1c7224 */ /* 0x000fc600078e00ff */
[----:B------:R-:W-:Y:S01]  /*13790*/  IADD3.X R25, R44, UR5, RZ, P2, !PT ;  /* 0x000000052c197c10 */ /* 0x000fe200097fe4ff */
[----:B------:R-:W-:-:S04]  /*137a0*/  ULDC.64 UR4, c[0x0][0xb90] ;  /* 0x0002e40000047ab9 */ /* 0x000fc80000000a00 */
[----:B------:R-:W4:Y:S01]  /*137b0*/  @P0 LDG.E R28, desc[UR40][R24.64] ;  /* 0x00000028181c0981 */ /* 0x000f22000c1e1900 */
[----:B0-----:R-:W-:-:S13]  /*137c0*/  ISETP.NE.AND P2, PT, R3, 0x1, PT ;  /* 0x000000010300780c */ /* 0x001fda0003f45270 */
[----:B------:R-:W0:Y:S08]  /*137d0*/  @P2 LDC R26, c[0x0][0xbec] ;  /* 0x0002fb00ff1a2b82 */ /* 0x000e300000000800 */
[----:B------:R-:W3:Y:S01]  /*137e0*/  @P2 LDC R29, c[0x0][0xbf0] ;  /* 0x0002fc00ff1d2b82 */ /* 0x000ee20000000800 */
[----:B------:R-:W-:Y:S02]  /*137f0*/  IADD3 R31, R46, R40, RZ ;  /* 0x000000282e1f7210 */ /* 0x000fe40007ffe0ff */
[----:B------:R-:W-:-:S03]  /*13800*/  SHF.R.S32.HI R32, RZ, 0x1f, R42 ;  /* 0x0000001fff207819 */ /* 0x000fc6000001142a */
[----:B-1----:R-:W-:Y:S02]  /*13810*/  IMAD.MOV.U32 R7, RZ, RZ, R31 ;  /* 0x000000ffff077224 */ /* 0x002fe400078e001f */
[----:B------:R-:W-:Y:S02]  /*13820*/  IMAD R5, R32, UR4, RZ ;  /* 0x0000000420057c24 */ /* 0x000fe4000f8e02ff */
[----:B0-----:R-:W-:-:S05]  /*13830*/  @P2 IMAD.HI.U32 R4, R31, R26, RZ ;  /* 0x0000001a1f042227 */ /* 0x001fca00078e00ff */
[----:B---3--:R-:W-:Y:S01]  /*13840*/  @P2 SHF.R.U32.HI R7, RZ, R29, R4 ;  /* 0x0000001dff072219 */ /* 0x008fe20000011604 */
[----:B------:R-:W-:Y:S01]  /*13850*/  IMAD R11, R42, UR5, R5 ;  /* 0x000000052a0b7c24 */ /* 0x000fe2000f8e0205 */
[----:B------:R-:W-:Y:S02]  /*13860*/  SEL R30, R49, RZ, !P0 ;  /* 0x000000ff311e7207 */ /* 0x000fe40004000000 */
[----:B------:R-:W-:Y:S01]  /*13870*/  SEL R33, R48, RZ, !P0 ;  /* 0x000000ff30217207 */ /* 0x000fe20004000000 */
        /* <DEDUP_REMOVED lines=27> */
[----:B------:R-:W-:Y:S01]  /*13a30*/  LEA.HI.X R11, R6, UR7, R7, 0x2, P4 ;  /* 0x00000007060b7c11 */ /* 0x000fe2000a0f1407 */
[----:B0-----:R-:W-:-:S05]  /*13a40*/  VIADD R48, R13, 0xffffff80 ;  /* 0xffffff800d307836 */ /* 0x001fca0000000000 */
[----:B------:R-:W-:-:S04]  /*13a50*/  SHF.R.S32.HI R38, RZ, 0x1f, R48 ;  /* 0x0000001fff267819 */ /* 0x000fc80000011430 */
[----:B------:R-:W-:-:S04]  /*13a60*/  LEA.HI R38, R38, R48, RZ, 0x3 ;  /* 0x0000003026267211 */ /* 0x000fc800078f18ff */
[----:B------:R-:W-:-:S04]  /*13a70*/  SHF.R.S32.HI R38, RZ, 0x3, R38 ;  /* 0x00000003ff267819 */ /* 0x000fc80000011426 */
[----:B--2---:R-:W-:Y:S01]  /*13a80*/  LEA R9, R38, R34, 0x6 ;  /* 0x0000002226097211 */ /* 0x004fe200078e30ff */
[----:B-1----:R-:W-:Y:S06]  /*13a90*/  @P1 BRA `(.L_x_2457) ;  /* 0x0000000000101947 */ /* 0x002fec0003800000 */
[----:B------:R-:W-:Y:S05]  /*13aa0*/  @!P0 BRA `(.L_x_2457) ;  /* 0x00000000000c8947 */ /* 0x000fea0003800000 */
[----:B------:R-:W2:Y:S04]  /*13ab0*/  LDG.E R5, desc[UR40][R24.64] ;  /* 0x0000002818057981 */ /* 0x000ea8000c1e1900 */
[----:B-----5:R-:W2:Y:S02]  /*13ac0*/  LDG.E R8, desc[UR40][R24.64+0x4] ;  /* 0x0000042818087981 */ /* 0x020ea4000c1e1900 */
[----:B--2---:R-:W-:-:S07]  /*13ad0*/  IMAD.IADD R8, R8, 0x1, -R5 ;  /* 0x0000000108087824 */ /* 0x004fce00078e0a05 */
.L_x_2457:
[----:B------:R-:W2:Y:S01]  /*13ae0*/  LDL R12, [R1+0x7c] ;  /* 0x00007c00010c7983 */ /* 0x000ea20000100800 */
[----:B------:R-:W-:Y:S01]  /*13af0*/  VIADD R14, R13, 0xffffff80 ;  /* 0xffffff800d0e7836 */ /* 0x000fe20000000000 */
[----:B------:R-:W0:Y:S01]  /*13b00*/  @P2 LDC R37, c[0x0][0xbf0] ;  /* 0x0002fc00ff252b82 */ /* 0x000e220000000800 */
[----:B-----5:R-:W-:Y:S01]  /*13b10*/  IMAD R35, R8, R3, RZ ;  /* 0x0000000308237224 */ /* 0x020fe200078e02ff */
[----:B------:R-:W-:Y:S01]  /*13b20*/  SHFL.IDX PT, R4, R10, RZ, 0x1c1f ;  /* 0x001c1fff0a047589 */ /* 0x000fe200000e0000 */
[----:B------:R-:W-:Y:S01]  /*13b30*/  IMAD.WIDE R20, R9, 0x2, R20 ;  /* 0x0000000209147825 */ /* 0x000fe200078e0214 */
[----:B------:R-:W-:Y:S01]  /*13b40*/  SHF.R.S32.HI R13, RZ, 0x1f, R14 ;  /* 0x0000001fff0d7819 */ /* 0x000fe2000001140e */
[----:B------:R-:W-:Y:S01]  /*13b50*/  ULDC.64 UR4, c[0x0][0xaa0] ;  /* 0x0002a80000047ab9 */ /* 0x000fe20000000a00 */
[----:B------:R-:W1:Y:S02]  /*13b60*/  SHFL.IDX PT, R5, R11, RZ, 0x1c1f ;  /* 0x001c1fff0b057589 */ /* 0x000e6400000e0000 */
[----:B------:R-:W-:-:S02]  /*13b70*/  LEA.HI R13, R13, R14, RZ, 0x7 ;  /* 0x0000000e0d0d7211 */ /* 0x000fc400078f38ff */
[----:B------:R-:W-:Y:S04]  /*13b80*/  SHFL.IDX PT, R6, R10, 0x1, 0x1c1f ;  /* 0x003c1f000a067f89 */ /* 0x000fe800000e0000 */
[----:B------:R-:W3:Y:S01]  /*13b90*/  SHFL.IDX PT, R7, R11, 0x1, 0x1c1f ;  /* 0x003c1f000b077f89 */ /* 0x000ee200000e0000 */
[----:B------:R-:W-:Y:S02]  /*13ba0*/  LOP3.LUT R13, R13, 0xffffff80, RZ, 0xc0, !PT ;  /* 0xffffff800d0d7812 */ /* 0x000fe400078ec0ff */
[----:B------:R-:W-:Y:S02]  /*13bb0*/  SHF.R.S32.HI R36, RZ, 0x1f, R48 ;  /* 0x0000001fff247819 */ /* 0x000fe40000011430 */
[----:B------:R-:W-:Y:S01]  /*13bc0*/  IADD3 R25, P4, R20, 0x3000, RZ ;  /* 0x0000300014197810 */ /* 0x000fe20007f9e0ff */
[----:B------:R-:W-:Y:S01]  /*13bd0*/  IMAD.IADD R13, R14, 0x1, -R13 ;  /* 0x000000010e0d7824 */ /* 0x000fe200078e0a0d */
[----:B------:R-:W-:-:S02]  /*13be0*/  LEA.HI R36, R36, R48, RZ, 0x3 ;  /* 0x0000003024247211 */ /* 0x000fc400078f18ff */
[C---:B------:R-:W-:Y:S02]  /*13bf0*/  LOP3.LUT R9, R20.reuse, 0x380, RZ, 0xc0, !PT ;  /* 0x0000038014097812 */ /* 0x040fe400078ec0ff */
[----:B------:R-:W-:Y:S02]  /*13c00*/  LOP3.LUT P0, RZ, R13, 0x3, RZ, 0xc0, !PT ;  /* 0x000000030dff7812 */ /* 0x000fe4000780c0ff */
[----:B------:R-:W-:Y:S02]  /*13c10*/  IADD3 R13, P3, R20, 0x1800, RZ ;  /* 0x00001800140d7810 */ /* 0x000fe40007f7e0ff */
[----:B------:R-:W-:Y:S02]  /*13c20*/  LOP3.LUT R36, R36, 0xfffffff8, RZ, 0xc0, !PT ;  /* 0xfffffff824247812 */ /* 0x000fe400078ec0ff */
[----:B------:R-:W-:Y:S02]  /*13c30*/  LOP3.LUT R24, R25, 0x380, RZ, 0xc0, !PT ;  /* 0x0000038019187812 */ /* 0x000fe400078ec0ff */
[----:B------:R-:W-:Y:S01]  /*13c40*/  SHF.R.U64 R9, R9, 0x3, RZ ;  /* 0x0000000309097819 */ /* 0x000fe200000012ff */
[----:B------:R-:W-:Y:S01]  /*13c50*/  IMAD.IADD R36, R48, 0x1, -R36 ;  /* 0x0000000130247824 */ /* 0x000fe200078e0a24 */
[----:B------:R-:W-:-:S04]  /*13c60*/  SHF.R.U64 R24, R24, 0x3, RZ ;  /* 0x0000000318187819 */ /* 0x000fc800000012ff */
[----:B------:R-:W-:Y:S02]  /*13c70*/  LOP3.LUT R24, R24, R25, RZ, 0x3c, !PT ;  /* 0x0000001918187212 */ /* 0x000fe400078e3cff */
[----:B------:R-:W-:Y:S01]  /*13c80*/  IADD3.X R25, RZ, R21, RZ, P4, !PT ;  /* 0x00000015ff197210 */ /* 0x000fe200027fe4ff */
[----:B--2---:R-:W-:-:S04]  /*13c90*/  IMAD.IADD R12, R12, 0x1, R40 ;  /* 0x000000010c0c7824 */ /* 0x004fc800078e0228 */
[C---:B------:R-:W-:Y:S01]  /*13ca0*/  VIADD R8, R12.reuse, 0x8 ;  /* 0x000000080c087836 */ /* 0x040fe20000000000 */
[-C--:B------:R-:W-:Y:S02]  /*13cb0*/  ISETP.GE.OR P1, PT, R12, R35.reuse, P0 ;  /* 0x000000230c00720c */ /* 0x080fe40000726670 */
[----:B------:R-:W-:Y:S02]  /*13cc0*/  LOP3.LUT R12, R13, 0x380, RZ, 0xc0, !PT ;  /* 0x000003800d0c7812 */ /* 0x000fe400078ec0ff */
[----:B------:R-:W-:Y:S02]  /*13cd0*/  ISETP.GE.OR P0, PT, R8, R35, P0 ;  /* 0x000000230800720c */ /* 0x000fe40000706670 */
[----:B------:R-:W-:Y:S02]  /*13ce0*/  SHF.R.U64 R12, R12, 0x3, RZ ;  /* 0x000000030c0c7819 */ /* 0x000fe400000012ff */
[----:B------:R-:W-:Y:S01]  /*13cf0*/  LOP3.LUT R8, R9, R20, RZ, 0x3c, !PT ;  /* 0x0000001409087212 */ /* 0x000fe200078e3cff */
[--C-:B------:R-:W-:Y:S01]  /*13d00*/  IMAD.MOV.U32 R9, RZ, RZ, R21.reuse ;  /* 0x000000ffff097224 */ /* 0x100fe200078e0015 */
[----:B------:R-:W-:Y:S01]  /*13d10*/  LOP3.LUT R12, R12, R13, RZ, 0x3c, !PT ;  /* 0x0000000d0c0c7212 */ /* 0x000fe200078e3cff */
[----:B------:R-:W-:-:S02]  /*13d20*/  IMAD.X R13, RZ, RZ, R21, P3 ;  /* 0x000000ffff0d7224 */ /* 0x000fc400018e0615 */
        /* <DEDUP_REMOVED lines=26> */
[----:B------:R-:W-:Y:S02]  /*13ed0*/  IMAD.IADD R28, R40, 0x1, R0 ;  /* 0x00000001281c7824 */ /* 0x000fe400078e0200 */
        /* <DEDUP_REMOVED lines=30> */
[----:B------:R-:W-:Y:S02]  /*140c0*/  IMAD.IADD R32, R38, 0x1, R40 ;  /* 0x0000000126207824 */ /* 0x000fe400078e0228 */
[----:B------:R-:W1:Y:S04]  /*140d0*/  SHFL.IDX PT, R28, R30, 0x1, 0x181f ;  /* 0x00381f001e1c7f89 */ /* 0x000e6800000e0000 */
[----:B------:R-:W1:Y:S01]  /*140e0*/  SHFL.IDX PT, R33, R30, 0x2, 0x181f ;  /* 0x00581f001e217f89 */ /* 0x000e6200000e0000 */
[----:B------:R-:W-:-:S03]  /*140f0*/  ISETP.GE.AND P0, PT, R34, UR4, PT ;  /* 0x0000000422007c0c */ /* 0x000fc6000bf06270 */
[----:B------:R-:W2:Y:S01]  /*14100*/  SHFL.IDX PT, R3, R31, RZ, 0x181f ;  /* 0x00181fff1f037589 */ /* 0x000ea200000e0000 */
[----:B------:R-:W-:-:S03]  /*14110*/  VIADD R0, R32, 0x30 ;  /* 0x0000003020007836 */ /* 0x000fc60000000000 */
[----:B------:R-:W2:Y:S01]  /*14120*/  SHFL.IDX PT, R21, R31, 0x1, 0x181f ;  /* 0x00381f001f157f89 */ /* 0x000ea200000e0000 */
[----:B------:R-:W-:-:S03]  /*14130*/  IADD3 R2, R32, 0x60, RZ ;  /* 0x0000006020027810 */ /* 0x000fc60007ffe0ff */
        /* <DEDUP_REMOVED lines=25> */
.L_x_2456:
[----:B------:R-:W2:Y:S01]  /*142d0*/  LDL.LU R4, [R1+0x58] ;  /* 0x0000580001047983 */ /* 0x000ea20000300800 */
[----:B------:R-:W-:Y:S01]  /*142e0*/  ULDC.64 UR4, c[0x0][0xc00] ;  /* 0x0003000000047ab9 */ /* 0x000fe20000000a00 */
[----:B------:R-:W-:Y:S01]  /*142f0*/  IMAD.MOV.U32 R6, RZ, RZ, RZ ;  /* 0x000000ffff067224 */ /* 0x000fe200078e00ff */
[----:B------:R-:W1:Y:S01]  /*14300*/  LDC R25, c[0x0][0xbe8] ;  /* 0x0002fa00ff197b82 */ /* 0x000e620000000800 */
[----:B------:R-:W3:Y:S01]  /*14310*/  LDL.LU R0, [R1+0x5c] ;  /* 0x00005c0001007983 */ /* 0x000ee20000300800 */
[----:B------:R-:W-:-:S04]  /*14320*/  ISETP.NE.U32.AND P0, PT, RZ, UR4, PT ;  /* 0x00000004ff007c0c */ /* 0x000fc8000bf05070 */
[----:B------:R-:W-:Y:S02]  /*14330*/  ISETP.NE.AND.EX P0, PT, RZ, UR5, PT, P0 ;  /* 0x00000005ff007c0c */ /* 0x000fe4000bf05300 */
[----:B--2---:R-:W-:-:S04]  /*14340*/  IADD3 R2, P1, R4, UR4, RZ ;  /* 0x0000000404027c10 */ /* 0x004fc8000ff3e0ff */
[----:B---3--:R-:W-:Y:S01]  /*14350*/  IADD3.X R3, R0, UR5, RZ, P1, !PT ;  /* 0x0000000500037c10 */ /* 0x008fe20008ffe4ff */
[----:B------:R-:W-:Y:S02]  /*14360*/  ULDC.64 UR4, c[0x0][0xc08] ;  /* 0x0003020000047ab9 */ /* 0x000fe40000000a00 */
[----:B------:R-:W-:-:S04]  /*14370*/  ISETP.NE.U32.AND P1, PT, RZ, UR4, PT ;  /* 0x00000004ff007c0c */ /* 0x000fc8000bf25070 */
[----:B------:R2:W5:Y:S01]  /*14380*/  @P0 LDG.E R6, desc[UR40][R2.64] ;  /* 0x0000002802060981 */ /* 0x000562000c1e1900 */
[----:B------:R-:W-:Y:S01]  /*14390*/  ISETP.NE.AND.EX P1, PT, RZ, UR5, PT, P1 ;  /* 0x00000005ff007c0c */ /* 0x000fe2000bf25310 */
[----:B------:R-:W3:-:S12]  /*143a0*/  S2R R7, SR_TID.X ;  /* 0x0000000000077919 */ /* 0x000ed80000002100 */
[----:B------:R-:W-:Y:S01]  /*143b0*/  @P1 IADD3 R4, P2, R4, UR4, RZ ;  /* 0x0000000404041c10 */ /* 0x000fe2000ff5e0ff */
[----:B------:R-:W-:-:S03]  /*143c0*/  ULDC UR4, c[0x0][0xa88] ;  /* 0x0002a20000047ab9 */ /* 0x000fc60000000800 */
[----:B------:R-:W-:Y:S01]  /*143d0*/  @P1 IADD3.X R5, R0, UR5, RZ, P2, !PT ;  /* 0x0000000500051c10 */ /* 0x000fe200097fe4ff */
[----:B------:R-:W-:-:S06]  /*143e0*/  IMAD.U32 R0, RZ, RZ, UR4 ;  /* 0x00000004ff007e24 */ /* 0x000fcc000f8e00ff */
[----:B------:R2:W5:Y:S01]  /*143f0*/  @P1 LDG.E R0, desc[UR40][R4.64] ;  /* 0x0000002804001981 */ /* 0x000562000c1e1900 */
[----:B-1----:R-:W-:Y:S01]  /*14400*/  ISETP.NE.AND P2, PT, R25, 0x1, PT ;  /* 0x000000011900780c */ /* 0x002fe20003f45270 */
[----:B---3-5:R-:W-:-:S12]  /*14410*/  VIADD R28, R7, 0xffffff80 ;  /* 0xffffff80071c7836 */ /* 0x028fd80000000000 */
[----:B------:R-:W1:Y:S01]  /*14420*/  @P2 LDC R27, c[0x0][0xbec] ;  /* 0x0002fb00ff1b2b82 */ /* 0x000e620000000800 */
[----:B------:R-:W-:Y:S01]  /*14430*/  ISETP.GE.AND P3, PT, R28, 0xc0, PT ;  /* 0x000000c01c00780c */ /* 0x000fe20003f66270 */
[----:B--2---:R-:W-:-:S12]  /*14440*/  @P1 BRA `(.L_x_2459) ;  /* 0x0000000000101947 */ /* 0x004fd80003800000 */
[----:B------:R-:W-:Y:S05]  /*14450*/  @!P0 BRA `(.L_x_2459) ;  /* 0x00000000000c8947 */ /* 0x000fea0003800000 */
[----:B------:R-:W2:Y:S04]  /*14460*/  LDG.E R5, desc[UR40][R2.64] ;  /* 0x0000002802057981 */ /* 0x000ea8000c1e1900 */
[----:B------:R-:W2:Y:S02]  /*14470*/  LDG.E R0, desc[UR40][R2.64+0x4] ;  /* 0x0000042802007981 */ /* 0x000ea4000c1e1900 */
[----:B--2---:R-:W-:-:S07]  /*14480*/  IMAD.IADD R0, R0, 0x1, -R5 ;  /* 0x0000000100007824 */ /* 0x004fce00078e0a05 */
.L_x_2459:
[----:B------:R-:W2:Y:S04]  /*14490*/  LDL.LU R3, [R1+0x50] ;  /* 0x0000500001037983 */ /* 0x000ea80000300800 */
[----:B------:R-:W3:Y:S04]  /*144a0*/  LDL.LU R2, [R1+0x68] ;  /* 0x0000680001027983 */ /* 0x000ee80000300800 */
[----:B------:R-:W4:Y:S04]  /*144b0*/  LDL R26, [R1+0x54] ;  /* 0x00005400011a7983 */ /* 0x000f280000100800 */
[----:B------:R0:W5:Y:S01]  /*144c0*/  LDL R24, [R1+0x34] ;  /* 0x0000340001187983 */ /* 0x0001620000100800 */
[----:B------:R-:W-:Y:S01]  /*144d0*/  BSSY B1, `(.L_x_2460) ;  /* 0x000002c000017945 */ /* 0x000fe20003800000 */
[----:B------:R-:W-:-:S02]  /*144e0*/  SHF.R.S32.HI R11, RZ, 0x1f, R6 ;  /* 0x0000001fff0b7819 */ /* 0x000fc40000011406 */
[----:B--2---:R-:W-:Y:S02]  /*144f0*/  SEL R13, R3, RZ, !P0 ;  /* 0x000000ff030d7207 */ /* 0x004fe40004000000 */
[----:B---3--:R-:W-:Y:S02]  /*14500*/  SEL R12, R2, RZ, !P0 ;  /* 0x000000ff020c7207 */ /* 0x008fe40004000000 */
[----:B----4-:R-:W-:Y:S01]  /*14510*/  SHF.R.S32.HI R10, RZ, 0x1f, R26 ;  /* 0x0000001fff0a7819 */ /* 0x010fe2000001141a */
[----:B0-----:R-:W-:Y:S06]  /*14520*/  @P3 BRA `(.L_x_2461) ;  /* 0x0000000000983947 */ /* 0x001fec0003800000 */
[----:B------:R-:W0:Y:S01]  /*14530*/  LDC R9, c[0x0][0xbe8] ;  /* 0x0002fa00ff097b82 */ /* 0x000e220000000800 */
[----:B-----5:R-:W-:Y:S01]  /*14540*/  IADD3 R8, R24, -0x80, R7 ;  /* 0xffffff8018087810 */ /* 0x020fe20007ffe007 */
[----:B0-----:R-:W-:-:S05]  /*14550*/  IMAD R2, R0, R9, RZ ;  /* 0x0000000900027224 */ /* 0x001fca00078e02ff */
[----:B------:R-:W-:-:S13]  /*14560*/  ISETP.GE.AND P0, PT, R8, R2, PT ;  /* 0x000000020800720c */ /* 0x000fda0003f06270 */
[----:B------:R-:W-:Y:S05]  /*14570*/  @P0 BRA `(.L_x_2461) ;  /* 0x0000000000840947 */ /* 0x000fea0003800000 */
[----:B------:R-:W-:Y:S01]  /*14580*/  ISETP.NE.AND P0, PT, R9, 0x1, PT ;  /* 0x000000010900780c */ /* 0x000fe20003f05270 */
[----:B------:R-:W-:Y:S01]  /*14590*/  ULDC.64 UR4, c[0x0][0xb90] ;  /* 0x0002e40000047ab9 */ /* 0x000fe20000000a00 */
[----:B------:R-:W-:Y:S01]  /*145a0*/  IMAD.MOV.U32 R2, RZ, RZ, R6 ;  /* 0x000000ffff027224 */ /* 0x000fe200078e0006 */
[----:B------:R-:W-:Y:S01]  /*145b0*/  MOV R5, R8 ;  /* 0x0000000800057202 */ /* 0x000fe20000000f00 */
[----:B------:R-:W-:Y:S02]  /*145c0*/  IMAD R7, R10, UR4, RZ ;  /* 0x000000040a077c24 */ /* 0x000fe4000f8e02ff */
[----:B------:R-:W-:Y:S02]  /*145d0*/  IMAD.MOV.U32 R3, RZ, RZ, R11 ;  /* 0x000000ffff037224 */ /* 0x000fe400078e000b */
[C---:B------:R-:W-:Y:S02]  /*145e0*/  IMAD R7, R26.reuse, UR5, R7 ;  /* 0x000000051a077c24 */ /* 0x040fe4000f8e0207 */
[----:B------:R-:W-:Y:S01]  /*145f0*/  IMAD.WIDE.U32 R2, R26, UR4, R2 ;  /* 0x000000041a027c25 */ /* 0x000fe2000f8e0002 */
[----:B------:R-:W-:-:S02]  /*14600*/  ULDC.64 UR4, c[0x0][0xb98] ;  /* 0x0002e60000047ab9 */ /* 0x000fc40000000a00 */
[----:B------:R-:W0:Y:S01]  /*14610*/  @P0 LDC R15, c[0x0][0xbec] ;  /* 0x0002fb00ff0f0b82 */ /* 0x000e220000000800 */
[----:B------:R-:W-:Y:S02]  /*14620*/  IMAD.IADD R3, R3, 0x1, R7 ;  /* 0x0000000103037824 */ /* 0x000fe400078e0207 */
[----:B------:R-:W-:-:S05]  /*14630*/  IMAD.WIDE.U32 R2, R13, UR4, R2 ;  /* 0x000000040d027c25 */ /* 0x000fca000f8e0002 */
[----:B------:R-:W2:Y:S01]  /*14640*/  @P0 LDC R21, c[0x0][0xbf0] ;  /* 0x0002fc00ff150b82 */ /* 0x000ea20000000800 */
        /* <DEDUP_REMOVED lines=20> */
.L_x_2461:
[----:B------:R-:W-:Y:S05]  /*14790*/  BSYNC B1 ;  /* 0x0000000000017941 */ /* 0x000fea0003800000 */
.L_x_2460:
        /* <DEDUP_REMOVED lines=13> */
[----:B------:R-:W-:Y:S01]  /*14870*/  IADD3 R4, R28, -R4, RZ ;  /* 0x800000041c047210 */ /* 0x000fe20007ffe0ff */
[----:B------:R-:W-:Y:S02]  /*14880*/  ULDC.64 UR4, c[0x0][0xae8] ;  /* 0x0002ba0000047ab9 */ /* 0x000fe40000000a00 */
[----:B------:R-:W-:Y:S02]  /*14890*/  IMAD.IADD R3, R3, 0x1, R5 ;  /* 0x0000000103037824 */ /* 0x000fe400078e0205 */
[----:B------:R-:W-:Y:S02]  /*148a0*/  IMAD R6, R4, 0x30, R14 ;  /* 0x0000003004067824 */ /* 0x000fe400078e020e */
[----:B------:R-:W-:-:S02]  /*148b0*/  IMAD R4, R10, UR4, RZ ;  /* 0x000000040a047c24 */ /* 0x000fc4000f8e02ff */
[----:B-----5:R-:W-:Y:S02]  /*148c0*/  IMAD.IADD R8, R24, 0x1, R6 ;  /* 0x0000000118087824 */ /* 0x020fe400078e0206 */
[----:B------:R-:W-:Y:S02]  /*148d0*/  IMAD R7, R26, UR5, R4 ;  /* 0x000000051a077c24 */ /* 0x000fe4000f8e0204 */
[----:B-1----:R-:W-:-:S04]  /*148e0*/  @P2 IMAD.HI.U32 R4, R8, R27, RZ ;  /* 0x0000001b08042227 */ /* 0x002fc800078e00ff */
[----:B------:R-:W-:Y:S01]  /*148f0*/  IMAD.WIDE.U32 R2, R26, UR4, R2 ;  /* 0x000000041a027c25 */ /* 0x000fe2000f8e0002 */
[----:B------:R-:W-:-:S03]  /*14900*/  ULDC.64 UR4, c[0x0][0xaf0] ;  /* 0x0002bc0000047ab9 */ /* 0x000fc60000000a00 */
[----:B------:R-:W-:Y:S01]  /*14910*/  IMAD.MOV.U32 R5, RZ, RZ, R8 ;  /* 0x000000ffff057224 */ /* 0x000fe200078e0008 */
[----:B0-----:R-:W-:Y:S01]  /*14920*/  @P2 SHF.R.U32.HI R5, RZ, R9, R4 ;  /* 0x00000009ff052219 */ /* 0x001fe20000011604 */
        /* <DEDUP_REMOVED lines=14> */
[----:B------:R-:W-:Y:S01]  /*14a10*/  IMAD R4, R4, UR4, RZ ;  /* 0x0000000404047c24 */ /* 0x000fe2000f8e02ff */
[----:B------:R-:W-:Y:S01]  /*14a20*/  IADD3 R3, R3, R9, RZ ;  /* 0x0000000903037210 */ /* 0x000fe20007ffe0ff */
[----:B------:R-:W-:Y:S02]  /*14a30*/  IMAD.IADD R14, R14, 0x1, R24 ;  /* 0x000000010e0e7824 */ /* 0x000fe400078e0218 */
[C---:B------:R-:W-:Y:S02]  /*14a40*/  IMAD R5, R7.reuse, UR5, R4 ;  /* 0x0000000507057c24 */ /* 0x040fe4000f8e0204 */
[----:B------:R-:W-:Y:S01]  /*14a50*/  IMAD.WIDE.U32 R2, R7, UR4, R2 ;  /* 0x0000000407027c25 */ /* 0x000fe2000f8e0002 */
[----:B------:R-:W-:-:S03]  /*14a60*/  ULDC.64 UR4, c[0x0][0xa80] ;  /* 0x0002a00000047ab9 */ /* 0x000fc60000000a00 */
[----:B------:R-:W-:Y:S01]  /*14a70*/  IMAD.IADD R3, R3, 0x1, R5 ;  /* 0x0000000103037824 */ /* 0x000fe200078e0205 */
[----:B------:R-:W-:Y:S01]  /*14a80*/  LEA R4, P0, R2, UR4, 0x1 ;  /* 0x0000000402047c11 */ /* 0x000fe2000f8008ff */
[----:B------:R-:W-:Y:S01]  /*14a90*/  ULDC UR4, c[0x0][0xac8] ;  /* 0x0002b20000047ab9 */ /* 0x000fe20000000800 */
[----:B------:R-:W-:Y:S02]  /*14aa0*/  IMAD R25, R0, R25, RZ ;  /* 0x0000001900197224 */ /* 0x000fe400078e02ff */
[----:B------:R-:W-:Y:S01]  /*14ab0*/  LEA.HI.X R8, R2, UR5, R3, 0x1, P0 ;  /* 0x0000000502087c11 */ /* 0x000fe200080f0c03 */
[----:B------:R-:W0:Y:S01]  /*14ac0*/  SHFL.IDX PT, R6, R4, RZ, 0x181f ;  /* 0x00181fff04067589 */ /* 0x000e2200000e0000 */
[C---:B------:R-:W-:Y:S02]  /*14ad0*/  VIADD R0, R14.reuse, 0x30 ;  /* 0x000000300e007836 */ /* 0x040fe40000000000 */
[C---:B------:R-:W-:Y:S01]  /*14ae0*/  VIADD R2, R14.reuse, 0x60 ;  /* 0x000000600e027836 */ /* 0x040fe20000000000 */
[----:B------:R-:W1:Y:S01]  /*14af0*/  SHFL.IDX PT, R9, R4, 0x1, 0x181f ;  /* 0x00381f0004097f89 */ /* 0x000e6200000e0000 */
[----:B------:R-:W-:-:S03]  /*14b00*/  VIADD R3, R14, 0x90 ;  /* 0x000000900e037836 */ /* 0x000fc60000000000 */
[----:B------:R-:W4:Y:S04]  /*14b10*/  SHFL.IDX PT, R11, R4, 0x2, 0x181f ;  /* 0x00581f00040b7f89 */ /* 0x000f2800000e0000 */
[----:B------:R-:W3:Y:S04]  /*14b20*/  SHFL.IDX PT, R5, R8, RZ, 0x181f ;  /* 0x00181fff08057589 */ /* 0x000ee800000e0000 */
[----:B------:R1:W3:Y:S04]  /*14b30*/  SHFL.IDX PT, R13, R4, 0x3, 0x181f ;  /* 0x00781f00040d7f89 */ /* 0x0002e800000e0000 */
[----:B------:R-:W3:Y:S04]  /*14b40*/  SHFL.IDX PT, R7, R8, 0x1, 0x181f ;  /* 0x00381f0008077f89 */ /* 0x000ee800000e0000 */
[----:B------:R-:W3:Y:S04]  /*14b50*/  SHFL.IDX PT, R10, R8, 0x2, 0x181f ;  /* 0x00581f00080a7f89 */ /* 0x000ee800000e0000 */
[----:B------:R3:W3:Y:S01]  /*14b60*/  SHFL.IDX PT, R12, R8, 0x3, 0x181f ;  /* 0x00781f00080c7f89 */ /* 0x0006e200000e0000 */
[----:B--2---:R-:W-:-:S04]  /*14b70*/  ISETP.GE.AND P0, PT, R15, UR4, PT ;  /* 0x000000040f007c0c */ /* 0x004fc8000bf06270 */
[-C--:B------:R-:W-:Y:S02]  /*14b80*/  ISETP.GE.OR P3, PT, R14, R25.reuse, P0 ;  /* 0x000000190e00720c */ /* 0x080fe40000766670 */
[-C--:B------:R-:W-:Y:S02]  /*14b90*/  ISETP.GE.OR P2, PT, R0, R25.reuse, P0 ;  /* 0x000000190000720c */ /* 0x080fe40000746670 */
[-C--:B------:R-:W-:Y:S02]  /*14ba0*/  ISETP.GE.OR P1, PT, R2, R25.reuse, P0 ;  /* 0x000000190200720c */ /* 0x080fe40000726670 */
[----:B------:R-:W-:-:S07]  /*14bb0*/  ISETP.GE.OR P0, PT, R3, R25, P0 ;  /* 0x000000190300720c */ /* 0x000fce0000706670 */
[C---:B0-----:R-:W-:Y:S02]  /*14bc0*/  @!P3 LEA R2, P6, R15.reuse, R6, 0x1 ;  /* 0x000000060f02b211 */ /* 0x041fe400078c08ff */
[C---:B-1----:R-:W-:Y:S02]  /*14bd0*/  @!P2 LEA R4, P5, R15.reuse, R9, 0x1 ;  /* 0x000000090f04a211 */ /* 0x042fe400078a08ff */
[C---:B----4-:R-:W-:Y:S02]  /*14be0*/  @!P1 LEA R6, P4, R15.reuse, R11, 0x1 ;  /* 0x0000000b0f069211 */ /* 0x050fe400078808ff */
[C-C-:B---3--:R-:W-:Y:S02]  /*14bf0*/  @!P3 LEA.HI.X R3, R15.reuse, R5, R20.reuse, 0x1, P6 ;  /* 0x000000050f03b211 */ /* 0x148fe400030f0c14 */
[C---:B------:R-:W-:Y:S02]  /*14c00*/  @!P0 LEA R8, P6, R15.reuse, R13, 0x1 ;  /* 0x0000000d0f088211 */ /* 0x040fe400078c08ff */
[C-C-:B------:R-:W-:Y:S01]  /*14c10*/  @!P2 LEA.HI.X R5, R15.reuse, R7, R20.reuse, 0x1, P5 ;  /* 0x000000070f05a211 */ /* 0x140fe200028f0c14 */
[----:B------:R1:W-:Y:S01]  /*14c20*/  @!P3 ST.E.128 desc[UR40][R2.64], RZ ;  /* 0x000000ff0200b985 */ /* 0x0003e2000c101d28 */
[----:B------:R-:W-:-:S02]  /*14c30*/  @!P1 LEA.HI.X R7, R15, R10, R20, 0x1, P4 ;  /* 0x0000000a0f079211 */ /* 0x000fc400020f0c14 */
[----:B------:R-:W-:Y:S01]  /*14c40*/  @!P0 LEA.HI.X R9, R15, R12, R20, 0x1, P6 ;  /* 0x0000000c0f098211 */ /* 0x000fe200030f0c14 */
[----:B------:R1:W-:Y:S04]  /*14c50*/  @!P2 ST.E.128 desc[UR40][R4.64], RZ ;  /* 0x000000ff0400a985 */ /* 0x0003e8000c101d28 */
[----:B------:R1:W-:Y:S04]  /*14c60*/  @!P1 ST.E.128 desc[UR40][R6.64], RZ ;  /* 0x000000ff06009985 */ /* 0x0003e8000c101d28 */
[----:B------:R1:W-:Y:S02]  /*14c70*/  @!P0 ST.E.128 desc[UR40][R8.64], RZ ;  /* 0x000000ff08008985 */ /* 0x0003e4000c101d28 */
.L_x_2458:
[----:B------:R-:W-:Y:S05]  /*14c80*/  BSYNC B0 ;  /* 0x0000000000007941 */ /* 0x000fea0003800000 */
.L_x_2455:
[----:B------:R-:W3:Y:S01]  /*14c90*/  LDL R0, [R1+0xc] ;  /* 0x00000c0001007983 */ /* 0x000ee20000100800 */
[----:B------:R-:W-:Y:S02]  /*14ca0*/  ULDC UR4, c[0x0][0xc3c] ;  /* 0x00030f0000047ab9 */ /* 0x000fe40000000800 */
[----:B---3--:R-:W-:-:S13]  /*14cb0*/  ISETP.GE.AND P0, PT, R0, UR4, PT ;  /* 0x0000000400007c0c */ /* 0x008fda000bf06270 */
[----:B------:R-:W-:Y:S05]  /*14cc0*/  @!P0 BRA `(.L_x_2462) ;  /* 0xfffffec400088947 */ /* 0x000fea000383ffff */
[----:B------:R-:W-:Y:S05]  /*14cd0*/  BRA `(.L_x_2345) ;  /* 0x0000007400947947 */ /* 0x000fea0003800000 */
.L_x_2343:
        /* <DEDUP_REMOVED lines=58> */
.L_x_2468:
        /* <DEDUP_REMOVED lines=12> */
.L_x_2467:
[----:B------:R-:W-:Y:S05]  /*15140*/  BSYNC B0 ;  /* 0x0000000000007941 */ /* 0x000fea0003800000 */
.L_x_2466:
        /* <DEDUP_REMOVED lines=22> */
.L_x_2464:
        /* <DEDUP_REMOVED lines=15> */
[----:B0-----:R-:W-:-:S06]  /*153a0*/  IADD3 R12, R11, 0xffffffe, RZ ;  /* 0x0ffffffe0b0c7810 */ /* 0x001fcc0007ffe0ff */
[----:B------:R-:W0:Y:S02]  /*153b0*/  F2I.FTZ.U32.TRUNC.NTZ R3, R12 ;  /* 0x0000000c00037305 */ /* 0x000e24000021f000 */
[----:B0-----:R-:W-:Y:S01]  /*153c0*/  IMAD.MOV R15, RZ, RZ, -R3 ;  /* 0x000000ffff0f7224 */ /* 0x001fe200078e0a03 */
[----:B------:R-:W-:Y:S06]  /*153d0*/  @!P0 BRA `(.L_x_2469) ;  /* 0x0000000000088947 */ /* 0x000fec0003800000 */
[----:B------:R-:W-:-:S05]  /*153e0*/  VIADD R11, R13, 0xffffffff ;  /* 0xffffffff0d0b7836 */ /* 0x000fca0000000000 */
[----:B------:R0:W1:Y:S02]  /*153f0*/  SHFL.IDX PT, R16, R6, R11, 0x1f ;  /* 0x00001f0b06107589 */ /* 0x00006400000e0000 */
.L_x_2469:
        /* <DEDUP_REMOVED lines=17> */
[----:B------:R-:W-:-:S06]  /*15510*/  @P0 IADD3 R2, R2, 0x1, RZ ;  /* 0x0000000102020810 */ /* 0x000fcc0007ffe0ff */
[----:B------:R-:W-:Y:S01]  /*15520*/  @!P2 IMAD.MOV R2, RZ, RZ, -R2 ;  /* 0x000000ffff02a224 */ /* 0x000fe200078e0a02 */
[----:B------:R-:W-:-:S05]  /*15530*/  @!P1 LOP3.LUT R2, RZ, R4, RZ, 0x33, !PT ;  /* 0x00000004ff029212 */ /* 0x000fca00078e33ff */
[----:B------:R-:W-:Y:S02]  /*15540*/  IMAD R6, R7, R2, RZ ;  /* 0x0000000207067224 */ /* 0x000fe400078e02ff */
[----:B------:R-:W-:Y:S02]  /*15550*/  IMAD.MOV R2, RZ, RZ, -R2 ;  /* 0x000000ffff027224 */ /* 0x000fe400078e0a02 */
[----:B------:R-:W-:Y:S02]  /*15560*/  IMAD.MOV R8, RZ, RZ, -R6 ;  /* 0x000000ffff087224 */ /* 0x000fe400078e0a06 */
[----:B------:R-:W-:Y:S01]  /*15570*/  IMAD R4, R4, R2, R9 ;  /* 0x0000000204047224 */ /* 0x000fe200078e0209 */
[----:B------:R-:W-:Y:S02]  /*15580*/  MOV R2, RZ ;  /* 0x000000ff00027202 */ /* 0x000fe40000000f00 */
        /* <DEDUP_REMOVED lines=20> */
[----:B------:R-:W-:Y:S02]  /*156d0*/  ISETP.GE.AND P2, PT, R3, RZ, PT ;  /* 0x000000ff0300720c */ /* 0x000fe40003f46270 */
[----:B------:R-:W-:-:S05]  /*156e0*/  IADD3 R3, R4, R6, RZ ;  /* 0x0000000604037210 */ /* 0x000fca0007ffe0ff */
        /* <DEDUP_REMOVED lines=8> */
.L_x_2465:
[----:B------:R-:W-:Y:S02]  /*15770*/  IMAD.MOV.U32 R17, RZ, RZ, RZ ;  /* 0x000000ffff117224 */ /* 0x000fe400078e00ff */
[----:B------:R-:W-:Y:S02]  /*15780*/  IMAD.U32 R16, RZ, RZ, UR6 ;  /* 0x00000006ff107e24 */ /* 0x000fe4000f8e00ff */
[----:B------:R-:W-:-:S07]  /*15790*/  IMAD.MOV.U32 R18, RZ, RZ, RZ ;  /* 0x000000ffff127224 */ /* 0x000fce00078e00ff */
.L_x_2470:
[----:B------:R-:W-:-:S13]  /*157a0*/  ISETP.NE.AND P0, PT, R5, RZ, PT ;  /* 0x000000ff0500720c */ /* 0x000fda0003f05270 */
[----:B------:R-:W0:Y:S01]  /*157b0*/  @!P0 S2R R3, SR_CgaCtaId ;  /* 0x0000000000038919 */ /* 0x000e220000008800 */
[----:B------:R-:W-:-:S04]  /*157c0*/  @!P0 MOV R0, 0x400 ;  /* 0x0000040000008802 */ /* 0x000fc80000000f00 */
[----:B0-----:R-:W-:-:S05]  /*157d0*/  @!P0 LEA R0, R3, R0, 0x18 ;  /* 0x0000000003008211 */ /* 0x001fca00078ec0ff */
[----:B------:R1:W-:Y:S01]  /*157e0*/  @!P0 STS.128 [R0+0x132d0], R16 ;  /* 0x0132d01000008388 */ /* 0x0003e20000000c00 */
[----:B------:R-:W-:Y:S06]  /*157f0*/  BAR.ARV 0x5, 0x200 ;  /* 0x0148000000007b1d */ /* 0x000fec0000002000 */
.L_x_2463:
[----:B01----:R-:W-:Y:S01]  /*15800*/  MOV R0, 0x1 ;  /* 0x0000000100007802 */ /* 0x003fe20000000f00 */
[----:B------:R-:W-:Y:S01]  /*15810*/  ULDC UR4, c[0x0][0xc3c] ;  /* 0x00030f0000047ab9 */ /* 0x000fe20000000800 */
[----:B------:R-:W-:Y:S01]  /*15820*/  IMAD.MOV.U32 R29, RZ, RZ, RZ ;  /* 0x000000ffff1d7224 */ /* 0x000fe200078e00ff */
[----:B------:R-:W-:Y:S02]  /*15830*/  ISETP.GE.AND P0, PT, R19, UR4, PT ;  /* 0x0000000413007c0c */ /* 0x000fe4000bf06270 */
[----:B------:R0:W-:Y:S04]  /*15840*/  STL [R1+0xc], R0 ;  /* 0x00000c0001007387 */ /* 0x0001e80000100800 */
[----:B------:R0:W-:Y:S07]  /*15850*/  STL [R1+0x64], RZ ;  /* 0x000064ff01007387 */ /* 0x0001ee0000100800 */
[----:B------:R-:W-:Y:S05]  /*15860*/  @P0 BRA `(.L_x_2471) ;  /* 0x0000006400ac0947 */ /* 0x000fea0003800000 */
[----:B------:R-:W2:Y:S01]  /*15870*/  LDL R11, [R1+0x30] ;  /* 0x00003000010b7983 */ /* 0x000ea20000100800 */
[----:B------:R-:W1:Y:S01]  /*15880*/  S2R R10, SR_TID.X ;  /* 0x00000000000a7919 */ /* 0x000e620000002100 */
[----:B------:R-:W3:Y:S01]  /*15890*/  S2UR UR4, SR_CgaCtaId ;  /* 0x00000000000479c3 */ /* 0x000ee20000008800 */
[C---:B-1----:R-:W-:Y:S01]  /*158a0*/  IMAD.SHL.U32 R3, R10.reuse, 0x40, RZ ;  /* 0x000000400a037824 */ /* 0x042fe200078e00ff */
[----:B------:R-:W-:Y:S01]  /*158b0*/  SHF.R.U32.HI R5, RZ, 0x1, R10 ;  /* 0x00000001ff057819 */ /* 0x000fe2000001160a */
[C---:B0-----:R-:W-:Y:S01]  /*158c0*/  IMAD.SHL.U32 R0, R10.reuse, 0x10, RZ ;  /* 0x000000100a007824 */ /* 0x041fe200078e00ff */
        /* <DEDUP_REMOVED lines=25> */
[----:B---3--:R-:W-:-:S05]  /*15a60*/  IMAD.U32 R3, RZ, RZ, UR4 ;  /* 0x00000004ff037e24 */ /* 0x008fca000f8e00ff */
[----:B------:R0:W-:Y:S01]  /*15a70*/  STL [R1+0x24], R3 ;  /* 0x0000240301007387 */ /* 0x0001e20000100800 */
[----:B------:R-:W-:Y:S02]  /*15a80*/  LEA R22, R3, R22, 0x18 ;  /* 0x0000001603167211 */ /* 0x000fe400078ec0ff */
[----:B------:R-:W-:Y:S01]  /*15a90*/  SHF.R.U32.HI R4, RZ, 0x2, R12 ;  /* 0x00000002ff047819 */ /* 0x000fe2000001160c */
[----:B------:R-:W-:Y:S03]  /*15aa0*/  BSSY B7, `(.L_x_2471) ;  /* 0x0000647000077945 */ /* 0x000fe60003800000 */
[----:B------:R-:W-:Y:S01]  /*15ab0*/  LOP3.LUT R2, R4, 0x60, R2, 0xf8, !PT ;  /* 0x0000006004027812 */ /* 0x000fe200078ef802 */
[----:B------:R-:W-:-:S03]  /*15ac0*/  IMAD.MOV.U32 R29, RZ, RZ, RZ ;  /* 0x000000ffff1d7224 */ /* 0x000fc600078e00ff */
[----:B------:R-:W-:Y:S01]  /*15ad0*/  LOP3.LUT R2, R2, 0x80, RZ, 0xfc, !PT ;  /* 0x0000008002027812 */ /* 0x000fe200078efcff */
[----:B------:R-:W-:Y:S01]  /*15ae0*/  ULDC.64 UR38, c[0x0][0x198] ;  /* 0x0000660000267ab9 */ /* 0x000fe20000000a00 */
[----:B------:R-:W-:Y:S01]  /*15af0*/  ULDC UR36, c[0x0][0xc] ;  /* 0x0000030000247ab9 */ /* 0x000fe20000000800 */
[C---:B--2---:R-:W-:Y:S02]  /*15b00*/  LOP3.LUT R0, R11.reuse, 0x2, RZ, 0xfc, !PT ;  /* 0x000000020b007812 */ /* 0x044fe400078efcff */
[----:B0-----:R-:W-:-:S03]  /*15b10*/  LOP3.LUT R3, R11, 0x1, RZ, 0xfc, !PT ;  /* 0x000000010b037812 */ /* 0x001fc600078efcff */
[----:B------:R0:W-:Y:S04]  /*15b20*/  STL [R1+0x70], R0 ;  /* 0x0000700001007387 */ /* 0x0001e80000100800 */
[----:B------:R1:W-:Y:S01]  /*15b30*/  STL [R1+0x58], R3 ;  /* 0x0000580301007387 */ /* 0x0003e20000100800 */
[----:B0-----:R-:W-:-:S03]  /*15b40*/  IMAD.MOV.U32 R0, RZ, RZ, 0x1 ;  /* 0x00000001ff007424 */ /* 0x001fc600078e00ff */
[----:B------:R-:W-:Y:S01]  /*15b50*/  STL [R1+0x64], RZ ;  /* 0x000064ff01007387 */ /* 0x000fe20000100800 */
[----:B-1----:R-:W-:-:S03]  /*15b60*/  MOV R3, 0x1 ;  /* 0x0000000100037802 */ /* 0x002fc60000000f00 */
[----:B------:R0:W-:Y:S04]  /*15b70*/  STL [R1+0x10], R0 ;  /* 0x0000100001007387 */ /* 0x0001e80000100800 */
[----:B------:R1:W-:Y:S01]  /*15b80*/  STL [R1+0x4], RZ ;  /* 0x000004ff01007387 */ /* 0x0003e20000100800 */
[----:B0-----:R-:W-:-:S03]  /*15b90*/  IMAD.IADD R0, R22, 0x1, R10 ;  /* 0x0000000116007824 */ /* 0x001fc600078e020a */
[----:B------:R1:W-:Y:S04]  /*15ba0*/  STL [R1+0xc], R3 ;  /* 0x00000c0301007387 */ /* 0x0003e80000100800 */
[----:B------:R1:W-:Y:S02]  /*15bb0*/  STL [R1+0x60], R0 ;  /* 0x0000600001007387 */ /* 0x0003e40000100800 */
.L_x_2581:
[----:B012---:R-:W0:Y:S02]  /*15bc0*/  LDC.64 R2, c[0x0][0xc88] ;  /* 0x00032200ff027b82 */ /* 0x007e240000000a00 */
[----:B0-----:R-:W-:-:S05]  /*15bd0*/  IMAD.WIDE R2, R19, 0x4, R2 ;  /* 0x0000000413027825 */ /* 0x001fca00078e0202 */
[----:B-----5:R-:W2:Y:S01]  /*15be0*/  LDG.E R23, desc[UR40][R2.64] ;  /* 0x0000002802177981 */ /* 0x020ea2000c1e1900 */
[----:B------:R-:W-:Y:S05]  /*15bf0*/  YIELD ;  /* 0x0000000000007946 */ /* 0x000fea0003800000 */
[----:B------:R-:W-:Y:S01]  /*15c00*/  ULDC.64 UR4, c[0x0][0xa28] ;  /* 0x00028a0000047ab9 */ /* 0x000fe20000000a00 */
[----:B------:R-:W-:Y:S01]  /*15c10*/  IMAD.MOV.U32 R10, RZ, RZ, RZ ;  /* 0x000000ffff0a7224 */ /* 0x000fe200078e00ff */
[----:B------:R-:W-:Y:S01]  /*15c20*/  ISETP.NE.U32.AND P0, PT, RZ, UR4, PT ;  /* 0x00000004ff007c0c */ /* 0x000fe2000bf05070 */
[----:B------:R-:W-:Y:S01]  /*15c30*/  IMAD.MOV.U32 R6, RZ, RZ, RZ ;  /* 0x000000ffff067224 */ /* 0x000fe200078e00ff */
[----:B------:R-:W-:Y:S01]  /*15c40*/  ULDC.64 UR8, c[0x0][0xa18] ;  /* 0x0002860000087ab9 */ /* 0x000fe20000000a00 */
[----:B------:R-:W-:Y:S01]  /*15c50*/  ULDC.64 UR6, c[0x0][0xa10] ;  /* 0x0002840000067ab9 */ /* 0x000fe20000000a00 */
[----:B------:R-:W-:-:S02]  /*15c60*/  ISETP.NE.AND.EX P0, PT, RZ, UR5, PT, P0 ;  /* 0x00000005ff007c0c */ /* 0x000fc4000bf05300 */
[----:B--23--:R-:W-:-:S11]  /*15c70*/  SHF.R.S32.HI R0, RZ, 0x1f, R23 ;  /* 0x0000001fff007819 */ /* 0x00cfd60000011417 */
        /* <DEDUP_REMOVED lines=8> */
[----:B------:R-:W-:Y:S01]  /*15d00*/  ISETP.NE.U32.AND P2, PT, RZ, UR8, PT ;  /* 0x00000008ff007c0c */ /* 0x000fe2000bf45070 */
[----:B0-----:R-:W-:Y:S01]  /*15d10*/  IMAD.MOV.U32 R0, RZ, RZ, RZ ;  /* 0x000000ffff007224 */ /* 0x001fe200078e00ff */
[----:B------:R-:W-:Y:S02]  /*15d20*/  ISETP.NE.AND.EX P0, PT, RZ, UR5, PT, P0 ;  /* 0x00000005ff007c0c */ /* 0x000fe4000bf05300 */
[----:B------:R-:W-:Y:S02]  /*15d30*/  ISETP.NE.AND.EX P2, PT, RZ, UR9, PT, P2 ;  /* 0x00000009ff007c0c */ /* 0x000fe4000bf45320 */
[----:B------:R-:W-:Y:S02]  /*15d40*/  ISETP.NE.U32.AND P1, PT, RZ, UR6, PT ;  /* 0x00000006ff007c0c */ /* 0x000fe4000bf25070 */
[----:B-1----:R-:W-:-:S02]  /*15d50*/  IADD3 R2, P3, R24, UR4, RZ ;  /* 0x0000000418027c10 */ /* 0x002fc4000ff7e0ff */
[----:B------:R-:W-:Y:S02]  /*15d60*/  ISETP.NE.AND.EX P1, PT, RZ, UR7, PT, P1 ;  /* 0x00000007ff007c0c */ /* 0x000fe4000bf25310 */
[----:B------:R-:W-:Y:S02]  /*15d70*/  IADD3.X R3, R25, UR5, RZ, P3, !PT ;  /* 0x0000000519037c10 */ /* 0x000fe40009ffe4ff */
[----:B------:R-:W-:-:S03]  /*15d80*/  IADD3 R4, P4, R24, UR6, RZ ;  /* 0x0000000618047c10 */ /* 0x000fc6000ff9e0ff */
[----:B------:R-:W3:Y:S01]  /*15d90*/  @P0 LDG.E R6, desc[UR40][R2.64] ;  /* 0x0000002802060981 */ /* 0x000ee2000c1e1900 */
[----:B------:R-:W-:Y:S01]  /*15da0*/  ULDC UR4, c[0x0][0x288] ;  /* 0x0000a20000047ab9 */ /* 0x000fe20000000800 */
[----:B------:R-:W-:Y:S02]  /*15db0*/  IADD3.X R5, R25, UR7, RZ, P4, !PT ;  /* 0x0000000719057c10 */ /* 0x000fe4000a7fe4ff */
[----:B------:R-:W-:Y:S01]  /*15dc0*/  MOV R8, UR4 ;  /* 0x0000000400087c02 */ /* 0x000fe20008000f00 */
[----:B------:R-:W-:Y:S02]  /*15dd0*/  ULDC.64 UR4, c[0x0][0x418] ;  /* 0x0001060000047ab9 */ /* 0x000fe40000000a00 */
[----:B------:R-:W5:Y:S04]  /*15de0*/  @P1 LDG.E R0, desc[UR40][R4.64] ;  /* 0x0000002804001981 */ /* 0x000f68000c1e1900 */
[----:B---3--:R0:W-:Y:S02]  /*15df0*/  STL [R1+0x48], R6 ;  /* 0x0000480601007387 */ /* 0x0081e40000100800 */
[----:B0-----:R-:W-:-:S04]  /*15e00*/  @P2 IADD3 R6, P3, R24, UR8, RZ ;  /* 0x0000000818062c10 */ /* 0x001fc8000ff7e0ff */
[----:B------:R-:W-:-:S05]  /*15e10*/  @P2 IADD3.X R7, R25, UR9, RZ, P3, !PT ;  /* 0x0000000919072c10 */ /* 0x000fca0009ffe4ff */
[----:B------:R0:W3:Y:S01]  /*15e20*/  @P2 LDG.E R8, desc[UR40][R6.64] ;  /* 0x0000002806082981 */ /* 0x0000e2000c1e1900 */
[----:B------:R-:W-:-:S03]  /*15e30*/  UISETP.NE.U32.AND UP0, UPT, UR4, URZ, UPT ;  /* 0x0000003f0400728c */ /* 0x000fc6000bf05070 */
[----:B------:R-:W-:Y:S01]  /*15e40*/  ULDC UR4, c[0x0][0x424] ;  /* 0x0001090000047ab9 */ /* 0x000fe20000000800 */
[----:B------:R-:W-:-:S03]  /*15e50*/  UISETP.NE.AND.EX UP0, UPT, UR5, URZ, UPT, UP0 ;  /* 0x0000003f0500728c */ /* 0x000fc6000bf05300 */
[----:B------:R-:W-:Y:S01]  /*15e60*/  ULDC UR5, c[0x0][0x2f0] ;  /* 0x0000bc0000057ab9 */ /* 0x000fe20000000800 */
[----:B------:R-:W-:-:S04]  /*15e70*/  USEL UR4, UR4, 0x1, UP0 ;  /* 0x0000000104047887 */ /* 0x000fc80008000000 */
[----:B------:R-:W-:-:S03]  /*15e80*/  UIMAD UR4, UR4, UR5, URZ ;  /* 0x00000005040472a4 */ /* 0x000fc6000f8e023f */
[----:B------:R-:W-:Y:S02]  /*15e90*/  ULDC UR5, c[0x0][0x348] ;  /* 0x0000d20000057ab9 */ /* 0x000fe40000000800 */
[----:B0-----:R-:W-:Y:S02]  /*15ea0*/  IMAD.U32 R6, RZ, RZ, UR5 ;  /* 0x00000005ff067e24 */ /* 0x001fe4000f8e00ff */
[----:B------:R-:W-:Y:S01]  /*15eb0*/  IMAD.U32 R7, RZ, RZ, UR4 ;  /* 0x00000004ff077e24 */ /* 0x000fe2000f8e00ff */
[----:B---3--:R0:W-:Y:S04]  /*15ec0*/  STL [R1+0x54], R8 ;  /* 0x0000540801007387 */ /* 0x0081e80000100800 */
[----:B--2---:R0:W-:Y:S01]  /*15ed0*/  STL [R1+0x1c], R10 ;  /* 0x00001c0a01007387 */ /* 0x0041e20000100800 */
[----:B------:R-:W-:Y:S01]  /*15ee0*/  IMAD.MOV.U32 R9, RZ, RZ, R8 ;  /* 0x000000ffff097224 */ /* 0x000fe200078e0008 */
[----:B------:R-:W-:Y:S06]  /*15ef0*/  @P2 BRA `(.L_x_2472) ;  /* 0x0000000000142947 */ /* 0x000fec0003800000 */
[----:B------:R-:W-:Y:S05]  /*15f00*/  @!P0 BRA `(.L_x_2472) ;  /* 0x0000000000108947 */ /* 0x000fea0003800000 */
[----:B0-----:R-:W2:Y:S04]  /*15f10*/  LDG.E R8, desc[UR40][R2.64] ;  /* 0x0000002802087981 */ /* 0x001ea8000c1e1900 */
[----:B------:R-:W2:Y:S02]  /*15f20*/  LDG.E R2, desc[UR40][R2.64+0x4] ;  /* 0x0000042802027981 */ /* 0x000ea4000c1e1900 */
[----:B--2---:R-:W-:-:S05]  /*15f30*/  IMAD.IADD R9, R2, 0x1, -R8 ;  /* 0x0000000102097824 */ /* 0x004fca00078e0a08 */
[----:B------:R1:W-:Y:S02]  /*15f40*/  STL [R1+0x54], R9 ;  /* 0x0000540901007387 */ /* 0x0003e40000100800 */
.L_x_2472:
[----:B0-----:R-:W-:Y:S01]  /*15f50*/  IMAD.MOV.U32 R8, RZ, RZ, R23 ;  /* 0x000000ffff087224 */ /* 0x001fe200078e0017 */
[----:B------:R-:W-:Y:S02]  /*15f60*/  ULDC.64 UR4, c[0x0][0xa20] ;  /* 0x0002880000047ab9 */ /* 0x000fe40000000a00 */
[----:B------:R-:W-:Y:S02]  /*15f70*/  ISETP.NE.U32.AND P0, PT, RZ, UR4, PT ;  /* 0x00000004ff007c0c */ /* 0x000fe4000bf05070 */
[----:B------:R0:W-:Y:S02]  /*15f80*/  STL [R1+0x8], R8 ;  /* 0x0000080801007387 */ /* 0x0001e40000100800 */
[----:B------:R-:W-:-:S13]  /*15f90*/  ISETP.NE.AND.EX P0, PT, RZ, UR5, PT, P0 ;  /* 0x00000005ff007c0c */ /* 0x000fda000bf05300 */
[----:B0-----:R-:W-:Y:S05]  /*15fa0*/  @!P0 BRA `(.L_x_2473) ;  /* 0x0000000000108947 */ /* 0x001fea0003800000 */
[----:B------:R-:W-:-:S04]  /*15fb0*/  IADD3 R2, P0, R24, UR4, RZ ;  /* 0x0000000418027c10 */ /* 0x000fc8000ff1e0ff */
[----:B------:R-:W-:-:S05]  /*15fc0*/  IADD3.X R3, R25, UR5, RZ, P0, !PT ;  /* 0x0000000519037c10 */ /* 0x000fca00087fe4ff */
[----:B------:R0:W5:Y:S01]  /*15fd0*/  LDG.E R7, desc[UR40][R2.64] ;  /* 0x0000002802077981 */ /* 0x000162000c1e1900 */
[----:B------:R-:W-:Y:S05]  /*15fe0*/  BRA `(.L_x_2474) ;  /* 0x0000000000247947 */ /* 0x000fea0003800000 */
.L_x_2473:
[----:B------:R-:W-:Y:S02]  /*15ff0*/  ULDC.64 UR4, c[0x0][0xa08] ;  /* 0x0002820000047ab9 */ /* 0x000fe40000000a00 */
[----:B------:R-:W-:-:S04]  /*16000*/  ISETP.NE.U32.AND P0, PT, RZ, UR4, PT ;  /* 0x00000004ff007c0c */ /* 0x000fc8000bf05070 */
[----:B------:R-:W-:-:S13]  /*16010*/  ISETP.NE.AND.EX P0, PT, RZ, UR5, PT, P0 ;  /* 0x00000005ff007c0c */ /* 0x000fda000bf05300 */
[----:B------:R-:W-:Y:S05]  /*16020*/  @!P0 BRA `(.L_x_2474) ;  /* 0x0000000000148947 */ /* 0x000fea0003800000 */
[----:B------:R-:W0:Y:S02]  /*16030*/  LDC.64 R2, c[0x0][0xa08] ;  /* 0x00028200ff027b82 */ /* 0x000e240000000a00 */
[----:B0-----:R-:W-:-:S05]  /*16040*/  IMAD.WIDE R2, R8, 0x4, R2 ;  /* 0x0000000408027825 */ /* 0x001fca00078e0202 */
[----:B------:R-:W2:Y:S04]  /*16050*/  LDG.E R7, desc[UR40][R2.64] ;  /* 0x0000002802077981 */ /* 0x000ea8000c1e1900 */
[----:B------:R-:W2:Y:S02]  /*16060*/  LDG.E R2, desc[UR40][R2.64+0x4] ;  /* 0x0000042802027981 */ /* 0x000ea4000c1e1900 */
[----:B--2---:R-:W-:-:S07]  /*16070*/  IADD3 R7, -R7, R2, RZ ;  /* 0x0000000207077210 */ /* 0x004fce0007ffe1ff */
.L_x_2474:
[----:B0-----:R-:W2:Y:S01]  /*16080*/  @P1 LDG.E R2, desc[UR40][R4.64] ;  /* 0x0000002804021981 */ /* 0x001ea2000c1e1900 */
[----:B------:R-:W0:Y:S03]  /*16090*/  LDC R3, c[0x0][0x448] ;  /* 0x00011200ff037b82 */ /* 0x000e260000000800 */
[----:B------:R3:W2:Y:S01]  /*160a0*/  @P1 LDG.E R4, desc[UR40][R4.64+0x4] ;  /* 0x0000042804041981 */ /* 0x0006a2000c1e1900 */
[----:B-----5:R-:W-:Y:S01]  /*160b0*/  IMAD.IADD R7, R7, 0x1, -R10 ;  /* 0x0000000107077824 */ /* 0x020fe200078e0a0a */
[----:B------:R-:W-:Y:S01]  /*160c0*/  BSSY B0, `(.L_x_2475) ;  /* 0x00000f5000007945 */ /* 0x000fe20003800000 */
[----:B0-----:R-:W-:-:S13]  /*160d0*/  ISETP.NE.AND P0, PT, R3, 0x1, PT ;  /* 0x000000010300780c */ /* 0x001fda0003f05270 */
[----:B------:R-:W0:Y:S08]  /*160e0*/  @P0 LDC R3, c[0x0][0x44c] ;  /* 0x00011300ff030b82 */ /* 0x000e300000000800 */
[----:B---3--:R-:W3:Y:S01]  /*160f0*/  @P0 LDC R5, c[0x0][0x450] ;  /* 0x00011400ff050b82 */ /* 0x008ee20000000800 */
[----:B--2---:R-:W-:Y:S02]  /*16100*/  @P1 IMAD.IADD R6, R4, 0x1, -R2 ;  /* 0x0000000104061824 */ /* 0x004fe400078e0a02 */
[----:B------:R-:W-:-:S02]  /*16110*/  IMAD R2, R17, 0xc0, RZ ;  /* 0x000000c011027824 */ /* 0x000fc400078e02ff */
[----:B------:R-:W-:Y:S02]  /*16120*/  IMAD.IADD R26, R7, 0x1, R6 ;  /* 0x00000001071a7824 */ /* 0x000fe400078e0206 */
[----:B------:R-:W-:Y:S02]  /*16130*/  VIADD R2, R2, 0xbf ;  /* 0x000000bf02027836 */ /* 0x000fe40000000000 */
[C---:B------:R-:W-:Y:S01]  /*16140*/  VIADD R27, R26.reuse, 0x9f ;  /* 0x0000009f1a1b7836 */ /* 0x040fe20000000000 */
[----:B------:R-:W-:Y:S01]  /*16150*/  IADD3 R20, R26, 0xa0, -R9 ;  /* 0x000000a01a147810 */ /* 0x000fe20007ffe809 */
[----:B0-----:R-:W-:-:S04]  /*16160*/  @P0 IMAD.HI.U32 R3, R2, R3, RZ ;  /* 0x0000000302030227 */ /* 0x001fc800078e00ff */
[----:B------:R-:W-:Y:S01]  /*16170*/  IMAD.HI R27, R27, 0x66666667, RZ ;  /* 0x666666671b1b7827 */ /* 0x000fe200078e02ff */
[----:B---3--:R-:W-:-:S03]  /*16180*/  @P0 SHF.R.U32.HI R2, RZ, R5, R3 ;  /* 0x00000005ff020219 */ /* 0x008fc60000011603 */
[----:B------:R-:W-:Y:S01]  /*16190*/  IMAD.MOV R4, RZ, RZ, -R7 ;  /* 0x000000ffff047224 */ /* 0x000fe200078e0a07 */
[----:B------:R-:W-:Y:S02]  /*161a0*/  IADD3 R2, R20, R2, RZ ;  /* 0x0000000214027210 */ /* 0x000fe40007ffe0ff */
[----:B------:R-:W-:Y:S02]  /*161b0*/  SHF.R.U32.HI R3, RZ, 0x1f, R27 ;  /* 0x0000001fff037819 */ /* 0x000fe4000001161b */
[----:B------:R-:W-:Y:S01]  /*161c0*/  VIMNMX R4, RZ, R4, !PT ;  /* 0x00000004ff047248 */ /* 0x000fe20007fe0100 */
[----:B------:R-:W-:Y:S01]  /*161d0*/  IMAD.HI R2, R2, 0x66666667, RZ ;  /* 0x6666666702027827 */ /* 0x000fe200078e02ff */
[----:B------:R-:W-:-:S04]  /*161e0*/  LEA.HI.SX32 R27, R27, R3, 0x1a ;  /* 0x000000031b1b7211 */ /* 0x000fc800078fd2ff */
[----:B------:R-:W-:-:S04]  /*161f0*/  SHF.R.U32.HI R3, RZ, 0x1f, R2 ;  /* 0x0000001fff037819 */ /* 0x000fc80000011602 */
[----:B------:R-:W-:-:S04]  /*16200*/  LEA.HI.SX32 R2, R2, R3, 0x1a ;  /* 0x0000000302027211 */ /* 0x000fc800078fd2ff */
[----:B------:R-:W-:-:S05]  /*16210*/  VIMNMX R2, R27, R2, PT ;  /* 0x000000021b027248 */ /* 0x000fca0003fe0100 */
[----:B------:R-:W-:-:S05]  /*16220*/  IMAD R2, R2, 0xa0, -R7 ;  /* 0x000000a002027824 */ /* 0x000fca00078e0a07 */
[----:B------:R-:W-:-:S04]  /*16230*/  VIMNMX R2, R2, R6, PT ;  /* 0x0000000602027248 */ /* 0x000fc80003fe0100 */
        /* <DEDUP_REMOVED lines=17> */
[----:B------:R0:W2:Y:S02]  /*16350*/  SHFL.IDX PT, R14, R5, RZ, 0x1f ;  /* 0x00001fff050e7589 */ /* 0x0000a400000e0000 */
.L_x_2629:
[----:B--2---:R-:W-:Y:S02]  /*16360*/  ISETP.NE.AND P0, PT, R14, RZ, PT ;  /* 0x000000ff0e00720c */ /* 0x004fe40003f05270 */
[----:B------:R-:W-:-:S11]  /*16370*/  PLOP3.LUT P6, PT, PT, PT, PT, 0x8, 0x0 ;  /* 0x000000000000781c */ /* 0x000fd60003fce170 */
[----:B------:R-:W-:Y:S05]  /*16380*/  @P0 BRA `(.L_x_2478) ;  /* 0x00000000000c0947 */ /* 0x000fea0003800000 */
[----:B------:R-:W-:-:S03]  /*16390*/  UMOV UR4, 0xffffffff ;  /* 0xffffffff00047882 */ /* 0x000fc60000000000 */
[----:B------:R-:W-:Y:S05]  /*163a0*/  BRA.DIV UR4, `(.L_x_2479) ;  /* 0x0000006a04b47947 */ /* 0x000fea000b800000 */
[----:B------:R-:W-:-:S13]  /*163b0*/  ELECT P6, URZ, PT ;  /* 0x00000000003f782f */ /* 0x000fda00038c0000 */
.L_x_2478:
        /* <DEDUP_REMOVED lines=9> */
.L_x_2632:
[----:B------:R-:W-:Y:S05]  /*16450*/  BSYNC B1 ;  /* 0x0000000000017941 */ /* 0x000fea0003800000 */
.L_x_2480:
[----:B------:R-:W-:Y:S04]  /*16460*/  BSSY B1, `(.L_x_2482) ;  /* 0x0000050000017945 */ /* 0x000fe80003800000 */
[----:B------:R-:W-:Y:S05]  /*16470*/  @!P6 BRA `(.L_x_2483) ;  /* 0x000000040038e947 */ /* 0x000fea0003800000 */
[----:B------:R-:W0:Y:S04]  /*16480*/  LDL R8, [R1+0x4] ;  /* 0x0000040001087983 */ /* 0x000e280000100800 */
[----:B------:R-:W1:Y:S01]  /*16490*/  LDL R7, [R1+0x10] ;  /* 0x0000100001077983 */ /* 0x000e620000100800 */
[----:B------:R-:W2:Y:S01]  /*164a0*/  S2R R6, SR_TID.X ;  /* 0x0000000000067919 */ /* 0x000ea20000002100 */
[----:B------:R-:W-:Y:S01]  /*164b0*/  BSSY B2, `(.L_x_2484) ;  /* 0x0000007000027945 */ /* 0x000fe20003800000 */
[----:B--2---:R-:W-:-:S04]  /*164c0*/  LOP3.LUT R6, R6, 0x7f, RZ, 0xc0, !PT ;  /* 0x0000007f06067812 */ /* 0x004fc800078ec0ff */
[----:B------:R-:W-:Y:S02]  /*164d0*/  ISETP.NE.AND P1, PT, R6, RZ, PT ;  /* 0x000000ff0600720c */ /* 0x000fe40003f25270 */
[----:B0-----:R-:W-:Y:S02]  /*164e0*/  LEA R5, R8, R22, 0x3 ;  /* 0x0000001608057211 */ /* 0x001fe400078e18ff */
[----:B-1----:R-:W-:-:S04]  /*164f0*/  SHF.L.U32 R9, R7, 0x1f, RZ ;  /* 0x0000001f07097819 */ /* 0x002fc800000006ff */
[----:B------:R-:W0:Y:S02]  /*16500*/  SYNCS.PHASECHK.TRANS64.TRYWAIT P0, [R5+URZ+0x132a0], R9 ;  /* 0x0132a009050075a7 */ /* 0x000e24000800017f */
[----:B0-----:R-:W-:Y:S05]  /*16510*/  @!P0 BRA `(.L_x_2485) ;  /* 0x00000068008c8947 */ /* 0x001fea0003800000 */
.L_x_2633:
[----:B------:R-:W-:Y:S05]  /*16520*/  BSYNC B2 ;  /* 0x0000000000027941 */ /* 0x000fea0003800000 */
.L_x_2484:
        /* <DEDUP_REMOVED lines=9> */
.L_x_2487:
[----:B------:R-:W-:Y:S05]  /*165c0*/  BSYNC B2 ;  /* 0x0000000000027941 */ /* 0x000fea0003800000 */
.L_x_2486:
[----:B------:R-:W2:Y:S01]  /*165d0*/  LDL R7, [R1+0x4] ;  /* 0x0000040001077983 */ /* 0x000ea20000100800 */
[----:B------:R-:W-:Y:S01]  /*165e0*/  IMAD.MOV.U32 R11, RZ, RZ, RZ ;  /* 0x000000ffff0b7224 */ /* 0x000fe200078e00ff */
[----:B------:R-:W-:Y:S01]  /*165f0*/  UIADD3 UR4, UP0, UR38, 0x570, URZ ;  /* 0x0000057026047890 */ /* 0x000fe2000ff1e03f */
[----:B------:R-:W-:Y:S01]  /*16600*/  IMAD R6, R4, 0xa0, R0 ;  /* 0x000000a004067824 */ /* 0x000fe200078e0200 */
[----:B------:R-:W-:Y:S01]  /*16610*/  PLOP3.LUT P0, PT, PT, PT, PT, 0x80, 0x0 ;  /* 0x000000000000781c */ /* 0x000fe20003f0f070 */
[----:B------:R-:W-:Y:S01]  /*16620*/  UMOV UR6, 0x0 ;  /* 0x0000000000067882 */ /* 0x000fe20000000000 */
[----:B------:R-:W-:Y:S01]  /*16630*/  R2UR UR10, R11 ;  /* 0x000000000b0a72ca */ /* 0x000fe200000e0000 */
[----:B------:R-:W-:Y:S01]  /*16640*/  VIADD R6, R6, 0xffffff60 ;  /* 0xffffff6006067836 */ /* 0x000fe20000000000 */
[----:B------:R-:W-:Y:S01]  /*16650*/  UIADD3.X UR5, URZ, UR39, URZ, UP0, !UPT ;  /* 0x000000273f057290 */ /* 0x000fe200087fe43f */
[----:B------:R-:W-:Y:S01]  /*16660*/  UMOV UR7, 0x12f00000 ;  /* 0x12f0000000077882 */ /* 0x000fe20000000000 */
[----:B--2---:R-:W-:-:S02]  /*16670*/  IMAD R10, R7, 0x2800, R22 ;  /* 0x00002800070a7824 */ /* 0x004fc400078e0216 */
[----:B------:R-:W-:Y:S02]  /*16680*/  VIADD R7, R5, 0x13290 ;  /* 0x0001329005077836 */ /* 0x000fe40000000000 */
[----:B------:R-:W-:-:S07]  /*16690*/  VIADD R8, R10, 0xe000 ;  /* 0x0000e0000a087836 */ /* 0x000fce0000000000 */
.L_x_2488:
        /* <DEDUP_REMOVED lines=13> */
.L_x_2634:
[----:B------:R-:W-:Y:S05]  /*16770*/  BSYNC B2 ;  /* 0x0000000000027941 */ /* 0x000fea0003800000 */
.L_x_2489:
[----:B------:R-:W-:Y:S01]  /*16780*/  BSSY B2, `(.L_x_2491) ;  /* 0x000000b000027945 */ /* 0x000fe20003800000 */
[----:B------:R-:W-:Y:S01]  /*16790*/  MOV R8, 0x0 ;  /* 0x0000000000087802 */ /* 0x000fe20000000f00 */
[----:B01----:R-:W-:Y:S02]  /*167a0*/  IMAD.MOV.U32 R9, RZ, RZ, 0x12f00000 ;  /* 0x12f00000ff097424 */ /* 0x003fe400078e00ff */
[----:B------:R-:W-:Y:S05]  /*167b0*/  @P1 BRA `(.L_x_2492) ;  /* 0x00000000001c1947 */ /* 0x000fea0003800000 */
[----:B------:R-:W0:Y:S02]  /*167c0*/  S2R R7, SR_TID.X ;  /* 0x0000000000077919 */ /* 0x000e240000002100 */
[----:B0-----:R-:W-:Y:S01]  /*167d0*/  LOP3.LUT R12, R7, 0x1f, RZ, 0xc0, !PT ;  /* 0x0000001f070c7812 */ /* 0x001fe200078ec0ff */
[----:B------:R-:W-:-:S03]  /*167e0*/  IMAD.MOV.U32 R7, RZ, RZ, 0x2800 ;  /* 0x00002800ff077424 */ /* 0x000fc600078e00ff */
[----:B------:R-:W-:Y:S01]  /*167f0*/  ISETP.NE.AND P0, PT, R12, RZ, PT ;  /* 0x000000ff0c00720c */ /* 0x000fe20003f05270 */
[----:B------:R0:W-:-:S12]  /*16800*/  SYNCS.ARRIVE.TRANS64 RZ, [R5+URZ+0x132b0], R7 ;  /* 0x0132b00705ff79a7 */ /* 0x0001d8000800003f */
[----:B0-----:R-:W-:Y:S05]  /*16810*/  @!P0 BRA `(.L_x_2492) ;  /* 0x0000000000048947 */ /* 0x001fea0003800000 */
[----:B------:R-:W-:Y:S01]  /*16820*/  BPT.TRAP 0x1 ;  /* 0x000000040000795c */ /* 0x000fe20000300000 */
.L_x_2492:
[----:B------:R-:W-:Y:S05]  /*16830*/  BSYNC B2 ;  /* 0x0000000000027941 */ /* 0x000fea0003800000 */
.L_x_2491:
        /* <DEDUP_REMOVED lines=8> */
.L_x_2493:
        /* <DEDUP_REMOVED lines=9> */
[----:B--2---:R-:W-:Y:S05]  /*16950*/  @P0 BRA.U.ANY `(.L_x_2493) ;  /* 0xfffffffd00d80947 */ /* 0x004fea000393ffff */
.L_x_2483:
[----:B------:R-:W-:Y:S05]  /*16960*/  BSYNC B1 ;  /* 0x0000000000017941 */ /* 0x000fea0003800000 */
.L_x_2482:
[----:B------:R-:W0:Y:S04]  /*16970*/  LDL.LU R8, [R1+0x4] ;  /* 0x0000040001087983 */ /* 0x000e280000300800 */
[----:B------:R-:W2:Y:S01]  /*16980*/  LDL.LU R7, [R1+0x10] ;  /* 0x0000100001077983 */ /* 0x000ea20000300800 */
[----:B------:R-:W-:Y:S02]  /*16990*/  IADD3 R4, R4, -0x2, RZ ;  /* 0xfffffffe04047810 */ /* 0x000fe40007ffe0ff */
[----:B------:R-:W-:Y:S02]  /*169a0*/  PLOP3.LUT P0, PT, PT, PT, PT, 0x8, 0x0 ;  /* 0x000000000000781c */ /* 0x000fe40003f0e170 */
        /* <DEDUP_REMOVED lines=9> */
.L_x_2506:
[----:B------:R-:W-:Y:S05]  /*16a40*/  YIELD ;  /* 0x0000000000007946 */ /* 0x000fea0003800000 */
[----:B------:R-:W-:Y:S04]  /*16a50*/  BSSY B1, `(.L_x_2494) ;  /* 0x000004f000017945 */ /* 0x000fe80003800000 */
[----:B--2---:R-:W-:Y:S05]  /*16a60*/  @!P6 BRA `(.L_x_2495) ;  /* 0x000000040034e947 */ /* 0x004fea0003800000 */
        /* <DEDUP_REMOVED lines=10> */
.L_x_2635:
[----:B------:R-:W-:Y:S05]  /*16b10*/  BSYNC B2 ;  /* 0x0000000000027941 */ /* 0x000fea0003800000 */
.L_x_2496:
[----:B------:R-:W-:Y:S04]  /*16b20*/  BSSY B2, `(.L_x_2498) ;  /* 0x0000009000027945 */ /* 0x000fe80003800000 */
[----:B------:R-:W-:Y:S05]  /*16b30*/  @P2 BRA `(.L_x_2499) ;  /* 0x00000000001c2947 */ /* 0x000fea0003800000 */
[----:B------:R-:W2:Y:S02]  /*16b40*/  S2R R7, SR_TID.X ;  /* 0x0000000000077919 */ /* 0x000ea40000002100 */
[----:B--2---:R-:W-:Y:S01]  /*16b50*/  LOP3.LUT R8, R7, 0x1f, RZ, 0xc0, !PT ;  /* 0x0000001f07087812 */ /* 0x004fe200078ec0ff */
[----:B------:R-:W-:-:S03]  /*16b60*/  IMAD.MOV.U32 R7, RZ, RZ, 0x2800 ;  /* 0x00002800ff077424 */ /* 0x000fc600078e00ff */
[----:B------:R-:W-:Y:S01]  /*16b70*/  ISETP.NE.AND P1, PT, R8, RZ, PT ;  /* 0x000000ff0800720c */ /* 0x000fe20003f25270 */
[----:B------:R2:W-:-:S12]  /*16b80*/  SYNCS.ARRIVE.TRANS64 RZ, [R5+URZ+0x13290], R7 ;  /* 0x0132900705ff79a7 */ /* 0x0005d8000800003f */
[----:B--2---:R-:W-:Y:S05]  /*16b90*/  @!P1 BRA `(.L_x_2499) ;  /* 0x0000000000049947 */ /* 0x004fea0003800000 */
[----:B------:R-:W-:Y:S01]  /*16ba0*/  BPT.TRAP 0x1 ;  /* 0x000000040000795c */ /* 0x000fe20000300000 */
.L_x_2499:
[----:B------:R-:W-:Y:S05]  /*16bb0*/  BSYNC B2 ;  /* 0x0000000000027941 */ /* 0x000fea0003800000 */
.L_x_2498:
[----:B------:R-:W2:Y:S01]  /*16bc0*/  LDL R7, [R1+0x4] ;  /* 0x0000040001077983 */ /* 0x000ea20000100800 */
[----:B------:R-:W-:Y:S01]  /*16bd0*/  IMAD.MOV.U32 R11, RZ, RZ, RZ ;  /* 0x000000ffff0b7224 */ /* 0x000fe200078e00ff */
[----:B------:R-:W-:Y:S01]  /*16be0*/  UIADD3 UR4, UP0, UR38, 0x570, URZ ;  /* 0x0000057026047890 */ /* 0x000fe2000ff1e03f */
[----:B------:R-:W-:Y:S01]  /*16bf0*/  PLOP3.LUT P1, PT, PT, PT, PT, 0x80, 0x0 ;  /* 0x000000000000781c */ /* 0x000fe20003f2f070 */
[----:B------:R-:W-:Y:S01]  /*16c00*/  IMAD R8, R4, 0xa0, R0 ;  /* 0x000000a004087824 */ /* 0x000fe200078e0200 */
[----:B------:R-:W-:Y:S01]  /*16c10*/  UMOV UR6, 0x0 ;  /* 0x0000000000067882 */ /* 0x000fe20000000000 */
[----:B------:R-:W-:Y:S01]  /*16c20*/  R2UR UR10, R11 ;  /* 0x000000000b0a72ca */ /* 0x000fe200000e0000 */
[----:B-1----:R-:W-:Y:S01]  /*16c30*/  VIADD R9, R5, 0x13290 ;  /* 0x0001329005097836 */ /* 0x002fe20000000000 */
[----:B------:R-:W-:Y:S01]  /*16c40*/  UIADD3.X UR5, URZ, UR39, URZ, UP0, !UPT ;  /* 0x000000273f057290 */ /* 0x000fe200087fe43f */
[----:B------:R-:W-:Y:S01]  /*16c50*/  UMOV UR7, 0x12f00000 ;  /* 0x12f0000000077882 */ /* 0x000fe20000000000 */
[----:B--2---:R-:W-:-:S04]  /*16c60*/  IMAD R7, R7, 0x2800, R22 ;  /* 0x0000280007077824 */ /* 0x004fc800078e0216 */
[----:B------:R-:W-:-:S07]  /*16c70*/  VIADD R10, R7, 0xe000 ;  /* 0x0000e000070a7836 */ /* 0x000fce0000000000 */
.L_x_2500:
        /* <DEDUP_REMOVED lines=13> */
.L_x_2636:
[----:B------:R-:W-:Y:S05]  /*16d50*/  BSYNC B2 ;  /* 0x0000000000027941 */ /* 0x000fea0003800000 */
.L_x_2501:
        /* <DEDUP_REMOVED lines=11> */
.L_x_2504:
[----:B------:R-:W-:Y:S05]  /*16e10*/  BSYNC B2 ;  /* 0x0000000000027941 */ /* 0x000fea0003800000 */
.L_x_2503:
        /* <DEDUP_REMOVED lines=8> */
.L_x_2505:
        /* <DEDUP_REMOVED lines=10> */
.L_x_2495:
[----:B------:R-:W-:Y:S05]  /*16f40*/  BSYNC B1 ;  /* 0x0000000000017941 */ /* 0x000fea0003800000 */
.L_x_2494:
[----:B------:R-:W0:Y:S04]  /*16f50*/  LDL.LU R6, [R1+0x4] ;  /* 0x0000040001067983 */ /* 0x000e280000300800 */
[----:B-1----:R-:W2:Y:S01]  /*16f60*/  LDL.LU R9, [R1+0x10] ;  /* 0x0000100001097983 */ /* 0x002ea20000300800 */
[C---:B------:R-:W-:Y:S02]  /*16f70*/  ISETP.GT.AND P2, PT, R4.reuse, R3, PT ;  /* 0x000000030400720c */ /* 0x040fe40003f44270 */
[----:B------:R-:W-:Y:S01]  /*16f80*/  IADD3 R4, R4, -0x1, RZ ;  /* 0xffffffff04047810 */ /* 0x000fe20007ffe0ff */
[----:B0-----:R-:W-:-:S05]  /*16f90*/  VIADD R5, R6, 0x1 ;  /* 0x0000000106057836 */ /* 0x001fca0000000000 */
[----:B------:R-:W-:-:S04]  /*16fa0*/  ISETP.NE.AND P1, PT, R5, 0x2, PT ;  /* 0x000000020500780c */ /* 0x000fc80003f25270 */
[----:B------:R-:W-:Y:S02]  /*16fb0*/  SEL R6, RZ, 0x1, P1 ;  /* 0x00000001ff067807 */ /* 0x000fe40000800000 */
[----:B------:R-:W-:Y:S02]  /*16fc0*/  SEL R5, R5, RZ, P1 ;  /* 0x000000ff05057207 */ /* 0x000fe40000800000 */
[----:B--2---:R-:W-:-:S05]  /*16fd0*/  LOP3.LUT R9, R9, R6, RZ, 0x3c, !PT ;  /* 0x0000000609097212 */ /* 0x004fca00078e3cff */
[----:B------:R2:W-:Y:S04]  /*16fe0*/  STL [R1+0x10], R9 ;  /* 0x0000100901007387 */ /* 0x0005e80000100800 */
[----:B------:R2:W-:Y:S01]  /*16ff0*/  STL [R1+0x4], R5 ;  /* 0x0000040501007387 */ /* 0x0005e20000100800 */
[----:B------:R-:W-:Y:S05]  /*17000*/  @P2 BRA `(.L_x_2506) ;  /* 0xfffffff8008c2947 */ /* 0x000fea000383ffff */
.L_x_2476:
[----:B------:R-:W-:Y:S05]  /*17010*/  BSYNC B0 ;  /* 0x0000000000007941 */ /* 0x000fea0003800000 */
.L_x_2475:
[----:B------:R-:W3:Y:S01]  /*17020*/  LDC R0, c[0x0][0x448] ;  /* 0x00011200ff007b82 */ /* 0x000ee20000000800 */
[----:B------:R-:W-:Y:S01]  /*17030*/  IMAD.MOV.U32 R2, RZ, RZ, 0xc0 ;  /* 0x000000c0ff027424 */ /* 0x000fe200078e00ff */
[----:B------:R-:W-:Y:S05]  /*17040*/  @!P0 WARPSYNC.ALL ;  /* 0x0000000000008948 */ /* 0x000fea0003800000 */
[----:B------:R-:W-:Y:S01]  /*17050*/  IMAD R2, R17, R2, 0xbf ;  /* 0x000000bf11027424 */ /* 0x000fe200078e0202 */
[----:B------:R-:W-:Y:S01]  /*17060*/  @!P0 BAR.SYNC.DEFER_BLOCKING 0xc, 0x200 ;  /* 0x0308000000008b1d */ /* 0x000fe20000010000 */
[----:B---3--:R-:W-:-:S13]  /*17070*/  ISETP.NE.AND P1, PT, R0, 0x1, PT ;  /* 0x000000010000780c */ /* 0x008fda0003f25270 */
[----:B------:R-:W3:Y:S08]  /*17080*/  @P1 LDC R0, c[0x0][0x44c] ;  /* 0x00011300ff001b82 */ /* 0x000ef00000000800 */
[----:B------:R-:W4:Y:S01]  /*17090*/  @P1 LDC R3, c[0x0][0x450] ;  /* 0x00011400ff031b82 */ /* 0x000f220000000800 */
[----:B---3--:R-:W-:-:S05]  /*170a0*/  @P1 IMAD.HI.U32 R0, R2, R0, RZ ;  /* 0x0000000002001227 */ /* 0x008fca00078e00ff */
[----:B----4-:R-:W-:-:S05]  /*170b0*/  @P1 SHF.R.U32.HI R2, RZ, R3, R0 ;  /* 0x00000003ff021219 */ /* 0x010fca0000011600 */
[----:B------:R-:W-:-:S04]  /*170c0*/  IMAD.IADD R0, R20, 0x1, R2 ;  /* 0x0000000114007824 */ /* 0x000fc800078e0202 */
[----:B------:R-:W-:-:S05]  /*170d0*/  IMAD.HI R0, R0, 0x66666667, RZ ;  /* 0x6666666700007827 */ /* 0x000fca00078e02ff */
[----:B------:R-:W-:-:S04]  /*170e0*/  SHF.R.U32.HI R2, RZ, 0x1f, R0 ;  /* 0x0000001fff027819 */ /* 0x000fc80000011600 */
[----:B------:R-:W-:-:S04]  /*170f0*/  LEA.HI.SX32 R2, R0, R2, 0x1a ;  /* 0x0000000200027211 */ /* 0x000fc800078fd2ff */
[----:B------:R-:W-:-:S04]  /*17100*/  VIMNMX R27, R27, R2, PT ;  /* 0x000000021b1b7248 */ /* 0x000fc80003fe0100 */
[----:B------:R-:W-:-:S13]  /*17110*/  ISETP.GT.AND P0, PT, R27, RZ, PT ;  /* 0x000000ff1b00720c */ /* 0x000fda0003f04270 */
[----:B------:R-:W-:Y:S05]  /*17120*/  @P0 BRA `(.L_x_2507) ;  /* 0x0000000000440947 */ /* 0x000fea0003800000 */
[----:B0-2---:R-:W0:Y:S02]  /*17130*/  S2R R5, SR_TID.X ;  /* 0x0000000000057919 */ /* 0x005e240000002100 */
[----:B0-----:R-:W-:-:S04]  /*17140*/  LOP3.LUT R5, R5, 0x7f, RZ, 0xc0, !PT ;  /* 0x0000007f05057812 */ /* 0x001fc800078ec0ff */
[----:B------:R-:W-:-:S13]  /*17150*/  ISETP.NE.AND P0, PT, R5, RZ, PT ;  /* 0x000000ff0500720c */ /* 0x000fda0003f05270 */
[----:B------:R-:W-:Y:S05]  /*17160*/  @P0 BRA `(.L_x_2508) ;  /* 0x0000004000540947 */ /* 0x000fea0003800000 */
[----:B------:R-:W0:Y:S01]  /*17170*/  S2R R5, SR_LANEID ;  /* 0x0000000000057919 */ /* 0x000e220000000000 */
[----:B------:R-:W-:Y:S01]  /*17180*/  VOTEU.ANY UR4, UPT, PT ;  /* 0x0000000000047886 */ /* 0x000fe200038e0100 */
[----:B------:R-:W2:Y:S01]  /*17190*/  LDC.64 R2, c[0x0][0xc60] ;  /* 0x00031800ff027b82 */ /* 0x000ea20000000a00 */
        /* <DEDUP_REMOVED lines=8> */
[----:B0-----:R-:W-:Y:S01]  /*17220*/  IADD3 R16, R0, UR36, R7 ;  /* 0x0000002400107c10 */ /* 0x001fe2000fffe007 */
[----:B------:R-:W-:Y:S06]  /*17230*/  BRA `(.L_x_2508) ;  /* 0x0000004000207947 */ /* 0x000fec0003800000 */
.L_x_2507:
        /* <DEDUP_REMOVED lines=10> */
[----:B------:R-:W3:Y:S01]  /*172e0*/  LDC.64 R2, c[0x4][R2] ;  /* 0x0100000002027b82 */ /* 0x000ee20000000a00 */
[----:B0-2---:R-:W-:Y:S01]  /*172f0*/  IMAD.U32 R5, RZ, RZ, UR7 ;  /* 0x00000007ff057e24 */ /* 0x005fe2000f8e00ff */
[----:B------:R-:W-:Y:S01]  /*17300*/  MOV R13, RZ ;  /* 0x000000ff000d7202 */ /* 0x000fe20000000f00 */
[----:B------:R-:W-:Y:S02]  /*17310*/  IMAD.U32 R7, RZ, RZ, UR9 ;  /* 0x00000009ff077e24 */ /* 0x000fe4000f8e00ff */
[----:B------:R-:W-:-:S02]  /*17320*/  IMAD.U32 R10, RZ, RZ, UR4 ;  /* 0x00000004ff0a7e24 */ /* 0x000fc4000f8e00ff */
[----:B------:R-:W-:Y:S02]  /*17330*/  IMAD.U32 R11, RZ, RZ, UR5 ;  /* 0x00000005ff0b7e24 */ /* 0x000fe4000f8e00ff */
[----:B------:R-:W-:Y:S02]  /*17340*/  IMAD.MOV.U32 R8, RZ, RZ, 0x70 ;  /* 0x00000070ff087424 */ /* 0x000fe400078e00ff */
[----:B------:R-:W-:-:S07]  /*17350*/  IMAD.MOV.U32 R12, RZ, RZ, 0x1 ;  /* 0x00000001ff0c7424 */ /* 0x000fce00078e00ff */
[----:B------:R-:W-:-:S07]  /*17360*/  LEPC R20, `(.L_x_2510) ;  /* 0x000000001014794e */ /* 0x000fce0000000000 */
[----:B-1-3--:R-:W-:Y:S05]  /*17370*/  CALL.ABS.NOINC R2 ;  /* 0x0000000002007343 */ /* 0x00afea0003c00000 */
.L_x_2510:
[----:B------:R-:W-:Y:S05]  /*17380*/  BSYNC B6 ;  /* 0x0000000000067941 */ /* 0x000fea0003800000 */
.L_x_2509:
[----:B------:R-:W3:Y:S01]  /*17390*/  LDL.LU R2, [R1+0x28] ;  /* 0x0000280001027983 */ /* 0x000ee20000300800 */
[----:B------:R-:W-:Y:S01]  /*173a0*/  VIADD R0, R22, 0x6000 ;  /* 0x0000600016007836 */ /* 0x000fe20000000000 */
[----:B------:R-:W-:Y:S04]  /*173b0*/  BSSY B6, `(.L_x_2511) ;  /* 0x0000016000067945 */ /* 0x000fe80003800000 */
[----:B------:R-:W-:Y:S02]  /*173c0*/  LOP3.LUT P0, RZ, R0, 0x1bf, RZ, 0xc0, !PT ;  /* 0x000001bf00ff7812 */ /* 0x000fe4000780c0ff */
[----:B---3--:R-:W-:-:S11]  /*173d0*/  LOP3.LUT R2, R2, 0xfffffffe, RZ, 0xc0, !PT ;  /* 0xfffffffe02027812 */ /* 0x008fd600078ec0ff */
[----:B------:R-:W-:-:S05]  /*173e0*/  @P0 LOP3.LUT R2, R2, 0x1, RZ, 0xfc, !PT ;  /* 0x0000000102020812 */ /* 0x000fca00078efcff */
[----:B------:R3:W-:Y:S01]  /*173f0*/  STL [R1+0x28], R2 ;  /* 0x0000280201007387 */ /* 0x0007e20000100800 */
[----:B------:R-:W-:Y:S05]  /*17400*/  @!P0 BRA `(.L_x_2512) ;  /* 0x0000000000408947 */ /* 0x000fea0003800000 */
[----:B---3--:R-:W-:Y:S01]  /*17410*/  MOV R2, 0x0 ;  /* 0x0000000000027802 */ /* 0x008fe20000000f00 */
[----:B------:R-:W-:Y:S01]  /*17420*/  ULDC.64 UR6, c[0x4][0x98] ;  /* 0x0100260000067ab9 */ /* 0x000fe20000000a00 */
[----:B------:R-:W-:Y:S01]  /*17430*/  ULDC.64 UR8, c[0x4][0xa0] ;  /* 0x0100280000087ab9 */ /* 0x000fe20000000a00 */
[----:B------:R-:W-:Y:S01]  /*17440*/  ULDC.64 UR4, c[0x4][0x10] ;  /* 0x0100040000047ab9 */ /* 0x000fe20000000a00 */
[----:B------:R-:W-:Y:S01]  /*17450*/  IMAD.U32 R4, RZ, RZ, UR6 ;  /* 0x00000006ff047e24 */ /* 0x000fe2000f8e00ff */
[----:B------:R-:W-:Y:S01]  /*17460*/  MOV R10, UR4 ;  /* 0x00000004000a7c02 */ /* 0x000fe20008000f00 */
[----:B------:R-:W3:Y:S01]  /*17470*/  LDC.64 R2, c[0x4][R2] ;  /* 0x0100000002027b82 */ /* 0x000ee20000000a00 */
[----:B0-2---:R-:W-:Y:S02]  /*17480*/  IMAD.U32 R5, RZ, RZ, UR7 ;  /* 0x00000007ff057e24 */ /* 0x005fe4000f8e00ff */
[----:B------:R-:W-:Y:S02]  /*17490*/  IMAD.U32 R6, RZ, RZ, UR8 ;  /* 0x00000008ff067e24 */ /* 0x000fe4000f8e00ff */
[----:B------:R-:W-:-:S02]  /*174a0*/  IMAD.U32 R7, RZ, RZ, UR9 ;  /* 0x00000009ff077e24 */ /* 0x000fc4000f8e00ff */
[----:B------:R-:W-:Y:S02]  /*174b0*/  IMAD.U32 R11, RZ, RZ, UR5 ;  /* 0x00000005ff0b7e24 */ /* 0x000fe4000f8e00ff */
[----:B------:R-:W-:Y:S02]  /*174c0*/  IMAD.MOV.U32 R8, RZ, RZ, 0x70 ;  /* 0x00000070ff087424 */ /* 0x000fe400078e00ff */
[----:B------:R-:W-:Y:S02]  /*174d0*/  IMAD.MOV.U32 R12, RZ, RZ, 0x1 ;  /* 0x00000001ff0c7424 */ /* 0x000fe400078e00ff */
[----:B------:R-:W-:-:S07]  /*174e0*/  IMAD.MOV.U32 R13, RZ, RZ, RZ ;  /* 0x000000ffff0d7224 */ /* 0x000fce00078e00ff */
[----:B------:R-:W-:-:S07]  /*174f0*/  LEPC R20, `(.L_x_2512) ;  /* 0x000000001014794e */ /* 0x000fce0000000000 */
[----:B-1-3--:R-:W-:Y:S05]  /*17500*/  CALL.ABS.NOINC R2 ;  /* 0x0000000002007343 */ /* 0x00afea0003c00000 */
.L_x_2512:
[----:B------:R-:W-:Y:S05]  /*17510*/  BSYNC B6 ;  /* 0x0000000000067941 */ /* 0x000fea0003800000 */
.L_x_2511:
[----:B------:R-:W-:Y:S01]  /*17520*/  VIADD R0, R22, 0x1000 ;  /* 0x0000100016007836 */ /* 0x000fe20000000000 */
[----:B------:R-:W-:Y:S04]  /*17530*/  BSSY B6, `(.L_x_2513) ;  /* 0x0000013000067945 */ /* 0x000fe80003800000 */
[----:B------:R-:W-:-:S13]  /*17540*/  LOP3.LUT P0, RZ, R0, 0x9f, RZ, 0xc0, !PT ;  /* 0x0000009f00ff7812 */ /* 0x000fda000780c0ff */
[----:B------:R-:W-:Y:S05]  /*17550*/  @!P0 BRA `(.L_x_2514) ;  /* 0x0000000000408947 */ /* 0x000fea0003800000 */
[----:B---3--:R-:W-:Y:S01]  /*17560*/  MOV R2, 0x0 ;  /* 0x0000000000027802 */ /* 0x008fe20000000f00 */
[----:B------:R-:W-:Y:S01]  /*17570*/  ULDC.64 UR6, c[0x4][0x98] ;  /* 0x0100260000067ab9 */ /* 0x000fe20000000a00 */
[----:B------:R-:W-:Y:S01]  /*17580*/  ULDC.64 UR8, c[0x4][0xa0] ;  /* 0x0100280000087ab9 */ /* 0x000fe20000000a00 */
[----:B------:R-:W-:Y:S01]  /*17590*/  ULDC.64 UR4, c[0x4][0x18] ;  /* 0x0100060000047ab9 */ /* 0x000fe20000000a00 */
[----:B------:R-:W-:Y:S01]  /*175a0*/  MOV R4, UR6 ;  /* 0x0000000600047c02 */ /* 0x000fe20008000f00 */
[----:B0-2---:R-:W-:Y:S01]  /*175b0*/  IMAD.U32 R5, RZ, RZ, UR7 ;  /* 0x00000007ff057e24 */ /* 0x005fe2000f8e00ff */
        /* <DEDUP_REMOVED lines=9> */
[----:B01----:R-:W-:Y:S05]  /*17650*/  CALL.ABS.NOINC R2 ;  /* 0x0000000002007343 */ /* 0x003fea0003c00000 */
.L_x_2514:
[----:B------:R-:W-:Y:S05]  /*17660*/  BSYNC B6 ;  /* 0x0000000000067941 */ /* 0x000fea0003800000 */
.L_x_2513:
[----:B---3--:R-:W3:Y:S01]  /*17670*/  LDL R2, [R1+0x28] ;  /* 0x0000280001027983 */ /* 0x008ee20000100800 */
[----:B------:R-:W-:Y:S01]  /*17680*/  BSSY B6, `(.L_x_2515) ;  /* 0x0000013000067945 */ /* 0x000fe20003800000 */
[----:B---3--:R-:W-:-:S13]  /*17690*/  LOP3.LUT P6, RZ, R2, 0x1, RZ, 0xc0, !PT ;  /* 0x0000000102ff7812 */ /* 0x008fda00078cc0ff */
        /* <DEDUP_REMOVED lines=8> */
[----:B--2---:R-:W-:Y:S02]  /*17720*/  IMAD.U32 R5, RZ, RZ, UR5 ;  /* 0x00000005ff057e24 */ /* 0x004fe4000f8e00ff */
        /* <DEDUP_REMOVED lines=8> */
.L_x_2516:
[----:B------:R-:W-:Y:S05]  /*177b0*/  BSYNC B6 ;  /* 0x0000000000067941 */ /* 0x000fea0003800000 */
.L_x_2515:
[----:B------:R-:W3:Y:S01]  /*177c0*/  LDL R10, [R1+0x8] ;  /* 0x00000800010a7983 */ /* 0x000ee20000100800 */
[----:B------:R-:W-:Y:S01]  /*177d0*/  ULDC.64 UR4, c[0x0][0x9f8] ;  /* 0x00027e0000047ab9 */ /* 0x000fe20000000a00 */
[----:B------:R-:W4:Y:S02]  /*177e0*/  LDC R12, c[0x0][0x430] ;  /* 0x00010c00ff0c7b82 */ /* 0x000f240000000800 */
[----:B------:R-:W3:Y:S01]  /*177f0*/  LDL R14, [R1+0x1c] ;  /* 0x00001c00010e7983 */ /* 0x000ee20000100800 */
[----:B------:R-:W-:Y:S01]  /*17800*/  ISETP.NE.U32.AND P0, PT, RZ, UR4, PT ;  /* 0x00000004ff007c0c */ /* 0x000fe2000bf05070 */
[----:B------:R-:W0:Y:S03]  /*17810*/  S2R R2, SR_TID.X ;  /* 0x0000000000027919 */ /* 0x000e260000002100 */
[----:B------:R-:W-:Y:S01]  /*17820*/  ISETP.NE.AND.EX P0, PT, RZ, UR5, PT, P0 ;  /* 0x00000005ff007c0c */ /* 0x000fe2000bf05300 */
[----:B------:R-:W0:Y:S01]  /*17830*/  S2R R20, SR_TID.X ;  /* 0x0000000000147919 */ /* 0x000e220000002100 */
[----:B-12---:R-:W-:Y:S01]  /*17840*/  IMAD.MOV.U32 R9, RZ, RZ, 0xa0 ;  /* 0x000000a0ff097424 */ /* 0x006fe200078e00ff */
[----:B------:R-:W2:Y:S10]  /*17850*/  LDL R13, [R1+0x70] ;  /* 0x00007000010d7983 */ /* 0x000eb40000100800 */
[----:B------:R-:W-:-:S04]  /*17860*/  @P0 IADD3 R24, P1, R24, UR4, RZ ;  /* 0x0000000418180c10 */ /* 0x000fc8000ff3e0ff */
[----:B------:R-:W-:Y:S01]  /*17870*/  @P0 IADD3.X R25, R25, UR5, RZ, P1, !PT ;  /* 0x0000000519190c10 */ /* 0x000fe20008ffe4ff */
[----:B------:R-:W-:Y:S01]  /*17880*/  IMAD R9, R27, R9, -0xa0 ;  /* 0xffffff601b097424 */ /* 0x000fe200078e0209 */
[----:B0-----:R-:W-:-:S04]  /*17890*/  LOP3.LUT R2, R2, 0x7f, RZ, 0xc0, !PT ;  /* 0x0000007f02027812 */ /* 0x001fc800078ec0ff */
[----:B------:R-:W-:Y:S02]  /*178a0*/  SHF.R.U32.HI R21, RZ, 0x2, R2 ;  /* 0x00000002ff157819 */ /* 0x000fe40000011602 */
[----:B------:R-:W-:-:S04]  /*178b0*/  SHF.L.U32 R20, R20, 0x5, RZ ;  /* 0x0000000514147819 */ /* 0x000fc800000006ff */
[----:B------:R-:W-:-:S05]  /*178c0*/  LOP3.LUT R20, R21, 0x60, R20, 0xf8, !PT ;  /* 0x0000006015147812 */ /* 0x000fca00078ef814 */
[----:B------:R-:W-:Y:S02]  /*178d0*/  IMAD.IADD R8, R20, 0x1, R9 ;  /* 0x0000000114087824 */ /* 0x000fe400078e0209 */
[----:B------:R-:W2:Y:S01]  /*178e0*/  LDL.LU R20, [R1+0x28] ;  /* 0x0000280001147983 */ /* 0x000ea20000300800 */
[----:B----4-:R-:W-:-:S13]  /*178f0*/  ISETP.NE.AND P2, PT, R12, 0x1, PT ;  /* 0x000000010c00780c */ /* 0x010fda0003f45270 */
[----:B------:R-:W0:Y:S08]  /*17900*/  @P2 LDC R2, c[0x0][0x434] ;  /* 0x00010d00ff022b82 */ /* 0x000e300000000800 */
[----:B------:R-:W1:Y:S01]  /*17910*/  @P2 LDC R3, c[0x0][0x438] ;  /* 0x00010e00ff032b82 */ /* 0x000e620000000800 */
[----:B---3--:R-:W3:Y:S01]  /*17920*/  @P0 LDG.E R10, desc[UR40][R24.64] ;  /* 0x00000028180a0981 */ /* 0x008ee2000c1e1900 */
[C---:B------:R-:W-:Y:S01]  /*17930*/  ISETP.GE.AND P1, PT, R8.reuse, R26, PT ;  /* 0x0000001a0800720c */ /* 0x040fe20003f26270 */
[----:B------:R-:W4:Y:S01]  /*17940*/  S2R R21, SR_TID.X ;  /* 0x0000000000157919 */ /* 0x000f220000002100 */
[----:B------:R-:W-:-:S04]  /*17950*/  IMAD.IADD R8, R8, 0x1, R14 ;  /* 0x0000000108087824 */ /* 0x000fc800078e020e */
[----:B0-----:R-:W-:-:S04]  /*17960*/  @P2 IMAD.HI.U32 R2, R8, R2, RZ ;  /* 0x0000000208022227 */ /* 0x001fc800078e00ff */
[----:B------:R-:W-:Y:S01]  /*17970*/  IMAD.MOV.U32 R0, RZ, RZ, R8 ;  /* 0x000000ffff007224 */ /* 0x000fe200078e0008 */
[----:B-1----:R-:W-:Y:S02]  /*17980*/  @P2 SHF.R.U32.HI R0, RZ, R3, R2 ;  /* 0x00000003ff002219 */ /* 0x002fe40000011602 */
[----:B------:R-:W0:Y:S08]  /*17990*/  @!P1 LDC.64 R4, c[0x0][0x418] ;  /* 0x00010600ff049b82 */ /* 0x000e300000000a00 */
[----:B------:R-:W1:Y:S01]  /*179a0*/  @!P1 LDC.64 R2, c[0x0][0x428] ;  /* 0x00010a00ff029b82 */ /* 0x000e620000000a00 */
[--C-:B------:R-:W-:Y:S01]  /*179b0*/  @!P1 SHF.R.S32.HI R7, RZ, 0x1f, R0.reuse ;  /* 0x0000001fff079819 */ /* 0x100fe20000011400 */
[----:B------:R-:W-:Y:S01]  /*179c0*/  @!P1 IMAD.MOV.U32 R6, RZ, RZ, R0 ;  /* 0x000000ffff069224 */ /* 0x000fe200078e0000 */
[----:B----4-:R-:W-:-:S02]  /*179d0*/  LOP3.LUT R15, R21, 0x7f, RZ, 0xc0, !PT ;  /* 0x0000007f150f7812 */ /* 0x010fc400078ec0ff */
[----:B------:R-:W-:Y:S02]  /*179e0*/  SHF.L.U32 R21, R21, 0x5, RZ ;  /* 0x0000000515157819 */ /* 0x000fe400000006ff */
[----:B------:R-:W-:-:S04]  /*179f0*/  SHF.R.U32.HI R15, RZ, 0x2, R15 ;  /* 0x00000002ff0f7819 */ /* 0x000fc8000001160f */
[----:B------:R-:W-:-:S04]  /*17a00*/  LOP3.LUT R21, R15, 0x60, R21, 0xf8, !PT ;  /* 0x000000600f157812 */ /* 0x000fc800078ef815 */
[----:B------:R-:W-:-:S05]  /*17a10*/  LOP3.LUT R21, R21, 0x80, RZ, 0xfc, !PT ;  /* 0x0000008015157812 */ /* 0x000fca00078efcff */
[----:B------:R-:W-:Y:S01]  /*17a20*/  IMAD.IADD R9, R21, 0x1, R9 ;  /* 0x0000000115097824 */ /* 0x000fe200078e0209 */
[----:B------:R-:W-:-:S05]  /*17a30*/  IADD3 R0, -R0, RZ, RZ ;  /* 0x000000ff00007210 */ /* 0x000fca0007ffe1ff */
[----:B------:R-:W-:Y:S01]  /*17a40*/  IMAD R8, R12, R0, R8 ;  /* 0x000000000c087224 */ /* 0x000fe200078e0208 */
[----:B--2---:R-:W-:Y:S01]  /*17a50*/  LOP3.LUT R20, R20, 0xfffffffd, RZ, 0xc0, !PT ;  /* 0xfffffffd14147812 */ /* 0x004fe200078ec0ff */
[----:B------:R-:W-:Y:S01]  /*17a60*/  UMOV UR4, 0xffffffff ;  /* 0xffffffff00047882 */ /* 0x000fe20000000000 */
[----:B---3--:R-:W-:Y:S01]  /*17a70*/  SHF.R.S32.HI R11, RZ, 0x1f, R10 ;  /* 0x0000001fff0b7819 */ /* 0x008fe2000001140a */
[----:B-1----:R-:W-:-:S04]  /*17a80*/  @!P1 IMAD.WIDE.U32 R6, R10, R2, R6 ;  /* 0x000000020a069225 */ /* 0x002fc800078e0006 */
[----:B------:R-:W-:-:S04]  /*17a90*/  @!P1 IMAD R2, R11, R2, RZ ;  /* 0x000000020b029224 */ /* 0x000fc800078e02ff */
[----:B------:R-:W-:Y:S01]  /*17aa0*/  @!P1 IMAD R3, R10, R3, R2 ;  /* 0x000000030a039224 */ /* 0x000fe200078e0202 */
[----:B------:R-:W-:Y:S01]  /*17ab0*/  @P0 STL [R1+0x8], R10 ;  /* 0x0000080a01000387 */ /* 0x000fe20000100800 */
[C---:B0-----:R-:W-:Y:S02]  /*17ac0*/  @!P1 LEA R2, P0, R6.reuse, R4, 0x2 ;  /* 0x0000000406029211 */ /* 0x041fe400078010ff */
[----:B------:R-:W-:Y:S02]  /*17ad0*/  @!P1 IMAD.IADD R3, R7, 0x1, R3 ;  /* 0x0000000107039824 */ /* 0x000fe400078e0203 */
[----:B------:R-:W-:Y:S01]  /*17ae0*/  IMAD.MOV.U32 R4, RZ, RZ, RZ ;  /* 0x000000ffff047224 */ /* 0x000fe200078e00ff */
[----:B------:R-:W0:Y:S02]  /*17af0*/  @P2 LDC R7, c[0x0][0x438] ;  /* 0x00010e00ff072b82 */ /* 0x000e240000000800 */
[----:B------:R-:W-:Y:S02]  /*17b00*/  @!P1 LEA.HI.X R3, R6, R5, R3, 0x2, P0 ;  /* 0x0000000506039211 */ /* 0x000fe400000f1403 */
[----:B------:R-:W-:-:S03]  /*17b10*/  ISETP.GE.AND P0, PT, R9, R26, PT ;  /* 0x0000001a0900720c */ /* 0x000fc60003f06270 */
[----:B------:R1:W5:Y:S01]  /*17b20*/  @!P1 LDG.E R4, desc[UR40][R2.64] ;  /* 0x0000002802049981 */ /* 0x000362000c1e1900 */
[----:B------:R-:W-:Y:S01]  /*17b30*/  ISETP.GT.U32.OR P0, PT, R21, 0x9f, P0 ;  /* 0x0000009f1500780c */ /* 0x000fe20000704470 */
[----:B------:R-:W2:Y:S01]  /*17b40*/  @P2 LDC R5, c[0x0][0x434] ;  /* 0x00010d00ff052b82 */ /* 0x000ea20000000800 */
[----:B------:R-:W-:-:S11]  /*17b50*/  IMAD.IADD R9, R9, 0x1, R14 ;  /* 0x0000000109097824 */ /* 0x000fd600078e020e */
[----:B-1----:R-:W1:Y:S01]  /*17b60*/  @!P0 LDC.64 R2, c[0x0][0x428] ;  /* 0x00010a00ff028b82 */ /* 0x002e620000000a00 */
[----:B------:R-:W-:Y:S02]  /*17b70*/  IMAD.MOV.U32 R6, RZ, RZ, R9 ;  /* 0x000000ffff067224 */ /* 0x000fe400078e0009 */
[----:B--2---:R-:W-:-:S05]  /*17b80*/  @P2 IMAD.HI.U32 R5, R9, R5, RZ ;  /* 0x0000000509052227 */ /* 0x004fca00078e00ff */
[----:B0-----:R-:W-:-:S04]  /*17b90*/  @P2 SHF.R.U32.HI R6, RZ, R7, R5 ;  /* 0x00000007ff062219 */ /* 0x001fc80000011605 */
[----:B------:R-:W-:Y:S01]  /*17ba0*/  @!P0 SHF.R.S32.HI R7, RZ, 0x1f, R6 ;  /* 0x0000001fff078819 */ /* 0x000fe20000011406 */
[-C--:B-1----:R-:W-:Y:S01]  /*17bb0*/  @!P0 IMAD R0, R11, R2.reuse, RZ ;  /* 0x000000020b008224 */ /* 0x082fe200078e02ff */
[----:B------:R0:W-:Y:S03]  /*17bc0*/  STL [R1+0x20], R11 ;  /* 0x0000200b01007387 */ /* 0x0001e60000100800 */
[C---:B------:R-:W-:Y:S02]  /*17bd0*/  @!P0 IMAD R0, R10.reuse, R3, R0 ;  /* 0x000000030a008224 */ /* 0x040fe400078e0200 */
[----:B0-----:R-:W-:Y:S02]  /*17be0*/  @!P0 IMAD.WIDE.U32 R10, R10, R2, R6 ;  /* 0x000000020a0a8225 */ /* 0x001fe400078e0006 */
[----:B------:R-:W0:Y:S02]  /*17bf0*/  @!P0 LDC.64 R2, c[0x0][0x418] ;  /* 0x00010600ff028b82 */ /* 0x000e240000000a00 */
[----:B------:R-:W-:-:S02]  /*17c00*/  @!P0 IMAD.IADD R0, R0, 0x1, R11 ;  /* 0x0000000100008824 */ /* 0x000fc400078e020b */
[----:B------:R-:W-:Y:S01]  /*17c10*/  IMAD.MOV.U32 R5, RZ, RZ, RZ ;  /* 0x000000ffff057224 */ /* 0x000fe200078e00ff */
[----:B0-----:R-:W-:-:S04]  /*17c20*/  @!P0 LEA R2, P1, R10, R2, 0x2 ;  /* 0x000000020a028211 */ /* 0x001fc800078210ff */
[----:B------:R-:W-:Y:S02]  /*17c30*/  @!P0 LEA.HI.X R3, R10, R3, R0, 0x2, P1 ;  /* 0x000000030a038211 */ /* 0x000fe400008f1400 */
[----:B------:R-:W-:-:S03]  /*17c40*/  ISETP.GT.U32.AND P1, PT, R21, 0x9f, PT ;  /* 0x0000009f1500780c */ /* 0x000fc60003f24070 */
[----:B------:R0:W5:Y:S01]  /*17c50*/  @!P0 LDG.E R5, desc[UR40][R2.64] ;  /* 0x0000002802058981 */ /* 0x000162000c1e1900 */
[----:B------:R-:W-:-:S09]  /*17c60*/  ISETP.NE.AND P0, PT, R13, 0x3, PT ;  /* 0x000000030d00780c */ /* 0x000fd20003f05270 */
[----:B------:R-:W-:-:S04]  /*17c70*/  @P1 LOP3.LUT R20, R20, 0x2, RZ, 0xfc, !PT ;  /* 0x0000000214141812 */ /* 0x000fc800078efcff */
[----:B------:R-:W-:-:S04]  /*17c80*/  LOP3.LUT R20, R20, 0xfffffffb, RZ, 0xc0, !PT ;  /* 0xfffffffb14147812 */ /* 0x000fc800078ec0ff */
[----:B------:R-:W-:-:S05]  /*17c90*/  @P0 LOP3.LUT R20, R20, 0x4, RZ, 0xfc, !PT ;  /* 0x0000000414140812 */ /* 0x000fca00078efcff */
[----:B------:R0:W-:Y:S01]  /*17ca0*/  STL [R1+0x28], R20 ;  /* 0x0000281401007387 */ /* 0x0001e20000100800 */
[----:B------:R-:W-:-:S04]  /*17cb0*/  IMAD.MOV R0, RZ, RZ, -R6 ;  /* 0x000000ffff007224 */ /* 0x000fc800078e0a06 */
[----:B------:R-:W-:Y:S01]  /*17cc0*/  IMAD R9, R12, R0, R9 ;  /* 0x000000000c097224 */ /* 0x000fe200078e0209 */
[----:B------:R-:W-:Y:S06]  /*17cd0*/  BRA.DIV UR4, `(.L_x_2517) ;  /* 0x0000005204ec7947 */ /* 0x000fec000b800000 */
.L_x_2639:
[----:B------:R-:W-:Y:S01]  /*17ce0*/  SHF.R.S32.HI R0, RZ, 0x1f, R18 ;  /* 0x0000001fff007819 */ /* 0x000fe20000011412 */
[----:B------:R-:W-:-:S04]  /*17cf0*/  VIADD R7, R27, 0xffffffff ;  /* 0xffffffff1b077836 */ /* 0x000fc80000000000 */
[----:B------:R1:W-:Y:S01]  /*17d00*/  STL [R1+0x14], R0 ;  /* 0x0000140001007387 */ /* 0x0003e20000100800 */
[----:B------:R-:W-:Y:S05]  /*17d10*/  @!P0 BRA `(.L_x_2518) ;  /* 0x0000000000048947 */ /* 0x000fea0003800000 */
[----:B------:R-:W-:Y:S01]  /*17d20*/  BPT.TRAP 0x1 ;  /* 0x000000040000795c */ /* 0x000fe20000300000 */
.L_x_2518:
[----:B-1----:R-:W2:Y:S01]  /*17d30*/  LDL R0, [R1+0xc] ;  /* 0x00000c0001007983 */ /* 0x002ea20000100800 */
[----:B------:R-:W-:Y:S01]  /*17d40*/  IMAD R6, R29, 0x8, R22 ;  /* 0x000000081d067824 */ /* 0x000fe200078e0216 */
[----:B------:R-:W-:Y:S01]  /*17d50*/  BSSY B0, `(.L_x_2519) ;  /* 0x0000007000007945 */ /* 0x000fe20003800000 */
[----:B--2---:R-:W-:-:S04]  /*17d60*/  SHF.L.U32 R0, R0, 0x1f, RZ ;  /* 0x0000001f00007819 */ /* 0x004fc800000006ff */
[----:B------:R1:W2:Y:S01]  /*17d70*/  SYNCS.PHASECHK.TRANS64.TRYWAIT P0, [R6+URZ+0x13280], R0 ;  /* 0x01328000060075a7 */ /* 0x0002a2000800017f */
[----:B------:R1:W-:Y:S02]  /*17d80*/  STL [R1+0x50], R0 ;  /* 0x0000500001007387 */ /* 0x0003e40000100800 */
[----:B-1----:R-:W-:-:S05]  /*17d90*/  SHF.R.S32.HI R0, RZ, 0x1f, R8 ;  /* 0x0000001fff007819 */ /* 0x002fca0000011408 */
[----:B------:R1:W-:Y:S02]  /*17da0*/  STL [R1+0x44], R0 ;  /* 0x0000440001007387 */ /* 0x0003e40000100800 */
[----:B-12---:R-:W-:Y:S05]  /*17db0*/  @!P0 BRA `(.L_x_2520) ;  /* 0x0000005000e48947 */ /* 0x006fea0003800000 */
.L_x_2640:
[----:B------:R-:W-:Y:S05]  /*17dc0*/  BSYNC B0 ;  /* 0x0000000000007941 */ /* 0x000fea0003800000 */
.L_x_2519:
[----:B-1----:R-:W2:Y:S01]  /*17dd0*/  LDL R0, [R1+0x44] ;  /* 0x0000440001007983 */ /* 0x002ea20000100800 */
[----:B------:R-:W-:Y:S01]  /*17de0*/  ULDC.64 UR4, c[0x0][0x328] ;  /* 0x0000ca0000047ab9 */ /* 0x000fe20000000a00 */
[----:B-----5:R-:W-:Y:S01]  /*17df0*/  SHF.R.S32.HI R13, RZ, 0x1f, R4 ;  /* 0x0000001fff0d7819 */ /* 0x020fe20000011404 */
[----:B------:R-:W-:Y:S01]  /*17e00*/  ULDC.64 UR6, c[0x0][0x338] ;  /* 0x0000ce0000067ab9 */ /* 0x000fe20000000a00 */
[----:B------:R-:W3:Y:S01]  /*17e10*/  LDL.LU R11, [R1+0x28] ;  /* 0x00002800010b7983 */ /* 0x000ee20000300800 */
[----:B------:R-:W1:Y:S01]  /*17e20*/  LDC R12, c[0x0][0x2f4] ;  /* 0x0000bd00ff0c7b82 */ /* 0x000e620000000800 */
[----:B------:R-:W-:Y:S01]  /*17e30*/  ULDC.64 UR8, c[0x0][0x330] ;  /* 0x0000cc0000087ab9 */ /* 0x000fe20000000a00 */
[----:B------:R-:W-:Y:S01]  /*17e40*/  ULDC.64 UR10, c[0x0][0x318] ;  /* 0x0000c600000a7ab9 */ /* 0x000fe20000000a00 */
[----:B------:R-:W4:Y:S01]  /*17e50*/  LDL R10, [R1+0x14] ;  /* 0x00001400010a7983 */ /* 0x000f220000100800 */
[----:B0-----:R-:W-:-:S03]  /*17e60*/  IMAD.WIDE.U32 R2, R8, UR4, RZ ;  /* 0x0000000408027c25 */ /* 0x001fc6000f8e00ff */
[----:B------:R0:W-:Y:S01]  /*17e70*/  STL [R1+0x4c], R13 ;  /* 0x00004c0d01007387 */ /* 0x0001e20000100800 */
[----:B------:R-:W0:Y:S01]  /*17e80*/  S2R R14, SR_TID.X ;  /* 0x00000000000e7919 */ /* 0x000e220000002100 */
[----:B------:R-:W-:Y:S02]  /*17e90*/  IMAD R7, R7, -0xa0, R26 ;  /* 0xffffff6007077824 */ /* 0x000fe400078e021a */
[----:B0-----:R-:W-:-:S05]  /*17ea0*/  IMAD.SHL.U32 R21, R14, 0x10, RZ ;  /* 0x000000100e157824 */ /* 0x001fca00078e00ff */
[----:B------:R-:W-:-:S04]  /*17eb0*/  LOP3.LUT R21, R21, 0x30, RZ, 0xc0, !PT ;  /* 0x0000003015157812 */ /* 0x000fc800078ec0ff */
[CC--:B-1----:R-:W-:Y:S02]  /*17ec0*/  ISETP.GE.AND P1, PT, R21.reuse, R12.reuse, PT ;  /* 0x0000000c1500720c */ /* 0x0c2fe40003f26270 */
[----:B------:R-:W-:Y:S01]  /*17ed0*/  ISETP.GE.AND P0, PT, R21, R12, PT ;  /* 0x0000000c1500720c */ /* 0x000fe20003f06270 */
[----:B--2---:R-:W-:-:S04]  /*17ee0*/  IMAD R0, R0, UR4, RZ ;  /* 0x0000000400007c24 */ /* 0x004fc8000f8e02ff */
[----:B------:R-:W-:-:S05]  /*17ef0*/  IMAD R0, R8, UR5, R0 ;  /* 0x0000000508007c24 */ /* 0x000fca000f8e0200 */
[----:B------:R-:W-:Y:S01]  /*17f00*/  IADD3 R3, R3, R0, RZ ;  /* 0x0000000003037210 */ /* 0x000fe20007ffe0ff */
[----:B------:R-:W-:Y:S02]  /*17f10*/  IMAD R0, R13, UR6, RZ ;  /* 0x000000060d007c24 */ /* 0x000fe4000f8e02ff */
[----:B------:R-:W2:Y:S02]  /*17f20*/  LDL R13, [R1+0x2c] ;  /* 0x00002c00010d7983 */ /* 0x000ea40000100800 */
[C---:B------:R-:W-:Y:S02]  /*17f30*/  IMAD R0, R4.reuse, UR7, R0 ;  /* 0x0000000704007c24 */ /* 0x040fe4000f8e0200 */
[----:B------:R-:W-:-:S04]  /*17f40*/  IMAD.WIDE.U32 R2, R4, UR6, R2 ;  /* 0x0000000604027c25 */ /* 0x000fc8000f8e0002 */
        /* <DEDUP_REMOVED lines=11> */
[----:B------:R0:W-:Y:S01]  /*18000*/  STL [R1+0x40], R10 ;  /* 0x0000400a01007387 */ /* 0x0001e20000100800 */
[----:B------:R-:W-:-:S02]  /*18010*/  SHF.R.S32.HI R15, RZ, 0x1f, R5 ;  /* 0x0000001fff0f7819 */ /* 0x000fc40000011405 */
[C---:B------:R-:W-:Y:S02]  /*18020*/  IMAD R3, R9.reuse, UR5, R3 ;  /* 0x0000000509037c24 */ /* 0x040fe4000f8e0203 */
[----:B0-----:R-:W-:-:S04]  /*18030*/  IMAD.WIDE.U32 R10, R9, UR4, RZ ;  /* 0x00000004090a7c25 */ /* 0x001fc8000f8e00ff */
[----:B------:R-:W-:Y:S02]  /*18040*/  IMAD.IADD R11, R11, 0x1, R3 ;  /* 0x000000010b0b7824 */ /* 0x000fe400078e0203 */
[----:B------:R-:W-:Y:S01]  /*18050*/  IMAD R3, R15, UR6, RZ ;  /* 0x000000060f037c24 */ /* 0x000fe2000f8e02ff */
[----:B------:R0:W-:Y:S01]  /*18060*/  STL [R1], R15 ;  /* 0x0000000f01007387 */ /* 0x0001e20000100800 */
[----:B------:R-:W-:-:S04]  /*18070*/  IMAD.WIDE.U32 R10, R5, UR6, R10 ;  /* 0x00000006050a7c25 */ /* 0x000fc8000f8e000a */
[----:B------:R-:W-:Y:S01]  /*18080*/  IMAD R3, R5, UR7, R3 ;  /* 0x0000000705037c24 */ /* 0x000fe2000f8e0203 */
[----:B------:R-:W-:-:S03]  /*18090*/  LOP3.LUT R14, R14, 0x7f, RZ, 0xc0, !PT ;  /* 0x0000007f0e0e7812 */ /* 0x000fc600078ec0ff */
[----:B------:R-:W-:Y:S01]  /*180a0*/  IMAD.IADD R11, R11, 0x1, R3 ;  /* 0x000000010b0b7824 */ /* 0x000fe200078e0203 */
[----:B------:R-:W-:Y:S01]  /*180b0*/  SHF.R.U32.HI R14, RZ, 0x2, R14 ;  /* 0x00000002ff0e7819 */ /* 0x000fe2000001160e */
[----:B------:R-:W-:Y:S01]  /*180c0*/  IMAD.WIDE.U32 R10, R18, UR8, R10 ;  /* 0x00000008120a7c25 */ /* 0x000fe2000f8e000a */
[----:B------:R-:W-:Y:S02]  /*180d0*/  UMOV UR4, 0xffffffff ;  /* 0xffffffff00047882 */ /* 0x000fe40000000000 */
[----:B------:R-:W-:Y:S01]  /*180e0*/  IADD3 R28, P1, R10, UR10, RZ ;  /* 0x0000000a0a1c7c10 */ /* 0x000fe2000ff3e0ff */
[----:B------:R-:W-:-:S03]  /*180f0*/  IMAD.IADD R7, R7, 0x1, -R14 ;  /* 0x0000000107077824 */ /* 0x000fc600078e0a0e */
[----:B------:R-:W-:Y:S02]  /*18100*/  IADD3.X R26, R12, UR11, R11, P1, !PT ;  /* 0x0000000b0c1a7c10 */ /* 0x000fe40008ffe40b */
        /* <DEDUP_REMOVED lines=41> */
.L_x_2652:
[----:B------:R-:W2:Y:S01]  /*183a0*/  S2R R2, SR_TID.X ;  /* 0x0000000000027919 */ /* 0x000ea20000002100 */
[----:B------:R-:W-:Y:S02]  /*183b0*/  ISETP.LT.OR P0, PT, R7, 0x81, P0 ;  /* 0x000000810700780c */ /* 0x000fe40000701670 */
[----:B--2---:R-:W-:-:S04]  /*183c0*/  SHF.L.U32 R2, R2, 0x4, RZ ;  /* 0x0000000402027819 */ /* 0x004fc800000006ff */
        /* <DEDUP_REMOVED lines=9> */
.L_x_2522:
        /* <DEDUP_REMOVED lines=11> */
.L_x_2523:
[----:B------:R3:W-:Y:S01]  /*18510*/  SYNCS.ARRIVE.TRANS64.A1T0 RZ, [R6+URZ+0x13270], RZ ;  /* 0x013270ff06ff79a7 */ /* 0x0007e2000810003f */
[----:B------:R-:W-:Y:S05]  /*18520*/  @!P6 BRA `(.L_x_2524) ;  /* 0x000000000004e947 */ /* 0x000fea0003800000 */
[----:B------:R-:W-:Y:S01]  /*18530*/  BPT.TRAP 0x1 ;  /* 0x000000040000795c */ /* 0x000fe20000300000 */
.L_x_2524:
[----:B------:R-:W4:Y:S01]  /*18540*/  LDL R0, [R1+0x50] ;  /* 0x0000500001007983 */ /* 0x000f220000100800 */
[----:B------:R-:W-:Y:S01]  /*18550*/  BSSY B0, `(.L_x_2525) ;  /* 0x0000003000007945 */ /* 0x000fe20003800000 */
[----:B----4-:R-:W4:Y:S03]  /*18560*/  SYNCS.PHASECHK.TRANS64.TRYWAIT P0, [R6+URZ+0x13240], R0 ;  /* 0x01324000060075a7 */ /* 0x010f26000800017f */
[----:B----4-:R-:W-:Y:S05]  /*18570*/  @!P0 BRA `(.L_x_2526) ;  /* 0x00000050009c8947 */ /* 0x010fea0003800000 */
.L_x_2653:
[----:B------:R-:W-:Y:S05]  /*18580*/  BSYNC B0 ;  /* 0x0000000000007941 */ /* 0x000fea0003800000 */
.L_x_2525:
[----:B----4-:R-:W4:Y:S01]  /*18590*/  LDL.LU R0, [R1+0x44] ;  /* 0x0000440001007983 */ /* 0x010f220000300800 */
[----:B------:R-:W-:Y:S01]  /*185a0*/  ULDC.64 UR4, c[0x0][0x300] ;  /* 0x0000c00000047ab9 */ /* 0x000fe20000000a00 */
[----:B------:R-:W-:Y:S02]  /*185b0*/  ULDC.64 UR6, c[0x0][0x310] ;  /* 0x0000c40000067ab9 */ /* 0x000fe40000000a00 */
[----:B------:R-:W5:Y:S04]  /*185c0*/  LDL.LU R13, [R1+0x4c] ;  /* 0x00004c00010d7983 */ /* 0x000f680000300800 */
[----:B------:R-:W3:Y:S04]  /*185d0*/  LDL.LU R12, [R1+0x40] ;  /* 0x00004000010c7983 */ /* 0x000ee80000300800 */
[----:B------:R-:W3:Y:S04]  /*185e0*/  LDL.LU R7, [R1] ;  /* 0x0000000001077983 */ /* 0x000ee80000300800 */
        /* <DEDUP_REMOVED lines=13> */
[----:B------:R-:W-:Y:S02]  /*186c0*/  IMAD.IADD R9, R9, 0x1, R0 ;  /* 0x0000000109097824 */ /* 0x000fe400078e0200 */
[----:B------:R-:W-:Y:S02]  /*186d0*/  IMAD R0, R7, UR6, RZ ;  /* 0x0000000607007c24 */ /* 0x000fe4000f8e02ff */
[----:B------:R-:W-:-:S04]  /*186e0*/  IMAD.WIDE.U32 R10, R18, UR4, R10 ;  /* 0x00000004120a7c25 */ /* 0x000fc8000f8e000a */
[C---:B------:R-:W-:Y:S02]  /*186f0*/  IMAD R12, R5.reuse, UR7, R0 ;  /* 0x00000007050c7c24 */ /* 0x040fe4000f8e0200 */
[----:B------:R-:W-:Y:S01]  /*18700*/  IMAD.WIDE.U32 R4, R5, UR6, R8 ;  /* 0x0000000605047c25 */ /* 0x000fe2000f8e0008 */
[----:B------:R-:W-:Y:S02]  /*18710*/  ULDC.64 UR6, c[0x0][0x2e8] ;  /* 0x0000ba0000067ab9 */ /* 0x000fe40000000a00 */
[----:B------:R-:W-:Y:S01]  /*18720*/  IADD3 R0, P0, R10, UR6, RZ ;  /* 0x000000060a007c10 */ /* 0x000fe2000ff1e0ff */
[----:B------:R-:W-:Y:S02]  /*18730*/  IMAD R7, R2, UR4, RZ ;  /* 0x0000000402077c24 */ /* 0x000fe4000f8e02ff */
[----:B------:R-:W-:Y:S02]  /*18740*/  IMAD.IADD R5, R5, 0x1, R12 ;  /* 0x0000000105057824 */ /* 0x000fe400078e020c */
[----:B------:R-:W-:-:S02]  /*18750*/  IMAD R7, R18, UR5, R7 ;  /* 0x0000000512077c24 */ /* 0x000fc4000f8e0207 */
        /* <DEDUP_REMOVED lines=9> */
[----:B--2---:R-:W-:-:S03]  /*187f0*/  SHF.L.U32 R9, R5, 0x4, RZ ;  /* 0x0000000405097819 */ /* 0x004fc600000006ff */
[----:B------:R-:W2:Y:S01]  /*18800*/  SHFL.IDX PT, R5, R0, RZ, 0x1c1f ;  /* 0x001c1fff00057589 */ /* 0x000ea200000e0000 */
        /* <DEDUP_REMOVED lines=22> */
[----:B---3--:R-:W-:Y:S01]  /*18970*/  @P1 IMAD.X R4, RZ, RZ, R4, P0 ;  /* 0x000000ffff041224 */ /* 0x008fe200000e0604 */
[----:B----4-:R-:W-:-:S04]  /*18980*/  @P2 IADD3 R0, P0, R9, R0, RZ ;  /* 0x0000000009002210 */ /* 0x010fc80007f1e0ff */
[----:B------:R-:W-:Y:S01]  /*18990*/  @P1 LOP3.LUT R5, R5, R4, RZ, 0x3c, !PT ;  /* 0x0000000405051212 */ /* 0x000fe200078e3cff */
[----:B-----5:R-:W-:-:S03]  /*189a0*/  @P2 IMAD.X R2, RZ, RZ, R2, P0 ;  /* 0x000000ffff022224 */ /* 0x020fc600000e0602 */
[----:B------:R-:W-:-:S04]  /*189b0*/  @P1 LOP3.LUT R4, R5, R4, RZ, 0x3c, !PT ;  /* 0x0000000405041212 */ /* 0x000fc800078e3cff */
[----:B------:R-:W-:-:S05]  /*189c0*/  @P1 LOP3.LUT R5, R5, R4, RZ, 0x3c, !PT ;  /* 0x0000000405051212 */ /* 0x000fca00078e3cff */
[----:B------:R2:W-:Y:S02]  /*189d0*/  @P1 LDGSTS.E.BYPASS.LTC128B.128 [R3+0xf000], desc[UR40][R4.64], !P3 ;  /* 0x0f00000004031fae */ /* 0x0005e4000d901d68 */
[----:B--2---:R-:W-:Y:S01]  /*189e0*/  @P2 IMAD.MOV.U32 R4, RZ, RZ, R0 ;  /* 0x000000ffff042224 */ /* 0x004fe200078e0000 */
[----:B------:R-:W-:Y:S01]  /*189f0*/  @P2 MOV R5, R2 ;  /* 0x0000000200052202 */ /* 0x000fe20000000f00 */
[----:B------:R2:W3:Y:S04]  /*18a00*/  SHFL.IDX PT, R0, R7, RZ, 0x1c1f ;  /* 0x001c1fff07007589 */ /* 0x0004e800000e0000 */
[----:B------:R4:W-:Y:S04]  /*18a10*/  @P2 LDGSTS.E.BYPASS.LTC128B.128 [R3+0xf800], desc[UR40][R4.64], !P3 ;  /* 0x0f80000004032fae */ /* 0x0009e8000d901d68 */
[----:B----4-:R2:W4:Y:S02]  /*18a20*/  SHFL.IDX PT, R4, R8, RZ, 0x1c1f ;  /* 0x001c1fff08047589 */ /* 0x01052400000e0000 */
.L_x_2665:
        /* <DEDUP_REMOVED lines=9> */
[----:B----4-:R-:W-:-:S05]  /*18ac0*/  IADD3 R4, P0, R2, R4, RZ ;  /* 0x0000000402047210 */ /* 0x010fca0007f1e0ff */
[----:B---3--:R-:W-:-:S06]  /*18ad0*/  IMAD.X R5, RZ, RZ, R0, P0 ;  /* 0x000000ffff057224 */ /* 0x008fcc00000e0600 */
[----:B------:R-:W-:Y:S01]  /*18ae0*/  @!PT LDS RZ, [RZ] ;  /* 0x00000000fffff984 */ /* 0x000fe20000000800 */
[----:B------:R-:W-:Y:S01]  /*18af0*/  @!PT LDS RZ, [RZ] ;  /* 0x00000000fffff984 */ /* 0x000fe20000000800 */
[----:B------:R-:W-:Y:S01]  /*18b00*/  @!PT LDS RZ, [RZ] ;  /* 0x00000000fffff984 */ /* 0x000fe20000000800 */
[----:B------:R0:W-:Y:S02]  /*18b10*/  LDGSTS.E.BYPASS.LTC128B.128 [R3+0x10000], desc[UR40][R4.64], !P1 ;  /* 0x1000000004037fae */ /* 0x0001e4000c901d68 */
.L_x_2529:
[----:B------:R-:W-:Y:S05]  /*18b20*/  BSYNC B0 ;  /* 0x0000000000007941 */ /* 0x000fea0003800000 */
.L_x_2528:
[----:B------:R-:W-:Y:S01]  /*18b30*/  NOP ;  /* 0x0000000000007918 */ /* 0x000fe20000000000 */
[----:B------:R-:W-:-:S13]  /*18b40*/  PLOP3.LUT P0, PT, PT, PT, PT, 0x80, 0x0 ;  /* 0x000000000000781c */ /* 0x000fda0003f0f070 */
.L_x_2530:
        /* <DEDUP_REMOVED lines=11> */
.L_x_2531:
[----:B0---4-:R0:W5:Y:S01]  /*18c00*/  LDL.LU R4, [R1+0x48] ;  /* 0x0000480001047983 */ /* 0x0111620000300800 */
        /* <DEDUP_REMOVED lines=24> */
[----:B------:R-:W-:Y:S01]  /*18d90*/  MOV R5, UR5 ;  /* 0x0000000500057c02 */ /* 0x000fe20008000f00 */
[----:B------:R-:W1:Y:S01]  /*18da0*/  LDC.64 R2, c[0x4][R2] ;  /* 0x0100000002027b82 */ /* 0x000e620000000a00 */
[----:B0-----:R-:W-:Y:S01]  /*18db0*/  IMAD.U32 R6, RZ, RZ, UR6 ;  /* 0x00000006ff067e24 */ /* 0x001fe2000f8e00ff */
[----:B------:R-:W-:Y:S01]  /*18dc0*/  MOV R12, 0x1 ;  /* 0x00000001000c7802 */ /* 0x000fe20000000f00 */
[----:B--2---:R-:W-:Y:S02]  /*18dd0*/  IMAD.U32 R7, RZ, RZ, UR7 ;  /* 0x00000007ff077e24 */ /* 0x004fe4000f8e00ff */
[----:B------:R-:W-:-:S02]  /*18de0*/  IMAD.U32 R10, RZ, RZ, UR8 ;  /* 0x00000008ff0a7e24 */ /* 0x000fc4000f8e00ff */
[----:B------:R-:W-:Y:S02]  /*18df0*/  IMAD.U32 R11, RZ, RZ, UR9 ;  /* 0x00000009ff0b7e24 */ /* 0x000fe4000f8e00ff */
[----:B------:R-:W-:Y:S02]  /*18e00*/  IMAD.MOV.U32 R8, RZ, RZ, 0x70 ;  /* 0x00000070ff087424 */ /* 0x000fe400078e00ff */
[----:B------:R-:W-:-:S07]  /*18e10*/  IMAD.MOV.U32 R13, RZ, RZ, RZ ;  /* 0x000000ffff0d7224 */ /* 0x000fce00078e00ff */
[----:B------:R-:W-:-:S07]  /*18e20*/  LEPC R20, `(.L_x_2533) ;  /* 0x000000001014794e */ /* 0x000fce0000000000 */
[----:B-1----:R-:W-:Y:S05]  /*18e30*/  CALL.ABS.NOINC R2 ;  /* 0x0000000002007343 */ /* 0x002fea0003c00000 */
.L_x_2533:
[----:B------:R-:W-:Y:S05]  /*18e40*/  BSYNC B6 ;  /* 0x0000000000067941 */ /* 0x000fea0003800000 */
.L_x_2532:
        /* <DEDUP_REMOVED lines=22> */
[----:B------:R0:W5:Y:S03]  /*18fb0*/  LDL R23, [R1+0x54] ;  /* 0x0000540001177983 */ /* 0x0001660000100800 */
[----:B------:R-:W-:-:S02]  /*18fc0*/  IADD3 R3, R3, R28, RZ ;  /* 0x0000001c03037210 */ /* 0x000fc40007ffe0ff */
[C---:B---3--:R-:W-:Y:S01]  /*18fd0*/  LOP3.LUT R21, R20.reuse, 0x7f, RZ, 0xc0, !PT ;  /* 0x0000007f14157812 */ /* 0x048fe200078ec0ff */
[----:B------:R-:W-:-:S03]  /*18fe0*/  IMAD.SHL.U32 R20, R20, 0x20, RZ ;  /* 0x0000002014147824 */ /* 0x000fc600078e00ff */
        /* <DEDUP_REMOVED lines=16> */
[----:B------:R-:W-:Y:S01]  /*190f0*/  IMAD R7, R0, UR7, R7 ;  /* 0x0000000700077c24 */ /* 0x000fe2000f8e0207 */
[----:B------:R-:W-:-:S04]  /*19100*/  IADD3 R0, P0, R4, UR8, RZ ;  /* 0x0000000804007c10 */ /* 0x000fc8000ff1e0ff */
[----:B------:R-:W-:Y:S02]  /*19110*/  IADD3.X R4, R5, UR9, R7, P0, !PT ;  /* 0x0000000905047c10 */ /* 0x000fe400087fe407 */
[----:B------:R-:W0:Y:S01]  /*19120*/  @P1 LDC R7, c[0x0][0x44c] ;  /* 0x00011300ff071b82 */ /* 0x000e220000000800 */
[----:B------:R-:W-:Y:S01]  /*19130*/  VIADD R5, R6, 0x80 ;  /* 0x0000008006057836 */ /* 0x000fe20000000000 */
[----:B------:R-:W1:Y:S03]  /*19140*/  S2R R21, SR_TID.X ;  /* 0x0000000000157919 */ /* 0x000e660000002100 */
[----:B------:R-:W-:Y:S02]  /*19150*/  IMAD.MOV.U32 R6, RZ, RZ, R5 ;  /* 0x000000ffff067224 */ /* 0x000fe400078e0005 */
[----:B0-----:R-:W-:-:S05]  /*19160*/  @P1 IMAD.HI.U32 R7, R5, R7, RZ ;  /* 0x0000000705071227 */ /* 0x001fca00078e00ff */
[----:B--2---:R-:W-:-:S04]  /*19170*/  @P1 SHF.R.U32.HI R6, RZ, R8, R7 ;  /* 0x00000008ff061219 */ /* 0x004fc80000011607 */
[----:B------:R-:W-:-:S05]  /*19180*/  IADD3 R7, -R6, RZ, RZ ;  /* 0x000000ff06077210 */ /* 0x000fca0007ffe1ff */
        /* <DEDUP_REMOVED lines=25> */
[----:B0-----:R-:W-:-:S05]  /*19320*/  @!P2 IADD3 R6, P1, R20, R6, RZ ;  /* 0x000000061406a210 */ /* 0x001fca0007f3e0ff */
[----:B-1----:R-:W-:-:S05]  /*19330*/  @!P2 IMAD.X R7, RZ, RZ, R7, P1 ;  /* 0x000000ffff07a224 */ /* 0x002fca00008e0607 */
        /* <DEDUP_REMOVED lines=12> */
[----:B0-----:R-:W-:Y:S02]  /*19400*/  IADD3 R6, R17, 0x40, RZ ;  /* 0x0000004011067810 */ /* 0x001fe40007ffe0ff */
[----:B------:R-:W0:Y:S02]  /*19410*/  SHFL.IDX PT, R7, R0, 0x2, 0x1c1f ;  /* 0x005c1f0000077f89 */ /* 0x000e2400000e0000 */
        /* <DEDUP_REMOVED lines=14> */
[----:B------:R-:W0:Y:S11]  /*19500*/  SHFL.IDX PT, R0, R5, RZ, 0x1c1f ;  /* 0x001c1fff05007589 */ /* 0x000e3600000e0000 */
[----:B-1----:R-:W-:-:S05]  /*19510*/  @!P2 IADD3 R6, P3, R20, R6, RZ ;  /* 0x000000061406a210 */ /* 0x002fca0007f7e0ff */
[----:B------:R-:W-:Y:S02]  /*19520*/  @!P2 IMAD.X R7, RZ, RZ, R4, P3 ;  /* 0x000000ffff07a224 */ /* 0x000fe400018e0604 */
[----:B------:R-:W1:Y:S04]  /*19530*/  SHFL.IDX PT, R4, R2, RZ, 0x1c1f ;  /* 0x001c1fff02047589 */ /* 0x000e6800000e0000 */
[----:B------:R2:W-:Y:S01]  /*19540*/  @!P2 LDGSTS.E.BYPASS.LTC128B.128 [R10+0xc800], desc[UR40][R6.64], !P0 ;  /* 0x0c800000060aafae */ /* 0x0005e2000c101d68 */
[----:B0-----:R-:W-:-:S04]  /*19550*/  @!P1 IADD3 R0, P3, R20, R0, RZ ;  /* 0x0000000014009210 */ /* 0x001fc80007f7e0ff */
[----:B--2---:R-:W-:Y:S02]  /*19560*/  @!P1 MOV R6, R0 ;  /* 0x0000000000069202 */ /* 0x004fe40000000f00 */
[----:B------:R0:W2:Y:S04]  /*19570*/  SHFL.IDX PT, R0, R2, 0x1, 0x1c1f ;  /* 0x003c1f0002007f89 */ /* 0x0000a800000e0000 */
[----:B------:R0:W3:Y:S01]  /*19580*/  SHFL.IDX PT, R2, R5, 0x1, 0x1c1f ;  /* 0x003c1f0005027f89 */ /* 0x0000e200000e0000 */
[----:B-1----:R-:W-:-:S04]  /*19590*/  @!P1 IMAD.X R4, RZ, RZ, R4, P3 ;  /* 0x000000ffff049224 */ /* 0x002fc800018e0604 */
[----:B------:R-:W-:-:S05]  /*195a0*/  @!P1 IMAD.MOV.U32 R7, RZ, RZ, R4 ;  /* 0x000000ffff079224 */ /* 0x000fca00078e0004 */
[----:B------:R0:W-:Y:S02]  /*195b0*/  @!P1 LDGSTS.E.BYPASS.LTC128B.128 [R10+0xd000], desc[UR40][R6.64], !P0 ;  /* 0x0d000000060a9fae */ /* 0x0001e4000c101d68 */
.L_x_2678:
[----:B------:R-:W-:-:S05]  /*195c0*/  VIADD R17, R17, 0xa0 ;  /* 0x000000a011117836 */ /* 0x000fca0000000000 */
[----:B------:R-:W-:-:S13]  /*195d0*/  ISETP.GE.AND P1, PT, R17, R3, PT ;  /* 0x000000031100720c */ /* 0x000fda0003f26270 */
[----:B0--3--:R-:W-:-:S05]  /*195e0*/  @!P1 IADD3 R2, P2, R20, R2, RZ ;  /* 0x0000000214029210 */ /* 0x009fca0007f5e0ff */
[----:B--2---:R-:W-:-:S05]  /*195f0*/  @!P1 IMAD.X R3, RZ, RZ, R0, P2 ;  /* 0x000000ffff039224 */ /* 0x004fca00010e0600 */
[----:B------:R-:W-:Y:S01]  /*19600*/  @!PT LDS RZ, [RZ] ;  /* 0x00000000fffff984 */ /* 0x000fe20000000800 */
[----:B------:R-:W-:Y:S01]  /*19610*/  @!PT LDS RZ, [RZ] ;  /* 0x00000000fffff984 */ /* 0x000fe20000000800 */
[----:B------:R-:W-:Y:S01]  /*19620*/  @!PT LDS RZ, [RZ] ;  /* 0x00000000fffff984 */ /* 0x000fe20000000800 */
[----:B------:R0:W-:Y:S01]  /*19630*/  @!P1 LDGSTS.E.BYPASS.LTC128B.128 [R10+0xd800], desc[UR40][R2.64], !P0 ;  /* 0x0d800000020a9fae */ /* 0x0001e2000c101d68 */
[----:B------:R-:W-:Y:S01]  /*19640*/  PLOP3.LUT P0, PT, PT, PT, PT, 0x80, 0x0 ;  /* 0x000000000000781c */ /* 0x000fe20003f0f070 */
[----:B------:R-:W-:-:S12]  /*19650*/  NOP ;  /* 0x0000000000007918 */ /* 0x000fd80000000000 */
.L_x_2535:
        /* <DEDUP_REMOVED lines=18> */
.L_x_2679:
[----:B------:R-:W-:Y:S05]  /*19780*/  BSYNC B0 ;  /* 0x0000000000007941 */ /* 0x000fea0003800000 */
.L_x_2536:
[----:B------:R-:W-:-:S13]  /*19790*/  ISETP.GE.AND P0, PT, R27, 0x2, PT ;  /* 0x000000021b00780c */ /* 0x000fda0003f06270 */
[----:B------:R-:W-:Y:S05]  /*197a0*/  @!P0 BRA `(.L_x_2538) ;  /* 0x0000001400308947 */ /* 0x000fea0003800000 */
[----:B0-----:R-:W-:Y:S01]  /*197b0*/  IADD3 R0, R27, -0x2, RZ ;  /* 0xfffffffe1b007810 */ /* 0x001fe20007ffe0ff */
[----:B------:R0:W5:Y:S01]  /*197c0*/  LDL.LU R23, [R1+0xc] ;  /* 0x00000c0001177983 */ /* 0x0001620000300800 */
[----:B------:R-:W-:-:S03]  /*197d0*/  IMAD.MOV.U32 R21, RZ, RZ, R29 ;  /* 0x000000ffff157224 */ /* 0x000fc600078e001d */
[----:B------:R0:W-:Y:S04]  /*197e0*/  STL [R1], R0 ;  /* 0x0000000001007387 */ /* 0x0001e80000100800 */
.L_x_2558:
[----:B0-2---:R-:W2:Y:S04]  /*197f0*/  LDL R3, [R1+0x1c] ;  /* 0x00001c0001037983 */ /* 0x005ea80000100800 */
[----:B------:R-:W3:Y:S04]  /*19800*/  LDL R8, [R1+0x20] ;  /* 0x0000200001087983 */ /* 0x000ee80000100800 */
[----:B------:R-:W4:Y:S04]  /*19810*/  LDL R11, [R1+0x8] ;  /* 0x00000800010b7983 */ /* 0x000f280000100800 */
[----:B------:R-:W2:Y:S01]  /*19820*/  LDL.LU R10, [R1] ;  /* 0x00000000010a7983 */ /* 0x000ea20000300800 */
[----:B0-----:R-:W0:Y:S01]  /*19830*/  S2R R0, SR_TID.X ;  /* 0x0000000000007919 */ /* 0x001e220000002100 */
[----:B-1----:R-:W1:Y:S01]  /*19840*/  S2R R2, SR_TID.X ;  /* 0x0000000000027919 */ /* 0x002e620000002100 */
[----:B------:R-:W1:Y:S01]  /*19850*/  S2R R12, SR_TID.X ;  /* 0x00000000000c7919 */ /* 0x000e620000002100 */
        /* <DEDUP_REMOVED lines=12> */
[----:B------:R-:W-:Y:S01]  /*19920*/  LOP3.LUT R2, R2, 0x7f, RZ, 0xc0, !PT ;  /* 0x0000007f02027812 */ /* 0x000fe200078ec0ff */
        /* <DEDUP_REMOVED lines=10> */
[----:B-1----:R-:W-:Y:S02]  /*199d0*/  @P0 SHF.R.U32.HI R2, RZ, R5, R6 ;  /* 0x00000005ff020219 */ /* 0x002fe40000011606 */
[----:B------:R-:W0:Y:S01]  /*199e0*/  @P0 LDC R6, c[0x0][0x438] ;  /* 0x00010e00ff060b82 */ /* 0x000e220000000800 */
[----:B------:R-:W-:-:S05]  /*199f0*/  IADD3 R3, R12, R3, RZ ;  /* 0x000000030c037210 */ /* 0x000fca0007ffe0ff */
[----:B------:R-:W-:-:S04]  /*19a00*/  @P0 IMAD.HI.U32 R7, R3, R7, RZ ;  /* 0x0000000703070227 */ /* 0x000fc800078e00ff */
        /* <DEDUP_REMOVED lines=16> */
[----:B------:R-:W-:-:S05]  /*19b10*/  @!P1 IMAD.WIDE.U32 R2, R11, UR4, R2 ;  /* 0x000000040b029c25 */ /* 0x000fca000f8e0002 */
[----:B------:R-:W-:Y:S02]  /*19b20*/  @!P1 IADD3 R8, R8, R3, RZ ;  /* 0x0000000308089210 */ /* 0x000fe40007ffe0ff */
[----:B0-----:R-:W-:Y:S01]  /*19b30*/  @!P1 LEA R6, P0, R2, UR6, 0x2 ;  /* 0x0000000602069c11 */ /* 0x001fe2000f8010ff */
[----:B------:R-:W-:-:S03]  /*19b40*/  VIADD R29, R21, 0x1 ;  /* 0x00000001151d7836 */ /* 0x000fc60000000000 */
[----:B------:R-:W-:Y:S01]  /*19b50*/  @!P1 LEA.HI.X R7, R2, UR7, R8, 0x2, P0 ;  /* 0x0000000702079c11 */ /* 0x000fe200080f1408 */
[----:B------:R-:W-:Y:S02]  /*19b60*/  IMAD.MOV.U32 R8, RZ, RZ, RZ ;  /* 0x000000ffff087224 */ /* 0x000fe400078e00ff */
[----:B------:R-:W-:Y:S01]  /*19b70*/  IMAD.MOV.U32 R2, RZ, RZ, R10 ;  /* 0x000000ffff027224 */ /* 0x000fe200078e000a */
        /* <DEDUP_REMOVED lines=13> */
.L_x_2539:
[----:B------:R-:W-:Y:S01]  /*19c50*/  IMAD R6, R29, 0x8, R22 ;  /* 0x000000081d067824 */ /* 0x000fe200078e0216 */
[----:B------:R-:W-:Y:S01]  /*19c60*/  SHF.L.U32 R28, R2, 0x1f, RZ ;  /* 0x0000001f021c7819 */ /* 0x000fe200000006ff */
[----:B------:R-:W-:Y:S01]  /*19c70*/  BSSY B0, `(.L_x_2540) ;  /* 0x0000004000007945 */ /* 0x000fe20003800000 */
[----:B------:R-:W-:Y:S02]  /*19c80*/  SHF.R.S32.HI R26, RZ, 0x1f, R4 ;  /* 0x0000001fff1a7819 */ /* 0x000fe40000011404 */
[----:B------:R-:W0:Y:S02]  /*19c90*/  SYNCS.PHASECHK.TRANS64.TRYWAIT P0, [R6+URZ+0x13280], R28 ;  /* 0x0132801c060075a7 */ /* 0x000e24000800017f */
[----:B0-----:R-:W-:Y:S05]  /*19ca0*/  @!P0 BRA `(.L_x_2541) ;  /* 0x0000004800708947 */ /* 0x001fea0003800000 */
.L_x_2680:
[----:B------:R-:W-:Y:S05]  /*19cb0*/  BSYNC B0 ;  /* 0x0000000000007941 */ /* 0x000fea0003800000 */
.L_x_2540:
        /* <DEDUP_REMOVED lines=47> */
[----:B--2---:R-:W-:-:S04]  /*19fb0*/  IADD3 R2, P0, R11, R2, RZ ;  /* 0x000000020b027210 */ /* 0x004fc80007f1e0ff */
[----:B-1----:R-:W-:-:S05]  /*19fc0*/  IADD3.X R3, RZ, R3, RZ, P0, !PT ;  /* 0x00000003ff037210 */ /* 0x002fca00007fe4ff */
        /* <DEDUP_REMOVED lines=17> */
.L_x_2692:
        /* <DEDUP_REMOVED lines=11> */
.L_x_2543:
        /* <DEDUP_REMOVED lines=11> */
.L_x_2544:
[----:B------:R2:W-:Y:S01]  /*1a240*/  SYNCS.ARRIVE.TRANS64.A1T0 RZ, [R6+URZ+0x13270], RZ ;  /* 0x013270ff06ff79a7 */ /* 0x0005e2000810003f */
[----:B------:R-:W-:Y:S05]  /*1a250*/  @!P3 BRA `(.L_x_2545) ;  /* 0x000000000004b947 */ /* 0x000fea0003800000 */
[----:B------:R-:W-:Y:S01]  /*1a260*/  BPT.TRAP 0x1 ;  /* 0x000000040000795c */ /* 0x000fe20000300000 */
.L_x_2545:
[----:B------:R-:W3:Y:S01]  /*1a270*/  SYNCS.PHASECHK.TRANS64.TRYWAIT P0, [R6+URZ+0x13240], R28 ;  /* 0x0132401c060075a7 */ /* 0x000ee2000800017f */
[----:B------:R-:W-:Y:S04]  /*1a280*/  BSSY B0, `(.L_x_2546) ;  /* 0x0000002000007945 */ /* 0x000fe80003800000 */
[----:B---3--:R-:W-:Y:S05]  /*1a290*/  @!P0 BRA `(.L_x_2547) ;  /* 0x0000004800a48947 */ /* 0x008fea0003800000 */
.L_x_2693:
[----:B------:R-:W-:Y:S05]  /*1a2a0*/  BSYNC B0 ;  /* 0x0000000000007941 */ /* 0x000fea0003800000 */
.L_x_2546:
        /* <DEDUP_REMOVED lines=59> */
.L_x_2705:
        /* <DEDUP_REMOVED lines=8> */
.L_x_2549:
        /* <DEDUP_REMOVED lines=11> */
.L_x_2550:
[----:B------:R-:W5:Y:S01]  /*1a790*/  LDL R0, [R1+0x58] ;  /* 0x0000580001007983 */ /* 0x000f620000100800 */
[----:B------:R0:W-:Y:S01]  /*1a7a0*/  SYNCS.ARRIVE.TRANS64.A1T0 RZ, [R6+URZ+0x13230], RZ ;  /* 0x013230ff06ff79a7 */ /* 0x0001e2000810003f */
[----:B-----5:R-:W-:-:S13]  /*1a7b0*/  ISETP.NE.AND P0, PT, R0, 0x3, PT ;  /* 0x000000030000780c */ /* 0x020fda0003f05270 */
[----:B0-----:R-:W-:Y:S05]  /*1a7c0*/  @!P0 BRA `(.L_x_2551) ;  /* 0x0000000000048947 */ /* 0x001fea0003800000 */
[----:B------:R-:W-:Y:S01]  /*1a7d0*/  BPT.TRAP 0x1 ;  /* 0x000000040000795c */ /* 0x000fe20000300000 */
.L_x_2551:
[----:B------:R-:W-:Y:S01]  /*1a7e0*/  LOP3.LUT R0, R23, 0x1, RZ, 0x3c, !PT ;  /* 0x0000000117007812 */ /* 0x000fe200078e3cff */
[----:B------:R-:W-:Y:S01]  /*1a7f0*/  BSSY B0, `(.L_x_2552) ;  /* 0x0000005000007945 */ /* 0x000fe20003800000 */
[----:B------:R-:W-:Y:S02]  /*1a800*/  LEA R2, R21, R22, 0x3 ;  /* 0x0000001615027211 */ /* 0x000fe400078e18ff */
[----:B------:R-:W-:-:S04]  /*1a810*/  SHF.L.U32 R0, R0, 0x1f, RZ ;  /* 0x0000001f00007819 */ /* 0x000fc800000006ff */
[----:B------:R-:W0:Y:S02]  /*1a820*/  SYNCS.PHASECHK.TRANS64.TRYWAIT P2, [R2+URZ+0x13270], R0 ;  /* 0x01327000020075a7 */ /* 0x000e24000804017f */
[----:B0-----:R-:W-:Y:S05]  /*1a830*/  @!P2 BRA `(.L_x_2553) ;  /* 0x0000004800aca947 */ /* 0x001fea0003800000 */
.L_x_2706:
[----:B------:R-:W-:Y:S05]  /*1a840*/  BSYNC B0 ;  /* 0x0000000000007941 */ /* 0x000fea0003800000 */
.L_x_2552:
[----:B------:R-:W5:Y:S02]  /*1a850*/  LDL R3, [R1+0x70] ;  /* 0x0000700001037983 */ /* 0x000f640000100800 */
[----:B-----5:R-:W-:-:S13]  /*1a860*/  ISETP.NE.AND P2, PT, R3, 0x3, PT ;  /* 0x000000030300780c */ /* 0x020fda0003f45270 */
[----:B------:R-:W-:Y:S05]  /*1a870*/  @!P2 BRA `(.L_x_2554) ;  /* 0x000000000004a947 */ /* 0x000fea0003800000 */
[----:B------:R-:W-:Y:S01]  /*1a880*/  BPT.TRAP 0x1 ;  /* 0x000000040000795c */ /* 0x000fe20000300000 */
.L_x_2554:
[----:B------:R-:W-:Y:S01]  /*1a890*/  SHF.L.U32 R0, R23, 0x1f, RZ ;  /* 0x0000001f17007819 */ /* 0x000fe200000006ff */
[----:B------:R-:W-:-:S03]  /*1a8a0*/  IMAD R3, R21, 0x2800, RZ ;  /* 0x0000280015037824 */ /* 0x000fc600078e02ff */
[----:B------:R-:W0:Y:S02]  /*1a8b0*/  SYNCS.PHASECHK.TRANS64.TRYWAIT P2, [R2+URZ+0x13260], R0 ;  /* 0x01326000020075a7 */ /* 0x000e24000804017f */
[----:B0-----:R-:W-:Y:S05]  /*1a8c0*/  @!P2 BRA `(.L_x_2555) ;  /* 0x00000048009ca947 */ /* 0x001fea0003800000 */
.L_x_2707:
        /* <DEDUP_REMOVED lines=47> */
.L_x_2556:
[----:B--2---:R2:W-:Y:S01]  /*1abc0*/  SYNCS.ARRIVE.TRANS64.A1T0 RZ, [R2+URZ+0x13250], RZ ;  /* 0x013250ff02ff79a7 */ /* 0x0045e2000810003f */
[----:B------:R-:W-:Y:S06]  /*1abd0*/  BAR.SYNC.DEFER_BLOCKING 0x2, 0x80 ;  /* 0x0082000000007b1d */ /* 0x000fec0000010000 */
[----:B------:R-:W-:Y:S05]  /*1abe0*/  @!P0 BRA `(.L_x_2557) ;  /* 0x0000000000048947 */ /* 0x000fea0003800000 */
[----:B------:R-:W-:Y:S01]  /*1abf0*/  BPT.TRAP 0x1 ;  /* 0x000000040000795c */ /* 0x000fe20000300000 */
.L_x_2557:
[----:B------:R-:W3:Y:S01]  /*1ac00*/  LDL R0, [R1+0x24] ;  /* 0x0000240001007983 */ /* 0x000ee20000100800 */
[----:B--2---:R-:W-:Y:S02]  /*1ac10*/  VIADD R2, R2, 0x13280 ;  /* 0x0001328002027836 */ /* 0x004fe40000000000 */
[----:B------:R-:W-:Y:S01]  /*1ac20*/  IMAD.MOV.U32 R21, RZ, RZ, R29 ;  /* 0x000000ffff157224 */ /* 0x000fe200078e001d */
[----:B------:R2:W5:Y:S02]  /*1ac30*/  LDL R23, [R1+0xc] ;  /* 0x00000c0001177983 */ /* 0x0005640000100800 */
[----:B---3--:R-:W-:-:S04]  /*1ac40*/  PRMT R2, R0, 0x654, R2 ;  /* 0x0000065400027816 */ /* 0x008fc80000000002 */
[----:B------:R2:W-:Y:S01]  /*1ac50*/  SYNCS.ARRIVE.TRANS64.RED.A1T0 RZ, [R2+URZ], RZ ;  /* 0x000000ff02ff79a7 */ /* 0x0005e2000810043f */
[----:B------:R-:W-:Y:S05]  /*1ac60*/  @P1 BRA `(.L_x_2558) ;  /* 0xffffffe800e01947 */ /* 0x000fea000383ffff */
.L_x_2538:
[----:B0-----:R-:W2:Y:S02]  /*1ac70*/  S2R R0, SR_TID.X ;  /* 0x0000000000007919 */ /* 0x001ea40000002100 */
[----:B--2---:R-:W-:Y:S02]  /*1ac80*/  LOP3.LUT R2, R0, 0x7f, RZ, 0xc0, !PT ;  /* 0x0000007f00027812 */ /* 0x004fe400078ec0ff */
[----:B------:R-:W2:Y:S01]  /*1ac90*/  LDL R0, [R1+0x58] ;  /* 0x0000580001007983 */ /* 0x000ea20000100800 */
[----:B------:R-:W-:Y:S01]  /*1aca0*/  BSSY B0, `(.L_x_2559) ;  /* 0x0000010000007945 */ /* 0x000fe20003800000 */
[----:B------:R-:W-:Y:S02]  /*1acb0*/  ISETP.NE.AND P1, PT, R2, RZ, PT ;  /* 0x000000ff0200720c */ /* 0x000fe40003f25270 */
[----:B--2---:R-:W-:-:S11]  /*1acc0*/  ISETP.NE.AND P0, PT, R0, 0x3, PT ;  /* 0x000000030000780c */ /* 0x004fd60003f05270 */
        /* <DEDUP_REMOVED lines=12> */
[----:B0-----:R-:W-:-:S07]  /*1ad90*/  IADD3 R16, R0, UR36, R7 ;  /* 0x0000002400107c10 */ /* 0x001fce000fffe007 */
.L_x_2560:
[----:B------:R-:W-:Y:S05]  /*1ada0*/  BSYNC B0 ;  /* 0x0000000000007941 */ /* 0x000fea0003800000 */
.L_x_2559:
[----:B------:R-:W-:Y:S05]  /*1adb0*/  @!P0 BRA `(.L_x_2561) ;  /* 0x0000000000048947 */ /* 0x000fea0003800000 */
[----:B------:R-:W-:Y:S01]  /*1adc0*/  BPT.TRAP 0x1 ;  /* 0x000000040000795c */ /* 0x000fe20000300000 */
.L_x_2561:
[----:B------:R-:W2:Y:S01]  /*1add0*/  LDL R0, [R1+0xc] ;  /* 0x00000c0001007983 */ /* 0x000ea20000100800 */
[----:B------:R-:W-:Y:S01]  /*1ade0*/  IMAD R3, R29, 0x8, R22 ;  /* 0x000000081d037824 */ /* 0x000fe200078e0216 */
[----:B------:R-:W-:Y:S01]  /*1adf0*/  BSSY B0, `(.L_x_2562) ;  /* 0x0000005000007945 */ /* 0x000fe20003800000 */
[----:B--2---:R-:W-:-:S04]  /*1ae00*/  LOP3.LUT R0, R0, 0x1, RZ, 0x3c, !PT ;  /* 0x0000000100007812 */ /* 0x004fc800078e3cff */
[----:B------:R-:W-:-:S04]  /*1ae10*/  SHF.L.U32 R0, R0, 0x1f, RZ ;  /* 0x0000001f00007819 */ /* 0x000fc800000006ff */
[----:B------:R-:W0:Y:S02]  /*1ae20*/  SYNCS.PHASECHK.TRANS64.TRYWAIT P1, [R3+URZ+0x13270], R0 ;  /* 0x01327000030075a7 */ /* 0x000e24000802017f */
[----:B0-----:R-:W-:Y:S05]  /*1ae30*/  @!P1 BRA `(.L_x_2563) ;  /* 0x0000004400549947 */ /* 0x001fea0003800000 */
.L_x_2708:
[----:B------:R-:W-:Y:S05]  /*1ae40*/  BSYNC B0 ;  /* 0x0000000000007941 */ /* 0x000fea0003800000 */
.L_x_2562:
[----:B------:R-:W2:Y:S02]  /*1ae50*/  LDL R2, [R1+0x70] ;  /* 0x0000700001027983 */ /* 0x000ea40000100800 */
[----:B--2---:R-:W-:-:S13]  /*1ae60*/  ISETP.NE.AND P1, PT, R2, 0x3, PT ;  /* 0x000000030200780c */ /* 0x004fda0003f25270 */
[----:B------:R-:W-:Y:S05]  /*1ae70*/  @!P1 BRA `(.L_x_2564) ;  /* 0x0000000000049947 */ /* 0x000fea0003800000 */
[----:B------:R-:W-:Y:S01]  /*1ae80*/  BPT.TRAP 0x1 ;  /* 0x000000040000795c */ /* 0x000fe20000300000 */
.L_x_2564:
[----:B0-----:R-:W2:Y:S02]  /*1ae90*/  LDL R0, [R1+0xc] ;  /* 0x00000c0001007983 */ /* 0x001ea40000100800 */
[----:B--2---:R-:W-:-:S04]  /*1aea0*/  SHF.L.U32 R0, R0, 0x1f, RZ ;  /* 0x0000001f00007819 */ /* 0x004fc800000006ff */
[----:B------:R-:W0:Y:S02]  /*1aeb0*/  SYNCS.PHASECHK.TRANS64.TRYWAIT P1, [R3+URZ+0x13260], R0 ;  /* 0x01326000030075a7 */ /* 0x000e24000802017f */
[----:B0-----:R-:W-:Y:S05]  /*1aec0*/  @!P1 BRA `(.L_x_2565) ;  /* 0x0000004400449947 */ /* 0x001fea0003800000 */
.L_x_2709:
[----:B------:R-:W2:Y:S04]  /*1aed0*/  LDL R4, [R1+0x38] ;  /* 0x0000380001047983 */ /* 0x000ea80000100800 */
[----:B------:R-:W3:Y:S01]  /*1aee0*/  LDL R10, [R1+0x34] ;  /* 0x00003400010a7983 */ /* 0x000ee20000100800 */
[----:B------:R-:W-:-:S03]  /*1aef0*/  IMAD R2, R29, 0x2800, RZ ;  /* 0x000028001d027824 */ /* 0x000fc600078e02ff */
[----:B------:R-:W4:Y:S01]  /*1af00*/  LDL R12, [R1+0x70] ;  /* 0x00007000010c7983 */ /* 0x000f220000100800 */
[----:B------:R-:W-:Y:S05]  /*1af10*/  WARPSYNC.ALL ;  /* 0x0000000000007948 */ /* 0x000fea0003800000 */
[----:B--2---:R-:W-:-:S04]  /*1af20*/  LOP3.LUT R5, R2, R4, RZ, 0xfc, !PT ;  /* 0x0000000402057212 */ /* 0x004fc800078efcff */
[----:B0-----:R-:W-:-:S05]  /*1af30*/  IADD3 R0, R22, R5, RZ ;  /* 0x0000000516007210 */ /* 0x001fca0007ffe0ff */
        /* <DEDUP_REMOVED lines=41> */
.L_x_2566:
[----:B--2---:R2:W-:Y:S01]  /*1b1d0*/  SYNCS.ARRIVE.TRANS64.A1T0 RZ, [R3+URZ+0x13250], RZ ;  /* 0x013250ff03ff79a7 */ /* 0x0045e2000810003f */
[----:B------:R-:W-:Y:S06]  /*1b1e0*/  BAR.SYNC.DEFER_BLOCKING 0x2, 0x80 ;  /* 0x0082000000007b1d */ /* 0x000fec0000010000 */
[----:B------:R-:W-:Y:S05]  /*1b1f0*/  @!P0 BRA `(.L_x_2567) ;  /* 0x0000000000048947 */ /* 0x000fea0003800000 */
[----:B------:R-:W-:Y:S01]  /*1b200*/  BPT.TRAP 0x1 ;  /* 0x000000040000795c */ /* 0x000fe20000300000 */
.L_x_2567:
[----:B------:R-:W3:Y:S04]  /*1b210*/  LDL R0, [R1+0x24] ;  /* 0x0000240001007983 */ /* 0x000ee80000100800 */
[----:B0-----:R-:W4:Y:S01]  /*1b220*/  LDL.LU R2, [R1+0xc] ;  /* 0x00000c0001027983 */ /* 0x001f220000300800 */
        /* <DEDUP_REMOVED lines=8> */
[----:B------:R0:W-:Y:S02]  /*1b2b0*/  STL [R1+0xc], R2 ;  /* 0x00000c0201007387 */ /* 0x0001e40000100800 */
.L_x_2508:
[----:B------:R-:W2:Y:S02]  /*1b2c0*/  LDL R0, [R1+0x28] ;  /* 0x0000280001007983 */ /* 0x000ea40000100800 */
[----:B--2---:R-:W-:-:S13]  /*1b2d0*/  LOP3.LUT P0, RZ, R0, 0x10, RZ, 0xc0, !PT ;  /* 0x0000001000ff7812 */ /* 0x004fda000780c0ff */
        /* <DEDUP_REMOVED lines=8> */
[----:B------:R3:W4:Y:S01]  /*1b360*/  LDS.128 R16, [R22+0x132d0] ;  /* 0x0132d00016107984 */ /* 0x0007220000000c00 */
[----:B------:R-:W-:Y:S06]  /*1b370*/  BAR.ARV 0x4, 0x200 ;  /* 0x0108000000007b1d */ /* 0x000fec0000002000 */
[----:B------:R-:W-:Y:S05]  /*1b380*/  BRA `(.L_x_2569) ;  /* 0x0000000800d47947 */ /* 0x000fea0003800000 */
.L_x_2568:
[----:B------:R-:W2:Y:S01]  /*1b390*/  S2R R0, SR_TID.X ;  /* 0x0000000000007919 */ /* 0x000ea20000002100 */
[----:B------:R-:W-:Y:S01]  /*1b3a0*/  UMOV UR4, 0xffffffff ;  /* 0xffffffff00047882 */ /* 0x000fe20000000000 */
[----:B--2---:R-:W-:-:S04]  /*1b3b0*/  LOP3.LUT R4, R0, 0x1f, RZ, 0xc0, !PT ;  /* 0x0000001f00047812 */ /* 0x004fc800078ec0ff */
        /* <DEDUP_REMOVED lines=12> */
[C---:B------:R-:W-:Y:S02]  /*1b480*/  ISETP.GE.U32.AND P5, PT, R4.reuse, 0x10, PT ;  /* 0x000000100400780c */ /* 0x040fe40003fa6070 */
[----:B0-----:R-:W-:Y:S01]  /*1b490*/  MOV R2, RZ ;  /* 0x000000ff00027202 */ /* 0x001fe20000000f00 */
        /* <DEDUP_REMOVED lines=18> */
[----:B------:R0:W2:Y:S02]  /*1b5c0*/  SHFL.IDX PT, R14, R3, 0x1f, 0x1f ;  /* 0x03e01f00030e7f89 */ /* 0x0000a400000e0000 */
.L_x_2719:
[----:B------:R-:W-:Y:S02]  /*1b5d0*/  ULDC UR4, c[0x0][0xc38] ;  /* 0x00030e0000047ab9 */ /* 0x000fe40000000800 */
[----:B------:R-:W-:-:S04]  /*1b5e0*/  IMAD.U32 R4, RZ, RZ, UR4 ;  /* 0x00000004ff047e24 */ /* 0x000fc8000f8e00ff */
[----:B--2---:R-:W-:-:S04]  /*1b5f0*/  IMAD R16, R14, R4, RZ ;  /* 0x000000040e107224 */ /* 0x004fc800078e02ff */
[----:B------:R-:W-:-:S05]  /*1b600*/  IMAD.IADD R5, R5, 0x1, R16 ;  /* 0x0000000105057824 */ /* 0x000fca00078e0210 */
[----:B------:R-:W-:-:S13]  /*1b610*/  ISETP.GT.AND P6, PT, R5, R0, PT ;  /* 0x000000000500720c */ /* 0x000fda0003fc4270 */
[----:B------:R-:W-:Y:S05]  /*1b620*/  @P6 BRA `(.L_x_2571) ;  /* 0x00000000009c6947 */ /* 0x000fea0003800000 */
.L_x_2576:
[----:B------:R-:W2:Y:S01]  /*1b630*/  LDC R2, c[0x0][0xc3c] ;  /* 0x00030f00ff027b82 */ /* 0x000ea20000000800 */
[----:B------:R-:W-:-:S05]  /*1b640*/  VIADD R19, R19, 0x1f ;  /* 0x0000001f13137836 */ /* 0x000fca0000000000 */
[----:B--2---:R-:W-:-:S13]  /*1b650*/  ISETP.GE.AND P6, PT, R19, R2, PT ;  /* 0x000000021300720c */ /* 0x004fda0003fc6270 */
        /* <DEDUP_REMOVED lines=11> */
.L_x_2574:
[----:B------:R-:W-:Y:S05]  /*1b710*/  BSYNC B0 ;  /* 0x0000000000007941 */ /* 0x000fea0003800000 */
.L_x_2573:
[----:B------:R-:W-:-:S03]  /*1b720*/  UMOV UR4, 0xffffffff ;  /* 0xffffffff00047882 */ /* 0x000fc60000000000 */
[----:B------:R-:W-:Y:S05]  /*1b730*/  BRA.DIV UR4, `(.L_x_2575) ;  /* 0x0000004204607947 */ /* 0x000fea000b800000 */
[----:B-----5:R-:W0:Y:S02]  /*1b740*/  SHFL.UP PT, R14, R2, 0x1, RZ ;  /* 0x04200000020e7989 */ /* 0x020e2400000e00ff */
        /* <DEDUP_REMOVED lines=14> */
[----:B------:R0:W2:Y:S02]  /*1b830*/  SHFL.IDX PT, R14, R3, 0x1f, 0x1f ;  /* 0x03e01f00030e7f89 */ /* 0x0000a400000e0000 */
.L_x_2727:
[----:B------:R-:W-:Y:S02]  /*1b840*/  ULDC UR4, c[0x0][0xc38] ;  /* 0x00030e0000047ab9 */ /* 0x000fe40000000800 */
[----:B------:R-:W-:-:S04]  /*1b850*/  IMAD.U32 R4, RZ, RZ, UR4 ;  /* 0x00000004ff047e24 */ /* 0x000fc8000f8e00ff */
[----:B--2---:R-:W-:-:S05]  /*1b860*/  IMAD R16, R14, R4, RZ ;  /* 0x000000040e107224 */ /* 0x004fca00078e02ff */
[----:B------:R-:W-:-:S04]  /*1b870*/  IADD3 R5, R16, R5, RZ ;  /* 0x0000000510057210 */ /* 0x000fc80007ffe0ff */
[----:B------:R-:W-:-:S13]  /*1b880*/  ISETP.GT.AND P6, PT, R5, R0, PT ;  /* 0x000000000500720c */ /* 0x000fda0003fc4270 */
[----:B------:R-:W-:Y:S05]  /*1b890*/  @!P6 BRA `(.L_x_2576) ;  /* 0xfffffffc0064e947 */ /* 0x000fea000383ffff */
.L_x_2571:
[----:B------:R-:W-:Y:S01]  /*1b8a0*/  IMAD.IADD R16, R5, 0x1, -R16 ;  /* 0x0000000105107824 */ /* 0x000fe200078e0a10 */
[----:B------:R-:W-:-:S03]  /*1b8b0*/  UMOV UR4, 0xffffffff ;  /* 0xffffffff00047882 */ /* 0x000fc60000000000 */
[----:B------:R-:W-:-:S05]  /*1b8c0*/  IMAD R5, R3, R4, R16 ;  /* 0x0000000403057224 */ /* 0x000fca00078e0210 */
[----:B------:R-:W-:Y:S01]  /*1b8d0*/  ISETP.GT.AND P6, PT, R5, R0, PT ;  /* 0x000000000500720c */ /* 0x000fe20003fc4270 */
[----:B------:R-:W-:-:S12]  /*1b8e0*/  BRA.DIV UR4, `(.L_x_2577) ;  /* 0x0000004204b47947 */ /* 0x000fd8000b800000 */
[----:B------:R-:W-:-:S04]  /*1b8f0*/  VOTE.ANY R5, PT, !P6 ;  /* 0x0000000000057806 */ /* 0x000fc800070e0100 */
[----:B------:R-:W2:Y:S02]  /*1b900*/  POPC R6, R5 ;  /* 0x0000000500067309 */ /* 0x000ea40000000000 */
[----:B--2---:R2:W3:Y:S02]  /*1b910*/  SHFL.IDX PT, R17, R2, R6, 0x1f ;  /* 0x00001f0602117589 */ /* 0x0044e400000e0000 */
.L_x_2731:
[----:B------:R-:W-:Y:S01]  /*1b920*/  ISETP.NE.AND P0, PT, R5, RZ, PT ;  /* 0x000000ff0500720c */ /* 0x000fe20003f05270 */
[----:B------:R-:W-:-:S12]  /*1b930*/  IMAD.MOV.U32 R5, RZ, RZ, RZ ;  /* 0x000000ffff057224 */ /* 0x000fd800078e00ff */
[----:B------:R-:W-:Y:S05]  /*1b940*/  @!P0 BRA `(.L_x_2578) ;  /* 0x0000000000108947 */ /* 0x000fea0003800000 */
[----:B------:R-:W-:Y:S01]  /*1b950*/  UMOV UR4, 0xffffffff ;  /* 0xffffffff00047882 */ /* 0x000fe20000000000 */
[----:B------:R-:W-:Y:S02]  /*1b960*/  VIADD R12, R6, 0xffffffff ;  /* 0xffffffff060c7836 */ /* 0x000fe40000000000 */
[----:B------:R-:W-:Y:S05]  /*1b970*/  BRA.DIV UR4, `(.L_x_2579) ;  /* 0x0000004204d87947 */ /* 0x000fea000b800000 */
[----:B------:R4:W0:Y:S02]  /*1b980*/  SHFL.IDX PT, R5, R3, R12, 0x1f ;  /* 0x00001f0c03057589 */ /* 0x00082400000e0000 */
.L_x_2578:
[----:B0-2-4-:R-:W0:Y:S01]  /*1b990*/  LDC.64 R2, c[0x0][0xc90] ;  /* 0x00032400ff027b82 */ /* 0x015e220000000a00 */
[----:B------:R-:W-:-:S04]  /*1b9a0*/  IMAD.IADD R19, R6, 0x1, R19 ;  /* 0x0000000106137824 */ /* 0x000fc800078e0213 */
[----:B0-----:R-:W-:-:S05]  /*1b9b0*/  IMAD.WIDE R2, R19, 0x4, R2 ;  /* 0x0000000413027825 */ /* 0x001fca00078e0202 */
[----:B------:R-:W3:Y:S01]  /*1b9c0*/  LDG.E R7, desc[UR40][R2.64] ;  /* 0x0000002802077981 */ /* 0x000ee2000c1e1900 */
[----:B------:R-:W-:-:S04]  /*1b9d0*/  IMAD R16, R5, R4, R16 ;  /* 0x0000000405107224 */ /* 0x000fc800078e0210 */
[----:B------:R-:W-:Y:S02]  /*1b9e0*/  IMAD.IADD R0, R0, 0x1, -R16 ;  /* 0x0000000100007824 */ /* 0x000fe400078e0a10 */
[----:B---3--:R-:W-:-:S05]  /*1b9f0*/  IMAD R6, R17, R7, RZ ;  /* 0x0000000711067224 */ /* 0x008fca00078e02ff */
[----:B------:R-:W-:-:S04]  /*1ba00*/  IABS R8, R6 ;  /* 0x0000000600087213 */ /* 0x000fc80000000000 */
[----:B------:R-:W0:Y:S08]  /*1ba10*/  I2F.RP R2, R8 ;  /* 0x0000000800027306 */ /* 0x000e300000209400 */
[----:B0-----:R-:W0:Y:S02]  /*1ba20*/  MUFU.RCP R2, R2 ;  /* 0x0000000200027308 */ /* 0x001e240000001000 */
[----:B0-----:R-:W-:-:S06]  /*1ba30*/  VIADD R2, R2, 0xffffffe ;  /* 0x0ffffffe02027836 */ /* 0x001fcc0000000000 */
[----:B------:R-:W0:Y:S02]  /*1ba40*/  F2I.FTZ.U32.TRUNC.NTZ R3, R2 ;  /* 0x0000000200037305 */ /* 0x000e24000021f000 */
[----:B0-----:R-:W-:-:S05]  /*1ba50*/  IADD3 R2, RZ, -R3, RZ ;  /* 0x80000003ff027210 */ /* 0x001fca0007ffe0ff */
        /* <DEDUP_REMOVED lines=21> */
[----:B------:R-:W-:-:S03]  /*1bbb0*/  IMAD R0, R6, R2, R0 ;  /* 0x0000000206007224 */ /* 0x000fc600078e0200 */
[----:B------:R-:W-:Y:S02]  /*1bbc0*/  VIADDMNMX R4, R3, R4, R7, PT ;  /* 0x0000000403047246 */ /* 0x000fe40003800107 */
[----:B------:R-:W-:Y:S02]  /*1bbd0*/  IADD3 R5, R0, R5, RZ ;  /* 0x0000000500057210 */ /* 0x000fe40007ffe0ff */
[----:B------:R-:W-:-:S04]  /*1bbe0*/  IABS R7, R4 ;  /* 0x0000000400077213 */ /* 0x000fc80000000000 */
[----:B------:R-:W0:Y:S08]  /*1bbf0*/  I2F.RP R3, R7 ;  /* 0x0000000700037306 */ /* 0x000e300000209400 */
[----:B0-----:R-:W0:Y:S02]  /*1bc00*/  MUFU.RCP R3, R3 ;  /* 0x0000000300037308 */ /* 0x001e240000001000 */
[----:B0-----:R-:W-:-:S06]  /*1bc10*/  VIADD R3, R3, 0xffffffe ;  /* 0x0ffffffe03037836 */ /* 0x001fcc0000000000 */
[----:B------:R-:W0:Y:S02]  /*1bc20*/  F2I.FTZ.U32.TRUNC.NTZ R3, R3 ;  /* 0x0000000300037305 */ /* 0x000e24000021f000 */
[----:B0-----:R-:W-:-:S04]  /*1bc30*/  IMAD.MOV R2, RZ, RZ, -R3 ;  /* 0x000000ffff027224 */ /* 0x001fc800078e0a03 */
[----:B------:R-:W-:Y:S01]  /*1bc40*/  IMAD R6, R2, R7, RZ ;  /* 0x0000000702067224 */ /* 0x000fe200078e02ff */
[----:B------:R-:W-:-:S05]  /*1bc50*/  MOV R2, RZ ;  /* 0x000000ff00027202 */ /* 0x000fca0000000f00 */
        /* <DEDUP_REMOVED lines=21> */
.L_x_2572:
[----:B------:R-:W-:Y:S01]  /*1bdb0*/  UMOV UR4, URZ ;  /* 0x0000003f00047c82 */ /* 0x000fe20008000000 */
[----:B------:R-:W-:Y:S01]  /*1bdc0*/  UMOV UR5, URZ ;  /* 0x0000003f00057c82 */ /* 0x000fe20008000000 */
[----:B------:R-:W-:Y:S01]  /*1bdd0*/  ULDC UR6, c[0x0][0xc3c] ;  /* 0x00030f0000067ab9 */ /* 0x000fe20000000800 */
[----:B------:R-:W-:Y:S01]  /*1bde0*/  IMAD.MOV.U32 R16, RZ, RZ, R0 ;  /* 0x000000ffff107224 */ /* 0x000fe200078e0000 */
[----:B------:R-:W-:Y:S01]  /*1bdf0*/  MOV R19, UR6 ;  /* 0x0000000600137c02 */ /* 0x000fe20008000f00 */
[----:B------:R-:W-:Y:S02]  /*1be00*/  IMAD.U32 R17, RZ, RZ, UR4 ;  /* 0x00000004ff117e24 */ /* 0x000fe4000f8e00ff */
[----:B------:R-:W-:-:S07]  /*1be10*/  IMAD.U32 R18, RZ, RZ, UR5 ;  /* 0x00000005ff127e24 */ /* 0x000fce000f8e00ff */
.L_x_2580:
[----:B------:R2:W3:Y:S01]  /*1be20*/  LDL R2, [R1+0x24] ;  /* 0x0000240001027983 */ /* 0x0004e20000100800 */
[----:B------:R-:W4:Y:S01]  /*1be30*/  S2R R0, SR_TID.X ;  /* 0x0000000000007919 */ /* 0x000f220000002100 */
[----:B------:R-:W-:Y:S05]  /*1be40*/  WARPSYNC.ALL ;  /* 0x0000000000007948 */ /* 0x000fea0003800000 */
[----:B----4-:R-:W-:Y:S01]  /*1be50*/  LOP3.LUT R0, R0, 0x1f, RZ, 0xc0, !PT ;  /* 0x0000001f00007812 */ /* 0x010fe200078ec0ff */
[----:B------:R-:W-:Y:S03]  /*1be60*/  BAR.SYNC.DEFER_BLOCKING 0x4, 0x200 ;  /* 0x0108000000007b1d */ /* 0x000fe60000010000 */
[----:B------:R-:W-:-:S13]  /*1be70*/  ISETP.NE.AND P0, PT, R0, RZ, PT ;  /* 0x000000ff0000720c */ /* 0x000fda0003f05270 */
[----:B------:R-:W-:Y:S01]  /*1be80*/  @!P0 MOV R0, 0x400 ;  /* 0x0000040000008802 */ /* 0x000fe20000000f00 */
[----:B---3--:R-:W3:Y:S03]  /*1be90*/  @!P0 S2R R2, SR_CgaCtaId ;  /* 0x0000000000028919 */ /* 0x008ee60000008800 */
[----:B---3--:R-:W-:Y:S01]  /*1bea0*/  @!P0 LEA R22, R2, R0, 0x18 ;  /* 0x0000000002168211 */ /* 0x008fe200078ec0ff */
[----:B------:R2:W-:Y:S04]  /*1beb0*/  @!P0 STL [R1+0x24], R2 ;  /* 0x0000240201008387 */ /* 0x0005e80000100800 */
[----:B------:R2:W-:Y:S01]  /*1bec0*/  @!P0 STS.128 [R22+0x132d0], R16 ;  /* 0x0132d01016008388 */ /* 0x0005e20000000c00 */
[----:B------:R-:W-:Y:S06]  /*1bed0*/  BAR.ARV 0x5, 0x200 ;  /* 0x0148000000007b1d */ /* 0x000fec0000002000 */
.L_x_2569:
[----:B------:R-:W-:Y:S02]  /*1bee0*/  ULDC UR4, c[0x0][0xc3c] ;  /* 0x00030f0000047ab9 */ /* 0x000fe40000000800 */
[----:B----4-:R-:W-:-:S13]  /*1bef0*/  ISETP.GE.AND P0, PT, R19, UR4, PT ;  /* 0x0000000413007c0c */ /* 0x010fda000bf06270 */
[----:B------:R-:W-:Y:S05]  /*1bf00*/  @!P0 BRA `(.L_x_2581) ;  /* 0xffffff9c002c8947 */ /* 0x000fea000383ffff */
[----:B------:R-:W-:Y:S05]  /*1bf10*/  BSYNC B7 ;  /* 0x0000000000077941 */ /* 0x000fea0003800000 */
.L_x_2471:
[----:B0--3--:R-:W3:Y:S01]  /*1bf20*/  LDL.LU R0, [R1+0x64] ;  /* 0x0000640001007983 */ /* 0x009ee20000300800 */
[----:B------:R-:W-:Y:S01]  /*1bf30*/  BSSY B0, `(.L_x_2582) ;  /* 0x000000b000007945 */ /* 0x000fe20003800000 */
[----:B------:R-:W0:Y:S01]  /*1bf40*/  S2R R5, SR_CgaCtaId ;  /* 0x0000000000057919 */ /* 0x000e220000008800 */
        /* <DEDUP_REMOVED lines=9> */
.L_x_2734:
[----:B------:R-:W-:Y:S05]  /*1bfe0*/  BSYNC B0 ;  /* 0x0000000000007941 */ /* 0x000fea0003800000 */
.L_x_2582:
[----:B------:R-:W-:-:S03]  /*1bff0*/  UMOV UR4, 0xffffffff ;  /* 0xffffffff00047882 */ /* 0x000fc60000000000 */
[----:B------:R-:W-:Y:S05]  /*1c000*/  BRA.DIV UR4, `(.L_x_2584) ;  /* 0x0000003e04707947 */ /* 0x000fea000b800000 */
[----:B0-----:R-:W0:Y:S02]  /*1c010*/  S2R R0, SR_TID.X ;  /* 0x0000000000007919 */ /* 0x001e240000002100 */
[----:B0-----:R-:W-:-:S04]  /*1c020*/  SHF.R.U32.HI R0, RZ, 0x5, R0 ;  /* 0x00000005ff007819 */ /* 0x001fc80000011600 */
[----:B------:R-:W-:-:S05]  /*1c030*/  LOP3.LUT R0, R0, 0x3, RZ, 0xc0, !PT ;  /* 0x0000000300007812 */ /* 0x000fca00078ec0ff */
[----:B------:R0:W2:Y:S02]  /*1c040*/  SHFL.IDX PT, R14, R0, RZ, 0x1f ;  /* 0x00001fff000e7589 */ /* 0x0000a400000e0000 */
.L_x_2737:
[----:B--2---:R-:W-:-:S13]  /*1c050*/  ISETP.NE.AND P0, PT, R14, RZ, PT ;  /* 0x000000ff0e00720c */ /* 0x004fda0003f05270 */
[----:B------:R-:W-:Y:S05]  /*1c060*/  @P0 BRA `(.L_x_2345) ;  /* 0x0000000000b00947 */ /* 0x000fea0003800000 */
[----:B------:R-:W-:-:S03]  /*1c070*/  UMOV UR4, 0xffffffff ;  /* 0xffffffff00047882 */ /* 0x000fc60000000000 */
[----:B------:R-:W-:Y:S05]  /*1c080*/  BRA.DIV UR4, `(.L_x_2585) ;  /* 0x0000003e04847947 */ /* 0x000fea000b800000 */
[----:B------:R-:W-:-:S13]  /*1c090*/  ELECT P6, URZ, PT ;  /* 0x00000000003f782f */ /* 0x000fda00038c0000 */
.L_x_2740:
[----:B------:R-:W-:Y:S05]  /*1c0a0*/  @!P6 BRA `(.L_x_2345) ;  /* 0x0000000000a0e947 */ /* 0x000fea0003800000 */
[----:B0-----:R-:W2:Y:S02]  /*1c0b0*/  LDL.LU R0, [R1+0x30] ;  /* 0x0000300001007983 */ /* 0x001ea40000300800 */
[----:B--2---:R-:W-:-:S04]  /*1c0c0*/  LOP3.LUT R0, R0, 0x2, RZ, 0xfc, !PT ;  /* 0x0000000200007812 */ /* 0x004fc800078efcff */
[----:B------:R-:W-:-:S13]  /*1c0d0*/  ISETP.NE.AND P0, PT, R0, 0x3, PT ;  /* 0x000000030000780c */ /* 0x000fda0003f05270 */
[----:B------:R-:W-:Y:S05]  /*1c0e0*/  @!P0 BRA `(.L_x_2586) ;  /* 0x0000000000048947 */ /* 0x000fea0003800000 */
[----:B------:R-:W-:Y:S01]  /*1c0f0*/  BPT.TRAP 0x1 ;  /* 0x000000040000795c */ /* 0x000fe20000300000 */
.L_x_2586:
        /* <DEDUP_REMOVED lines=8> */
.L_x_2741:
[----:B------:R-:W2:Y:S01]  /*1c180*/  LDL.LU R4, [R1+0xc] ;  /* 0x00000c0001047983 */ /* 0x000ea20000300800 */
[----:B------:R-:W-:Y:S02]  /*1c190*/  SEL R29, R29, RZ, P2 ;  /* 0x000000ff1d1d7207 */ /* 0x000fe40001000000 */
[----:B--2---:R-:W-:Y:S01]  /*1c1a0*/  LOP3.LUT R0, R4, R0, RZ, 0x3c, !PT ;  /* 0x0000000004007212 */ /* 0x004fe200078e3cff */
[----:B------:R-:W-:Y:S06]  /*1c1b0*/  @!P0 BRA `(.L_x_2588) ;  /* 0x0000000000048947 */ /* 0x000fec0003800000 */
[----:B------:R-:W-:Y:S01]  /*1c1c0*/  BPT.TRAP 0x1 ;  /* 0x000000040000795c */ /* 0x000fe20000300000 */
.L_x_2588:
[----:B------:R-:W-:Y:S01]  /*1c1d0*/  IMAD R29, R29, 0x8, R5 ;  /* 0x000000081d1d7824 */ /* 0x000fe200078e0205 */
[----:B------:R-:W-:-:S04]  /*1c1e0*/  SHF.L.U32 R0, R0, 0x1f, RZ ;  /* 0x0000001f00007819 */ /* 0x000fc800000006ff */
[----:B------:R-:W2:Y:S02]  /*1c1f0*/  SYNCS.PHASECHK.TRANS64.TRYWAIT P1, [R29+URZ+0x13240], R0 ;  /* 0x013240001d0075a7 */ /* 0x000ea4000802017f */
[----:B--2---:R-:W-:Y:S05]  /*1c200*/  @!P1 BRA `(.L_x_2589) ;  /* 0x0000003c00589947 */ /* 0x004fea0003800000 */
.L_x_2742:
[----:B------:R-:W-:Y:S05]  /*1c210*/  @!P0 BRA `(.L_x_2590) ;  /* 0x0000000000048947 */ /* 0x000fea0003800000 */
[----:B------:R-:W-:Y:S01]  /*1c220*/  BPT.TRAP 0x1 ;  /* 0x000000040000795c */ /* 0x000fe20000300000 */
.L_x_2590:
[----:B------:R-:W3:Y:S02]  /*1c230*/  SYNCS.PHASECHK.TRANS64.TRYWAIT P1, [R3+URZ+0x13260], R2 ;  /* 0x01326002030075a7 */ /* 0x000ee4000802017f */
[----:B---3--:R-:W-:Y:S05]  /*1c240*/  @!P1 BRA `(.L_x_2591) ;  /* 0x0000003c005c9947 */ /* 0x008fea0003800000 */
.L_x_2743:
[----:B------:R-:W-:Y:S05]  /*1c250*/  @!P0 BRA `(.L_x_2592) ;  /* 0x0000000000048947 */ /* 0x000fea0003800000 */
[----:B------:R-:W-:Y:S01]  /*1c260*/  BPT.TRAP 0x1 ;  /* 0x000000040000795c */ /* 0x000fe20000300000 */
.L_x_2592:
[----:B------:R-:W4:Y:S02]  /*1c270*/  SYNCS.PHASECHK.TRANS64.TRYWAIT P1, [R29+URZ+0x13260], R0 ;  /* 0x013260001d0075a7 */ /* 0x000f24000802017f */
[----:B----4-:R-:W-:Y:S05]  /*1c280*/  @!P1 BRA `(.L_x_2593) ;  /* 0x0000003c00609947 */ /* 0x010fea0003800000 */
.L_x_2744:
[----:B------:R-:W-:Y:S05]  /*1c290*/  @!P0 BRA `(.L_x_2594) ;  /* 0x0000000000048947 */ /* 0x000fea0003800000 */
[----:B------:R-:W-:Y:S01]  /*1c2a0*/  BPT.TRAP 0x1 ;  /* 0x000000040000795c */ /* 0x000fe20000300000 */
.L_x_2594:
[----:B------:R-:W0:Y:S02]  /*1c2b0*/  SYNCS.PHASECHK.TRANS64.TRYWAIT P1, [R3+URZ+0x13280], R2 ;  /* 0x01328002030075a7 */ /* 0x000e24000802017f */
[----:B0-----:R-:W-:Y:S05]  /*1c2c0*/  @!P1 BRA `(.L_x_2595) ;  /* 0x0000003c00649947 */ /* 0x001fea0003800000 */
.L_x_2745:
[----:B------:R-:W-:Y:S05]  /*1c2d0*/  @!P0 BRA `(.L_x_2596) ;  /* 0x0000000000048947 */ /* 0x000fea0003800000 */
[----:B------:R-:W-:Y:S01]  /*1c2e0*/  BPT.TRAP 0x1 ;  /* 0x000000040000795c */ /* 0x000fe20000300000 */
.L_x_2596:
[----:B------:R0:W0:Y:S02]  /*1c2f0*/  SYNCS.PHASECHK.TRANS64.TRYWAIT P0, [R29+URZ+0x13280], R0 ;  /* 0x013280001d0075a7 */ /* 0x000024000800017f */
[----:B0-----:R-:W-:Y:S05]  /*1c300*/  @!P0 NANOSLEEP.SYNCS 0x989680 ;  /* 0x009896800000895d */ /* 0x001fea0003900000 */
[----:B------:R-:W0:Y:S02]  /*1c310*/  @!P0 SYNCS.PHASECHK.TRANS64 P0, [R29+URZ+0x13280], R0 ;  /* 0x013280001d0085a7 */ /* 0x000e24000800007f */
[----:B0-----:R-:W-:Y:S05]  /*1c320*/  @!P0 BRA `(.L_x_2596) ;  /* 0xfffffffc00f08947 */ /* 0x001fea000383ffff */
.L_x_2345:
[----:B------:R-:W-:Y:S05]  /*1c330*/  BSYNC B8 ;  /* 0x0000000000087941 */ /* 0x000fea0003800000 */
.L_x_2342:
[----:B------:R-:W-:Y:S05]  /*1c340*/  EXIT ;  /* 0x000000000000794d */ /* 0x000fea0003800000 */
.L_x_2361:
[----:B0-----:R0:W1:Y:S02]  /*1c350*/  SYNCS.PHASECHK.TRANS64.TRYWAIT P5, [R65+URZ+0x13290], R66 ;  /* 0x01329042410075a7 */ /* 0x00106400080a017f */
[----:B-1----:R-:W-:Y:S05]  /*1c360*/  @!P5 NANOSLEEP.SYNCS 0x989680 ;  /* 0x009896800000d95d */ /* 0x002fea0003900000 */
[----:B------:R-:W1:Y:S02]  /*1c370*/  @!P5 SYNCS.PHASECHK.TRANS64 P5, [R65+URZ+0x13290], R66 ;  /* 0x013290424100d5a7 */ /* 0x000e6400080a007f */
[----:B-1----:R-:W-:Y:S05]  /*1c380*/  @!P5 BRA `(.L_x_2361) ;  /* 0xfffffffc00f0d947 */ /* 0x002fea000383ffff */
[----:B------:R-:W-:Y:S05]  /*1c390*/  BRA `(.L_x_2597) ;  /* 0xfffffe6000f47947 */ /* 0x000fea000383ffff */
.L_x_2362:
[----:B------:R-:W-:Y:S01]  /*1c3a0*/  BSSY B1, `(.L_x_2598) ;  /* 0x0000007000017945 */ /* 0x000fe20003800000 */
[----:B------:R-:W-:Y:S01]  /*1c3b0*/  MOV R12, RZ ;  /* 0x000000ff000c7202 */ /* 0x000fe20000000f00 */
[----:B------:R-:W-:Y:S02]  /*1c3c0*/  IMAD.MOV.U32 R11, RZ, RZ, 0x1e1f ;  /* 0x00001e1fff0b7424 */ /* 0x000fe400078e00ff */
[----:B------:R-:W-:-:S07]  /*1c3d0*/  IMAD.MOV.U32 R15, RZ, RZ, -0x1 ;  /* 0xffffffffff0f7424 */ /* 0x000fce00078e00ff */
[----:B0-----:R-:W-:Y:S05]  /*1c3e0*/  WARPSYNC.COLLECTIVE R15, `(.L_x_2599) ;  /* 0x000000000f087348 */ /* 0x001fea0003c00000 */
[----:B------:R1:W2:Y:S02]  /*1c3f0*/  SHFL.IDX P6, R14, R13, R12, R11 ;  /* 0x0000000c0d0e7389 */ /* 0x0002a400000c000b */
[----:B012---:R-:W-:Y:S01]  /*1c400*/  ENDCOLLECTIVE ;  /* 0x000000000000791b */ /* 0x007fe20003800000 */
.L_x_2599:
[----:B------:R-:W-:Y:S05]  /*1c410*/  BSYNC B1 ;  /* 0x0000000000017941 */ /* 0x000fea0003800000 */
.L_x_2598:
        /* <DEDUP_REMOVED lines=8> */
.L_x_2600:
[----:B------:R-:W-:Y:S05]  /*1c4a0*/  BRA `(.L_x_2601) ;  /* 0xfffffe6000c47947 */ /* 0x000fea000383ffff */
.L_x_2372:
[----:B0-----:R0:W1:Y:S02]  /*1c4b0*/  SYNCS.PHASECHK.TRANS64.TRYWAIT P6, [R65+URZ+0x13290], R66 ;  /* 0x01329042410075a7 */ /* 0x00106400080c017f */
[----:B-1----:R-:W-:Y:S05]  /*1c4c0*/  @!P6 NANOSLEEP.SYNCS 0x989680 ;  /* 0x009896800000e95d */ /* 0x002fea0003900000 */
[----:B------:R-:W1:Y:S02]  /*1c4d0*/  @!P6 SYNCS.PHASECHK.TRANS64 P6, [R65+URZ+0x13290], R66 ;  /* 0x013290424100e5a7 */ /* 0x000e6400080c007f */
[----:B-1----:R-:W-:Y:S05]  /*1c4e0*/  @!P6 BRA `(.L_x_2372) ;  /* 0xfffffffc00f0e947 */ /* 0x002fea000383ffff */
[----:B------:R-:W-:Y:S05]  /*1c4f0*/  BRA `(.L_x_2602) ;  /* 0xfffffe7000f87947 */ /* 0x000fea000383ffff */
.L_x_2373:
[----:B------:R-:W-:Y:S01]  /*1c500*/  BSSY B1, `(.L_x_2603) ;  /* 0x0000007000017945 */ /* 0x000fe20003800000 */
[----:B------:R-:W-:Y:S02]  /*1c510*/  IMAD.MOV.U32 R12, RZ, RZ, RZ ;  /* 0x000000ffff0c7224 */ /* 0x000fe400078e00ff */
[----:B------:R-:W-:Y:S02]  /*1c520*/  IMAD.MOV.U32 R11, RZ, RZ, 0x1e1f ;  /* 0x00001e1fff0b7424 */ /* 0x000fe400078e00ff */
[----:B------:R-:W-:-:S07]  /*1c530*/  IMAD.MOV.U32 R15, RZ, RZ, -0x1 ;  /* 0xffffffffff0f7424 */ /* 0x000fce00078e00ff */
[----:B0-----:R-:W-:Y:S05]  /*1c540*/  WARPSYNC.COLLECTIVE R15, `(.L_x_2604) ;  /* 0x000000000f087348 */ /* 0x001fea0003c00000 */
[----:B------:R1:W2:Y:S02]  /*1c550*/  SHFL.IDX P6, R14, R13, R12, R11 ;  /* 0x0000000c0d0e7389 */ /* 0x0002a400000c000b */
[----:B012---:R-:W-:Y:S01]  /*1c560*/  ENDCOLLECTIVE ;  /* 0x000000000000791b */ /* 0x007fe20003800000 */
.L_x_2604:
[----:B------:R-:W-:Y:S05]  /*1c570*/  BSYNC B1 ;  /* 0x0000000000017941 */ /* 0x000fea0003800000 */
.L_x_2603:
        /* <DEDUP_REMOVED lines=8> */
.L_x_2605:
[----:B------:R-:W-:Y:S01]  /*1c600*/  IMAD.MOV.U32 R70, RZ, RZ, R14 ;  /* 0x000000ffff467224 */ /* 0x000fe200078e000e */
[----:B------:R-:W-:Y:S06]  /*1c610*/  BRA `(.L_x_2606) ;  /* 0xfffffe7000c47947 */ /* 0x000fec000383ffff */
.L_x_2378:
[----:B0-----:R0:W1:Y:S02]  /*1c620*/  SYNCS.PHASECHK.TRANS64.TRYWAIT P3, [R65+URZ+0x13290], R66 ;  /* 0x01329042410075a7 */ /* 0x001064000806017f */
[----:B-1----:R-:W-:Y:S05]  /*1c630*/  @!P3 NANOSLEEP.SYNCS 0x989680 ;  /* 0x009896800000b95d */ /* 0x002fea0003900000 */
[----:B------:R-:W1:Y:S02]  /*1c640*/  @!P3 SYNCS.PHASECHK.TRANS64 P3, [R65+URZ+0x13290], R66 ;  /* 0x013290424100b5a7 */ /* 0x000e64000806007f */
[----:B-1----:R-:W-:Y:S05]  /*1c650*/  @!P3 BRA `(.L_x_2378) ;  /* 0xfffffffc00f0b947 */ /* 0x002fea000383ffff */
[----:B------:R-:W-:Y:S05]  /*1c660*/  BRA `(.L_x_2607) ;  /* 0xfffffe8000987947 */ /* 0x000fea000383ffff */
.L_x_2379:
[----:B------:R-:W-:Y:S01]  /*1c670*/  BSSY B1, `(.L_x_2608) ;  /* 0x0000007000017945 */ /* 0x000fe20003800000 */
[----:B------:R-:W-:Y:S01]  /*1c680*/  IMAD.MOV.U32 R12, RZ, RZ, RZ ;  /* 0x000000ffff0c7224 */ /* 0x000fe200078e00ff */
[----:B------:R-:W-:Y:S01]  /*1c690*/  MOV R11, 0x1e1f ;  /* 0x00001e1f000b7802 */ /* 0x000fe20000000f00 */
[----:B------:R-:W-:-:S07]  /*1c6a0*/  IMAD.MOV.U32 R15, RZ, RZ, -0x1 ;  /* 0xffffffffff0f7424 */ /* 0x000fce00078e00ff */
[----:B0-----:R-:W-:Y:S05]  /*1c6b0*/  WARPSYNC.COLLECTIVE R15, `(.L_x_2609) ;  /* 0x000000000f087348 */ /* 0x001fea0003c00000 */
[----:B------:R1:W2:Y:S02]  /*1c6c0*/  SHFL.IDX P6, R14, R13, R12, R11 ;  /* 0x0000000c0d0e7389 */ /* 0x0002a400000c000b */
[----:B012---:R-:W-:Y:S01]  /*1c6d0*/  ENDCOLLECTIVE ;  /* 0x000000000000791b */ /* 0x007fe20003800000 */
.L_x_2609:
[----:B------:R-:W-:Y:S05]  /*1c6e0*/  BSYNC B1 ;  /* 0x0000000000017941 */ /* 0x000fea0003800000 */
.L_x_2608:
        /* <DEDUP_REMOVED lines=8> */
.L_x_2610:
[----:B------:R-:W-:Y:S05]  /*1c770*/  BRA `(.L_x_2611) ;  /* 0xfffffe8000d07947 */ /* 0x000fea000383ffff */
.L_x_2383:
[----:B-1----:R1:W4:Y:S02]  /*1c780*/  SYNCS.PHASECHK.TRANS64.TRYWAIT P4, [R65+URZ+0x132b0], R66 ;  /* 0x0132b042410075a7 */ /* 0x002324000808017f */
[----:B----4-:R-:W-:Y:S05]  /*1c790*/  @!P4 NANOSLEEP.SYNCS 0x989680 ;  /* 0x009896800000c95d */ /* 0x010fea0003900000 */
[----:B------:R-:W4:Y:S02]  /*1c7a0*/  @!P4 SYNCS.PHASECHK.TRANS64 P4, [R65+URZ+0x132b0], R66 ;  /* 0x0132b0424100c5a7 */ /* 0x000f24000808007f */
[----:B----4-:R-:W-:Y:S05]  /*1c7b0*/  @!P4 BRA `(.L_x_2383) ;  /* 0xfffffffc00f0c947 */ /* 0x010fea000383ffff */
[----:B------:R-:W-:Y:S05]  /*1c7c0*/  BRA `(.L_x_2612) ;  /* 0xfffffe8400447947 */ /* 0x000fea000383ffff */
.L_x_2401:
[----:B------:R-:W-:Y:S01]  /*1c7d0*/  BSSY B1, `(.L_x_2613) ;  /* 0x0000007000017945 */ /* 0x000fe20003800000 */
[----:B------:R-:W-:Y:S02]  /*1c7e0*/  IMAD.MOV.U32 R12, RZ, RZ, RZ ;  /* 0x000000ffff0c7224 */ /* 0x000fe400078e00ff */
[----:B------:R-:W-:Y:S02]  /*1c7f0*/  IMAD.MOV.U32 R11, RZ, RZ, 0x1e1f ;  /* 0x00001e1fff0b7424 */ /* 0x000fe400078e00ff */
[----:B------:R-:W-:-:S07]  /*1c800*/  IMAD.MOV.U32 R15, RZ, RZ, -0x1 ;  /* 0xffffffffff0f7424 */ /* 0x000fce00078e00ff */
[----:B------:R-:W-:Y:S05]  /*1c810*/  WARPSYNC.COLLECTIVE R15, `(.L_x_2614) ;  /* 0x000000000f087348 */ /* 0x000fea0003c00000 */
[----:B------:R0:W1:Y:S02]  /*1c820*/  SHFL.IDX P6, R14, R13, R12, R11 ;  /* 0x0000000c0d0e7389 */ /* 0x00006400000c000b */
[----:B01----:R-:W-:Y:S01]  /*1c830*/  ENDCOLLECTIVE ;  /* 0x000000000000791b */ /* 0x003fe20003800000 */
.L_x_2614:
[----:B------:R-:W-:Y:S05]  /*1c840*/  BSYNC B1 ;  /* 0x0000000000017941 */ /* 0x000fea0003800000 */
.L_x_2613:
        /* <DEDUP_REMOVED lines=8> */
.L_x_2615:
[----:B------:R-:W-:Y:S02]  /*1c8d0*/  IMAD.MOV.U32 R13, RZ, RZ, R4 ;  /* 0x000000ffff0d7224 */ /* 0x000fe400078e0004 */
[----:B------:R-:W-:-:S07]  /*1c8e0*/  IMAD.MOV.U32 R3, RZ, RZ, R14 ;  /* 0x000000ffff037224 */ /* 0x000fce00078e000e */
[----:B------:R-:W-:Y:S05]  /*1c8f0*/  WARPSYNC.COLLECTIVE R15, `(.L_x_2616) ;  /* 0x000000000f087348 */ /* 0x000fea0003c00000 */
[----:B------:R0:W1:Y:S02]  /*1c900*/  SHFL.IDX P6, R14, R13, R12, R11 ;  /* 0x0000000c0d0e7389 */ /* 0x00006400000c000b */
[----:B01----:R-:W-:Y:S01]  /*1c910*/  ENDCOLLECTIVE ;  /* 0x000000000000791b */ /* 0x003fe20003800000 */
.L_x_2616:
[----:B------:R-:W-:Y:S01]  /*1c920*/  MOV R13, R5 ;  /* 0x00000005000d7202 */ /* 0x000fe20000000f00 */
[----:B------:R-:W-:-:S07]  /*1c930*/  IMAD.MOV.U32 R4, RZ, RZ, R14 ;  /* 0x000000ffff047224 */ /* 0x000fce00078e000e */
[----:B------:R-:W-:Y:S05]  /*1c940*/  WARPSYNC.COLLECTIVE R15, `(.L_x_2617) ;  /* 0x000000000f087348 */ /* 0x000fea0003c00000 */
[----:B------:R0:W1:Y:S02]  /*1c950*/  SHFL.IDX P6, R14, R13, R12, R11 ;  /* 0x0000000c0d0e7389 */ /* 0x00006400000c000b */
[----:B01----:R-:W-:Y:S01]  /*1c960*/  ENDCOLLECTIVE ;  /* 0x000000000000791b */ /* 0x003fe20003800000 */
.L_x_2617:
[----:B------:R-:W-:Y:S05]  /*1c970*/  BRA `(.L_x_2618) ;  /* 0xfffffe9400087947 */ /* 0x000fea000383ffff */
.L_x_2405:
[----:B-1----:R1:W2:Y:S02]  /*1c980*/  SYNCS.PHASECHK.TRANS64.TRYWAIT P0, [R18+URZ+0x13200], R5 ;  /* 0x01320005120075a7 */ /* 0x0022a4000800017f */
[----:B--2---:R-:W-:Y:S05]  /*1c990*/  @!P0 NANOSLEEP.SYNCS 0x989680 ;  /* 0x009896800000895d */ /* 0x004fea0003900000 */
[----:B------:R-:W2:Y:S02]  /*1c9a0*/  @!P0 SYNCS.PHASECHK.TRANS64 P0, [R18+URZ+0x13200], R5 ;  /* 0x01320005120085a7 */ /* 0x000ea4000800007f */
[----:B--2---:R-:W-:Y:S05]  /*1c9b0*/  @!P0 BRA `(.L_x_2405) ;  /* 0xfffffffc00f08947 */ /* 0x004fea000383ffff */
[----:B------:R-:W-:Y:S05]  /*1c9c0*/  BRA `(.L_x_2619) ;  /* 0xfffffe9400a87947 */ /* 0x000fea000383ffff */
.L_x_2409:
[----:B------:R-:W-:Y:S01]  /*1c9d0*/  BSSY B1, `(.L_x_2620) ;  /* 0x0000007000017945 */ /* 0x000fe20003800000 */
[----:B------:R-:W-:Y:S02]  /*1c9e0*/  IMAD.MOV.U32 R12, RZ, RZ, RZ ;  /* 0x000000ffff0c7224 */ /* 0x000fe400078e00ff */
[----:B------:R-:W-:Y:S02]  /*1c9f0*/  IMAD.MOV.U32 R11, RZ, RZ, 0x1e1f ;  /* 0x00001e1fff0b7424 */ /* 0x000fe400078e00ff */
[----:B------:R-:W-:-:S07]  /*1ca00*/  IMAD.MOV.U32 R15, RZ, RZ, -0x1 ;  /* 0xffffffffff0f7424 */ /* 0x000fce00078e00ff */
[----:B------:R-:W-:Y:S05]  /*1ca10*/  WARPSYNC.COLLECTIVE R15, `(.L_x_2621) ;  /* 0x000000000f087348 */ /* 0x000fea0003c00000 */
[----:B------:R0:W1:Y:S02]  /*1ca20*/  SHFL.IDX P6, R14, R13, R12, R11 ;  /* 0x0000000c0d0e7389 */ /* 0x00006400000c000b */
[----:B01----:R-:W-:Y:S01]  /*1ca30*/  ENDCOLLECTIVE ;  /* 0x000000000000791b */ /* 0x003fe20003800000 */
.L_x_2621:
[----:B------:R-:W-:Y:S05]  /*1ca40*/  BSYNC B1 ;  /* 0x0000000000017941 */ /* 0x000fea0003800000 */
.L_x_2620:
        /* <DEDUP_REMOVED lines=8> */
.L_x_2622:
[----:B------:R-:W-:Y:S02]  /*1cad0*/  IMAD.MOV.U32 R13, RZ, RZ, R25 ;  /* 0x000000ffff0d7224 */ /* 0x000fe400078e0019 */
[----:B------:R-:W-:-:S07]  /*1cae0*/  IMAD.MOV.U32 R21, RZ, RZ, R14 ;  /* 0x000000ffff157224 */ /* 0x000fce00078e000e */
[----:B------:R-:W-:Y:S05]  /*1caf0*/  WARPSYNC.COLLECTIVE R15, `(.L_x_2623) ;  /* 0x000000000f087348 */ /* 0x000fea0003c00000 */
[----:B------:R0:W1:Y:S02]  /*1cb00*/  SHFL.IDX P6, R14, R13, R12, R11 ;  /* 0x0000000c0d0e7389 */ /* 0x00006400000c000b */
[----:B01----:R-:W-:Y:S01]  /*1cb10*/  ENDCOLLECTIVE ;  /* 0x000000000000791b */ /* 0x003fe20003800000 */
.L_x_2623:
[----:B------:R-:W-:Y:S01]  /*1cb20*/  MOV R13, R0 ;  /* 0x00000000000d7202 */ /* 0x000fe20000000f00 */
[----:B------:R-:W-:-:S07]  /*1cb30*/  IMAD.MOV.U32 R25, RZ, RZ, R14 ;  /* 0x000000ffff197224 */ /* 0x000fce00078e000e */
[----:B------:R-:W-:Y:S05]  /*1cb40*/  WARPSYNC.COLLECTIVE R15, `(.L_x_2624) ;  /* 0x000000000f087348 */ /* 0x000fea0003c00000 */
[----:B------:R0:W1:Y:S02]  /*1cb50*/  SHFL.IDX P6, R14, R13, R12, R11 ;  /* 0x0000000c0d0e7389 */ /* 0x00006400000c000b */
[----:B01----:R-:W-:Y:S01]  /*1cb60*/  ENDCOLLECTIVE ;  /* 0x000000000000791b */ /* 0x003fe20003800000 */
.L_x_2624:
[----:B------:R-:W-:Y:S05]  /*1cb70*/  BRA `(.L_x_2625) ;  /* 0xfffffea400c87947 */ /* 0x000fea000383ffff */
.L_x_2413:
[----:B-1----:R1:W2:Y:S02]  /*1cb80*/  SYNCS.PHASECHK.TRANS64.TRYWAIT P1, [R18+URZ+0x13200], R27 ;  /* 0x0132001b120075a7 */ /* 0x0022a4000802017f */
[----:B--2---:R-:W-:Y:S05]  /*1cb90*/  @!P1 NANOSLEEP.SYNCS 0x989680 ;  /* 0x009896800000995d */ /* 0x004fea0003900000 */
[----:B------:R-:W2:Y:S02]  /*1cba0*/  @!P1 SYNCS.PHASECHK.TRANS64 P1, [R18+URZ+0x13200], R27 ;  /* 0x0132001b120095a7 */ /* 0x000ea4000802007f */
[----:B--2---:R-:W-:Y:S05]  /*1cbb0*/  @!P1 BRA `(.L_x_2413) ;  /* 0xfffffffc00f09947 */ /* 0x004fea000383ffff */
[----:B------:R-:W-:Y:S05]  /*1cbc0*/  BRA `(.L_x_2626) ;  /* 0xfffffea8004c7947 */ /* 0x000fea000383ffff */
.L_x_2417:
[----:B--2---:R2:W3:Y:S02]  /*1cbd0*/  SYNCS.PHASECHK.TRANS64.TRYWAIT P1, [R0+URZ+0x13230], R5 ;  /* 0x01323005000075a7 */ /* 0x0044e4000802017f */
[----:B---3--:R-:W-:Y:S05]  /*1cbe0*/  @!P1 NANOSLEEP.SYNCS 0x989680 ;  /* 0x009896800000995d */ /* 0x008fea0003900000 */
[----:B------:R-:W3:Y:S02]  /*1cbf0*/  @!P1 SYNCS.PHASECHK.TRANS64 P1, [R0+URZ+0x13230], R5 ;  /* 0x01323005000095a7 */ /* 0x000ee4000802007f */
[----:B---3--:R-:W-:Y:S05]  /*1cc00*/  @!P1 BRA `(.L_x_2417) ;  /* 0xfffffffc00f09947 */ /* 0x008fea000383ffff */
[----:B------:R-:W-:Y:S05]  /*1cc10*/  BRA `(.L_x_2416) ;  /* 0xfffffeb800987947 */ /* 0x000fea000383ffff */
.L_x_2425:
[----:B-1----:R1:W2:Y:S02]  /*1cc20*/  SYNCS.PHASECHK.TRANS64.TRYWAIT P1, [R20+URZ+0x13230], R13 ;  /* 0x0132300d140075a7 */ /* 0x0022a4000802017f */
[----:B--2---:R-:W-:Y:S05]  /*1cc30*/  @!P1 NANOSLEEP.SYNCS 0x989680 ;  /* 0x009896800000995d */ /* 0x004fea0003900000 */
[----:B------:R-:W2:Y:S02]  /*1cc40*/  @!P1 SYNCS.PHASECHK.TRANS64 P1, [R20+URZ+0x13230], R13 ;  /* 0x0132300d140095a7 */ /* 0x000ea4000802007f */
[----:B--2---:R-:W-:Y:S05]  /*1cc50*/  @!P1 BRA `(.L_x_2425) ;  /* 0xfffffffc00f09947 */ /* 0x004fea000383ffff */
[----:B------:R-:W-:Y:S05]  /*1cc60*/  BRA `(.L_x_2424) ;  /* 0xfffffef0003c7947 */ /* 0x000fea000383ffff */
.L_x_2430:
[----:B-1----:R1:W2:Y:S02]  /*1cc70*/  SYNCS.PHASECHK.TRANS64.TRYWAIT P1, [R14+URZ+0x13250], R9 ;  /* 0x013250090e0075a7 */ /* 0x0022a4000802017f */
[----:B--2---:R-:W-:Y:S05]  /*1cc80*/  @!P1 NANOSLEEP.SYNCS 0x989680 ;  /* 0x009896800000995d */ /* 0x004fea0003900000 */
[----:B------:R-:W2:Y:S02]  /*1cc90*/  @!P1 SYNCS.PHASECHK.TRANS64 P1, [R14+URZ+0x13250], R9 ;  /* 0x013250090e0095a7 */ /* 0x000ea4000802007f */
[----:B--2---:R-:W-:Y:S05]  /*1cca0*/  @!P1 BRA `(.L_x_2430) ;  /* 0xfffffffc00f09947 */ /* 0x004fea000383ffff */
[----:B------:R-:W-:Y:S05]  /*1ccb0*/  BRA `(.L_x_2429) ;  /* 0xfffffef400ac7947 */ /* 0x000fea000383ffff */
.L_x_2440:
[----:B-1----:R1:W2:Y:S02]  /*1ccc0*/  SYNCS.PHASECHK.TRANS64.TRYWAIT P1, [R10+URZ+0x13230], R11 ;  /* 0x0132300b0a0075a7 */ /* 0x0022a4000802017f */
[----:B--2---:R-:W-:Y:S05]  /*1ccd0*/  @!P1 NANOSLEEP.SYNCS 0x989680 ;  /* 0x009896800000995d */ /* 0x004fea0003900000 */
[----:B------:R-:W2:Y:S02]  /*1cce0*/  @!P1 SYNCS.PHASECHK.TRANS64 P1, [R10+URZ+0x13230], R11 ;  /* 0x0132300b0a0095a7 */ /* 0x000ea4000802007f */
[----:B--2---:R-:W-:Y:S05]  /*1ccf0*/  @!P1 BRA `(.L_x_2440) ;  /* 0xfffffffc00f09947 */ /* 0x004fea000383ffff */
[----:B------:R-:W-:Y:S05]  /*1cd00*/  BRA `(.L_x_2439) ;  /* 0xffffff2800c47947 */ /* 0x000fea000383ffff */
.L_x_2445:
[----:B-1----:R1:W2:Y:S02]  /*1cd10*/  SYNCS.PHASECHK.TRANS64.TRYWAIT P1, [R12+URZ+0x13250], R9 ;  /* 0x013250090c0075a7 */ /* 0x0022a4000802017f */
[----:B--2---:R-:W-:Y:S05]  /*1cd20*/  @!P1 NANOSLEEP.SYNCS 0x989680 ;  /* 0x009896800000995d */ /* 0x004fea0003900000 */
[----:B------:R-:W2:Y:S02]  /*1cd30*/  @!P1 SYNCS.PHASECHK.TRANS64 P1, [R12+URZ+0x13250], R9 ;  /* 0x013250090c0095a7 */ /* 0x000ea4000802007f */
[----:B--2---:R-:W-:Y:S05]  /*1cd40*/  @!P1 BRA `(.L_x_2445) ;  /* 0xfffffffc00f09947 */ /* 0x004fea000383ffff */
[----:B------:R-:W-:Y:S05]  /*1cd50*/  BRA `(.L_x_2444) ;  /* 0xffffff3000347947 */ /* 0x000fea000383ffff */
.L_x_2453:
[----:B-1----:R1:W2:Y:S02]  /*1cd60*/  SYNCS.PHASECHK.TRANS64.TRYWAIT P1, [R10+URZ+0x13250], R5 ;  /* 0x013250050a0075a7 */ /* 0x0022a4000802017f */
[----:B--2---:R-:W-:Y:S05]  /*1cd70*/  @!P1 NANOSLEEP.SYNCS 0x989680 ;  /* 0x009896800000995d */ /* 0x004fea0003900000 */
[----:B------:R-:W2:Y:S02]  /*1cd80*/  @!P1 SYNCS.PHASECHK.TRANS64 P1, [R10+URZ+0x13250], R5 ;  /* 0x013250050a0095a7 */ /* 0x000ea4000802007f */
[----:B--2---:R-:W-:Y:S05]  /*1cd90*/  @!P1 BRA `(.L_x_2453) ;  /* 0xfffffffc00f09947 */ /* 0x004fea000383ffff */
[----:B------:R-:W-:Y:S05]  /*1cda0*/  BRA `(.L_x_2452) ;  /* 0xffffff5800247947 */ /* 0x000fea000383ffff */
.L_x_2477:
        /* <DEDUP_REMOVED lines=8> */
[----:B-1----:R-:W-:Y:S05]  /*1ce30*/  WARPSYNC.COLLECTIVE R15, `(.L_x_2628) ;  /* 0x000000000f087348 */ /* 0x002fea0003c00000 */
[----:B------:R0:W2:Y:S02]  /*1ce40*/  SHFL.IDX P6, R14, R13, R12, R11 ;  /* 0x0000000c0d0e7389 */ /* 0x0000a400000c000b */
[----:B012---:R-:W-:Y:S01]  /*1ce50*/  ENDCOLLECTIVE ;  /* 0x000000000000791b */ /* 0x007fe20003800000 */
.L_x_2628:
[----:B------:R-:W-:Y:S05]  /*1ce60*/  BSYNC B1 ;  /* 0x0000000000017941 */ /* 0x000fea0003800000 */
.L_x_2627:
[----:B------:R-:W-:Y:S05]  /*1ce70*/  BRA `(.L_x_2629) ;  /* 0xffffff9400387947 */ /* 0x000fea000383ffff */
.L_x_2479:
[----:B------:R-:W-:Y:S01]  /*1ce80*/  BSSY B1, `(.L_x_2630) ;  /* 0x0000006000017945 */ /* 0x000fe20003800000 */
[----:B------:R-:W-:-:S07]  /*1ce90*/  IMAD.MOV.U32 R15, RZ, RZ, -0x1 ;  /* 0xffffffffff0f7424 */ /* 0x000fce00078e00ff */
[----:B01----:R-:W-:Y:S05]  /*1cea0*/  WARPSYNC.COLLECTIVE R15, `(.L_x_2631) ;  /* 0x000000000f0c7348 */ /* 0x003fea0003c00000 */
[----:B------:R-:W-:Y:S02]  /*1ceb0*/  ELECT P6, UR62, PT ;  /* 0x00000000003e782f */ /* 0x000fe400038c0000 */
[----:B------:R-:W-:Y:S01]  /*1cec0*/  MOV R14, UR62 ;  /* 0x0000003e000e7c02 */ /* 0x000fe20008000f00 */
[----:B01----:R-:W-:Y:S10]  /*1ced0*/  ENDCOLLECTIVE ;  /* 0x000000000000791b */ /* 0x003ff40003800000 */
.L_x_2631:
[----:B------:R-:W-:Y:S05]  /*1cee0*/  BSYNC B1 ;  /* 0x0000000000017941 */ /* 0x000fea0003800000 */
.L_x_2630:
[----:B------:R-:W-:Y:S05]  /*1cef0*/  BRA `(.L_x_2478) ;  /* 0xffffff9400307947 */ /* 0x000fea000383ffff */
.L_x_2481:
[----:B0-----:R0:W2:Y:S02]  /*1cf00*/  SYNCS.PHASECHK.TRANS64.TRYWAIT P0, [R22+URZ+0x13220], R5 ;  /* 0x01322005160075a7 */ /* 0x0010a4000800017f */
[----:B--2---:R-:W-:Y:S05]  /*1cf10*/  @!P0 NANOSLEEP.SYNCS 0x989680 ;  /* 0x009896800000895d */ /* 0x004fea0003900000 */
[----:B------:R-:W2:Y:S02]  /*1cf20*/  @!P0 SYNCS.PHASECHK.TRANS64 P0, [R22+URZ+0x13220], R5 ;  /* 0x01322005160085a7 */ /* 0x000ea4000800007f */
[----:B--2---:R-:W-:Y:S05]  /*1cf30*/  @!P0 BRA `(.L_x_2481) ;  /* 0xfffffffc00f08947 */ /* 0x004fea000383ffff */
[----:B------:R-:W-:Y:S05]  /*1cf40*/  BRA `(.L_x_2632) ;  /* 0xffffff9400407947 */ /* 0x000fea000383ffff */
.L_x_2485:
[----:B0-----:R0:W1:Y:S02]  /*1cf50*/  SYNCS.PHASECHK.TRANS64.TRYWAIT P0, [R5+URZ+0x132a0], R9 ;  /* 0x0132a009050075a7 */ /* 0x001064000800017f */
[----:B-1----:R-:W-:Y:S05]  /*1cf60*/  @!P0 NANOSLEEP.SYNCS 0x989680 ;  /* 0x009896800000895d */ /* 0x002fea0003900000 */
[----:B------:R-:W1:Y:S02]  /*1cf70*/  @!P0 SYNCS.PHASECHK.TRANS64 P0, [R5+URZ+0x132a0], R9 ;  /* 0x0132a009050085a7 */ /* 0x000e64000800007f */
[----:B-1----:R-:W-:Y:S05]  /*1cf80*/  @!P0 BRA `(.L_x_2485) ;  /* 0xfffffffc00f08947 */ /* 0x002fea000383ffff */
[----:B------:R-:W-:Y:S05]  /*1cf90*/  BRA `(.L_x_2633) ;  /* 0xffffff9400607947 */ /* 0x000fea000383ffff */
.L_x_2490:
[----:B-1----:R1:W2:Y:S02]  /*1cfa0*/  SYNCS.PHASECHK.TRANS64.TRYWAIT P0, [R5+URZ+0x132c0], R9 ;  /* 0x0132c009050075a7 */ /* 0x0022a4000800017f */
[----:B--2---:R-:W-:Y:S05]  /*1cfb0*/  @!P0 NANOSLEEP.SYNCS 0x989680 ;  /* 0x009896800000895d */ /* 0x004fea0003900000 */
[----:B------:R-:W2:Y:S02]  /*1cfc0*/  @!P0 SYNCS.PHASECHK.TRANS64 P0, [R5+URZ+0x132c0], R9 ;  /* 0x0132c009050085a7 */ /* 0x000ea4000800007f */
[----:B--2---:R-:W-:Y:S05]  /*1cfd0*/  @!P0 BRA `(.L_x_2490) ;  /* 0xfffffffc00f08947 */ /* 0x004fea000383ffff */
[----:B------:R-:W-:Y:S05]  /*1cfe0*/  BRA `(.L_x_2634) ;  /* 0xffffff9400e07947 */ /* 0x000fea000383ffff */
.L_x_2497:
[----:B0-----:R0:W2:Y:S02]  /*1cff0*/  SYNCS.PHASECHK.TRANS64.TRYWAIT P1, [R5+URZ+0x132a0], R6 ;  /* 0x0132a006050075a7 */ /* 0x0010a4000802017f */
[----:B--2---:R-:W-:Y:S05]  /*1d000*/  @!P1 NANOSLEEP.SYNCS 0x989680 ;  /* 0x009896800000995d */ /* 0x004fea0003900000 */
[----:B------:R-:W2:Y:S02]  /*1d010*/  @!P1 SYNCS.PHASECHK.TRANS64 P1, [R5+URZ+0x132a0], R6 ;  /* 0x0132a006050095a7 */ /* 0x000ea4000802007f */
[----:B--2---:R-:W-:Y:S05]  /*1d020*/  @!P1 BRA `(.L_x_2497) ;  /* 0xfffffffc00f09947 */ /* 0x004fea000383ffff */
[----:B------:R-:W-:Y:S05]  /*1d030*/  BRA `(.L_x_2635) ;  /* 0xffffff9800b47947 */ /* 0x000fea000383ffff */
.L_x_2502:
[----:B-1----:R1:W2:Y:S02]  /*1d040*/  SYNCS.PHASECHK.TRANS64.TRYWAIT P1, [R5+URZ+0x132c0], R6 ;  /* 0x0132c006050075a7 */ /* 0x0022a4000802017f */
[----:B--2---:R-:W-:Y:S05]  /*1d050*/  @!P1 NANOSLEEP.SYNCS 0x989680 ;  /* 0x009896800000995d */ /* 0x004fea0003900000 */
[----:B------:R-:W2:Y:S02]  /*1d060*/  @!P1 SYNCS.PHASECHK.TRANS64 P1, [R5+URZ+0x132c0], R6 ;  /* 0x0132c006050095a7 */ /* 0x000ea4000802007f */
[----:B--2---:R-:W-:Y:S05]  /*1d070*/  @!P1 BRA `(.L_x_2502) ;  /* 0xfffffffc00f09947 */ /* 0x004fea000383ffff */
[----:B------:R-:W-:Y:S05]  /*1d080*/  BRA `(.L_x_2636) ;  /* 0xffffff9c00307947 */ /* 0x000fea000383ffff */
.L_x_2517:
[----:B0-----:R-:W0:Y:S01]  /*1d090*/  S2R R20, SR_TID.X ;  /* 0x0000000000147919 */ /* 0x001e220000002100 */
[----:B------:R-:W-:Y:S01]  /*1d0a0*/  BSSY B0, `(.L_x_2637) ;  /* 0x0000009000007945 */ /* 0x000fe20003800000 */
[----:B------:R-:W-:Y:S01]  /*1d0b0*/  MOV R12, RZ ;  /* 0x000000ff000c7202 */ /* 0x000fe20000000f00 */
[----:B------:R-:W-:Y:S02]  /*1d0c0*/  IMAD.MOV.U32 R11, RZ, RZ, 0x1f ;  /* 0x0000001fff0b7424 */ /* 0x000fe400078e00ff */
[----:B------:R-:W-:Y:S01]  /*1d0d0*/  IMAD.MOV.U32 R15, RZ, RZ, -0x1 ;  /* 0xffffffffff0f7424 */ /* 0x000fe200078e00ff */
[----:B0-----:R-:W-:-:S04]  /*1d0e0*/  SHF.R.U32.HI R13, RZ, 0x5, R20 ;  /* 0x00000005ff0d7819 */ /* 0x001fc80000011614 */
[----:B------:R-:W-:-:S07]  /*1d0f0*/  LOP3.LUT R13, R13, 0x3, RZ, 0xc0, !PT ;  /* 0x000000030d0d7812 */ /* 0x000fce00078ec0ff */
[----:B-----5:R-:W-:Y:S05]  /*1d100*/  WARPSYNC.COLLECTIVE R15, `(.L_x_2638) ;  /* 0x000000000f087348 */ /* 0x020fea0003c00000 */
[----:B------:R0:W1:Y:S02]  /*1d110*/  SHFL.IDX P6, R14, R13, R12, R11 ;  /* 0x0000000c0d0e7389 */ /* 0x00006400000c000b */
[----:B01---5:R-:W-:Y:S01]  /*1d120*/  ENDCOLLECTIVE ;  /* 0x000000000000791b */ /* 0x023fe20003800000 */
.L_x_2638:
[----:B------:R-:W-:Y:S05]  /*1d130*/  BSYNC B0 ;  /* 0x0000000000007941 */ /* 0x000fea0003800000 */
.L_x_2637:
[----:B------:R-:W-:Y:S05]  /*1d140*/  BRA `(.L_x_2639) ;  /* 0xffffffa800e47947 */ /* 0x000fea000383ffff */
.L_x_2520:
[----:B-1----:R-:W2:Y:S02]  /*1d150*/  LDL R0, [R1+0x50] ;  /* 0x0000500001007983 */ /* 0x002ea40000100800 */
[----:B--2---:R1:W2:Y:S02]  /*1d160*/  SYNCS.PHASECHK.TRANS64.TRYWAIT P0, [R6+URZ+0x13280], R0 ;  /* 0x01328000060075a7 */ /* 0x0042a4000800017f */
[----:B--2---:R-:W-:Y:S05]  /*1d170*/  @!P0 NANOSLEEP.SYNCS 0x989680 ;  /* 0x009896800000895d */ /* 0x004fea0003900000 */
[----:B------:R-:W2:Y:S02]  /*1d180*/  @!P0 SYNCS.PHASECHK.TRANS64 P0, [R6+URZ+0x13280], R0 ;  /* 0x01328000060085a7 */ /* 0x000ea4000800007f */
[----:B--2---:R-:W-:Y:S05]  /*1d190*/  @!P0 BRA `(.L_x_2520) ;  /* 0xfffffffc00ec8947 */ /* 0x004fea000383ffff */
[----:B------:R-:W-:Y:S05]  /*1d1a0*/  BRA `(.L_x_2640) ;  /* 0xffffffac00047947 */ /* 0x000fea000383ffff */
.L_x_2521:
        /* <DEDUP_REMOVED lines=8> */
.L_x_2642:
[----:B------:R-:W-:Y:S05]  /*1d230*/  BSYNC B0 ;  /* 0x0000000000007941 */ /* 0x000fea0003800000 */
.L_x_2641:
        /* <DEDUP_REMOVED lines=8> */
.L_x_2643:
[----:B------:R-:W-:Y:S02]  /*1d2c0*/  IMAD.MOV.U32 R13, RZ, RZ, R2 ;  /* 0x000000ffff0d7224 */ /* 0x000fe400078e0002 */
[----:B------:R-:W-:Y:S01]  /*1d2d0*/  IMAD.MOV.U32 R12, RZ, RZ, 0x1 ;  /* 0x00000001ff0c7424 */ /* 0x000fe200078e00ff */
[----:B------:R-:W-:-:S07]  /*1d2e0*/  MOV R3, R14 ;  /* 0x0000000e00037202 */ /* 0x000fce0000000f00 */
[----:B------:R-:W-:Y:S05]  /*1d2f0*/  WARPSYNC.COLLECTIVE R15, `(.L_x_2644) ;  /* 0x000000000f087348 */ /* 0x000fea0003c00000 */
[----:B------:R0:W1:Y:S02]  /*1d300*/  SHFL.IDX P6, R14, R13, R12, R11 ;  /* 0x0000000c0d0e7389 */ /* 0x00006400000c000b */
[----:B01----:R-:W-:Y:S01]  /*1d310*/  ENDCOLLECTIVE ;  /* 0x000000000000791b */ /* 0x003fe20003800000 */
.L_x_2644:
[----:B------:R-:W-:Y:S01]  /*1d320*/  IADD3 R24, P1, R21, R3, RZ ;  /* 0x0000000315187210 */ /* 0x000fe20007f3e0ff */
[----:B------:R-:W-:-:S04]  /*1d330*/  IMAD.IADD R3, R22, 0x1, R20 ;  /* 0x0000000116037824 */ /* 0x000fc800078e0214 */
[----:B------:R-:W-:Y:S01]  /*1d340*/  IMAD.X R25, RZ, RZ, R10, P1 ;  /* 0x000000ffff197224 */ /* 0x000fe200008e060a */
[----:B------:R-:W-:Y:S02]  /*1d350*/  ISETP.LT.OR P1, PT, R7, 0x1, P0 ;  /* 0x000000010700780c */ /* 0x000fe40000721670 */
[----:B------:R-:W-:-:S11]  /*1d360*/  MOV R13, R0 ;  /* 0x00000000000d7202 */ /* 0x000fd60000000f00 */
        /* <DEDUP_REMOVED lines=8> */
.L_x_2645:
[----:B------:R-:W-:Y:S02]  /*1d3f0*/  IMAD.MOV.U32 R13, RZ, RZ, R2 ;  /* 0x000000ffff0d7224 */ /* 0x000fe400078e0002 */
[----:B------:R-:W-:Y:S02]  /*1d400*/  IMAD.MOV.U32 R12, RZ, RZ, 0x2 ;  /* 0x00000002ff0c7424 */ /* 0x000fe400078e00ff */
[----:B------:R-:W-:-:S07]  /*1d410*/  IMAD.MOV.U32 R10, RZ, RZ, R14 ;  /* 0x000000ffff0a7224 */ /* 0x000fce00078e000e */
[----:B------:R-:W-:Y:S05]  /*1d420*/  WARPSYNC.COLLECTIVE R15, `(.L_x_2646) ;  /* 0x000000000f087348 */ /* 0x000fea0003c00000 */
[----:B------:R0:W1:Y:S02]  /*1d430*/  SHFL.IDX P6, R14, R13, R12, R11 ;  /* 0x0000000c0d0e7389 */ /* 0x00006400000c000b */
[----:B01----:R-:W-:Y:S01]  /*1d440*/  ENDCOLLECTIVE ;  /* 0x000000000000791b */ /* 0x003fe20003800000 */
.L_x_2646:
        /* <DEDUP_REMOVED lines=12> */
.L_x_2647:
[----:B------:R-:W-:-:S05]  /*1d510*/  IMAD.MOV.U32 R10, RZ, RZ, R14 ;  /* 0x000000ffff0a7224 */ /* 0x000fca00078e000e */
[----:B------:R-:W-:-:S05]  /*1d520*/  IADD3 R24, P1, R21, R10, RZ ;  /* 0x0000000a15187210 */ /* 0x000fca0007f3e0ff */
[----:B------:R-:W-:Y:S01]  /*1d530*/  IMAD.X R25, RZ, RZ, R20, P1 ;  /* 0x000000ffff197224 */ /* 0x000fe200008e0614 */
        /* <DEDUP_REMOVED lines=14> */
.L_x_2648:
[----:B------:R-:W-:Y:S01]  /*1d620*/  MOV R13, R0 ;  /* 0x00000000000d7202 */ /* 0x000fe20000000f00 */
[----:B------:R-:W-:-:S07]  /*1d630*/  IMAD.MOV.U32 R2, RZ, RZ, R14 ;  /* 0x000000ffff027224 */ /* 0x000fce00078e000e */
[----:B------:R-:W-:Y:S05]  /*1d640*/  WARPSYNC.COLLECTIVE R15, `(.L_x_2649) ;  /* 0x000000000f087348 */ /* 0x000fea0003c00000 */
[----:B------:R0:W1:Y:S02]  /*1d650*/  SHFL.IDX P6, R14, R13, R12, R11 ;  /* 0x0000000c0d0e7389 */ /* 0x00006400000c000b */
[----:B01----:R-:W-:Y:S01]  /*1d660*/  ENDCOLLECTIVE ;  /* 0x000000000000791b */ /* 0x003fe20003800000 */
.L_x_2649:
[----:B------:R-:W-:Y:S02]  /*1d670*/  IMAD.MOV.U32 R13, RZ, RZ, R26 ;  /* 0x000000ffff0d7224 */ /* 0x000fe400078e001a */
[----:B------:R-:W-:Y:S02]  /*1d680*/  IMAD.MOV.U32 R12, RZ, RZ, RZ ;  /* 0x000000ffff0c7224 */ /* 0x000fe400078e00ff */
[----:B------:R-:W-:-:S07]  /*1d690*/  IMAD.MOV.U32 R0, RZ, RZ, R14 ;  /* 0x000000ffff007224 */ /* 0x000fce00078e000e */
[----:B------:R-:W-:Y:S05]  /*1d6a0*/  WARPSYNC.COLLECTIVE R15, `(.L_x_2650) ;  /* 0x000000000f087348 */ /* 0x000fea0003c00000 */
[----:B------:R0:W1:Y:S02]  /*1d6b0*/  SHFL.IDX P6, R14, R13, R12, R11 ;  /* 0x0000000c0d0e7389 */ /* 0x00006400000c000b */
[----:B01----:R-:W-:Y:S01]  /*1d6c0*/  ENDCOLLECTIVE ;  /* 0x000000000000791b */ /* 0x003fe20003800000 */
.L_x_2650:
        /* <DEDUP_REMOVED lines=13> */
.L_x_2651:
[----:B------:R-:W-:Y:S01]  /*1d7a0*/  IMAD.MOV.U32 R10, RZ, RZ, R14 ;  /* 0x000000ffff0a7224 */ /* 0x000fe200078e000e */
[----:B------:R-:W-:-:S04]  /*1d7b0*/  LOP3.LUT R25, R25, 0xfffffff7, RZ, 0xc0, !PT ;  /* 0xfffffff719197812 */ /* 0x000fc800078ec0ff */
[----:B------:R-:W-:-:S05]  /*1d7c0*/  @P3 LOP3.LUT R25, R25, 0x8, RZ, 0xfc, !PT ;  /* 0x0000000819193812 */ /* 0x000fca00078efcff */
[----:B------:R0:W-:Y:S01]  /*1d7d0*/  STL [R1+0x28], R25 ;  /* 0x0000281901007387 */ /* 0x0001e20000100800 */
[----:B------:R-:W-:Y:S05]  /*1d7e0*/  BRA `(.L_x_2652) ;  /* 0xffffffa800ec7947 */ /* 0x000fea000383ffff */
.L_x_2526:
[----:B----4-:R-:W4:Y:S02]  /*1d7f0*/  LDL R0, [R1+0x50] ;  /* 0x0000500001007983 */ /* 0x010f240000100800 */
[----:B----4-:R4:W0:Y:S02]  /*1d800*/  SYNCS.PHASECHK.TRANS64.TRYWAIT P0, [R6+URZ+0x13240], R0 ;  /* 0x01324000060075a7 */ /* 0x010824000800017f */
[----:B0-----:R-:W-:Y:S05]  /*1d810*/  @!P0 NANOSLEEP.SYNCS 0x989680 ;  /* 0x009896800000895d */ /* 0x001fea0003900000 */
[----:B------:R-:W0:Y:S02]  /*1d820*/  @!P0 SYNCS.PHASECHK.TRANS64 P0, [R6+URZ+0x13240], R0 ;  /* 0x01324000060085a7 */ /* 0x000e24000800007f */
[----:B0-----:R-:W-:Y:S05]  /*1d830*/  @!P0 BRA `(.L_x_2526) ;  /* 0xfffffffc00ec8947 */ /* 0x001fea000383ffff */
[----:B------:R-:W-:Y:S05]  /*1d840*/  BRA `(.L_x_2653) ;  /* 0xffffffac004c7947 */ /* 0x000fea000383ffff */
.L_x_2527:
[----:B------:R-:W-:Y:S01]  /*1d850*/  BSSY B0, `(.L_x_2654) ;  /* 0x0000008000007945 */ /* 0x000fe20003800000 */
[----:B------:R-:W-:Y:S02]  /*1d860*/  IMAD.MOV.U32 R13, RZ, RZ, R2 ;  /* 0x000000ffff0d7224 */ /* 0x000fe400078e0002 */
[----:B------:R-:W-:Y:S02]  /*1d870*/  IMAD.MOV.U32 R12, RZ, RZ, RZ ;  /* 0x000000ffff0c7224 */ /* 0x000fe400078e00ff */
[----:B------:R-:W-:Y:S02]  /*1d880*/  IMAD.MOV.U32 R11, RZ, RZ, 0x1c1f ;  /* 0x00001c1fff0b7424 */ /* 0x000fe400078e00ff */
[----:B------:R-:W-:-:S07]  /*1d890*/  IMAD.MOV.U32 R15, RZ, RZ, -0x1 ;  /* 0xffffffffff0f7424 */ /* 0x000fce00078e00ff */
[----:B01----:R-:W-:Y:S05]  /*1d8a0*/  WARPSYNC.COLLECTIVE R15, `(.L_x_2655) ;  /* 0x000000000f087348 */ /* 0x003fea0003c00000 */
[----:B-1----:R1:W2:Y:S02]  /*1d8b0*/  SHFL.IDX P6, R14, R13, R12, R11 ;  /* 0x0000000c0d0e7389 */ /* 0x0022a400000c000b */
[----:B012---:R-:W-:Y:S01]  /*1d8c0*/  ENDCOLLECTIVE ;  /* 0x000000000000791b */ /* 0x007fe20003800000 */
.L_x_2655:
[----:B------:R-:W-:Y:S05]  /*1d8d0*/  BSYNC B0 ;  /* 0x0000000000007941 */ /* 0x000fea0003800000 */
.L_x_2654:
[----:B------:R-:W0:Y:S01]  /*1d8e0*/  S2R R20, SR_TID.X ;  /* 0x0000000000147919 */ /* 0x000e220000002100 */
[----:B------:R-:W-:Y:S01]  /*1d8f0*/  IMAD.MOV.U32 R13, RZ, RZ, R0 ;  /* 0x000000ffff0d7224 */ /* 0x000fe200078e0000 */
[----:B------:R-:W-:Y:S01]  /*1d900*/  MOV R4, R14 ;  /* 0x0000000e00047202 */ /* 0x000fe20000000f00 */
[----:B------:R-:W-:Y:S01]  /*1d910*/  IMAD.MOV.U32 R12, RZ, RZ, RZ ;  /* 0x000000ffff0c7224 */ /* 0x000fe200078e00ff */
[----:B------:R-:W1:Y:S01]  /*1d920*/  LDC R21, c[0x0][0x2f4] ;  /* 0x0000bd00ff157b82 */ /* 0x000e620000000800 */
[----:B------:R-:W-:Y:S02]  /*1d930*/  IMAD.MOV.U32 R11, RZ, RZ, 0x1c1f ;  /* 0x00001c1fff0b7424 */ /* 0x000fe400078e00ff */
[----:B------:R-:W-:-:S07]  /*1d940*/  IMAD.MOV.U32 R15, RZ, RZ, -0x1 ;  /* 0xffffffffff0f7424 */ /* 0x000fce00078e00ff */
[----:B01----:R-:W-:Y:S05]  /*1d950*/  WARPSYNC.COLLECTIVE R15, `(.L_x_2656) ;  /* 0x000000000f087348 */ /* 0x003fea0003c00000 */
[----:B------:R2:W3:Y:S02]  /*1d960*/  SHFL.IDX P6, R14, R13, R12, R11 ;  /* 0x0000000c0d0e7389 */ /* 0x0004e400000c000b */
[----:B0123--:R-:W-:Y:S01]  /*1d970*/  ENDCOLLECTIVE ;  /* 0x000000000000791b */ /* 0x00ffe20003800000 */
.L_x_2656:
        /* <DEDUP_REMOVED lines=8> */
.L_x_2657:
        /* <DEDUP_REMOVED lines=15> */
.L_x_2658:
[----:B------:R-:W-:Y:S02]  /*1daf0*/  IMAD.MOV.U32 R13, RZ, RZ, R2 ;  /* 0x000000ffff0d7224 */ /* 0x000fe400078e0002 */
[----:B------:R-:W-:Y:S01]  /*1db00*/  IMAD.MOV.U32 R12, RZ, RZ, 0x2 ;  /* 0x00000002ff0c7424 */ /* 0x000fe200078e00ff */
[----:B------:R-:W-:-:S07]  /*1db10*/  MOV R5, R14 ;  /* 0x0000000e00057202 */ /* 0x000fce0000000f00 */
[----:B------:R-:W-:Y:S05]  /*1db20*/  WARPSYNC.COLLECTIVE R15, `(.L_x_2659) ;  /* 0x000000000f087348 */ /* 0x000fea0003c00000 */
[----:B------:R0:W1:Y:S02]  /*1db30*/  SHFL.IDX P6, R14, R13, R12, R11 ;  /* 0x0000000c0d0e7389 */ /* 0x00006400000c000b */
[----:B01----:R-:W-:Y:S01]  /*1db40*/  ENDCOLLECTIVE ;  /* 0x000000000000791b */ /* 0x003fe20003800000 */
.L_x_2659:
        /* <DEDUP_REMOVED lines=14> */
.L_x_2660:
[----:B------:R-:W-:Y:S02]  /*1dc30*/  IMAD.MOV.U32 R13, RZ, RZ, R2 ;  /* 0x000000ffff0d7224 */ /* 0x000fe400078e0002 */
[----:B------:R-:W-:Y:S01]  /*1dc40*/  IMAD.MOV.U32 R12, RZ, RZ, 0x3 ;  /* 0x00000003ff0c7424 */ /* 0x000fe200078e00ff */
[----:B------:R-:W-:-:S07]  /*1dc50*/  MOV R5, R14 ;  /* 0x0000000e00057202 */ /* 0x000fce0000000f00 */
[----:B------:R-:W-:Y:S05]  /*1dc60*/  WARPSYNC.COLLECTIVE R15, `(.L_x_2661) ;  /* 0x000000000f087348 */ /* 0x000fea0003c00000 */
[----:B------:R0:W1:Y:S02]  /*1dc70*/  SHFL.IDX P6, R14, R13, R12, R11 ;  /* 0x0000000c0d0e7389 */ /* 0x00006400000c000b */
[----:B01----:R-:W-:Y:S01]  /*1dc80*/  ENDCOLLECTIVE ;  /* 0x000000000000791b */ /* 0x003fe20003800000 */
.L_x_2661:
[----:B------:R-:W-:-:S05]  /*1dc90*/  @P1 IADD3 R5, P0, R20, R5, RZ ;  /* 0x0000000514051210 */ /* 0x000fca0007f1e0ff */
[----:B------:R-:W-:-:S05]  /*1dca0*/  @P1 IMAD.X R4, RZ, RZ, R4, P0 ;  /* 0x000000ffff041224 */ /* 0x000fca00000e0604 */
        /* <DEDUP_REMOVED lines=12> */
.L_x_2662:
[----:B------:R-:W-:Y:S02]  /*1dd70*/  IMAD.MOV.U32 R13, RZ, RZ, R7 ;  /* 0x000000ffff0d7224 */ /* 0x000fe400078e0007 */
[----:B------:R-:W-:Y:S01]  /*1dd80*/  IMAD.MOV.U32 R12, RZ, RZ, RZ ;  /* 0x000000ffff0c7224 */ /* 0x000fe200078e00ff */
[----:B------:R-:W-:-:S07]  /*1dd90*/  MOV R0, R14 ;  /* 0x0000000e00007202 */ /* 0x000fce0000000f00 */
[----:B------:R-:W-:Y:S05]  /*1dda0*/  WARPSYNC.COLLECTIVE R15, `(.L_x_2663) ;  /* 0x000000000f087348 */ /* 0x000fea0003c00000 */
[----:B------:R0:W1:Y:S02]  /*1ddb0*/  SHFL.IDX P6, R14, R13, R12, R11 ;  /* 0x0000000c0d0e7389 */ /* 0x00006400000c000b */
[----:B01----:R-:W-:Y:S01]  /*1ddc0*/  ENDCOLLECTIVE ;  /* 0x000000000000791b */ /* 0x003fe20003800000 */
.L_x_2663:
        /* <DEDUP_REMOVED lines=9> */
[----:B------:R-:W-:-:S07]  /*1de60*/  MOV R0, R14 ;  /* 0x0000000e00007202 */ /* 0x000fce0000000f00 */
[----:B0-----:R-:W-:Y:S05]  /*1de70*/  WARPSYNC.COLLECTIVE R15, `(.L_x_2664) ;  /* 0x000000000f087348 */ /* 0x001fea0003c00000 */
[----:B------:R1:W2:Y:S02]  /*1de80*/  SHFL.IDX P6, R14, R13, R12, R11 ;  /* 0x0000000c0d0e7389 */ /* 0x0002a400000c000b */
[----:B012---:R-:W-:Y:S01]  /*1de90*/  ENDCOLLECTIVE ;  /* 0x000000000000791b */ /* 0x007fe20003800000 */
.L_x_2664:
[----:B------:R-:W-:Y:S01]  /*1dea0*/  IMAD.MOV.U32 R4, RZ, RZ, R14 ;  /* 0x000000ffff047224 */ /* 0x000fe200078e000e */
[----:B------:R-:W-:Y:S06]  /*1deb0*/  BRA `(.L_x_2665) ;  /* 0xffffffa800dc7947 */ /* 0x000fec000383ffff */
.L_x_2534:
[----:B------:R-:W-:Y:S01]  /*1dec0*/  IMAD.MOV.U32 R13, RZ, RZ, R4 ;  /* 0x000000ffff0d7224 */ /* 0x000fe200078e0004 */
[----:B------:R-:W-:Y:S01]  /*1ded0*/  MOV R15, 0xffffffff ;  /* 0xffffffff000f7802 */ /* 0x000fe20000000f00 */
[----:B------:R-:W-:Y:S02]  /*1dee0*/  IMAD.MOV.U32 R12, RZ, RZ, RZ ;  /* 0x000000ffff0c7224 */ /* 0x000fe400078e00ff */
[----:B------:R-:W-:Y:S02]  /*1def0*/  IMAD.MOV.U32 R11, RZ, RZ, 0x1c1f ;  /* 0x00001c1fff0b7424 */ /* 0x000fe400078e00ff */
[----:B-----5:R-:W-:Y:S02]  /*1df00*/  IMAD R3, R23, R9, RZ ;  /* 0x0000000917037224 */ /* 0x020fe400078e02ff */
[----:B------:R-:W-:-:S07]  /*1df10*/  IMAD R17, R17, 0xc0, R21 ;  /* 0x000000c011117824 */ /* 0x000fce00078e0215 */
[----:B------:R-:W-:Y:S05]  /*1df20*/  WARPSYNC.COLLECTIVE R15, `(.L_x_2666) ;  /* 0x000000000f087348 */ /* 0x000fea0003c00000 */
[----:B------:R0:W1:Y:S02]  /*1df30*/  SHFL.IDX P6, R14, R13, R12, R11 ;  /* 0x0000000c0d0e7389 */ /* 0x00006400000c000b */
[----:B01----:R-:W-:Y:S01]  /*1df40*/  ENDCOLLECTIVE ;  /* 0x000000000000791b */ /* 0x003fe20003800000 */
.L_x_2666:
[C---:B------:R-:W-:Y:S01]  /*1df50*/  VIADD R8, R17.reuse, 0x20 ;  /* 0x0000002011087836 */ /* 0x040fe20000000000 */
[----:B------:R-:W-:Y:S01]  /*1df60*/  ISETP.GE.AND P2, PT, R17, R3, PT ;  /* 0x000000031100720c */ /* 0x000fe20003f46270 */
[----:B------:R-:W-:Y:S02]  /*1df70*/  IMAD.MOV.U32 R13, RZ, RZ, R0 ;  /* 0x000000ffff0d7224 */ /* 0x000fe400078e0000 */
[----:B------:R-:W-:-:S10]  /*1df80*/  IMAD.MOV.U32 R7, RZ, RZ, R14 ;  /* 0x000000ffff077224 */ /* 0x000fd400078e000e */
[----:B------:R-:W-:Y:S05]  /*1df90*/  WARPSYNC.COLLECTIVE R15, `(.L_x_2667) ;  /* 0x000000000f087348 */ /* 0x000fea0003c00000 */
[----:B------:R0:W1:Y:S02]  /*1dfa0*/  SHFL.IDX P6, R14, R13, R12, R11 ;  /* 0x0000000c0d0e7389 */ /* 0x00006400000c000b */
[----:B01----:R-:W-:Y:S01]  /*1dfb0*/  ENDCOLLECTIVE ;  /* 0x000000000000791b */ /* 0x003fe20003800000 */
.L_x_2667:
[----:B------:R-:W-:Y:S01]  /*1dfc0*/  MOV R13, R4 ;  /* 0x00000004000d7202 */ /* 0x000fe20000000f00 */
[----:B------:R-:W-:Y:S02]  /*1dfd0*/  IMAD.MOV.U32 R12, RZ, RZ, 0x1 ;  /* 0x00000001ff0c7424 */ /* 0x000fe400078e00ff */
[----:B------:R-:W-:-:S07]  /*1dfe0*/  IMAD.MOV.U32 R6, RZ, RZ, R14 ;  /* 0x000000ffff067224 */ /* 0x000fce00078e000e */
[----:B------:R-:W-:Y:S05]  /*1dff0*/  WARPSYNC.COLLECTIVE R15, `(.L_x_2668) ;  /* 0x000000000f087348 */ /* 0x000fea0003c00000 */
[----:B------:R0:W1:Y:S02]  /*1e000*/  SHFL.IDX P6, R14, R13, R12, R11 ;  /* 0x0000000c0d0e7389 */ /* 0x00006400000c000b */
[----:B01----:R-:W-:Y:S01]  /*1e010*/  ENDCOLLECTIVE ;  /* 0x000000000000791b */ /* 0x003fe20003800000 */
.L_x_2668:
        /* <DEDUP_REMOVED lines=12> */
.L_x_2669:
[----:B------:R-:W-:Y:S02]  /*1e0e0*/  IMAD.MOV.U32 R13, RZ, RZ, R4 ;  /* 0x000000ffff0d7224 */ /* 0x000fe400078e0004 */
[----:B------:R-:W-:Y:S02]  /*1e0f0*/  IMAD.MOV.U32 R12, RZ, RZ, 0x2 ;  /* 0x00000002ff0c7424 */ /* 0x000fe400078e00ff */
[----:B------:R-:W-:-:S07]  /*1e100*/  IMAD.MOV.U32 R7, RZ, RZ, R14 ;  /* 0x000000ffff077224 */ /* 0x000fce00078e000e */
[----:B------:R-:W-:Y:S05]  /*1e110*/  WARPSYNC.COLLECTIVE R15, `(.L_x_2670) ;  /* 0x000000000f087348 */ /* 0x000fea0003c00000 */
[----:B------:R0:W1:Y:S02]  /*1e120*/  SHFL.IDX P6, R14, R13, R12, R11 ;  /* 0x0000000c0d0e7389 */ /* 0x00006400000c000b */
[----:B01----:R-:W-:Y:S01]  /*1e130*/  ENDCOLLECTIVE ;  /* 0x000000000000791b */ /* 0x003fe20003800000 */
.L_x_2670:
        /* <DEDUP_REMOVED lines=16> */
.L_x_2671:
[----:B------:R-:W-:Y:S02]  /*1e240*/  IMAD.MOV.U32 R13, RZ, RZ, R4 ;  /* 0x000000ffff0d7224 */ /* 0x000fe400078e0004 */
[----:B------:R-:W-:Y:S02]  /*1e250*/  IMAD.MOV.U32 R12, RZ, RZ, 0x3 ;  /* 0x00000003ff0c7424 */ /* 0x000fe400078e00ff */
[----:B------:R-:W-:-:S07]  /*1e260*/  IMAD.MOV.U32 R7, RZ, RZ, R14 ;  /* 0x000000ffff077224 */ /* 0x000fce00078e000e */
[----:B------:R-:W-:Y:S05]  /*1e270*/  WARPSYNC.COLLECTIVE R15, `(.L_x_2672) ;  /* 0x000000000f087348 */ /* 0x000fea0003c00000 */
[----:B------:R0:W1:Y:S02]  /*1e280*/  SHFL.IDX P6, R14, R13, R12, R11 ;  /* 0x0000000c0d0e7389 */ /* 0x00006400000c000b */
[----:B01----:R-:W-:Y:S01]  /*1e290*/  ENDCOLLECTIVE ;  /* 0x000000000000791b */ /* 0x003fe20003800000 */
.L_x_2672:
[----:B------:R-:W-:-:S04]  /*1e2a0*/  @!P1 IADD3 R7, P2, R20, R7, RZ ;  /* 0x0000000714079210 */ /* 0x000fc80007f5e0ff */
[----:B------:R-:W-:-:S04]  /*1e2b0*/  @!P1 IADD3.X R6, RZ, R6, RZ, P2, !PT ;  /* 0x00000006ff069210 */ /* 0x000fc800017fe4ff */
[----:B------:R-:W-:Y:S01]  /*1e2c0*/  @!P1 LOP3.LUT R7, R7, R6, RZ, 0x3c, !PT ;  /* 0x0000000607079212 */ /* 0x000fe200078e3cff */
[----:B------:R-:W-:-:S03]  /*1e2d0*/  IMAD.MOV.U32 R13, RZ, RZ, R0 ;  /* 0x000000ffff0d7224 */ /* 0x000fc600078e0000 */
[----:B------:R-:W-:Y:S02]  /*1e2e0*/  @!P1 LOP3.LUT R6, R7, R6, RZ, 0x3c, !PT ;  /* 0x0000000607069212 */ /* 0x000fe400078e3cff */
[----:B------:R-:W-:Y:S02]  /*1e2f0*/  IADD3 R0, R17, 0x60, RZ ;  /* 0x0000006011007810 */ /* 0x000fe40007ffe0ff */
        /* <DEDUP_REMOVED lines=10> */
.L_x_2673:
[----:B------:R-:W-:Y:S02]  /*1e3a0*/  IMAD.MOV.U32 R13, RZ, RZ, R2 ;  /* 0x000000ffff0d7224 */ /* 0x000fe400078e0002 */
[----:B------:R-:W-:Y:S02]  /*1e3b0*/  IMAD.MOV.U32 R12, RZ, RZ, RZ ;  /* 0x000000ffff0c7224 */ /* 0x000fe400078e00ff */
[----:B------:R-:W-:-:S07]  /*1e3c0*/  IMAD.MOV.U32 R6, RZ, RZ, R14 ;  /* 0x000000ffff067224 */ /* 0x000fce00078e000e */
[----:B------:R-:W-:Y:S05]  /*1e3d0*/  WARPSYNC.COLLECTIVE R15, `(.L_x_2674) ;  /* 0x000000000f087348 */ /* 0x000fea0003c00000 */
[----:B------:R0:W1:Y:S02]  /*1e3e0*/  SHFL.IDX P6, R14, R13, R12, R11 ;  /* 0x0000000c0d0e7389 */ /* 0x00006400000c000b */
[----:B01----:R-:W-:Y:S01]  /*1e3f0*/  ENDCOLLECTIVE ;  /* 0x000000000000791b */ /* 0x003fe20003800000 */
.L_x_2674:
        /* <DEDUP_REMOVED lines=11> */
.L_x_2675:
        /* <DEDUP_REMOVED lines=8> */
.L_x_2676:
        /* <DEDUP_REMOVED lines=13> */
.L_x_2677:
[----:B------:R-:W-:Y:S01]  /*1e600*/  IMAD.MOV.U32 R2, RZ, RZ, R14 ;  /* 0x000000ffff027224 */ /* 0x000fe200078e000e */
[----:B------:R-:W-:Y:S06]  /*1e610*/  BRA `(.L_x_2678) ;  /* 0xffffffac00e87947 */ /* 0x000fec000383ffff */
.L_x_2537:
[----:B0-----:R0:W1:Y:S02]  /*1e620*/  SYNCS.PHASECHK.TRANS64.TRYWAIT P0, [R22+URZ+0x13220], R0 ;  /* 0x01322000160075a7 */ /* 0x001064000800017f */
[----:B-1----:R-:W-:Y:S05]  /*1e630*/  @!P0 NANOSLEEP.SYNCS 0x989680 ;  /* 0x009896800000895d */ /* 0x002fea0003900000 */
[----:B------:R-:W1:Y:S02]  /*1e640*/  @!P0 SYNCS.PHASECHK.TRANS64 P0, [R22+URZ+0x13220], R0 ;  /* 0x01322000160085a7 */ /* 0x000e64000800007f */
[----:B-1----:R-:W-:Y:S05]  /*1e650*/  @!P0 BRA `(.L_x_2537) ;  /* 0xfffffffc00f08947 */ /* 0x002fea000383ffff */
[----:B------:R-:W-:Y:S05]  /*1e660*/  BRA `(.L_x_2679) ;  /* 0xffffffb000447947 */ /* 0x000fea000383ffff */
.L_x_2541:
[----:B0-----:R0:W1:Y:S02]  /*1e670*/  SYNCS.PHASECHK.TRANS64.TRYWAIT P0, [R6+URZ+0x13280], R28 ;  /* 0x0132801c060075a7 */ /* 0x001064000800017f */
[----:B-1----:R-:W-:Y:S05]  /*1e680*/  @!P0 NANOSLEEP.SYNCS 0x989680 ;  /* 0x009896800000895d */ /* 0x002fea0003900000 */
[----:B------:R-:W1:Y:S02]  /*1e690*/  @!P0 SYNCS.PHASECHK.TRANS64 P0, [R6+URZ+0x13280], R28 ;  /* 0x0132801c060085a7 */ /* 0x000e64000800007f */
[----:B-1----:R-:W-:Y:S05]  /*1e6a0*/  @!P0 BRA `(.L_x_2541) ;  /* 0xfffffffc00f08947 */ /* 0x002fea000383ffff */
[----:B------:R-:W-:Y:S05]  /*1e6b0*/  BRA `(.L_x_2680) ;  /* 0xffffffb4007c7947 */ /* 0x000fea000383ffff */
.L_x_2542:
        /* <DEDUP_REMOVED lines=8> */
.L_x_2682:
[----:B------:R-:W-:Y:S05]  /*1e740*/  BSYNC B0 ;  /* 0x0000000000007941 */ /* 0x000fea0003800000 */
.L_x_2681:
        /* <DEDUP_REMOVED lines=10> */
.L_x_2683:
        /* <DEDUP_REMOVED lines=11> */
.L_x_2684:
        /* <DEDUP_REMOVED lines=10> */
.L_x_2685:
        /* <DEDUP_REMOVED lines=11> */
.L_x_2686:
        /* <DEDUP_REMOVED lines=10> */
.L_x_2687:
        /* <DEDUP_REMOVED lines=11> */
.L_x_2688:
        /* <DEDUP_REMOVED lines=10> */
.L_x_2689:
[----:B------:R-:W-:Y:S01]  /*1ebe0*/  IMAD.MOV.U32 R13, RZ, RZ, R17 ;  /* 0x000000ffff0d7224 */ /* 0x000fe200078e0011 */
[----:B------:R-:W-:Y:S01]  /*1ebf0*/  MOV R12, RZ ;  /* 0x000000ff000c7202 */ /* 0x000fe20000000f00 */
[----:B------:R-:W-:Y:S02]  /*1ec00*/  IMAD.SHL.U32 R3, R3, 0x10, RZ ;  /* 0x0000001003037824 */ /* 0x000fe400078e00ff */
[----:B------:R-:W-:-:S07]  /*1ec10*/  IMAD.MOV.U32 R2, RZ, RZ, R14 ;  /* 0x000000ffff027224 */ /* 0x000fce00078e000e */
[----:B------:R-:W-:Y:S05]  /*1ec20*/  WARPSYNC.COLLECTIVE R15, `(.L_x_2690) ;  /* 0x000000000f087348 */ /* 0x000fea0003c00000 */
[----:B------:R0:W1:Y:S02]  /*1ec30*/  SHFL.IDX P6, R14, R13, R12, R11 ;  /* 0x0000000c0d0e7389 */ /* 0x00006400000c000b */
[----:B01----:R-:W-:Y:S01]  /*1ec40*/  ENDCOLLECTIVE ;  /* 0x000000000000791b */ /* 0x003fe20003800000 */
.L_x_2690:
        /* <DEDUP_REMOVED lines=12> */
.L_x_2691:
[----:B------:R-:W-:Y:S01]  /*1ed10*/  IMAD.MOV.U32 R2, RZ, RZ, R14 ;  /* 0x000000ffff027224 */ /* 0x000fe200078e000e */
[----:B------:R-:W-:Y:S06]  /*1ed20*/  BRA `(.L_x_2692) ;  /* 0xffffffb000ec7947 */ /* 0x000fec000383ffff */
.L_x_2547:
[----:B---3--:R3:W4:Y:S02]  /*1ed30*/  SYNCS.PHASECHK.TRANS64.TRYWAIT P0, [R6+URZ+0x13240], R28 ;  /* 0x0132401c060075a7 */ /* 0x008724000800017f */
[----:B----4-:R-:W-:Y:S05]  /*1ed40*/  @!P0 NANOSLEEP.SYNCS 0x989680 ;  /* 0x009896800000895d */ /* 0x010fea0003900000 */
[----:B------:R-:W4:Y:S02]  /*1ed50*/  @!P0 SYNCS.PHASECHK.TRANS64 P0, [R6+URZ+0x13240], R28 ;  /* 0x0132401c060085a7 */ /* 0x000f24000800007f */
[----:B----4-:R-:W-:Y:S05]  /*1ed60*/  @!P0 BRA `(.L_x_2547) ;  /* 0xfffffffc00f08947 */ /* 0x010fea000383ffff */
[----:B------:R-:W-:Y:S05]  /*1ed70*/  BRA `(.L_x_2693) ;  /* 0xffffffb400487947 */ /* 0x000fea000383ffff */
.L_x_2548:
[----:B------:R-:W-:Y:S01]  /*1ed80*/  BSSY B0, `(.L_x_2694) ;  /* 0x0000008000007945 */ /* 0x000fe20003800000 */
[----:B------:R-:W-:Y:S01]  /*1ed90*/  IMAD.MOV.U32 R13, RZ, RZ, R8 ;  /* 0x000000ffff0d7224 */ /* 0x000fe200078e0008 */
[----:B------:R-:W-:Y:S01]  /*1eda0*/  MOV R11, 0x1c1f ;  /* 0x00001c1f000b7802 */ /* 0x000fe20000000f00 */
[----:B------:R-:W-:Y:S02]  /*1edb0*/  IMAD.MOV.U32 R12, RZ, RZ, RZ ;  /* 0x000000ffff0c7224 */ /* 0x000fe400078e00ff */
[----:B------:R-:W-:-:S07]  /*1edc0*/  IMAD.MOV.U32 R15, RZ, RZ, -0x1 ;  /* 0xffffffffff0f7424 */ /* 0x000fce00078e00ff */
[----:B0123--:R-:W-:Y:S05]  /*1edd0*/  WARPSYNC.COLLECTIVE R15, `(.L_x_2695) ;  /* 0x000000000f087348 */ /* 0x00ffea0003c00000 */
[----:B------:R4:W0:Y:S02]  /*1ede0*/  SHFL.IDX P6, R14, R13, R12, R11 ;  /* 0x0000000c0d0e7389 */ /* 0x00082400000c000b */
[----:B01234-:R-:W-:Y:S01]  /*1edf0*/  ENDCOLLECTIVE ;  /* 0x000000000000791b */ /* 0x01ffe20003800000 */
.L_x_2695:
[----:B------:R-:W-:Y:S05]  /*1ee00*/  BSYNC B0 ;  /* 0x0000000000007941 */ /* 0x000fea0003800000 */
.L_x_2694:
        /* <DEDUP_REMOVED lines=8> */
.L_x_2696:
[----:B------:R-:W-:Y:S02]  /*1ee90*/  IMAD.MOV.U32 R13, RZ, RZ, R8 ;  /* 0x000000ffff0d7224 */ /* 0x000fe400078e0008 */
[----:B------:R-:W-:Y:S02]  /*1eea0*/  IMAD.MOV.U32 R12, RZ, RZ, 0x1 ;  /* 0x00000001ff0c7424 */ /* 0x000fe400078e00ff */
[----:B------:R-:W-:-:S07]  /*1eeb0*/  IMAD.MOV.U32 R2, RZ, RZ, R14 ;  /* 0x000000ffff027224 */ /* 0x000fce00078e000e */
[----:B------:R-:W-:Y:S05]  /*1eec0*/  WARPSYNC.COLLECTIVE R15, `(.L_x_2697) ;  /* 0x000000000f087348 */ /* 0x000fea0003c00000 */
[----:B------:R0:W1:Y:S02]  /*1eed0*/  SHFL.IDX P6, R14, R13, R12, R11 ;  /* 0x0000000c0d0e7389 */ /* 0x00006400000c000b */
[----:B01----:R-:W-:Y:S01]  /*1eee0*/  ENDCOLLECTIVE ;  /* 0x000000000000791b */ /* 0x003fe20003800000 */
.L_x_2697:
        /* <DEDUP_REMOVED lines=11> */
.L_x_2698:
[----:B------:R-:W-:Y:S02]  /*1efa0*/  IMAD.MOV.U32 R13, RZ, RZ, R8 ;  /* 0x000000ffff0d7224 */ /* 0x000fe400078e0008 */
[----:B------:R-:W-:Y:S02]  /*1efb0*/  IMAD.MOV.U32 R12, RZ, RZ, 0x2 ;  /* 0x00000002ff0c7424 */ /* 0x000fe400078e00ff */
[----:B------:R-:W-:-:S07]  /*1efc0*/  IMAD.MOV.U32 R2, RZ, RZ, R14 ;  /* 0x000000ffff027224 */ /* 0x000fce00078e000e */
[----:B------:R-:W-:Y:S05]  /*1efd0*/  WARPSYNC.COLLECTIVE R15, `(.L_x_2699) ;  /* 0x000000000f087348 */ /* 0x000fea0003c00000 */
[----:B------:R0:W1:Y:S02]  /*1efe0*/  SHFL.IDX P6, R14, R13, R12, R11 ;  /* 0x0000000c0d0e7389 */ /* 0x00006400000c000b */
[----:B01----:R-:W-:Y:S01]  /*1eff0*/  ENDCOLLECTIVE ;  /* 0x000000000000791b */ /* 0x003fe20003800000 */
.L_x_2699:
        /* <DEDUP_REMOVED lines=11> */
.L_x_2700:
[----:B------:R-:W-:Y:S02]  /*1f0b0*/  IMAD.MOV.U32 R13, RZ, RZ, R8 ;  /* 0x000000ffff0d7224 */ /* 0x000fe400078e0008 */
[----:B------:R-:W-:Y:S02]  /*1f0c0*/  IMAD.MOV.U32 R12, RZ, RZ, 0x3 ;  /* 0x00000003ff0c7424 */ /* 0x000fe400078e00ff */
[----:B------:R-:W-:-:S07]  /*1f0d0*/  IMAD.MOV.U32 R2, RZ, RZ, R14 ;  /* 0x000000ffff027224 */ /* 0x000fce00078e000e */
[----:B------:R-:W-:Y:S05]  /*1f0e0*/  WARPSYNC.COLLECTIVE R15, `(.L_x_2701) ;  /* 0x000000000f087348 */ /* 0x000fea0003c00000 */
[----:B------:R0:W1:Y:S02]  /*1f0f0*/  SHFL.IDX P6, R14, R13, R12, R11 ;  /* 0x0000000c0d0e7389 */ /* 0x00006400000c000b */
[----:B01----:R-:W-:Y:S01]  /*1f100*/  ENDCOLLECTIVE ;  /* 0x000000000000791b */ /* 0x003fe20003800000 */
.L_x_2701:
        /* <DEDUP_REMOVED lines=11> */
.L_x_2702:
[----:B------:R-:W-:Y:S02]  /*1f1c0*/  IMAD.MOV.U32 R13, RZ, RZ, R4 ;  /* 0x000000ffff0d7224 */ /* 0x000fe400078e0004 */
[----:B------:R-:W-:Y:S02]  /*1f1d0*/  IMAD.MOV.U32 R12, RZ, RZ, RZ ;  /* 0x000000ffff0c7224 */ /* 0x000fe400078e00ff */
[----:B------:R-:W-:-:S07]  /*1f1e0*/  IMAD.MOV.U32 R2, RZ, RZ, R14 ;  /* 0x000000ffff027224 */ /* 0x000fce00078e000e */
[----:B------:R-:W-:Y:S05]  /*1f1f0*/  WARPSYNC.COLLECTIVE R15, `(.L_x_2703) ;  /* 0x000000000f087348 */ /* 0x000fea0003c00000 */
[----:B------:R0:W1:Y:S02]  /*1f200*/  SHFL.IDX P6, R14, R13, R12, R11 ;  /* 0x0000000c0d0e7389 */ /* 0x00006400000c000b */
[----:B01----:R-:W-:Y:S01]  /*1f210*/  ENDCOLLECTIVE ;  /* 0x000000000000791b */ /* 0x003fe20003800000 */
.L_x_2703:
        /* <DEDUP_REMOVED lines=11> */
.L_x_2704:
[----:B------:R-:W-:Y:S01]  /*1f2d0*/  IMAD.MOV.U32 R2, RZ, RZ, R14 ;  /* 0x000000ffff027224 */ /* 0x000fe200078e000e */
[----:B------:R-:W-:Y:S06]  /*1f2e0*/  BRA `(.L_x_2705) ;  /* 0xffffffb000dc7947 */ /* 0x000fec000383ffff */
.L_x_2553:
[----:B------:R0:W0:Y:S02]  /*1f2f0*/  SYNCS.PHASECHK.TRANS64.TRYWAIT P2, [R2+URZ+0x13270], R0 ;  /* 0x01327000020075a7 */ /* 0x000024000804017f */
[----:B0-----:R-:W-:Y:S05]  /*1f300*/  @!P2 NANOSLEEP.SYNCS 0x989680 ;  /* 0x009896800000a95d */ /* 0x001fea0003900000 */
[----:B------:R-:W0:Y:S02]  /*1f310*/  @!P2 SYNCS.PHASECHK.TRANS64 P2, [R2+URZ+0x13270], R0 ;  /* 0x013270000200a5a7 */ /* 0x000e24000804007f */
[----:B0-----:R-:W-:Y:S05]  /*1f320*/  @!P2 BRA `(.L_x_2553) ;  /* 0xfffffffc00f0a947 */ /* 0x001fea000383ffff */
[----:B------:R-:W-:Y:S05]  /*1f330*/  BRA `(.L_x_2706) ;  /* 0xffffffb400407947 */ /* 0x000fea000383ffff */
.L_x_2555:
[----:B------:R0:W0:Y:S02]  /*1f340*/  SYNCS.PHASECHK.TRANS64.TRYWAIT P2, [R2+URZ+0x13260], R0 ;  /* 0x01326000020075a7 */ /* 0x000024000804017f */
[----:B0-----:R-:W-:Y:S05]  /*1f350*/  @!P2 NANOSLEEP.SYNCS 0x989680 ;  /* 0x009896800000a95d */ /* 0x001fea0003900000 */
[----:B------:R-:W0:Y:S02]  /*1f360*/  @!P2 SYNCS.PHASECHK.TRANS64 P2, [R2+URZ+0x13260], R0 ;  /* 0x013260000200a5a7 */ /* 0x000e24000804007f */
[----:B0-----:R-:W-:Y:S05]  /*1f370*/  @!P2 BRA `(.L_x_2555) ;  /* 0xfffffffc00f0a947 */ /* 0x001fea000383ffff */
[----:B------:R-:W-:Y:S05]  /*1f380*/  BRA `(.L_x_2707) ;  /* 0xffffffb400507947 */ /* 0x000fea000383ffff */
.L_x_2563:
[----:B0-----:R0:W2:Y:S02]  /*1f390*/  SYNCS.PHASECHK.TRANS64.TRYWAIT P1, [R3+URZ+0x13270], R0 ;  /* 0x01327000030075a7 */ /* 0x0010a4000802017f */
[----:B--2---:R-:W-:Y:S05]  /*1f3a0*/  @!P1 NANOSLEEP.SYNCS 0x989680 ;  /* 0x009896800000995d */ /* 0x004fea0003900000 */
[----:B------:R-:W2:Y:S02]  /*1f3b0*/  @!P1 SYNCS.PHASECHK.TRANS64 P1, [R3+URZ+0x13270], R0 ;  /* 0x01327000030095a7 */ /* 0x000ea4000802007f */
[----:B--2---:R-:W-:Y:S05]  /*1f3c0*/  @!P1 BRA `(.L_x_2563) ;  /* 0xfffffffc00f09947 */ /* 0x004fea000383ffff */
[----:B------:R-:W-:Y:S05]  /*1f3d0*/  BRA `(.L_x_2708) ;  /* 0xffffffb800987947 */ /* 0x000fea000383ffff */
.L_x_2565:
[----:B0-----:R0:W2:Y:S02]  /*1f3e0*/  SYNCS.PHASECHK.TRANS64.TRYWAIT P1, [R3+URZ+0x13260], R0 ;  /* 0x01326000030075a7 */ /* 0x0010a4000802017f */
[----:B--2---:R-:W-:Y:S05]  /*1f3f0*/  @!P1 NANOSLEEP.SYNCS 0x989680 ;  /* 0x009896800000995d */ /* 0x004fea0003900000 */
[----:B------:R-:W2:Y:S02]  /*1f400*/  @!P1 SYNCS.PHASECHK.TRANS64 P1, [R3+URZ+0x13260], R0 ;  /* 0x01326000030095a7 */ /* 0x000ea4000802007f */
[----:B--2---:R-:W-:Y:S05]  /*1f410*/  @!P1 BRA `(.L_x_2565) ;  /* 0xfffffffc00f09947 */ /* 0x004fea000383ffff */
[----:B------:R-:W-:Y:S05]  /*1f420*/  BRA `(.L_x_2709) ;  /* 0xffffffb800a87947 */ /* 0x000fea000383ffff */
.L_x_2570:
        /* <DEDUP_REMOVED lines=8> */
.L_x_2711:
[----:B------:R-:W-:Y:S05]  /*1f4b0*/  BSYNC B0 ;  /* 0x0000000000007941 */ /* 0x000fea0003800000 */
.L_x_2710:
[----:B------:R-:W-:Y:S01]  /*1f4c0*/  IMAD.MOV.U32 R13, RZ, RZ, R16 ;  /* 0x000000ffff0d7224 */ /* 0x000fe200078e0010 */
[----:B------:R-:W-:Y:S01]  /*1f4d0*/  MOV R0, R14 ;  /* 0x0000000e00007202 */ /* 0x000fe20000000f00 */
[----:B------:R-:W-:Y:S01]  /*1f4e0*/  IMAD.MOV.U32 R12, RZ, RZ, 0x1 ;  /* 0x00000001ff0c7424 */ /* 0x000fe200078e00ff */
[----:B------:R-:W-:Y:S01]  /*1f4f0*/  IADD3 R7, R19, R4, RZ ;  /* 0x0000000413077210 */ /* 0x000fe20007ffe0ff */
[----:B------:R-:W-:Y:S02]  /*1f500*/  IMAD.MOV.U32 R11, RZ, RZ, 0x1f ;  /* 0x0000001fff0b7424 */ /* 0x000fe400078e00ff */
[----:B------:R-:W-:-:S07]  /*1f510*/  IMAD.MOV.U32 R15, RZ, RZ, -0x1 ;  /* 0xffffffffff0f7424 */ /* 0x000fce00078e00ff */
[----:B------:R-:W-:Y:S05]  /*1f520*/  WARPSYNC.COLLECTIVE R15, `(.L_x_2712) ;  /* 0x000000000f087348 */ /* 0x000fea0003c00000 */
[----:B------:R0:W1:Y:S02]  /*1f530*/  SHFL.IDX P6, R14, R13, R12, R11 ;  /* 0x0000000c0d0e7389 */ /* 0x00006400000c000b */
[----:B01----:R-:W-:Y:S01]  /*1f540*/  ENDCOLLECTIVE ;  /* 0x000000000000791b */ /* 0x003fe20003800000 */
.L_x_2712:
        /* <DEDUP_REMOVED lines=18> */
.L_x_2713:
[----:B------:R-:W-:Y:S01]  /*1f670*/  IMAD.MOV.U32 R12, RZ, RZ, 0x2 ;  /* 0x00000002ff0c7424 */ /* 0x000fe200078e00ff */
[----:B------:R-:W-:-:S05]  /*1f680*/  SEL R7, R14, RZ, P1 ;  /* 0x000000ff0e077207 */ /* 0x000fca0000800000 */
[----:B------:R-:W-:-:S05]  /*1f690*/  IMAD.IADD R3, R2, 0x1, R7 ;  /* 0x0000000102037824 */ /* 0x000fca00078e0207 */
[----:B------:R-:W-:-:S07]  /*1f6a0*/  MOV R13, R3 ;  /* 0x00000003000d7202 */ /* 0x000fce0000000f00 */
[----:B------:R-:W-:Y:S05]  /*1f6b0*/  WARPSYNC.COLLECTIVE R15, `(.L_x_2714) ;  /* 0x000000000f087348 */ /* 0x000fea0003c00000 */
[----:B------:R0:W1:Y:S02]  /*1f6c0*/  SHFL.UP P6, R14, R13, R12, R11 ;  /* 0x0400000c0d0e7389 */ /* 0x00006400000c000b */
[----:B01----:R-:W-:Y:S01]  /*1f6d0*/  ENDCOLLECTIVE ;  /* 0x000000000000791b */ /* 0x003fe20003800000 */
.L_x_2714:
[----:B------:R-:W-:Y:S01]  /*1f6e0*/  IMAD.MOV.U32 R12, RZ, RZ, 0x4 ;  /* 0x00000004ff0c7424 */ /* 0x000fe200078e00ff */
[----:B------:R-:W-:-:S05]  /*1f6f0*/  SEL R14, R14, RZ, P2 ;  /* 0x000000ff0e0e7207 */ /* 0x000fca0001000000 */
[----:B------:R-:W-:-:S04]  /*1f700*/  IMAD.IADD R3, R3, 0x1, R14 ;  /* 0x0000000103037824 */ /* 0x000fc800078e020e */
[----:B------:R-:W-:-:S07]  /*1f710*/  IMAD.MOV.U32 R13, RZ, RZ, R3 ;  /* 0x000000ffff0d7224 */ /* 0x000fce00078e0003 */
[----:B------:R-:W-:Y:S05]  /*1f720*/  WARPSYNC.COLLECTIVE R15, `(.L_x_2715) ;  /* 0x000000000f087348 */ /* 0x000fea0003c00000 */
[----:B------:R0:W1:Y:S02]  /*1f730*/  SHFL.UP P6, R14, R13, R12, R11 ;  /* 0x0400000c0d0e7389 */ /* 0x00006400000c000b */
[----:B01----:R-:W-:Y:S01]  /*1f740*/  ENDCOLLECTIVE ;  /* 0x000000000000791b */ /* 0x003fe20003800000 */
.L_x_2715:
[----:B------:R-:W-:Y:S01]  /*1f750*/  IMAD.MOV.U32 R12, RZ, RZ, 0x8 ;  /* 0x00000008ff0c7424 */ /* 0x000fe200078e00ff */
[----:B------:R-:W-:-:S05]  /*1f760*/  SEL R14, R14, RZ, P3 ;  /* 0x000000ff0e0e7207 */ /* 0x000fca0001800000 */
[----:B------:R-:W-:-:S05]  /*1f770*/  IMAD.IADD R3, R3, 0x1, R14 ;  /* 0x0000000103037824 */ /* 0x000fca00078e020e */
[----:B------:R-:W-:-:S07]  /*1f780*/  MOV R13, R3 ;  /* 0x00000003000d7202 */ /* 0x000fce0000000f00 */
[----:B------:R-:W-:Y:S05]  /*1f790*/  WARPSYNC.COLLECTIVE R15, `(.L_x_2716) ;  /* 0x000000000f087348 */ /* 0x000fea0003c00000 */
[----:B------:R0:W1:Y:S02]  /*1f7a0*/  SHFL.UP P6, R14, R13, R12, R11 ;  /* 0x0400000c0d0e7389 */ /* 0x00006400000c000b */
[----:B01----:R-:W-:Y:S01]  /*1f7b0*/  ENDCOLLECTIVE ;  /* 0x000000000000791b */ /* 0x003fe20003800000 */
.L_x_2716:
[----:B------:R-:W-:Y:S01]  /*1f7c0*/  IMAD.MOV.U32 R12, RZ, RZ, 0x10 ;  /* 0x00000010ff0c7424 */ /* 0x000fe200078e00ff */
[----:B------:R-:W-:-:S05]  /*1f7d0*/  SEL R14, R14, RZ, P4 ;  /* 0x000000ff0e0e7207 */ /* 0x000fca0002000000 */
[----:B------:R-:W-:-:S04]  /*1f7e0*/  IMAD.IADD R3, R3, 0x1, R14 ;  /* 0x0000000103037824 */ /* 0x000fc800078e020e */
[----:B------:R-:W-:-:S07]  /*1f7f0*/  IMAD.MOV.U32 R13, RZ, RZ, R3 ;  /* 0x000000ffff0d7224 */ /* 0x000fce00078e0003 */
[----:B------:R-:W-:Y:S05]  /*1f800*/  WARPSYNC.COLLECTIVE R15, `(.L_x_2717) ;  /* 0x000000000f087348 */ /* 0x000fea0003c00000 */
[----:B------:R0:W1:Y:S02]  /*1f810*/  SHFL.UP P6, R14, R13, R12, R11 ;  /* 0x0400000c0d0e7389 */ /* 0x00006400000c000b */
[----:B01----:R-:W-:Y:S01]  /*1f820*/  ENDCOLLECTIVE ;  /* 0x000000000000791b */ /* 0x003fe20003800000 */
.L_x_2717:
        /* <DEDUP_REMOVED lines=8> */
.L_x_2718:
[----:B------:R-:W-:Y:S05]  /*1f8b0*/  BRA `(.L_x_2719) ;  /* 0xffffffbc00447947 */ /* 0x000fea000383ffff */
.L_x_2575:
[----:B------:R-:W-:Y:S01]  /*1f8c0*/  BSSY B0, `(.L_x_2720) ;  /* 0x0000008000007945 */ /* 0x000fe20003800000 */
[----:B-----5:R-:W-:Y:S01]  /*1f8d0*/  IMAD.MOV.U32 R13, RZ, RZ, R2 ;  /* 0x000000ffff0d7224 */ /* 0x020fe200078e0002 */
[----:B------:R-:W-:Y:S01]  /*1f8e0*/  MOV R15, 0xffffffff ;  /* 0xffffffff000f7802 */ /* 0x000fe20000000f00 */
[----:B------:R-:W-:Y:S02]  /*1f8f0*/  IMAD.MOV.U32 R12, RZ, RZ, 0x1 ;  /* 0x00000001ff0c7424 */ /* 0x000fe400078e00ff */
[----:B------:R-:W-:-:S07]  /*1f900*/  IMAD.MOV.U32 R11, RZ, RZ, RZ ;  /* 0x000000ffff0b7224 */ /* 0x000fce00078e00ff */
[----:B01----:R-:W-:Y:S05]  /*1f910*/  WARPSYNC.COLLECTIVE R15, `(.L_x_2721) ;  /* 0x000000000f087348 */ /* 0x003fea0003c00000 */
[----:B------:R2:W3:Y:S02]  /*1f920*/  SHFL.UP P6, R14, R13, R12, R11 ;  /* 0x0400000c0d0e7389 */ /* 0x0004e400000c000b */
[----:B0123--:R-:W-:Y:S01]  /*1f930*/  ENDCOLLECTIVE ;  /* 0x000000000000791b */ /* 0x00ffe20003800000 */
.L_x_2721:
[----:B------:R-:W-:Y:S05]  /*1f940*/  BSYNC B0 ;  /* 0x0000000000007941 */ /* 0x000fea0003800000 */
.L_x_2720:
        /* <DEDUP_REMOVED lines=9> */
.L_x_2722:
[----:B------:R-:W-:Y:S01]  /*1f9e0*/  IMAD.MOV.U32 R12, RZ, RZ, 0x4 ;  /* 0x00000004ff0c7424 */ /* 0x000fe200078e00ff */
[----:B------:R-:W-:-:S04]  /*1f9f0*/  SEL R14, R14, RZ, P2 ;  /* 0x000000ff0e0e7207 */ /* 0x000fc80001000000 */
[----:B------:R-:W-:-:S05]  /*1fa00*/  IADD3 R3, R3, R14, RZ ;  /* 0x0000000e03037210 */ /* 0x000fca0007ffe0ff */
[----:B------:R-:W-:-:S07]  /*1fa10*/  IMAD.MOV.U32 R13, RZ, RZ, R3 ;  /* 0x000000ffff0d7224 */ /* 0x000fce00078e0003 */
[----:B------:R-:W-:Y:S05]  /*1fa20*/  WARPSYNC.COLLECTIVE R15, `(.L_x_2723) ;  /* 0x000000000f087348 */ /* 0x000fea0003c00000 */
[----:B------:R0:W1:Y:S02]  /*1fa30*/  SHFL.UP P6, R14, R13, R12, R11 ;  /* 0x0400000c0d0e7389 */ /* 0x00006400000c000b */
[----:B01----:R-:W-:Y:S01]  /*1fa40*/  ENDCOLLECTIVE ;  /* 0x000000000000791b */ /* 0x003fe20003800000 */
.L_x_2723:
[----:B------:R-:W-:Y:S01]  /*1fa50*/  IMAD.MOV.U32 R12, RZ, RZ, 0x8 ;  /* 0x00000008ff0c7424 */ /* 0x000fe200078e00ff */
[----:B------:R-:W-:-:S05]  /*1fa60*/  SEL R14, R14, RZ, P3 ;  /* 0x000000ff0e0e7207 */ /* 0x000fca0001800000 */
[----:B------:R-:W-:-:S04]  /*1fa70*/  IMAD.IADD R3, R3, 0x1, R14 ;  /* 0x0000000103037824 */ /* 0x000fc800078e020e */
[----:B------:R-:W-:-:S07]  /*1fa80*/  IMAD.MOV.U32 R13, RZ, RZ, R3 ;  /* 0x000000ffff0d7224 */ /* 0x000fce00078e0003 */
[----:B------:R-:W-:Y:S05]  /*1fa90*/  WARPSYNC.COLLECTIVE R15, `(.L_x_2724) ;  /* 0x000000000f087348 */ /* 0x000fea0003c00000 */
[----:B------:R0:W1:Y:S02]  /*1faa0*/  SHFL.UP P6, R14, R13, R12, R11 ;  /* 0x0400000c0d0e7389 */ /* 0x00006400000c000b */
[----:B01----:R-:W-:Y:S01]  /*1fab0*/  ENDCOLLECTIVE ;  /* 0x000000000000791b */ /* 0x003fe20003800000 */
.L_x_2724:
[----:B------:R-:W-:Y:S01]  /*1fac0*/  IMAD.MOV.U32 R12, RZ, RZ, 0x10 ;  /* 0x00000010ff0c7424 */ /* 0x000fe200078e00ff */
[----:B------:R-:W-:-:S04]  /*1fad0*/  SEL R14, R14, RZ, P4 ;  /* 0x000000ff0e0e7207 */ /* 0x000fc80002000000 */
[----:B------:R-:W-:-:S05]  /*1fae0*/  IADD3 R3, R3, R14, RZ ;  /* 0x0000000e03037210 */ /* 0x000fca0007ffe0ff */
[----:B------:R-:W-:-:S07]  /*1faf0*/  IMAD.MOV.U32 R13, RZ, RZ, R3 ;  /* 0x000000ffff0d7224 */ /* 0x000fce00078e0003 */
[----:B------:R-:W-:Y:S05]  /*1fb00*/  WARPSYNC.COLLECTIVE R15, `(.L_x_2725) ;  /* 0x000000000f087348 */ /* 0x000fea0003c00000 */
[----:B------:R0:W1:Y:S02]  /*1fb10*/  SHFL.UP P6, R14, R13, R12, R11 ;  /* 0x0400000c0d0e7389 */ /* 0x00006400000c000b */
[----:B01----:R-:W-:Y:S01]  /*1fb20*/  ENDCOLLECTIVE ;  /* 0x000000000000791b */ /* 0x003fe20003800000 */
.L_x_2725:
        /* <DEDUP_REMOVED lines=8> */
.L_x_2726:
[----:B------:R-:W-:Y:S05]  /*1fbb0*/  BRA `(.L_x_2727) ;  /* 0xffffffbc00207947 */ /* 0x000fea000383ffff */
.L_x_2577:
[----:B------:R-:W-:Y:S01]  /*1fbc0*/  BSSY B0, `(.L_x_2728) ;  /* 0x0000006000007945 */ /* 0x000fe20003800000 */
[----:B------:R-:W-:Y:S01]  /*1fbd0*/  PLOP3.LUT P6, PT, P6, PT, PT, 0x8, 0x0 ;  /* 0x000000000000781c */ /* 0x000fe200037ce170 */
[----:B------:R-:W-:-:S12]  /*1fbe0*/  IMAD.MOV.U32 R15, RZ, RZ, -0x1 ;  /* 0xffffffffff0f7424 */ /* 0x000fd800078e00ff */
[----:B01---5:R-:W-:Y:S05]  /*1fbf0*/  WARPSYNC.COLLECTIVE R15, `(.L_x_2729) ;  /* 0x000000000f087348 */ /* 0x023fea0003c00000 */
[----:B------:R-:W-:Y:S01]  /*1fc00*/  VOTE.ANY R14, PT, P6 ;  /* 0x00000000000e7806 */ /* 0x000fe200030e0100 */
[----:B01---5:R-:W-:Y:S06]  /*1fc10*/  ENDCOLLECTIVE ;  /* 0x000000000000791b */ /* 0x023fec0003800000 */
.L_x_2729:
[----:B------:R-:W-:Y:S05]  /*1fc20*/  BSYNC B0 ;  /* 0x0000000000007941 */ /* 0x000fea0003800000 */
.L_x_2728:
[----:B------:R-:W-:Y:S01]  /*1fc30*/  IMAD.MOV.U32 R5, RZ, RZ, R14 ;  /* 0x000000ffff057224 */ /* 0x000fe200078e000e */
[----:B------:R-:W-:Y:S01]  /*1fc40*/  MOV R15, 0xffffffff ;  /* 0xffffffff000f7802 */ /* 0x000fe20000000f00 */
[----:B------:R-:W-:Y:S02]  /*1fc50*/  IMAD.MOV.U32 R13, RZ, RZ, R2 ;  /* 0x000000ffff0d7224 */ /* 0x000fe400078e0002 */
[----:B------:R-:W0:Y:S01]  /*1fc60*/  POPC R6, R5 ;  /* 0x0000000500067309 */ /* 0x000e220000000000 */
[----:B------:R-:W-:Y:S02]  /*1fc70*/  IMAD.MOV.U32 R11, RZ, RZ, 0x1f ;  /* 0x0000001fff0b7424 */ /* 0x000fe400078e00ff */
[----:B0-----:R-:W-:-:S07]  /*1fc80*/  IMAD.MOV.U32 R12, RZ, RZ, R6 ;  /* 0x000000ffff0c7224 */ /* 0x001fce00078e0006 */
[----:B------:R-:W-:Y:S05]  /*1fc90*/  WARPSYNC.COLLECTIVE R15, `(.L_x_2730) ;  /* 0x000000000f087348 */ /* 0x000fea0003c00000 */
[----:B------:R0:W1:Y:S02]  /*1fca0*/  SHFL.IDX P6, R14, R13, R12, R11 ;  /* 0x0000000c0d0e7389 */ /* 0x00006400000c000b */
[----:B01----:R-:W-:Y:S01]  /*1fcb0*/  ENDCOLLECTIVE ;  /* 0x000000000000791b */ /* 0x003fe20003800000 */
.L_x_2730:
[----:B------:R-:W-:Y:S01]  /*1fcc0*/  IMAD.MOV.U32 R17, RZ, RZ, R14 ;  /* 0x000000ffff117224 */ /* 0x000fe200078e000e */
[----:B------:R-:W-:Y:S06]  /*1fcd0*/  BRA `(.L_x_2731) ;  /* 0xffffffbc00107947 */ /* 0x000fec000383ffff */
.L_x_2579:
[----:B------:R-:W-:Y:S01]  /*1fce0*/  BSSY B0, `(.L_x_2732) ;  /* 0x0000007000007945 */ /* 0x000fe20003800000 */
[----:B------:R-:W-:Y:S02]  /*1fcf0*/  IMAD.MOV.U32 R13, RZ, RZ, R3 ;  /* 0x000000ffff0d7224 */ /* 0x000fe400078e0003 */
[----:B------:R-:W-:Y:S02]  /*1fd00*/  IMAD.MOV.U32 R11, RZ, RZ, 0x1f ;  /* 0x0000001fff0b7424 */ /* 0x000fe400078e00ff */
[----:B------:R-:W-:-:S07]  /*1fd10*/  IMAD.MOV.U32 R15, RZ, RZ, -0x1 ;  /* 0xffffffffff0f7424 */ /* 0x000fce00078e00ff */
[----:B0123-5:R-:W-:Y:S05]  /*1fd20*/  WARPSYNC.COLLECTIVE R15, `(.L_x_2733) ;  /* 0x000000000f087348 */ /* 0x02ffea0003c00000 */
[----:B------:R4:W0:Y:S02]  /*1fd30*/  SHFL.IDX P6, R14, R13, R12, R11 ;  /* 0x0000000c0d0e7389 */ /* 0x00082400000c000b */
[----:B012345:R-:W-:Y:S01]  /*1fd40*/  ENDCOLLECTIVE ;  /* 0x000000000000791b */ /* 0x03ffe20003800000 */
.L_x_2733:
[----:B------:R-:W-:Y:S05]  /*1fd50*/  BSYNC B0 ;  /* 0x0000000000007941 */ /* 0x000fea0003800000 */
.L_x_2732:
[----:B------:R-:W-:Y:S01]  /*1fd60*/  IMAD.MOV.U32 R5, RZ, RZ, R14 ;  /* 0x000000ffff057224 */ /* 0x000fe200078e000e */
[----:B------:R-:W-:Y:S06]  /*1fd70*/  BRA `(.L_x_2578) ;  /* 0xffffffbc00047947 */ /* 0x000fec000383ffff */
.L_x_2583:
[----:B0-----:R0:W2:Y:S02]  /*1fd80*/  SYNCS.PHASECHK.TRANS64.TRYWAIT P0, [R5+URZ+0x13220], R0 ;  /* 0x01322000050075a7 */ /* 0x0010a4000800017f */
[----:B--2---:R-:W-:Y:S05]  /*1fd90*/  @!P0 NANOSLEEP.SYNCS 0x989680 ;  /* 0x009896800000895d */ /* 0x004fea0003900000 */
[----:B------:R-:W2:Y:S02]  /*1fda0*/  @!P0 SYNCS.PHASECHK.TRANS64 P0, [R5+URZ+0x13220], R0 ;  /* 0x01322000050085a7 */ /* 0x000ea4000800007f */
[----:B--2---:R-:W-:Y:S05]  /*1fdb0*/  @!P0 BRA `(.L_x_2583) ;  /* 0xfffffffc00f08947 */ /* 0x004fea000383ffff */
[----:B------:R-:W-:Y:S05]  /*1fdc0*/  BRA `(.L_x_2734) ;  /* 0xffffffc000847947 */ /* 0x000fea000383ffff */
.L_x_2584:
[----:B------:R-:W2:Y:S01]  /*1fdd0*/  S2R R2, SR_TID.X ;  /* 0x0000000000027919 */ /* 0x000ea20000002100 */
[----:B------:R-:W-:Y:S01]  /*1fde0*/  BSSY B0, `(.L_x_2735) ;  /* 0x000000a000007945 */ /* 0x000fe20003800000 */
[----:B------:R-:W-:Y:S02]  /*1fdf0*/  IMAD.MOV.U32 R12, RZ, RZ, RZ ;  /* 0x000000ffff0c7224 */ /* 0x000fe400078e00ff */
[----:B------:R-:W-:Y:S02]  /*1fe00*/  IMAD.MOV.U32 R11, RZ, RZ, 0x1f ;  /* 0x0000001fff0b7424 */ /* 0x000fe400078e00ff */
[----:B------:R-:W-:Y:S01]  /*1fe10*/  IMAD.MOV.U32 R15, RZ, RZ, -0x1 ;  /* 0xffffffffff0f7424 */ /* 0x000fe200078e00ff */
[----:B--2---:R-:W-:-:S04]  /*1fe20*/  SHF.R.U32.HI R2, RZ, 0x5, R2 ;  /* 0x00000005ff027819 */ /* 0x004fc80000011602 */
[----:B------:R-:W-:-:S04]  /*1fe30*/  LOP3.LUT R2, R2, 0x3, RZ, 0xc0, !PT ;  /* 0x0000000302027812 */ /* 0x000fc800078ec0ff */
[----:B------:R-:W-:-:S07]  /*1fe40*/  MOV R13, R2 ;  /* 0x00000002000d7202 */ /* 0x000fce0000000f00 */
[----:B01---5:R-:W-:Y:S05]  /*1fe50*/  WARPSYNC.COLLECTIVE R15, `(.L_x_2736) ;  /* 0x000000000f087348 */ /* 0x023fea0003c00000 */
[----:B------:R2:W3:Y:S02]  /*1fe60*/  SHFL.IDX P6, R14, R13, R12, R11 ;  /* 0x0000000c0d0e7389 */ /* 0x0004e400000c000b */
[----:B0123-5:R-:W-:Y:S01]  /*1fe70*/  ENDCOLLECTIVE ;  /* 0x000000000000791b */ /* 0x02ffe20003800000 */
.L_x_2736:
[----:B------:R-:W-:Y:S05]  /*1fe80*/  BSYNC B0 ;  /* 0x0000000000007941 */ /* 0x000fea0003800000 */
.L_x_2735:
[----:B------:R-:W-:Y:S05]  /*1fe90*/  BRA `(.L_x_2737) ;  /* 0xffffffc0006c7947 */ /* 0x000fea000383ffff */
.L_x_2585:
[----:B------:R-:W-:Y:S01]  /*1fea0*/  BSSY B0, `(.L_x_2738) ;  /* 0x0000006000007945 */ /* 0x000fe20003800000 */
[----:B------:R-:W-:-:S07]  /*1feb0*/  IMAD.MOV.U32 R15, RZ, RZ, -0x1 ;  /* 0xffffffffff0f7424 */ /* 0x000fce00078e00ff */
[----:B01---5:R-:W-:Y:S05]  /*1fec0*/  WARPSYNC.COLLECTIVE R15, `(.L_x_2739) ;  /* 0x000000000f0c7348 */ /* 0x023fea0003c00000 */
[----:B------:R-:W-:Y:S02]  /*1fed0*/  ELECT P6, UR62, PT ;  /* 0x00000000003e782f */ /* 0x000fe400038c0000 */
[----:B------:R-:W-:Y:S01]  /*1fee0*/  MOV R14, UR62 ;  /* 0x0000003e000e7c02 */ /* 0x000fe20008000f00 */
[----:B01---5:R-:W-:Y:S10]  /*1fef0*/  ENDCOLLECTIVE ;  /* 0x000000000000791b */ /* 0x023ff40003800000 */
.L_x_2739:
[----:B------:R-:W-:Y:S05]  /*1ff00*/  BSYNC B0 ;  /* 0x0000000000007941 */ /* 0x000fea0003800000 */
.L_x_2738:
[----:B------:R-:W-:Y:S05]  /*1ff10*/  BRA `(.L_x_2740) ;  /* 0xffffffc000607947 */ /* 0x000fea000383ffff */
.L_x_2587:
[----:B0-----:R0:W2:Y:S02]  /*1ff20*/  SYNCS.PHASECHK.TRANS64.TRYWAIT P1, [R3+URZ+0x13240], R2 ;  /* 0x01324002030075a7 */ /* 0x0010a4000802017f */
[----:B--2---:R-:W-:Y:S05]  /*1ff30*/  @!P1 NANOSLEEP.SYNCS 0x989680 ;  /* 0x009896800000995d */ /* 0x004fea0003900000 */
[----:B------:R-:W2:Y:S02]  /*1ff40*/  @!P1 SYNCS.PHASECHK.TRANS64 P1, [R3+URZ+0x13240], R2 ;  /* 0x01324002030095a7 */ /* 0x000ea4000802007f */
[----:B--2---:R-:W-:Y:S05]  /*1ff50*/  @!P1 BRA `(.L_x_2587) ;  /* 0xfffffffc00f09947 */ /* 0x004fea000383ffff */
[----:B------:R-:W-:Y:S05]  /*1ff60*/  BRA `(.L_x_2741) ;  /* 0xffffffc000847947 */ /* 0x000fea000383ffff */
.L_x_2589:
[----:B--2---:R2:W3:Y:S02]  /*1ff70*/  SYNCS.PHASECHK.TRANS64.TRYWAIT P1, [R29+URZ+0x13240], R0 ;  /* 0x013240001d0075a7 */ /* 0x0044e4000802017f */
[----:B---3--:R-:W-:Y:S05]  /*1ff80*/  @!P1 NANOSLEEP.SYNCS 0x989680 ;  /* 0x009896800000995d */ /* 0x008fea0003900000 */
[----:B------:R-:W3:Y:S02]  /*1ff90*/  @!P1 SYNCS.PHASECHK.TRANS64 P1, [R29+URZ+0x13240], R0 ;  /* 0x013240001d0095a7 */ /* 0x000ee4000802007f */
[----:B---3--:R-:W-:Y:S05]  /*1ffa0*/  @!P1 BRA `(.L_x_2589) ;  /* 0xfffffffc00f09947 */ /* 0x008fea000383ffff */
[----:B------:R-:W-:Y:S05]  /*1ffb0*/  BRA `(.L_x_2742) ;  /* 0xffffffc000947947 */ /* 0x000fea000383ffff */
.L_x_2591:
[----:B---3--:R3:W4:Y:S02]  /*1ffc0*/  SYNCS.PHASECHK.TRANS64.TRYWAIT P1, [R3+URZ+0x13260], R2 ;  /* 0x01326002030075a7 */ /* 0x008724000802017f */
[----:B----4-:R-:W-:Y:S05]  /*1ffd0*/  @!P1 NANOSLEEP.SYNCS 0x989680 ;  /* 0x009896800000995d */ /* 0x010fea0003900000 */
[----:B------:R-:W4:Y:S02]  /*1ffe0*/  @!P1 SYNCS.PHASECHK.TRANS64 P1, [R3+URZ+0x13260], R2 ;  /* 0x01326002030095a7 */ /* 0x000f24000802007f */
[----:B----4-:R-:W-:Y:S05]  /*1fff0*/  @!P1 BRA `(.L_x_2591) ;  /* 0xfffffffc00f09947 */ /* 0x010fea000383ffff */
[----:B------:R-:W-:Y:S05]  /*20000*/  BRA `(.L_x_2743) ;  /* 0xffffffc000907947 */ /* 0x000fea000383ffff */
.L_x_2593:
[----:B----4-:R4:W0:Y:S02]  /*20010*/  SYNCS.PHASECHK.TRANS64.TRYWAIT P1, [R29+URZ+0x13260], R0 ;  /* 0x013260001d0075a7 */ /* 0x010824000802017f */
[----:B0-----:R-:W-:Y:S05]  /*20020*/  @!P1 NANOSLEEP.SYNCS 0x989680 ;  /* 0x009896800000995d */ /* 0x001fea0003900000 */
[----:B------:R-:W0:Y:S02]  /*20030*/  @!P1 SYNCS.PHASECHK.TRANS64 P1, [R29+URZ+0x13260], R0 ;  /* 0x013260001d0095a7 */ /* 0x000e24000802007f */
[----:B0-----:R-:W-:Y:S05]  /*20040*/  @!P1 BRA `(.L_x_2593) ;  /* 0xfffffffc00f09947 */ /* 0x001fea000383ffff */
[----:B------:R-:W-:Y:S05]  /*20050*/  BRA `(.L_x_2744) ;  /* 0xffffffc0008c7947 */ /* 0x000fea000383ffff */
.L_x_2595:
[----:B------:R0:W0:Y:S02]  /*20060*/  SYNCS.PHASECHK.TRANS64.TRYWAIT P1, [R3+URZ+0x13280], R2 ;  /* 0x01328002030075a7 */ /* 0x000024000802017f */
[----:B0-----:R-:W-:Y:S05]  /*20070*/  @!P1 NANOSLEEP.SYNCS 0x989680 ;  /* 0x009896800000995d */ /* 0x001fea0003900000 */
[----:B------:R-:W0:Y:S02]  /*20080*/  @!P1 SYNCS.PHASECHK.TRANS64 P1, [R3+URZ+0x13280], R2 ;  /* 0x01328002030095a7 */ /* 0x000e24000802007f */
[----:B0-----:R-:W-:Y:S05]  /*20090*/  @!P1 BRA `(.L_x_2595) ;  /* 0xfffffffc00f09947 */ /* 0x001fea000383ffff */
[----:B------:R-:W-:Y:S05]  /*200a0*/  BRA `(.L_x_2745) ;  /* 0xffffffc000887947 */ /* 0x000fea000383ffff */
.L_x_2746:
        /* <DEDUP_REMOVED lines=13> */
.L_x_2755:


//--------------------- .nv.global.init           --------------------------
	.section	.nv.global.init,"aw",@progbits
	.align	4
.nv.global.init:
	.type		_ZZN5flash28permute_output_fp8_VcolmajorIN4cute6TensorINS1_11ArrayEngineIN7cutlass10bfloat16_tELm32EEENS1_6LayoutINS1_5tupleIJNS8_IJNS1_1CILi2EEESA_NS9_ILi8EEEEEENS9_ILi1EEESD_EEENS8_IJNS8_IJSD_SA_NS9_ILi4EEEEEENS9_ILi0EEESH_EEEEEEEEEvRT_E9upper_map,@object
	.size		_ZZN5flash28permute_output_fp8_VcolmajorIN4cute6TensorINS1_11ArrayEngineIN7cutlass10bfloat16_tELm32EEENS1_6LayoutINS1_5tupleIJNS8_IJNS1_1CILi2EEESA_NS9_ILi8EEEEEENS9_ILi1EEESD_EEENS8_IJNS8_IJSD_SA_NS9_ILi4EEEEEENS9_ILi0EEESH_EEEEEEEEEvRT_E9upper_map,($str$23 - _ZZN5flash28permute_output_fp8_VcolmajorIN4cute6TensorINS1_11ArrayEngineIN7cutlass10bfloat16_tELm32EEENS1_6LayoutINS1_5tupleIJNS8_IJNS1_1CILi2EEESA_NS9_ILi8EEEEEENS9_ILi1EEESD_EEENS8_IJNS8_IJSD_SA_NS9_ILi4EEEEEENS9_ILi0EEESH_EEEEEEEEEvRT_E9upper_map)
_ZZN5flash28permute_output_fp8_VcolmajorIN4cute6TensorINS1_11ArrayEngineIN7cutlass10bfloat16_tELm32EEENS1_6LayoutINS1_5tupleIJNS8_IJNS1_1CILi2EEESA_NS9_ILi8EEEEEENS9_ILi1EEESD_EEENS8_IJNS8_IJSD_SA_NS9_ILi4EEEEEENS9_ILi0EEESH_EEEEEEEEEvRT_E9upper_map:
        /*0000*/ 	.byte	0x00, 0x00, 0x00, 0x00, 0x02, 0x00, 0x00, 0x00, 0x03, 0x00, 0x00, 0x00, 0x01, 0x00, 0x00, 0x00
	.type		$str$23,@object
	.size		$str$23,($str$24 - $str$23)
$str$23:
        /*0010*/ 	.byte	0x28, 0x61, 0x64, 0x64, 0x72, 0x65, 0x73, 0x73, 0x20, 0x26, 0x20, 0x6d, 0x61, 0x73, 0x6b, 0x29
        /*0020*/ 	.byte	0x20, 0x3d, 0x3d, 0x20, 0x30, 0x00
	.type		$str$24,@object
	.size		$str$24,(__unnamed_5 - $str$24)
$str$24:
        /*0026*/ 	.byte	0x2f, 0x74, 0x6d, 0x70, 0x2f, 0x6f, 0x73, 0x73, 0x5f, 0x6b, 0x65, 0x72, 0x6e, 0x65, 0x6c, 0x73
        /*0036*/ 	.byte	0x5f, 0x73, 0x72, 0x63, 0x2f, 0x66, 0x6c, 0x61, 0x73, 0x68, 0x5f, 0x61, 0x74, 0x74, 0x65, 0x6e
        /*0046*/ 	.byte	0x74, 0x69, 0x6f, 0x6e, 0x2f, 0x63, 0x73, 0x72, 0x63, 0x2f, 0x63, 0x75, 0x74, 0x6c, 0x61, 0x73
        /*0056*/ 	.byte	0x73, 0x2f, 0x69, 0x6e, 0x63, 0x6c, 0x75, 0x64, 0x65, 0x2f, 0x63, 0x75, 0x74, 0x65, 0x2f, 0x70
        /*0066*/ 	.byte	0x6f, 0x69, 0x6e, 0x74, 0x65, 0x72, 0x5f, 0x66, 0x6c, 0x61, 0x67, 0x67, 0x65, 0x64, 0x2e, 0x68
        /*0076*/ 	.byte	0x70, 0x70, 0x00
	.type		__unnamed_5,@object
	.size		__unnamed_5,(__unnamed_6 - __unnamed_5)
__unnamed_5:
        /* <DEDUP_REMOVED lines=24> */
        /*01f9*/ 	.byte	0x26, 0x5d, 0x00
	.type		__unnamed_6,@object
	.size		__unnamed_6,(__unnamed_4 - __unnamed_6)
__unnamed_6:
        /* <DEDUP_REMOVED lines=24> */
        /*037c*/ 	.byte	0x3e, 0x3e, 0x20, 0x26, 0x5d, 0x00
	.type		__unnamed_4,@object
	.size		__unnamed_4,(__unnamed_2 - __unnamed_4)
__unnamed_4:
        /* <DEDUP_REMOVED lines=28> */
        /*0542*/ 	.byte	0x3a, 0x43, 0x3c, 0x31, 0x30, 0x32, 0x34, 0x30, 0x3e, 0x3e, 0x3e, 0x3e, 0x3e, 0x5d, 0x00
	.type		__unnamed_2,@object
	.size		__unnamed_2,(__unnamed_1 - __unnamed_2)
__unnamed_2:
        /* <DEDUP_REMOVED lines=29> */
	.type		__unnamed_1,@object
	.size		__unnamed_1,(__unnamed_3 - __unnamed_1)
__unnamed_1:
        /* <DEDUP_REMOVED lines=29> */
        /*08f0*/ 	.byte	0x00
	.type		__unnamed_3,@object
	.size		__unnamed_3,(.L_2 - __unnamed_3)
__unnamed_3:
        /* <DEDUP_REMOVED lines=30> */
.L_2:


//--------------------- .nv.shared._ZN7cutlass13device_kernelIN5flash11enable_sm90INS1_16FlashAttnFwdSm90INS1_25CollectiveMainloopFwdSm90ILi2EN4cute5tupleIJNS5_1CILi1EEES8_S8_EEENS6_IJNS7_ILi192EEENS7_ILi160EEENS7_ILi64EEEEEELi64ENS_12float_e4m3_tEfNS_4arch4Sm90ELb0ELb0ELb1ELb0ELb1ELb0ELb0ELb1ELb1ELb1ELb0ELb0EEENS1_21CollectiveEpilogueFwdINS6_IJSA_SC_SB_EEES9_NS_10bfloat16_tESG_Li384ELb0ELb1ELb0ELb1EEENS1_29StaticPersistentTileSchedulerILb0EEEEEEEEEvNT_6ParamsE --------------------------
	.section	.nv.shared._ZN7cutlass13device_kernelIN5flash11enable_sm90INS1_16FlashAttnFwdSm90INS1_25CollectiveMainloopFwdSm90ILi2EN4cute5tupleIJNS5_1CILi1EEES8_S8_EEENS6_IJNS7_ILi192EEENS7_ILi160EEENS7_ILi64EEEEEELi64ENS_12float_e4m3_tEfNS_4arch4Sm90ELb0ELb0ELb1ELb0ELb1ELb0ELb0ELb1ELb1ELb1ELb0ELb0EEENS1_21CollectiveEpilogueFwdINS6_IJSA_SC_SB_EEES9_NS_10bfloat16_tESG_Li384ELb0ELb1ELb0ELb1EEENS1_29StaticPersistentTileSchedulerILb0EEEEEEEEEvNT_6ParamsE,"aw",@nobits
	.sectionflags	@""
	.align	16
	.zero		1024


//--------------------- .nv.shared.reserved.0     --------------------------
	.section	.nv.shared.reserved.0,"aw",@nobits
	.weak		__nv_reservedSMEM_offset_0_alias
	.size		__nv_reservedSMEM_offset_0_alias, 0, 0
	.other		__nv_reservedSMEM_offset_0_alias,@"STO_CUDA_RESERVED_SHARED STV_DEFAULT"
__nv_reservedSMEM_offset_0_alias:
	.zero		0


//--------------------- .nv.global                --------------------------
	.section	.nv.global,"aw",@nobits
.nv.global:
	.type		_ZN79_INTERNAL_01b20e0f_43_flash_fwd_hdim64_e4m3_paged_softcap_sm90_cu_bdbb69e5_36244cute1_E,@object
	.size		_ZN79_INTERNAL_01b20e0f_43_flash_fwd_hdim64_e4m3_paged_softcap_sm90_cu_bdbb69e5_36244cute1_E,(_ZN79_INTERNAL_01b20e0f_43_flash_fwd_hdim64_e4m3_paged_softcap_sm90_cu_bdbb69e5_36244cuda3std3__45__cpo6cbeginE - _ZN79_INTERNAL_01b20e0f_43_flash_fwd_hdim64_e4m3_paged_softcap_sm90_cu_bdbb69e5_36244cute1_E)
_ZN79_INTERNAL_01b20e0f_43_flash_fwd_hdim64_e4m3_paged_softcap_sm90_cu_bdbb69e5_36244cute1_E:
	.zero		1
	.type		_ZN79_INTERNAL_01b20e0f_43_flash_fwd_hdim64_e4m3_paged_softcap_sm90_cu_bdbb69e5_36244cuda3std3__45__cpo6cbeginE,@object
	.size		_ZN79_INTERNAL_01b20e0f_43_flash_fwd_hdim64_e4m3_paged_softcap_sm90_cu_bdbb69e5_36244cuda3std3__45__cpo6cbeginE,(_ZN79_INTERNAL_01b20e0f_43_flash_fwd_hdim64_e4m3_paged_softcap_sm90_cu_bdbb69e5_36244cuda3std3__48in_placeE - _ZN79_INTERNAL_01b20e0f_43_flash_fwd_hdim64_e4m3_paged_softcap_sm90_cu_bdbb69e5_36244cuda3std3__45__cpo6cbeginE)
_ZN79_INTERNAL_01b20e0f_43_flash_fwd_hdim64_e4m3_paged_softcap_sm90_cu_bdbb69e5_36244cuda3std3__45__cpo6cbeginE:
	.zero		1
	.type		_ZN79_INTERNAL_01b20e0f_43_flash_fwd_hdim64_e4m3_paged_softcap_sm90_cu_bdbb69e5_36244cuda3std3__48in_placeE,@object
	.size		_ZN79_INTERNAL_01b20e0f_43_flash_fwd_hdim64_e4m3_paged_softcap_sm90_cu_bdbb69e5_36244cuda3std3__48in_placeE,(_ZN79_INTERNAL_01b20e0f_43_flash_fwd_hdim64_e4m3_paged_softcap_sm90_cu_bdbb69e5_36244cuda3std6ranges3__45__cpo9iter_moveE - _ZN79_INTERNAL_01b20e0f_43_flash_fwd_hdim64_e4m3_paged_softcap_sm90_cu_bdbb69e5_36244cuda3std3__48in_placeE)
_ZN79_INTERNAL_01b20e0f_43_flash_fwd_hdim64_e4m3_paged_softcap_sm90_cu_bdbb69e5_36244cuda3std3__48in_placeE:
	.zero		1
	.type		_ZN79_INTERNAL_01b20e0f_43_flash_fwd_hdim64_e4m3_paged_softcap_sm90_cu_bdbb69e5_36244cuda3std6ranges3__45__cpo9iter_moveE,@object
	.size		_ZN79_INTERNAL_01b20e0f_43_flash_fwd_hdim64_e4m3_paged_softcap_sm90_cu_bdbb69e5_36244cuda3std6ranges3__45__cpo9iter_moveE,(_ZN79_INTERNAL_01b20e0f_43_flash_fwd_hdim64_e4m3_paged_softcap_sm90_cu_bdbb69e5_36244cuda3std3__45__cpo5beginE - _ZN79_INTERNAL_01b20e0f_43_flash_fwd_hdim64_e4m3_paged_softcap_sm90_cu_bdbb69e5_36244cuda3std6ranges3__45__cpo9iter_moveE)
_ZN79_INTERNAL_01b20e0f_43_flash_fwd_hdim64_e4m3_paged_softcap_sm90_cu_bdbb69e5_36244cuda3std6ranges3__45__cpo9iter_moveE:
	.zero		1
	.type		_ZN79_INTERNAL_01b20e0f_43_flash_fwd_hdim64_e4m3_paged_softcap_sm90_cu_bdbb69e5_36244cuda3std3__45__cpo5beginE,@object
	.size		_ZN79_INTERNAL_01b20e0f_43_flash_fwd_hdim64_e4m3_paged_softcap_sm90_cu_bdbb69e5_36244cuda3std3__45__cpo5beginE,(_ZN79_INTERNAL_01b20e0f_43_flash_fwd_hdim64_e4m3_paged_softcap_sm90_cu_bdbb69e5_36244cuda3std3__481_GLOBAL__N__01b20e0f_43_flash_fwd_hdim64_e4m3_paged_softcap_sm90_cu_bdbb69e5_36246ignoreE - _ZN79_INTERNAL_01b20e0f_43_flash_fwd_hdim64_e4m3_paged_softcap_sm90_cu_bdbb69e5_36244cuda3std3__45__cpo5beginE)
_ZN79_INTERNAL_01b20e0f_43_flash_fwd_hdim64_e4m3_paged_softcap_sm90_cu_bdbb69e5_36244cuda3std3__45__cpo5beginE:
	.zero		1
	.type		_ZN79_INTERNAL_01b20e0f_43_flash_fwd_hdim64_e4m3_paged_softcap_sm90_cu_bdbb69e5_36244cuda3std3__481_GLOBAL__N__01b20e0f_43_flash_fwd_hdim64_e4m3_paged_softcap_sm90_cu_bdbb69e5_36246ignoreE,@object
	.size		_ZN79_INTERNAL_01b20e0f_43_flash_fwd_hdim64_e4m3_paged_softcap_sm90_cu_bdbb69e5_36244cuda3std3__481_GLOBAL__N__01b20e0f_43_flash_fwd_hdim64_e4m3_paged_softcap_sm90_cu_bdbb69e5_36246ignoreE,(_ZN79_INTERNAL_01b20e0f_43_flash_fwd_hdim64_e4m3_paged_softcap_sm90_cu_bdbb69e5_36244cute7productE - _ZN79_INTERNAL_01b20e0f_43_flash_fwd_hdim64_e4m3_paged_softcap_sm90_cu_bdbb69e5_36244cuda3std3__481_GLOBAL__N__01b20e0f_43_flash_fwd_hdim64_e4m3_paged_softcap_sm90_cu_bdbb69e5_36246ignoreE)
_ZN79_INTERNAL_01b20e0f_43_flash_fwd_hdim64_e4m3_paged_softcap_sm90_cu_bdbb69e5_36244cuda3std3__481_GLOBAL__N__01b20e0f_43_flash_fwd_hdim64_e4m3_paged_softcap_sm90_cu_bdbb69e5_36246ignoreE:
	.zero		1
	.type		_ZN79_INTERNAL_01b20e0f_43_flash_fwd_hdim64_e4m3_paged_softcap_sm90_cu_bdbb69e5_36244cute7productE,@object
	.size		_ZN79_INTERNAL_01b20e0f_43_flash_fwd_hdim64_e4m3_paged_softcap_sm90_cu_bdbb69e5_36244cute7productE,(_ZN79_INTERNAL_01b20e0f_43_flash_fwd_hdim64_e4m3_paged_softcap_sm90_cu_bdbb69e5_36244cuda3std3__45__cpo3endE - _ZN79_INTERNAL_01b20e0f_43_flash_fwd_hdim64_e4m3_paged_softcap_sm90_cu_bdbb69e5_36244cute7productE)
_ZN79_INTERNAL_01b20e0f_43_flash_fwd_hdim64_e4m3_paged_softcap_sm90_cu_bdbb69e5_36244cute7productE:
	.zero		1
	.type		_ZN79_INTERNAL_01b20e0f_43_flash_fwd_hdim64_e4m3_paged_softcap_sm90_cu_bdbb69e5_36244cuda3std3__45__cpo3endE,@object
	.size		_ZN79_INTERNAL_01b20e0f_43_flash_fwd_hdim64_e4m3_paged_softcap_sm90_cu_bdbb69e5_36244cuda3std3__45__cpo3endE,(_ZN79_INTERNAL_01b20e0f_43_flash_fwd_hdim64_e4m3_paged_softcap_sm90_cu_bdbb69e5_36244cuda3std3__419piecewise_constructE - _ZN79_INTERNAL_01b20e0f_43_flash_fwd_hdim64_e4m3_paged_softcap_sm90_cu_bdbb69e5_36244cuda3std3__45__cpo3endE)
_ZN79_INTERNAL_01b20e0f_43_flash_fwd_hdim64_e4m3_paged_softcap_sm90_cu_bdbb69e5_36244cuda3std3__45__cpo3endE:
	.zero		1
	.type		_ZN79_INTERNAL_01b20e0f_43_flash_fwd_hdim64_e4m3_paged_softcap_sm90_cu_bdbb69e5_36244cuda3std3__419piecewise_constructE,@object
	.size		_ZN79_INTERNAL_01b20e0f_43_flash_fwd_hdim64_e4m3_paged_softcap_sm90_cu_bdbb69e5_36244cuda3std3__419piecewise_constructE,(_ZN79_INTERNAL_01b20e0f_43_flash_fwd_hdim64_e4m3_paged_softcap_sm90_cu_bdbb69e5_36244cuda3std3__45__cpo4cendE - _ZN79_INTERNAL_01b20e0f_43_flash_fwd_hdim64_e4m3_paged_softcap_sm90_cu_bdbb69e5_36244cuda3std3__419piecewise_constructE)
_ZN79_INTERNAL_01b20e0f_43_flash_fwd_hdim64_e4m3_paged_softcap_sm90_cu_bdbb69e5_36244cuda3std3__419piecewise_constructE:
	.zero		1
	.type		_ZN79_INTERNAL_01b20e0f_43_flash_fwd_hdim64_e4m3_paged_softcap_sm90_cu_bdbb69e5_36244cuda3std3__45__cpo4cendE,@object
	.size		_ZN79_INTERNAL_01b20e0f_43_flash_fwd_hdim64_e4m3_paged_softcap_sm90_cu_bdbb69e5_36244cuda3std3__45__cpo4cendE,(_ZN79_INTERNAL_01b20e0f_43_flash_fwd_hdim64_e4m3_paged_softcap_sm90_cu_bdbb69e5_36244cuda3std6ranges3__45__cpo4swapE - _ZN79_INTERNAL_01b20e0f_43_flash_fwd_hdim64_e4m3_paged_softcap_sm90_cu_bdbb69e5_36244cuda3std3__45__cpo4cendE)
_ZN79_INTERNAL_01b20e0f_43_flash_fwd_hdim64_e4m3_paged_softcap_sm90_cu_bdbb69e5_36244cuda3std3__45__cpo4cendE:
	.zero		1
	.type		_ZN79_INTERNAL_01b20e0f_43_flash_fwd_hdim64_e4m3_paged_softcap_sm90_cu_bdbb69e5_36244cuda3std6ranges3__45__cpo4swapE,@object
	.size		_ZN79_INTERNAL_01b20e0f_43_flash_fwd_hdim64_e4m3_paged_softcap_sm90_cu_bdbb69e5_36244cuda3std6ranges3__45__cpo4swapE,(.L_14 - _ZN79_INTERNAL_01b20e0f_43_flash_fwd_hdim64_e4m3_paged_softcap_sm90_cu_bdbb69e5_36244cuda3std6ranges3__45__cpo4swapE)
_ZN79_INTERNAL_01b20e0f_43_flash_fwd_hdim64_e4m3_paged_softcap_sm90_cu_bdbb69e5_36244cuda3std6ranges3__45__cpo4swapE:
	.zero		1
.L_14:


//--------------------- .nv.shared._ZN7cutlass13device_kernelIN5flash11enable_sm90INS1_16FlashAttnFwdSm90INS1_25CollectiveMainloopFwdSm90ILi2EN4cute5tupleIJNS5_1CILi1EEES8_S8_EEENS6_IJNS7_ILi192EEENS7_ILi160EEENS7_ILi64EEEEEELi64ENS_12float_e4m3_tEfNS_4arch4Sm90ELb0ELb0ELb1ELb1ELb1ELb0ELb0ELb1ELb1ELb1ELb0ELb0EEENS1_21CollectiveEpilogueFwdINS6_IJSA_SC_SB_EEES9_NS_10bfloat16_tESG_Li384ELb1ELb1ELb0ELb1EEENS1_36VarlenDynamicPersistentTileSchedulerILi192ELi160ELi384ELi128ELb0ELb1ELb1ELb0ELb1ELb1EEEEEEEEEvNT_6ParamsE --------------------------
	.section	.nv.shared._ZN7cutlass13device_kernelIN5flash11enable_sm90INS1_16FlashAttnFwdSm90INS1_25CollectiveMainloopFwdSm90ILi2EN4cute5tupleIJNS5_1CILi1EEES8_S8_EEENS6_IJNS7_ILi192EEENS7_ILi160EEENS7_ILi64EEEEEELi64ENS_12float_e4m3_tEfNS_4arch4Sm90ELb0ELb0ELb1ELb1ELb1ELb0ELb0ELb1ELb1ELb1ELb0ELb0EEENS1_21CollectiveEpilogueFwdINS6_IJSA_SC_SB_EEES9_NS_10bfloat16_tESG_Li384ELb1ELb1ELb0ELb1EEENS1_36VarlenDynamicPersistentTileSchedulerILi192ELi160ELi384ELi128ELb0ELb1ELb1ELb0ELb1ELb1EEEEEEEEEvNT_6ParamsE,"aw",@nobits
	.sectionflags	@""
	.align	16
	.zero		1024


//--------------------- .nv.shared._ZN7cutlass13device_kernelIN5flash11enable_sm90INS1_16FlashAttnFwdSm90INS1_25CollectiveMainloopFwdSm90ILi2EN4cute5tupleIJNS5_1CILi1EEES8_S8_EEENS6_IJNS7_ILi192EEENS7_ILi160EEENS7_ILi64EEEEEELi64ENS_12float_e4m3_tEfNS_4arch4Sm90ELb0ELb0ELb1ELb1ELb1ELb1ELb0ELb1ELb1ELb1ELb0ELb0EEENS1_21CollectiveEpilogueFwdINS6_IJSA_SC_SB_EEES9_NS_10bfloat16_tESG_Li384ELb1ELb1ELb0ELb1EEENS1_36VarlenDynamicPersistentTileSchedulerILi192ELi160ELi384ELi128ELb0ELb1ELb1ELb0ELb1ELb1EEEEEEEEEvNT_6ParamsE --------------------------
	.section	.nv.shared._ZN7cutlass13device_kernelIN5flash11enable_sm90INS1_16FlashAttnFwdSm90INS1_25CollectiveMainloopFwdSm90ILi2EN4cute5tupleIJNS5_1CILi1EEES8_S8_EEENS6_IJNS7_ILi192EEENS7_ILi160EEENS7_ILi64EEEEEELi64ENS_12float_e4m3_tEfNS_4arch4Sm90ELb0ELb0ELb1ELb1ELb1ELb1ELb0ELb1ELb1ELb1ELb0ELb0EEENS1_21CollectiveEpilogueFwdINS6_IJSA_SC_SB_EEES9_NS_10bfloat16_tESG_Li384ELb1ELb1ELb0ELb1EEENS1_36VarlenDynamicPersistentTileSchedulerILi192ELi160ELi384ELi128ELb0ELb1ELb1ELb0ELb1ELb1EEEEEEEEEvNT_6ParamsE,"aw",@nobits
	.sectionflags	@""
	.align	16
	.zero		1024


//--------------------- .nv.shared._ZN7cutlass13device_kernelIN5flash11enable_sm90INS1_16FlashAttnFwdSm90INS1_25CollectiveMainloopFwdSm90ILi2EN4cute5tupleIJNS5_1CILi1EEES8_S8_EEENS6_IJNS7_ILi192EEENS7_ILi160EEENS7_ILi64EEEEEELi64ENS_12float_e4m3_tEfNS_4arch4Sm90ELb0ELb1ELb1ELb0ELb1ELb0ELb0ELb1ELb1ELb1ELb0ELb0EEENS1_21CollectiveEpilogueFwdINS6_IJSA_SC_SB_EEES9_NS_10bfloat16_tESG_Li384ELb0ELb1ELb0ELb1EEENS1_30DynamicPersistentTileSchedulerILi384ELi128ELb0ELb1ELb1EEEEEEEEEvNT_6ParamsE --------------------------
	.section	.nv.shared._ZN7cutlass13device_kernelIN5flash11enable_sm90INS1_16FlashAttnFwdSm90INS1_25CollectiveMainloopFwdSm90ILi2EN4cute5tupleIJNS5_1CILi1EEES8_S8_EEENS6_IJNS7_ILi192EEENS7_ILi160EEENS7_ILi64EEEEEELi64ENS_12float_e4m3_tEfNS_4arch4Sm90ELb0ELb1ELb1ELb0ELb1ELb0ELb0ELb1ELb1ELb1ELb0ELb0EEENS1_21CollectiveEpilogueFwdINS6_IJSA_SC_SB_EEES9_NS_10bfloat16_tESG_Li384ELb0ELb1ELb0ELb1EEENS1_30DynamicPersistentTileSchedulerILi384ELi128ELb0ELb1ELb1EEEEEEEEEvNT_6ParamsE,"aw",@nobits
	.sectionflags	@""
	.align	16
	.zero		1024


//--------------------- .nv.shared._ZN7cutlass13device_kernelIN5flash11enable_sm90INS1_16FlashAttnFwdSm90INS1_25CollectiveMainloopFwdSm90ILi2EN4cute5tupleIJNS5_1CILi1EEES8_S8_EEENS6_IJNS7_ILi192EEENS7_ILi160EEENS7_ILi64EEEEEELi64ENS_12float_e4m3_tEfNS_4arch4Sm90ELb0ELb1ELb1ELb1ELb1ELb0ELb0ELb1ELb1ELb1ELb0ELb0EEENS1_21CollectiveEpilogueFwdINS6_IJSA_SC_SB_EEES9_NS_10bfloat16_tESG_Li384ELb1ELb1ELb0ELb1EEENS1_36VarlenDynamicPersistentTileSchedulerILi192ELi160ELi384ELi128ELb0ELb1ELb1ELb1ELb0ELb1EEEEEEEEEvNT_6ParamsE --------------------------
	.section	.nv.shared._ZN7cutlass13device_kernelIN5flash11enable_sm90INS1_16FlashAttnFwdSm90INS1_25CollectiveMainloopFwdSm90ILi2EN4cute5tupleIJNS5_1CILi1EEES8_S8_EEENS6_IJNS7_ILi192EEENS7_ILi160EEENS7_ILi64EEEEEELi64ENS_12float_e4m3_tEfNS_4arch4Sm90ELb0ELb1ELb1ELb1ELb1ELb0ELb0ELb1ELb1ELb1ELb0ELb0EEENS1_21CollectiveEpilogueFwdINS6_IJSA_SC_SB_EEES9_NS_10bfloat16_tESG_Li384ELb1ELb1ELb0ELb1EEENS1_36VarlenDynamicPersistentTileSchedulerILi192ELi160ELi384ELi128ELb0ELb1ELb1ELb1ELb0ELb1EEEEEEEEEvNT_6ParamsE,"aw",@nobits
	.sectionflags	@""
	.align	16
	.zero		1024


//--------------------- .nv.shared._ZN7cutlass13device_kernelIN5flash11enable_sm90INS1_16FlashAttnFwdSm90INS1_25CollectiveMainloopFwdSm90ILi2EN4cute5tupleIJNS5_1CILi1EEES8_S8_EEENS6_IJNS7_ILi192EEENS7_ILi160EEENS7_ILi64EEEEEELi64ENS_12float_e4m3_tEfNS_4arch4Sm90ELb0ELb1ELb1ELb1ELb1ELb1ELb0ELb1ELb1ELb1ELb0ELb0EEENS1_21CollectiveEpilogueFwdINS6_IJSA_SC_SB_EEES9_NS_10bfloat16_tESG_Li384ELb1ELb1ELb0ELb1EEENS1_36VarlenDynamicPersistentTileSchedulerILi192ELi160ELi384ELi128ELb0ELb1ELb1ELb1ELb0ELb1EEEEEEEEEvNT_6ParamsE --------------------------
	.section	.nv.shared._ZN7cutlass13device_kernelIN5flash11enable_sm90INS1_16FlashAttnFwdSm90INS1_25CollectiveMainloopFwdSm90ILi2EN4cute5tupleIJNS5_1CILi1EEES8_S8_EEENS6_IJNS7_ILi192EEENS7_ILi160EEENS7_ILi64EEEEEELi64ENS_12float_e4m3_tEfNS_4arch4Sm90ELb0ELb1ELb1ELb1ELb1ELb1ELb0ELb1ELb1ELb1ELb0ELb0EEENS1_21CollectiveEpilogueFwdINS6_IJSA_SC_SB_EEES9_NS_10bfloat16_tESG_Li384ELb1ELb1ELb0ELb1EEENS1_36VarlenDynamicPersistentTileSchedulerILi192ELi160ELi384ELi128ELb0ELb1ELb1ELb1ELb0ELb1EEEEEEEEEvNT_6ParamsE,"aw",@nobits
	.sectionflags	@""
	.align	16
	.zero		1024


//--------------------- .nv.shared._ZN7cutlass13device_kernelIN5flash11enable_sm90INS1_16FlashAttnFwdSm90INS1_25CollectiveMainloopFwdSm90ILi2EN4cute5tupleIJNS5_1CILi1EEES8_S8_EEENS6_IJNS7_ILi192EEENS7_ILi160EEENS7_ILi64EEEEEELi64ENS_12float_e4m3_tEfNS_4arch4Sm90ELb1ELb0ELb1ELb0ELb1ELb0ELb0ELb1ELb1ELb1ELb0ELb0EEENS1_21CollectiveEpilogueFwdINS6_IJSA_SC_SB_EEES9_NS_10bfloat16_tESG_Li384ELb0ELb1ELb0ELb1EEENS1_30DynamicPersistentTileSchedulerILi384ELi128ELb0ELb1ELb1EEEEEEEEEvNT_6ParamsE --------------------------
	.section	.nv.shared._ZN7cutlass13device_kernelIN5flash11enable_sm90INS1_16FlashAttnFwdSm90INS1_25CollectiveMainloopFwdSm90ILi2EN4cute5tupleIJNS5_1CILi1EEES8_S8_EEENS6_IJNS7_ILi192EEENS7_ILi160EEENS7_ILi64EEEEEELi64ENS_12float_e4m3_tEfNS_4arch4Sm90ELb1ELb0ELb1ELb0ELb1ELb0ELb0ELb1ELb1ELb1ELb0ELb0EEENS1_21CollectiveEpilogueFwdINS6_IJSA_SC_SB_EEES9_NS_10bfloat16_tESG_Li384ELb0ELb1ELb0ELb1EEENS1_30DynamicPersistentTileSchedulerILi384ELi128ELb0ELb1ELb1EEEEEEEEEvNT_6ParamsE,"aw",@nobits
	.sectionflags	@""
	.align	16
	.zero		1024


//--------------------- .nv.shared._ZN7cutlass13device_kernelIN5flash11enable_sm90INS1_16FlashAttnFwdSm90INS1_25CollectiveMainloopFwdSm90ILi2EN4cute5tupleIJNS5_1CILi1EEES8_S8_EEENS6_IJNS7_ILi192EEENS7_ILi160EEENS7_ILi64EEEEEELi64ENS_12float_e4m3_tEfNS_4arch4Sm90ELb1ELb0ELb1ELb1ELb1ELb0ELb0ELb1ELb1ELb1ELb0ELb0EEENS1_21CollectiveEpilogueFwdINS6_IJSA_SC_SB_EEES9_NS_10bfloat16_tESG_Li384ELb1ELb1ELb0ELb1EEENS1_36VarlenDynamicPersistentTileSchedulerILi192ELi160ELi384ELi128ELb0ELb1ELb1ELb1ELb1ELb1EEEEEEEEEvNT_6ParamsE --------------------------
	.section	.nv.shared._ZN7cutlass13device_kernelIN5flash11enable_sm90INS1_16FlashAttnFwdSm90INS1_25CollectiveMainloopFwdSm90ILi2EN4cute5tupleIJNS5_1CILi1EEES8_S8_EEENS6_IJNS7_ILi192EEENS7_ILi160EEENS7_ILi64EEEEEELi64ENS_12float_e4m3_tEfNS_4arch4Sm90ELb1ELb0ELb1ELb1ELb1ELb0ELb0ELb1ELb1ELb1ELb0ELb0EEENS1_21CollectiveEpilogueFwdINS6_IJSA_SC_SB_EEES9_NS_10bfloat16_tESG_Li384ELb1ELb1ELb0ELb1EEENS1_36VarlenDynamicPersistentTileSchedulerILi192ELi160ELi384ELi128ELb0ELb1ELb1ELb1ELb1ELb1EEEEEEEEEvNT_6ParamsE,"aw",@nobits
	.sectionflags	@""
	.align	16
	.zero		1024


//--------------------- .nv.shared._ZN7cutlass13device_kernelIN5flash11enable_sm90INS1_16FlashAttnFwdSm90INS1_25CollectiveMainloopFwdSm90ILi2EN4cute5tupleIJNS5_1CILi1EEES8_S8_EEENS6_IJNS7_ILi192EEENS7_ILi160EEENS7_ILi64EEEEEELi64ENS_12float_e4m3_tEfNS_4arch4Sm90ELb1ELb0ELb1ELb1ELb1ELb1ELb0ELb1ELb1ELb1ELb0ELb0EEENS1_21CollectiveEpilogueFwdINS6_IJSA_SC_SB_EEES9_NS_10bfloat16_tESG_Li384ELb1ELb1ELb0ELb1EEENS1_36VarlenDynamicPersistentTileSchedulerILi192ELi160ELi384ELi128ELb0ELb1ELb1ELb1ELb1ELb1EEEEEEEEEvNT_6ParamsE --------------------------
	.section	.nv.shared._ZN7cutlass13device_kernelIN5flash11enable_sm90INS1_16FlashAttnFwdSm90INS1_25CollectiveMainloopFwdSm90ILi2EN4cute5tupleIJNS5_1CILi1EEES8_S8_EEENS6_IJNS7_ILi192EEENS7_ILi160EEENS7_ILi64EEEEEELi64ENS_12float_e4m3_tEfNS_4arch4Sm90ELb1ELb0ELb1ELb1ELb1ELb1ELb0ELb1ELb1ELb1ELb0ELb0EEENS1_21CollectiveEpilogueFwdINS6_IJSA_SC_SB_EEES9_NS_10bfloat16_tESG_Li384ELb1ELb1ELb0ELb1EEENS1_36VarlenDynamicPersistentTileSchedulerILi192ELi160ELi384ELi128ELb0ELb1ELb1ELb1ELb1ELb1EEEEEEEEEvNT_6ParamsE,"aw",@nobits
	.sectionflags	@""
	.align	16
	.zero		1024


//--------------------- .nv.constant0._ZN7cutlass13device_kernelIN5flash11enable_sm90INS1_16FlashAttnFwdSm90INS1_25CollectiveMainloopFwdSm90ILi2EN4cute5tupleIJNS5_1CILi1EEES8_S8_EEENS6_IJNS7_ILi192EEENS7_ILi160EEENS7_ILi64EEEEEELi64ENS_12float_e4m3_tEfNS_4arch4Sm90ELb0ELb0ELb1ELb0ELb1ELb0ELb0ELb1ELb1ELb1ELb0ELb0EEENS1_21CollectiveEpilogueFwdINS6_IJSA_SC_SB_EEES9_NS_10bfloat16_tESG_Li384ELb0ELb1ELb0ELb1EEENS1_29StaticPersistentTileSchedulerILb0EEEEEEEEEvNT_6ParamsE --------------------------
	.section	.nv.constant0._ZN7cutlass13device_kernelIN5flash11enable_sm90INS1_16FlashAttnFwdSm90INS1_25CollectiveMainloopFwdSm90ILi2EN4cute5tupleIJNS5_1CILi1EEES8_S8_EEENS6_IJNS7_ILi192EEENS7_ILi160EEENS7_ILi64EEEEEELi64ENS_12float_e4m3_tEfNS_4arch4Sm90ELb0ELb0ELb1ELb0ELb1ELb0ELb0ELb1ELb1ELb1ELb0ELb0EEENS1_21CollectiveEpilogueFwdINS6_IJSA_SC_SB_EEES9_NS_10bfloat16_tESG_Li384ELb0ELb1ELb0ELb1EEENS1_29StaticPersistentTileSchedulerILb0EEEEEEEEEvNT_6ParamsE,"a",@progbits
	.sectionflags	@""
	.align	4
.nv.constant0._ZN7cutlass13device_kernelIN5flash11enable_sm90INS1_16FlashAttnFwdSm90INS1_25CollectiveMainloopFwdSm90ILi2EN4cute5tupleIJNS5_1CILi1EEES8_S8_EEENS6_IJNS7_ILi192EEENS7_ILi160EEENS7_ILi64EEEEEELi64ENS_12float_e4m3_tEfNS_4arch4Sm90ELb0ELb0ELb1ELb0ELb1ELb0ELb0ELb1ELb1ELb1ELb0ELb0EEENS1_21CollectiveEpilogueFwdINS6_IJSA_SC_SB_EEES9_NS_10bfloat16_tESG_Li384ELb0ELb1ELb0ELb1EEENS1_29StaticPersistentTileSchedulerILb0EEEEEEEEEvNT_6ParamsE:
	.zero		3200


//--------------------- .nv.constant0._ZN7cutlass13device_kernelIN5flash11enable_sm90INS1_16FlashAttnFwdSm90INS1_25CollectiveMainloopFwdSm90ILi2EN4cute5tupleIJNS5_1CILi1EEES8_S8_EEENS6_IJNS7_ILi192EEENS7_ILi160EEENS7_ILi64EEEEEELi64ENS_12float_e4m3_tEfNS_4arch4Sm90ELb0ELb0ELb1ELb1ELb1ELb0ELb0ELb1ELb1ELb1ELb0ELb0EEENS1_21CollectiveEpilogueFwdINS6_IJSA_SC_SB_EEES9_NS_10bfloat16_tESG_Li384ELb1ELb1ELb0ELb1EEENS1_36VarlenDynamicPersistentTileSchedulerILi192ELi160ELi384ELi128ELb0ELb1ELb1ELb0ELb1ELb1EEEEEEEEEvNT_6ParamsE --------------------------
	.section	.nv.constant0._ZN7cutlass13device_kernelIN5flash11enable_sm90INS1_16FlashAttnFwdSm90INS1_25CollectiveMainloopFwdSm90ILi2EN4cute5tupleIJNS5_1CILi1EEES8_S8_EEENS6_IJNS7_ILi192EEENS7_ILi160EEENS7_ILi64EEEEEELi64ENS_12float_e4m3_tEfNS_4arch4Sm90ELb0ELb0ELb1ELb1ELb1ELb0ELb0ELb1ELb1ELb1ELb0ELb0EEENS1_21CollectiveEpilogueFwdINS6_IJSA_SC_SB_EEES9_NS_10bfloat16_tESG_Li384ELb1ELb1ELb0ELb1EEENS1_36VarlenDynamicPersistentTileSchedulerILi192ELi160ELi384ELi128ELb0ELb1ELb1ELb0ELb1ELb1EEEEEEEEEvNT_6ParamsE,"a",@progbits
	.sectionflags	@""
	.align	4
.nv.constant0._ZN7cutlass13device_kernelIN5flash11enable_sm90INS1_16FlashAttnFwdSm90INS1_25CollectiveMainloopFwdSm90ILi2EN4cute5tupleIJNS5_1CILi1EEES8_S8_EEENS6_IJNS7_ILi192EEENS7_ILi160EEENS7_ILi64EEEEEELi64ENS_12float_e4m3_tEfNS_4arch4Sm90ELb0ELb0ELb1ELb1ELb1ELb0ELb0ELb1ELb1ELb1ELb0ELb0EEENS1_21CollectiveEpilogueFwdINS6_IJSA_SC_SB_EEES9_NS_10bfloat16_tESG_Li384ELb1ELb1ELb0ELb1EEENS1_36VarlenDynamicPersistentTileSchedulerILi192ELi160ELi384ELi128ELb0ELb1ELb1ELb0ELb1ELb1EEEEEEEEEvNT_6ParamsE:
	.zero		3328


//--------------------- .nv.constant0._ZN7cutlass13device_kernelIN5flash11enable_sm90INS1_16FlashAttnFwdSm90INS1_25CollectiveMainloopFwdSm90ILi2EN4cute5tupleIJNS5_1CILi1EEES8_S8_EEENS6_IJNS7_ILi192EEENS7_ILi160EEENS7_ILi64EEEEEELi64ENS_12float_e4m3_tEfNS_4arch4Sm90ELb0ELb0ELb1ELb1ELb1ELb1ELb0ELb1ELb1ELb1ELb0ELb0EEENS1_21CollectiveEpilogueFwdINS6_IJSA_SC_SB_EEES9_NS_10bfloat16_tESG_Li384ELb1ELb1ELb0ELb1EEENS1_36VarlenDynamicPersistentTileSchedulerILi192ELi160ELi384ELi128ELb0ELb1ELb1ELb0ELb1ELb1EEEEEEEEEvNT_6ParamsE --------------------------
	.section	.nv.constant0._ZN7cutlass13device_kernelIN5flash11enable_sm90INS1_16FlashAttnFwdSm90INS1_25CollectiveMainloopFwdSm90ILi2EN4cute5tupleIJNS5_1CILi1EEES8_S8_EEENS6_IJNS7_ILi192EEENS7_ILi160EEENS7_ILi64EEEEEELi64ENS_12float_e4m3_tEfNS_4arch4Sm90ELb0ELb0ELb1ELb1ELb1ELb1ELb0ELb1ELb1ELb1ELb0ELb0EEENS1_21CollectiveEpilogueFwdINS6_IJSA_SC_SB_EEES9_NS_10bfloat16_tESG_Li384ELb1ELb1ELb0ELb1EEENS1_36VarlenDynamicPersistentTileSchedulerILi192ELi160ELi384ELi128ELb0ELb1ELb1ELb0ELb1ELb1EEEEEEEEEvNT_6ParamsE,"a",@progbits
	.sectionflags	@""
	.align	4
.nv.constant0._ZN7cutlass13device_kernelIN5flash11enable_sm90INS1_16FlashAttnFwdSm90INS1_25CollectiveMainloopFwdSm90ILi2EN4cute5tupleIJNS5_1CILi1EEES8_S8_EEENS6_IJNS7_ILi192EEENS7_ILi160EEENS7_ILi64EEEEEELi64ENS_12float_e4m3_tEfNS_4arch4Sm90ELb0ELb0ELb1ELb1ELb1ELb1ELb0ELb1ELb1ELb1ELb0ELb0EEENS1_21CollectiveEpilogueFwdINS6_IJSA_SC_SB_EEES9_NS_10bfloat16_tESG_Li384ELb1ELb1ELb0ELb1EEENS1_36VarlenDynamicPersistentTileSchedulerILi192ELi160ELi384ELi128ELb0ELb1ELb1ELb0ELb1ELb1EEEEEEEEEvNT_6ParamsE:
	.zero		3328


//--------------------- .nv.constant0._ZN7cutlass13device_kernelIN5flash11enable_sm90INS1_16FlashAttnFwdSm90INS1_25CollectiveMainloopFwdSm90ILi2EN4cute5tupleIJNS5_1CILi1EEES8_S8_EEENS6_IJNS7_ILi192EEENS7_ILi160EEENS7_ILi64EEEEEELi64ENS_12float_e4m3_tEfNS_4arch4Sm90ELb0ELb1ELb1ELb0ELb1ELb0ELb0ELb1ELb1ELb1ELb0ELb0EEENS1_21CollectiveEpilogueFwdINS6_IJSA_SC_SB_EEES9_NS_10bfloat16_tESG_Li384ELb0ELb1ELb0ELb1EEENS1_30DynamicPersistentTileSchedulerILi384ELi128ELb0ELb1ELb1EEEEEEEEEvNT_6ParamsE --------------------------
	.section	.nv.constant0._ZN7cutlass13device_kernelIN5flash11enable_sm90INS1_16FlashAttnFwdSm90INS1_25CollectiveMainloopFwdSm90ILi2EN4cute5tupleIJNS5_1CILi1EEES8_S8_EEENS6_IJNS7_ILi192EEENS7_ILi160EEENS7_ILi64EEEEEELi64ENS_12float_e4m3_tEfNS_4arch4Sm90ELb0ELb1ELb1ELb0ELb1ELb0ELb0ELb1ELb1ELb1ELb0ELb0EEENS1_21CollectiveEpilogueFwdINS6_IJSA_SC_SB_EEES9_NS_10bfloat16_tESG_Li384ELb0ELb1ELb0ELb1EEENS1_30DynamicPersistentTileSchedulerILi384ELi128ELb0ELb1ELb1EEEEEEEEEvNT_6ParamsE,"a",@progbits
	.sectionflags	@""
	.align	4
.nv.constant0._ZN7cutlass13device_kernelIN5flash11enable_sm90INS1_16FlashAttnFwdSm90INS1_25CollectiveMainloopFwdSm90ILi2EN4cute5tupleIJNS5_1CILi1EEES8_S8_EEENS6_IJNS7_ILi192EEENS7_ILi160EEENS7_ILi64EEEEEELi64ENS_12float_e4m3_tEfNS_4arch4Sm90ELb0ELb1ELb1ELb0ELb1ELb0ELb0ELb1ELb1ELb1ELb0ELb0EEENS1_21CollectiveEpilogueFwdINS6_IJSA_SC_SB_EEES9_NS_10bfloat16_tESG_Li384ELb0ELb1ELb0ELb1EEENS1_30DynamicPersistentTileSchedulerILi384ELi128ELb0ELb1ELb1EEEEEEEEEvNT_6ParamsE:
	.zero		3328


//--------------------- .nv.constant0._ZN7cutlass13device_kernelIN5flash11enable_sm90INS1_16FlashAttnFwdSm90INS1_25CollectiveMainloopFwdSm90ILi2EN4cute5tupleIJNS5_1CILi1EEES8_S8_EEENS6_IJNS7_ILi192EEENS7_ILi160EEENS7_ILi64EEEEEELi64ENS_12float_e4m3_tEfNS_4arch4Sm90ELb0ELb1ELb1ELb1ELb1ELb0ELb0ELb1ELb1ELb1ELb0ELb0EEENS1_21CollectiveEpilogueFwdINS6_IJSA_SC_SB_EEES9_NS_10bfloat16_tESG_Li384ELb1ELb1ELb0ELb1EEENS1_36VarlenDynamicPersistentTileSchedulerILi192ELi160ELi384ELi128ELb0ELb1ELb1ELb1ELb0ELb1EEEEEEEEEvNT_6ParamsE --------------------------
	.section	.nv.constant0._ZN7cutlass13device_kernelIN5flash11enable_sm90INS1_16FlashAttnFwdSm90INS1_25CollectiveMainloopFwdSm90ILi2EN4cute5tupleIJNS5_1CILi1EEES8_S8_EEENS6_IJNS7_ILi192EEENS7_ILi160EEENS7_ILi64EEEEEELi64ENS_12float_e4m3_tEfNS_4arch4Sm90ELb0ELb1ELb1ELb1ELb1ELb0ELb0ELb1ELb1ELb1ELb0ELb0EEENS1_21CollectiveEpilogueFwdINS6_IJSA_SC_SB_EEES9_NS_10bfloat16_tESG_Li384ELb1ELb1ELb0ELb1EEENS1_36VarlenDynamicPersistentTileSchedulerILi192ELi160ELi384ELi128ELb0ELb1ELb1ELb1ELb0ELb1EEEEEEEEEvNT_6ParamsE,"a",@progbits
	.sectionflags	@""
	.align	4
.nv.constant0._ZN7cutlass13device_kernelIN5flash11enable_sm90INS1_16FlashAttnFwdSm90INS1_25CollectiveMainloopFwdSm90ILi2EN4cute5tupleIJNS5_1CILi1EEES8_S8_EEENS6_IJNS7_ILi192EEENS7_ILi160EEENS7_ILi64EEEEEELi64ENS_12float_e4m3_tEfNS_4arch4Sm90ELb0ELb1ELb1ELb1ELb1ELb0ELb0ELb1ELb1ELb1ELb0ELb0EEENS1_21CollectiveEpilogueFwdINS6_IJSA_SC_SB_EEES9_NS_10bfloat16_tESG_Li384ELb1ELb1ELb0ELb1EEENS1_36VarlenDynamicPersistentTileSchedulerILi192ELi160ELi384ELi128ELb0ELb1ELb1ELb1ELb0ELb1EEEEEEEEEvNT_6ParamsE:
	.zero		3328


//--------------------- .nv.constant0._ZN7cutlass13device_kernelIN5flash11enable_sm90INS1_16FlashAttnFwdSm90INS1_25CollectiveMainloopFwdSm90ILi2EN4cute5tupleIJNS5_1CILi1EEES8_S8_EEENS6_IJNS7_ILi192EEENS7_ILi160EEENS7_ILi64EEEEEELi64ENS_12float_e4m3_tEfNS_4arch4Sm90ELb0ELb1ELb1ELb1ELb1ELb1ELb0ELb1ELb1ELb1ELb0ELb0EEENS1_21CollectiveEpilogueFwdINS6_IJSA_SC_SB_EEES9_NS_10bfloat16_tESG_Li384ELb1ELb1ELb0ELb1EEENS1_36VarlenDynamicPersistentTileSchedulerILi192ELi160ELi384ELi128ELb0ELb1ELb1ELb1ELb0ELb1EEEEEEEEEvNT_6ParamsE --------------------------
	.section	.nv.constant0._ZN7cutlass13device_kernelIN5flash11enable_sm90INS1_16FlashAttnFwdSm90INS1_25CollectiveMainloopFwdSm90ILi2EN4cute5tupleIJNS5_1CILi1EEES8_S8_EEENS6_IJNS7_ILi192EEENS7_ILi160EEENS7_ILi64EEEEEELi64ENS_12float_e4m3_tEfNS_4arch4Sm90ELb0ELb1ELb1ELb1ELb1ELb1ELb0ELb1ELb1ELb1ELb0ELb0EEENS1_21CollectiveEpilogueFwdINS6_IJSA_SC_SB_EEES9_NS_10bfloat16_tESG_Li384ELb1ELb1ELb0ELb1EEENS1_36VarlenDynamicPersistentTileSchedulerILi192ELi160ELi384ELi128ELb0ELb1ELb1ELb1ELb0ELb1EEEEEEEEEvNT_6ParamsE,"a",@progbits
	.sectionflags	@""
	.align	4
.nv.constant0._ZN7cutlass13device_kernelIN5flash11enable_sm90INS1_16FlashAttnFwdSm90INS1_25CollectiveMainloopFwdSm90ILi2EN4cute5tupleIJNS5_1CILi1EEES8_S8_EEENS6_IJNS7_ILi192EEENS7_ILi160EEENS7_ILi64EEEEEELi64ENS_12float_e4m3_tEfNS_4arch4Sm90ELb0ELb1ELb1ELb1ELb1ELb1ELb0ELb1ELb1ELb1ELb0ELb0EEENS1_21CollectiveEpilogueFwdINS6_IJSA_SC_SB_EEES9_NS_10bfloat16_tESG_Li384ELb1ELb1ELb0ELb1EEENS1_36VarlenDynamicPersistentTileSchedulerILi192ELi160ELi384ELi128ELb0ELb1ELb1ELb1ELb0ELb1EEEEEEEEEvNT_6ParamsE:
	.zero		3328


//--------------------- .nv.constant0._ZN7cutlass13device_kernelIN5flash11enable_sm90INS1_16FlashAttnFwdSm90INS1_25CollectiveMainloopFwdSm90ILi2EN4cute5tupleIJNS5_1CILi1EEES8_S8_EEENS6_IJNS7_ILi192EEENS7_ILi160EEENS7_ILi64EEEEEELi64ENS_12float_e4m3_tEfNS_4arch4Sm90ELb1ELb0ELb1ELb0ELb1ELb0ELb0ELb1ELb1ELb1ELb0ELb0EEENS1_21CollectiveEpilogueFwdINS6_IJSA_SC_SB_EEES9_NS_10bfloat16_tESG_Li384ELb0ELb1ELb0ELb1EEENS1_30DynamicPersistentTileSchedulerILi384ELi128ELb0ELb1ELb1EEEEEEEEEvNT_6ParamsE --------------------------
	.section	.nv.constant0._ZN7cutlass13device_kernelIN5flash11enable_sm90INS1_16FlashAttnFwdSm90INS1_25CollectiveMainloopFwdSm90ILi2EN4cute5tupleIJNS5_1CILi1EEES8_S8_EEENS6_IJNS7_ILi192EEENS7_ILi160EEENS7_ILi64EEEEEELi64ENS_12float_e4m3_tEfNS_4arch4Sm90ELb1ELb0ELb1ELb0ELb1ELb0ELb0ELb1ELb1ELb1ELb0ELb0EEENS1_21CollectiveEpilogueFwdINS6_IJSA_SC_SB_EEES9_NS_10bfloat16_tESG_Li384ELb0ELb1ELb0ELb1EEENS1_30DynamicPersistentTileSchedulerILi384ELi128ELb0ELb1ELb1EEEEEEEEEvNT_6ParamsE,"a",@progbits
	.sectionflags	@""
	.align	4
.nv.constant0._ZN7cutlass13device_kernelIN5flash11enable_sm90INS1_16FlashAttnFwdSm90INS1_25CollectiveMainloopFwdSm90ILi2EN4cute5tupleIJNS5_1CILi1EEES8_S8_EEENS6_IJNS7_ILi192EEENS7_ILi160EEENS7_ILi64EEEEEELi64ENS_12float_e4m3_tEfNS_4arch4Sm90ELb1ELb0ELb1ELb0ELb1ELb0ELb0ELb1ELb1ELb1ELb0ELb0EEENS1_21CollectiveEpilogueFwdINS6_IJSA_SC_SB_EEES9_NS_10bfloat16_tESG_Li384ELb0ELb1ELb0ELb1EEENS1_30DynamicPersistentTileSchedulerILi384ELi128ELb0ELb1ELb1EEEEEEEEEvNT_6ParamsE:
	.zero		3328


//--------------------- .nv.constant0._ZN7cutlass13device_kernelIN5flash11enable_sm90INS1_16FlashAttnFwdSm90INS1_25CollectiveMainloopFwdSm90ILi2EN4cute5tupleIJNS5_1CILi1EEES8_S8_EEENS6_IJNS7_ILi192EEENS7_ILi160EEENS7_ILi64EEEEEELi64ENS_12float_e4m3_tEfNS_4arch4Sm90ELb1ELb0ELb1ELb1ELb1ELb0ELb0ELb1ELb1ELb1ELb0ELb0EEENS1_21CollectiveEpilogueFwdINS6_IJSA_SC_SB_EEES9_NS_10bfloat16_tESG_Li384ELb1ELb1ELb0ELb1EEENS1_36VarlenDynamicPersistentTileSchedulerILi192ELi160ELi384ELi128ELb0ELb1ELb1ELb1ELb1ELb1EEEEEEEEEvNT_6ParamsE --------------------------
	.section	.nv.constant0._ZN7cutlass13device_kernelIN5flash11enable_sm90INS1_16FlashAttnFwdSm90INS1_25CollectiveMainloopFwdSm90ILi2EN4cute5tupleIJNS5_1CILi1EEES8_S8_EEENS6_IJNS7_ILi192EEENS7_ILi160EEENS7_ILi64EEEEEELi64ENS_12float_e4m3_tEfNS_4arch4Sm90ELb1ELb0ELb1ELb1ELb1ELb0ELb0ELb1ELb1ELb1ELb0ELb0EEENS1_21CollectiveEpilogueFwdINS6_IJSA_SC_SB_EEES9_NS_10bfloat16_tESG_Li384ELb1ELb1ELb0ELb1EEENS1_36VarlenDynamicPersistentTileSchedulerILi192ELi160ELi384ELi128ELb0ELb1ELb1ELb1ELb1ELb1EEEEEEEEEvNT_6ParamsE,"a",@progbits
	.sectionflags	@""
	.align	4
.nv.constant0._ZN7cutlass13device_kernelIN5flash11enable_sm90INS1_16FlashAttnFwdSm90INS1_25CollectiveMainloopFwdSm90ILi2EN4cute5tupleIJNS5_1CILi1EEES8_S8_EEENS6_IJNS7_ILi192EEENS7_ILi160EEENS7_ILi64EEEEEELi64ENS_12float_e4m3_tEfNS_4arch4Sm90ELb1ELb0ELb1ELb1ELb1ELb0ELb0ELb1ELb1ELb1ELb0ELb0EEENS1_21CollectiveEpilogueFwdINS6_IJSA_SC_SB_EEES9_NS_10bfloat16_tESG_Li384ELb1ELb1ELb0ELb1EEENS1_36VarlenDynamicPersistentTileSchedulerILi192ELi160ELi384ELi128ELb0ELb1ELb1ELb1ELb1ELb1EEEEEEEEEvNT_6ParamsE:
	.zero		3328


//--------------------- .nv.constant0._ZN7cutlass13device_kernelIN5flash11enable_sm90INS1_16FlashAttnFwdSm90INS1_25CollectiveMainloopFwdSm90ILi2EN4cute5tupleIJNS5_1CILi1EEES8_S8_EEENS6_IJNS7_ILi192EEENS7_ILi160EEENS7_ILi64EEEEEELi64ENS_12float_e4m3_tEfNS_4arch4Sm90ELb1ELb0ELb1ELb1ELb1ELb1ELb0ELb1ELb1ELb1ELb0ELb0EEENS1_21CollectiveEpilogueFwdINS6_IJSA_SC_SB_EEES9_NS_10bfloat16_tESG_Li384ELb1ELb1ELb0ELb1EEENS1_36VarlenDynamicPersistentTileSchedulerILi192ELi160ELi384ELi128ELb0ELb1ELb1ELb1ELb1ELb1EEEEEEEEEvNT_6ParamsE --------------------------
	.section	.nv.constant0._ZN7cutlass13device_kernelIN5flash11enable_sm90INS1_16FlashAttnFwdSm90INS1_25CollectiveMainloopFwdSm90ILi2EN4cute5tupleIJNS5_1CILi1EEES8_S8_EEENS6_IJNS7_ILi192EEENS7_ILi160EEENS7_ILi64EEEEEELi64ENS_12float_e4m3_tEfNS_4arch4Sm90ELb1ELb0ELb1ELb1ELb1ELb1ELb0ELb1ELb1ELb1ELb0ELb0EEENS1_21CollectiveEpilogueFwdINS6_IJSA_SC_SB_EEES9_NS_10bfloat16_tESG_Li384ELb1ELb1ELb0ELb1EEENS1_36VarlenDynamicPersistentTileSchedulerILi192ELi160ELi384ELi128ELb0ELb1ELb1ELb1ELb1ELb1EEEEEEEEEvNT_6ParamsE,"a",@progbits
	.sectionflags	@""
	.align	4
.nv.constant0._ZN7cutlass13device_kernelIN5flash11enable_sm90INS1_16FlashAttnFwdSm90INS1_25CollectiveMainloopFwdSm90ILi2EN4cute5tupleIJNS5_1CILi1EEES8_S8_EEENS6_IJNS7_ILi192EEENS7_ILi160EEENS7_ILi64EEEEEELi64ENS_12float_e4m3_tEfNS_4arch4Sm90ELb1ELb0ELb1ELb1ELb1ELb1ELb0ELb1ELb1ELb1ELb0ELb0EEENS1_21CollectiveEpilogueFwdINS6_IJSA_SC_SB_EEES9_NS_10bfloat16_tESG_Li384ELb1ELb1ELb0ELb1EEENS1_36VarlenDynamicPersistentTileSchedulerILi192ELi160ELi384ELi128ELb0ELb1ELb1ELb1ELb1ELb1EEEEEEEEEvNT_6ParamsE:
	.zero		3328


//--------------------- SYMBOLS --------------------------

	.type		.nv.reservedSmem.offset0,@object
	.size		.nv.reservedSmem.offset0,0x4
	.type		__assertfail,@function
